// Copyright (c) 2024, Jay Shah, Ganesh Bikshandi, Ying Zhang, Vijay Thakkar, Pradeep Ramani, Tri Dao.
// Splitting the different template instantiations to different files to speed up compilation.
// This file is auto-generated. See "generate_kernels.py"

#include "flash_fwd_launch_template.h"

#ifndef FLASHATTENTION_DISABLE_HDIM192
template void run_mha_fwd_<90, cutlass::bfloat16_t, 192, 128, true, true, true, true>(Flash_fwd_params &params, cudaStream_t stream);
#endif


// ===== COMPILED SASS (sm_90a) =====

	.target	sm_90a

	.elftype	@"ET_EXEC"


//--------------------- .note.nv.tkinfo           --------------------------
	.section	.note.nv.tkinfo,"",@"SHT_NOTE"
	.sectionflags	@"SHF_NOTE_NV_TKINFO"
	.tkinfo
        /*0018*/ 	.word	0x00000002
        /*0030*/ 	.string	""
        /*0030*/ 	.string	"ptxas"
        /*0030*/ 	.string	"Cuda compilation tools, release 13.0, V13.0.88"
        /*0030*/ 	.string	"Build cuda_13.0.r13.0/compiler.36424714_0"
        /*0030*/ 	.string	"-arch sm_90a -m 64 "



//--------------------- .note.nv.cuinfo           --------------------------
	.section	.note.nv.cuinfo,"",@"SHT_NOTE"
	.sectionflags	@"SHF_NOTE_NV_CUINFO"
        /*0018*/ 	.short	0x0002
        /*001a*/ 	.short	0x005a
        /*001c*/ 	.short	0x0082
	.zero		2


//--------------------- .nv.info                  --------------------------
	.section	.nv.info,"",@"SHT_CUDA_INFO"
	.align	4


	//----- nvinfo : EIATTR_REGCOUNT
	.align		4
        /*0000*/ 	.byte	0x04, 0x2f
        /*0002*/ 	.short	(.L_20 - .L_19)
	.align		4
.L_19:
        /*0004*/ 	.word	index@(_ZN7cutlass13device_kernelIN5flash11enable_sm90INS1_16FlashAttnFwdSm90INS1_25CollectiveMainloopFwdSm90ILi2EN4cute5tupleIJNS5_1CILi1EEES8_S8_EEENS6_IJNS7_ILi128EEENS7_ILi96EEENS7_ILi192EEEEEELi128ENS_10bfloat16_tEfNS_4arch4Sm90ELb1ELb0ELb1ELb1ELb1ELb1ELb0ELb1ELb1ELb1ELb1ELb0EEENS1_21CollectiveEpilogueFwdINS6_IJSA_SA_SB_EEES9_SE_SG_Li256ELb1ELb1ELb1ELb0EEENS1_36VarlenDynamicPersistentTileSchedulerILi128ELi96ELi256ELi128ELb1ELb1ELb1ELb1ELb1ELb1EEEEEEEEEvNT_6ParamsE)
        /*0008*/ 	.word	0x000000a8


	//----- nvinfo : EIATTR_FRAME_SIZE
	.align		4
.L_20:
        /*000c*/ 	.byte	0x04, 0x11
        /*000e*/ 	.short	(.L_22 - .L_21)
	.align		4
.L_21:
        /*0010*/ 	.word	index@(_ZN7cutlass13device_kernelIN5flash11enable_sm90INS1_16FlashAttnFwdSm90INS1_25CollectiveMainloopFwdSm90ILi2EN4cute5tupleIJNS5_1CILi1EEES8_S8_EEENS6_IJNS7_ILi128EEENS7_ILi96EEENS7_ILi192EEEEEELi128ENS_10bfloat16_tEfNS_4arch4Sm90ELb1ELb0ELb1ELb1ELb1ELb1ELb0ELb1ELb1ELb1ELb1ELb0EEENS1_21CollectiveEpilogueFwdINS6_IJSA_SA_SB_EEES9_SE_SG_Li256ELb1ELb1ELb1ELb0EEENS1_36VarlenDynamicPersistentTileSchedulerILi128ELi96ELi256ELi128ELb1ELb1ELb1ELb1ELb1ELb1EEEEEEEEEvNT_6ParamsE)
        /*0014*/ 	.word	0x00000068


	//----- nvinfo : EIATTR_REGCOUNT
	.align		4
.L_22:
        /*0018*/ 	.byte	0x04, 0x2f
        /*001a*/ 	.short	(.L_24 - .L_23)
	.align		4
.L_23:
        /*001c*/ 	.word	index@(_ZN7cutlass13device_kernelIN5flash11enable_sm90INS1_16FlashAttnFwdSm90INS1_25CollectiveMainloopFwdSm90ILi2EN4cute5tupleIJNS5_1CILi1EEES8_S8_EEENS6_IJNS7_ILi128EEENS7_ILi96EEENS7_ILi192EEEEEELi128ENS_10bfloat16_tEfNS_4arch4Sm90ELb1ELb0ELb1ELb1ELb1ELb0ELb0ELb1ELb1ELb1ELb1ELb0EEENS1_21CollectiveEpilogueFwdINS6_IJSA_SA_SB_EEES9_SE_SG_Li256ELb1ELb1ELb1ELb0EEENS1_36VarlenDynamicPersistentTileSchedulerILi128ELi96ELi256ELi128ELb1ELb1ELb1ELb1ELb1ELb1EEEEEEEEEvNT_6ParamsE)
        /*0020*/ 	.word	0x000000a8


	//----- nvinfo : EIATTR_FRAME_SIZE
	.align		4
.L_24:
        /*0024*/ 	.byte	0x04, 0x11
        /*0026*/ 	.short	(.L_26 - .L_25)
	.align		4
.L_25:
        /*0028*/ 	.word	index@(_ZN7cutlass13device_kernelIN5flash11enable_sm90INS1_16FlashAttnFwdSm90INS1_25CollectiveMainloopFwdSm90ILi2EN4cute5tupleIJNS5_1CILi1EEES8_S8_EEENS6_IJNS7_ILi128EEENS7_ILi96EEENS7_ILi192EEEEEELi128ENS_10bfloat16_tEfNS_4arch4Sm90ELb1ELb0ELb1ELb1ELb1ELb0ELb0ELb1ELb1ELb1ELb1ELb0EEENS1_21CollectiveEpilogueFwdINS6_IJSA_SA_SB_EEES9_SE_SG_Li256ELb1ELb1ELb1ELb0EEENS1_36VarlenDynamicPersistentTileSchedulerILi128ELi96ELi256ELi128ELb1ELb1ELb1ELb1ELb1ELb1EEEEEEEEEvNT_6ParamsE)
        /*002c*/ 	.word	0x00000020


	//----- nvinfo : EIATTR_REGCOUNT
	.align		4
.L_26:
        /*0030*/ 	.byte	0x04, 0x2f
        /*0032*/ 	.short	(.L_28 - .L_27)
	.align		4
.L_27:
        /*0034*/ 	.word	index@(_ZN7cutlass13device_kernelIN5flash11enable_sm90INS1_16FlashAttnFwdSm90INS1_25CollectiveMainloopFwdSm90ILi2EN4cute5tupleIJNS5_1CILi1EEES8_S8_EEENS6_IJNS7_ILi128EEENS7_ILi96EEENS7_ILi192EEEEEELi128ENS_10bfloat16_tEfNS_4arch4Sm90ELb1ELb0ELb1ELb0ELb1ELb0ELb0ELb1ELb1ELb1ELb1ELb0EEENS1_21CollectiveEpilogueFwdINS6_IJSA_SA_SB_EEES9_SE_SG_Li256ELb0ELb1ELb1ELb0EEENS1_19SingleTileSchedulerILb0ELb1ELb1ELi128EEEEEEEEEvNT_6ParamsE)
        /*0038*/ 	.word	0x000000a8


	//----- nvinfo : EIATTR_FRAME_SIZE
	.align		4
.L_28:
        /*003c*/ 	.byte	0x04, 0x11
        /*003e*/ 	.short	(.L_30 - .L_29)
	.align		4
.L_29:
        /*0040*/ 	.word	index@(_ZN7cutlass13device_kernelIN5flash11enable_sm90INS1_16FlashAttnFwdSm90INS1_25CollectiveMainloopFwdSm90ILi2EN4cute5tupleIJNS5_1CILi1EEES8_S8_EEENS6_IJNS7_ILi128EEENS7_ILi96EEENS7_ILi192EEEEEELi128ENS_10bfloat16_tEfNS_4arch4Sm90ELb1ELb0ELb1ELb0ELb1ELb0ELb0ELb1ELb1ELb1ELb1ELb0EEENS1_21CollectiveEpilogueFwdINS6_IJSA_SA_SB_EEES9_SE_SG_Li256ELb0ELb1ELb1ELb0EEENS1_19SingleTileSchedulerILb0ELb1ELb1ELi128EEEEEEEEEvNT_6ParamsE)
        /*0044*/ 	.word	0x00000000


	//----- nvinfo : EIATTR_REGCOUNT
	.align		4
.L_30:
        /*0048*/ 	.byte	0x04, 0x2f
        /*004a*/ 	.short	(.L_32 - .L_31)
	.align		4
.L_31:
        /*004c*/ 	.word	index@(_ZN7cutlass13device_kernelIN5flash11enable_sm90INS1_16FlashAttnFwdSm90INS1_25CollectiveMainloopFwdSm90ILi2EN4cute5tupleIJNS5_1CILi1EEES8_S8_EEENS6_IJNS7_ILi128EEENS7_ILi96EEENS7_ILi192EEEEEELi128ENS_10bfloat16_tEfNS_4arch4Sm90ELb0ELb1ELb1ELb1ELb1ELb1ELb0ELb1ELb1ELb1ELb1ELb0EEENS1_21CollectiveEpilogueFwdINS6_IJSA_SA_SB_EEES9_SE_SG_Li256ELb1ELb1ELb1ELb0EEENS1_36VarlenDynamicPersistentTileSchedulerILi128ELi96ELi256ELi128ELb1ELb1ELb1ELb1ELb0ELb1EEEEEEEEEvNT_6ParamsE)
        /*0050*/ 	.word	0x000000a8


	//----- nvinfo : EIATTR_FRAME_SIZE
	.align		4
.L_32:
        /*0054*/ 	.byte	0x04, 0x11
        /*0056*/ 	.short	(.L_34 - .L_33)
	.align		4
.L_33:
        /*0058*/ 	.word	index@(_ZN7cutlass13device_kernelIN5flash11enable_sm90INS1_16FlashAttnFwdSm90INS1_25CollectiveMainloopFwdSm90ILi2EN4cute5tupleIJNS5_1CILi1EEES8_S8_EEENS6_IJNS7_ILi128EEENS7_ILi96EEENS7_ILi192EEEEEELi128ENS_10bfloat16_tEfNS_4arch4Sm90ELb0ELb1ELb1ELb1ELb1ELb1ELb0ELb1ELb1ELb1ELb1ELb0EEENS1_21CollectiveEpilogueFwdINS6_IJSA_SA_SB_EEES9_SE_SG_Li256ELb1ELb1ELb1ELb0EEENS1_36VarlenDynamicPersistentTileSchedulerILi128ELi96ELi256ELi128ELb1ELb1ELb1ELb1ELb0ELb1EEEEEEEEEvNT_6ParamsE)
        /*005c*/ 	.word	0x00000060


	//----- nvinfo : EIATTR_REGCOUNT
	.align		4
.L_34:
        /*0060*/ 	.byte	0x04, 0x2f
        /*0062*/ 	.short	(.L_36 - .L_35)
	.align		4
.L_35:
        /*0064*/ 	.word	index@(_ZN7cutlass13device_kernelIN5flash11enable_sm90INS1_16FlashAttnFwdSm90INS1_25CollectiveMainloopFwdSm90ILi2EN4cute5tupleIJNS5_1CILi1EEES8_S8_EEENS6_IJNS7_ILi128EEENS7_ILi96EEENS7_ILi192EEEEEELi128ENS_10bfloat16_tEfNS_4arch4Sm90ELb0ELb1ELb1ELb1ELb1ELb0ELb0ELb1ELb1ELb1ELb1ELb0EEENS1_21CollectiveEpilogueFwdINS6_IJSA_SA_SB_EEES9_SE_SG_Li256ELb1ELb1ELb1ELb0EEENS1_36VarlenDynamicPersistentTileSchedulerILi128ELi96ELi256ELi128ELb1ELb1ELb1ELb1ELb0ELb1EEEEEEEEEvNT_6ParamsE)
        /*0068*/ 	.word	0x000000a8


	//----- nvinfo : EIATTR_FRAME_SIZE
	.align		4
.L_36:
        /*006c*/ 	.byte	0x04, 0x11
        /*006e*/ 	.short	(.L_38 - .L_37)
	.align		4
.L_37:
        /*0070*/ 	.word	index@(_ZN7cutlass13device_kernelIN5flash11enable_sm90INS1_16FlashAttnFwdSm90INS1_25CollectiveMainloopFwdSm90ILi2EN4cute5tupleIJNS5_1CILi1EEES8_S8_EEENS6_IJNS7_ILi128EEENS7_ILi96EEENS7_ILi192EEEEEELi128ENS_10bfloat16_tEfNS_4arch4Sm90ELb0ELb1ELb1ELb1ELb1ELb0ELb0ELb1ELb1ELb1ELb1ELb0EEENS1_21CollectiveEpilogueFwdINS6_IJSA_SA_SB_EEES9_SE_SG_Li256ELb1ELb1ELb1ELb0EEENS1_36VarlenDynamicPersistentTileSchedulerILi128ELi96ELi256ELi128ELb1ELb1ELb1ELb1ELb0ELb1EEEEEEEEEvNT_6ParamsE)
        /*0074*/ 	.word	0x00000018


	//----- nvinfo : EIATTR_REGCOUNT
	.align		4
.L_38:
        /*0078*/ 	.byte	0x04, 0x2f
        /*007a*/ 	.short	(.L_40 - .L_39)
	.align		4
.L_39:
        /*007c*/ 	.word	index@(_ZN7cutlass13device_kernelIN5flash11enable_sm90INS1_16FlashAttnFwdSm90INS1_25CollectiveMainloopFwdSm90ILi2EN4cute5tupleIJNS5_1CILi1EEES8_S8_EEENS6_IJNS7_ILi128EEENS7_ILi96EEENS7_ILi192EEEEEELi128ENS_10bfloat16_tEfNS_4arch4Sm90ELb0ELb1ELb1ELb0ELb1ELb0ELb0ELb1ELb1ELb1ELb1ELb0EEENS1_21CollectiveEpilogueFwdINS6_IJSA_SA_SB_EEES9_SE_SG_Li256ELb0ELb1ELb1ELb0EEENS1_19SingleTileSchedulerILb0ELb1ELb1ELi128EEEEEEEEEvNT_6ParamsE)
        /*0080*/ 	.word	0x000000a8


	//----- nvinfo : EIATTR_FRAME_SIZE
	.align		4
.L_40:
        /*0084*/ 	.byte	0x04, 0x11
        /*0086*/ 	.short	(.L_42 - .L_41)
	.align		4
.L_41:
        /*0088*/ 	.word	index@(_ZN7cutlass13device_kernelIN5flash11enable_sm90INS1_16FlashAttnFwdSm90INS1_25CollectiveMainloopFwdSm90ILi2EN4cute5tupleIJNS5_1CILi1EEES8_S8_EEENS6_IJNS7_ILi128EEENS7_ILi96EEENS7_ILi192EEEEEELi128ENS_10bfloat16_tEfNS_4arch4Sm90ELb0ELb1ELb1ELb0ELb1ELb0ELb0ELb1ELb1ELb1ELb1ELb0EEENS1_21CollectiveEpilogueFwdINS6_IJSA_SA_SB_EEES9_SE_SG_Li256ELb0ELb1ELb1ELb0EEENS1_19SingleTileSchedulerILb0ELb1ELb1ELi128EEEEEEEEEvNT_6ParamsE)
        /*008c*/ 	.word	0x00000008


	//----- nvinfo : EIATTR_REGCOUNT
	.align		4
.L_42:
        /*0090*/ 	.byte	0x04, 0x2f
        /*0092*/ 	.short	(.L_44 - .L_43)
	.align		4
.L_43:
        /*0094*/ 	.word	index@(_ZN7cutlass13device_kernelIN5flash11enable_sm90INS1_16FlashAttnFwdSm90INS1_25CollectiveMainloopFwdSm90ILi2EN4cute5tupleIJNS5_1CILi1EEES8_S8_EEENS6_IJNS7_ILi128EEENS7_ILi96EEENS7_ILi192EEEEEELi128ENS_10bfloat16_tEfNS_4arch4Sm90ELb0ELb0ELb1ELb1ELb1ELb1ELb0ELb1ELb1ELb1ELb1ELb0EEENS1_21CollectiveEpilogueFwdINS6_IJSA_SA_SB_EEES9_SE_SG_Li256ELb1ELb1ELb1ELb0EEENS1_36VarlenDynamicPersistentTileSchedulerILi128ELi96ELi256ELi128ELb1ELb1ELb1ELb0ELb1ELb1EEEEEEEEEvNT_6ParamsE)
        /*0098*/ 	.word	0x000000a8


	//----- nvinfo : EIATTR_FRAME_SIZE
	.align		4
.L_44:
        /*009c*/ 	.byte	0x04, 0x11
        /*009e*/ 	.short	(.L_46 - .L_45)
	.align		4
.L_45:
        /*00a0*/ 	.word	index@(_ZN7cutlass13device_kernelIN5flash11enable_sm90INS1_16FlashAttnFwdSm90INS1_25CollectiveMainloopFwdSm90ILi2EN4cute5tupleIJNS5_1CILi1EEES8_S8_EEENS6_IJNS7_ILi128EEENS7_ILi96EEENS7_ILi192EEEEEELi128ENS_10bfloat16_tEfNS_4arch4Sm90ELb0ELb0ELb1ELb1ELb1ELb1ELb0ELb1ELb1ELb1ELb1ELb0EEENS1_21CollectiveEpilogueFwdINS6_IJSA_SA_SB_EEES9_SE_SG_Li256ELb1ELb1ELb1ELb0EEENS1_36VarlenDynamicPersistentTileSchedulerILi128ELi96ELi256ELi128ELb1ELb1ELb1ELb0ELb1ELb1EEEEEEEEEvNT_6ParamsE)
        /*00a4*/ 	.word	0x00000088


	//----- nvinfo : EIATTR_REGCOUNT
	.align		4
.L_46:
        /*00a8*/ 	.byte	0x04, 0x2f
        /*00aa*/ 	.short	(.L_48 - .L_47)
	.align		4
.L_47:
        /*00ac*/ 	.word	index@(_ZN7cutlass13device_kernelIN5flash11enable_sm90INS1_16FlashAttnFwdSm90INS1_25CollectiveMainloopFwdSm90ILi2EN4cute5tupleIJNS5_1CILi1EEES8_S8_EEENS6_IJNS7_ILi128EEENS7_ILi96EEENS7_ILi192EEEEEELi128ENS_10bfloat16_tEfNS_4arch4Sm90ELb0ELb0ELb1ELb1ELb1ELb0ELb0ELb1ELb1ELb1ELb1ELb0EEENS1_21CollectiveEpilogueFwdINS6_IJSA_SA_SB_EEES9_SE_SG_Li256ELb1ELb1ELb1ELb0EEENS1_36VarlenDynamicPersistentTileSchedulerILi128ELi96ELi256ELi128ELb1ELb1ELb1ELb0ELb1ELb1EEEEEEEEEvNT_6ParamsE)
        /*00b0*/ 	.word	0x000000a8


	//----- nvinfo : EIATTR_FRAME_SIZE
	.align		4
.L_48:
        /*00b4*/ 	.byte	0x04, 0x11
        /*00b6*/ 	.short	(.L_50 - .L_49)
	.align		4
.L_49:
        /*00b8*/ 	.word	index@(_ZN7cutlass13device_kernelIN5flash11enable_sm90INS1_16FlashAttnFwdSm90INS1_25CollectiveMainloopFwdSm90ILi2EN4cute5tupleIJNS5_1CILi1EEES8_S8_EEENS6_IJNS7_ILi128EEENS7_ILi96EEENS7_ILi192EEEEEELi128ENS_10bfloat16_tEfNS_4arch4Sm90ELb0ELb0ELb1ELb1ELb1ELb0ELb0ELb1ELb1ELb1ELb1ELb0EEENS1_21CollectiveEpilogueFwdINS6_IJSA_SA_SB_EEES9_SE_SG_Li256ELb1ELb1ELb1ELb0EEENS1_36VarlenDynamicPersistentTileSchedulerILi128ELi96ELi256ELi128ELb1ELb1ELb1ELb0ELb1ELb1EEEEEEEEEvNT_6ParamsE)
        /*00bc*/ 	.word	0x00000020


	//----- nvinfo : EIATTR_REGCOUNT
	.align		4
.L_50:
        /*00c0*/ 	.byte	0x04, 0x2f
        /*00c2*/ 	.short	(.L_52 - .L_51)
	.align		4
.L_51:
        /*00c4*/ 	.word	index@(_ZN7cutlass13device_kernelIN5flash11enable_sm90INS1_16FlashAttnFwdSm90INS1_25CollectiveMainloopFwdSm90ILi2EN4cute5tupleIJNS5_1CILi1EEES8_S8_EEENS6_IJNS7_ILi128EEENS7_ILi96EEENS7_ILi192EEEEEELi128ENS_10bfloat16_tEfNS_4arch4Sm90ELb0ELb0ELb1ELb0ELb1ELb0ELb0ELb1ELb1ELb1ELb1ELb0EEENS1_21CollectiveEpilogueFwdINS6_IJSA_SA_SB_EEES9_SE_SG_Li256ELb0ELb1ELb1ELb0EEENS1_19SingleTileSchedulerILb0ELb1ELb1ELi128EEEEEEEEEvNT_6ParamsE)
        /*00c8*/ 	.word	0x000000a8


	//----- nvinfo : EIATTR_FRAME_SIZE
	.align		4
.L_52:
        /*00cc*/ 	.byte	0x04, 0x11
        /*00ce*/ 	.short	(.L_54 - .L_53)
	.align		4
.L_53:
        /*00d0*/ 	.word	index@(_ZN7cutlass13device_kernelIN5flash11enable_sm90INS1_16FlashAttnFwdSm90INS1_25CollectiveMainloopFwdSm90ILi2EN4cute5tupleIJNS5_1CILi1EEES8_S8_EEENS6_IJNS7_ILi128EEENS7_ILi96EEENS7_ILi192EEEEEELi128ENS_10bfloat16_tEfNS_4arch4Sm90ELb0ELb0ELb1ELb0ELb1ELb0ELb0ELb1ELb1ELb1ELb1ELb0EEENS1_21CollectiveEpilogueFwdINS6_IJSA_SA_SB_EEES9_SE_SG_Li256ELb0ELb1ELb1ELb0EEENS1_19SingleTileSchedulerILb0ELb1ELb1ELi128EEEEEEEEEvNT_6ParamsE)
        /*00d4*/ 	.word	0x00000000


	//----- nvinfo : EIATTR_MIN_STACK_SIZE
	.align		4
.L_54:
        /*00d8*/ 	.byte	0x04, 0x12
        /*00da*/ 	.short	(.L_56 - .L_55)
	.align		4
.L_55:
        /*00dc*/ 	.word	index@(_ZN7cutlass13device_kernelIN5flash11enable_sm90INS1_16FlashAttnFwdSm90INS1_25CollectiveMainloopFwdSm90ILi2EN4cute5tupleIJNS5_1CILi1EEES8_S8_EEENS6_IJNS7_ILi128EEENS7_ILi96EEENS7_ILi192EEEEEELi128ENS_10bfloat16_tEfNS_4arch4Sm90ELb0ELb0ELb1ELb0ELb1ELb0ELb0ELb1ELb1ELb1ELb1ELb0EEENS1_21CollectiveEpilogueFwdINS6_IJSA_SA_SB_EEES9_SE_SG_Li256ELb0ELb1ELb1ELb0EEENS1_19SingleTileSchedulerILb0ELb1ELb1ELi128EEEEEEEEEvNT_6ParamsE)
        /*00e0*/ 	.word	0x00000000


	//----- nvinfo : EIATTR_MIN_STACK_SIZE
	.align		4
.L_56:
        /*00e4*/ 	.byte	0x04, 0x12
        /*00e6*/ 	.short	(.L_58 - .L_57)
	.align		4
.L_57:
        /*00e8*/ 	.word	index@(_ZN7cutlass13device_kernelIN5flash11enable_sm90INS1_16FlashAttnFwdSm90INS1_25CollectiveMainloopFwdSm90ILi2EN4cute5tupleIJNS5_1CILi1EEES8_S8_EEENS6_IJNS7_ILi128EEENS7_ILi96EEENS7_ILi192EEEEEELi128ENS_10bfloat16_tEfNS_4arch4Sm90ELb0ELb0ELb1ELb1ELb1ELb0ELb0ELb1ELb1ELb1ELb1ELb0EEENS1_21CollectiveEpilogueFwdINS6_IJSA_SA_SB_EEES9_SE_SG_Li256ELb1ELb1ELb1ELb0EEENS1_36VarlenDynamicPersistentTileSchedulerILi128ELi96ELi256ELi128ELb1ELb1ELb1ELb0ELb1ELb1EEEEEEEEEvNT_6ParamsE)
        /*00ec*/ 	.word	0x00000020


	//----- nvinfo : EIATTR_MIN_STACK_SIZE
	.align		4
.L_58:
        /*00f0*/ 	.byte	0x04, 0x12
        /*00f2*/ 	.short	(.L_60 - .L_59)
	.align		4
.L_59:
        /*00f4*/ 	.word	index@(_ZN7cutlass13device_kernelIN5flash11enable_sm90INS1_16FlashAttnFwdSm90INS1_25CollectiveMainloopFwdSm90ILi2EN4cute5tupleIJNS5_1CILi1EEES8_S8_EEENS6_IJNS7_ILi128EEENS7_ILi96EEENS7_ILi192EEEEEELi128ENS_10bfloat16_tEfNS_4arch4Sm90ELb0ELb0ELb1ELb1ELb1ELb1ELb0ELb1ELb1ELb1ELb1ELb0EEENS1_21CollectiveEpilogueFwdINS6_IJSA_SA_SB_EEES9_SE_SG_Li256ELb1ELb1ELb1ELb0EEENS1_36VarlenDynamicPersistentTileSchedulerILi128ELi96ELi256ELi128ELb1ELb1ELb1ELb0ELb1ELb1EEEEEEEEEvNT_6ParamsE)
        /*00f8*/ 	.word	0x00000088


	//----- nvinfo : EIATTR_MIN_STACK_SIZE
	.align		4
.L_60:
        /*00fc*/ 	.byte	0x04, 0x12
        /*00fe*/ 	.short	(.L_62 - .L_61)
	.align		4
.L_61:
        /*0100*/ 	.word	index@(_ZN7cutlass13device_kernelIN5flash11enable_sm90INS1_16FlashAttnFwdSm90INS1_25CollectiveMainloopFwdSm90ILi2EN4cute5tupleIJNS5_1CILi1EEES8_S8_EEENS6_IJNS7_ILi128EEENS7_ILi96EEENS7_ILi192EEEEEELi128ENS_10bfloat16_tEfNS_4arch4Sm90ELb0ELb1ELb1ELb0ELb1ELb0ELb0ELb1ELb1ELb1ELb1ELb0EEENS1_21CollectiveEpilogueFwdINS6_IJSA_SA_SB_EEES9_SE_SG_Li256ELb0ELb1ELb1ELb0EEENS1_19SingleTileSchedulerILb0ELb1ELb1ELi128EEEEEEEEEvNT_6ParamsE)
        /*0104*/ 	.word	0x00000008


	//----- nvinfo : EIATTR_MIN_STACK_SIZE
	.align		4
.L_62:
        /*0108*/ 	.byte	0x04, 0x12
        /*010a*/ 	.short	(.L_64 - .L_63)
	.align		4
.L_63:
        /*010c*/ 	.word	index@(_ZN7cutlass13device_kernelIN5flash11enable_sm90INS1_16FlashAttnFwdSm90INS1_25CollectiveMainloopFwdSm90ILi2EN4cute5tupleIJNS5_1CILi1EEES8_S8_EEENS6_IJNS7_ILi128EEENS7_ILi96EEENS7_ILi192EEEEEELi128ENS_10bfloat16_tEfNS_4arch4Sm90ELb0ELb1ELb1ELb1ELb1ELb0ELb0ELb1ELb1ELb1ELb1ELb0EEENS1_21CollectiveEpilogueFwdINS6_IJSA_SA_SB_EEES9_SE_SG_Li256ELb1ELb1ELb1ELb0EEENS1_36VarlenDynamicPersistentTileSchedulerILi128ELi96ELi256ELi128ELb1ELb1ELb1ELb1ELb0ELb1EEEEEEEEEvNT_6ParamsE)
        /*0110*/ 	.word	0x00000018


	//----- nvinfo : EIATTR_MIN_STACK_SIZE
	.align		4
.L_64:
        /*0114*/ 	.byte	0x04, 0x12
        /*0116*/ 	.short	(.L_66 - .L_65)
	.align		4
.L_65:
        /*0118*/ 	.word	index@(_ZN7cutlass13device_kernelIN5flash11enable_sm90INS1_16FlashAttnFwdSm90INS1_25CollectiveMainloopFwdSm90ILi2EN4cute5tupleIJNS5_1CILi1EEES8_S8_EEENS6_IJNS7_ILi128EEENS7_ILi96EEENS7_ILi192EEEEEELi128ENS_10bfloat16_tEfNS_4arch4Sm90ELb0ELb1ELb1ELb1ELb1ELb1ELb0ELb1ELb1ELb1ELb1ELb0EEENS1_21CollectiveEpilogueFwdINS6_IJSA_SA_SB_EEES9_SE_SG_Li256ELb1ELb1ELb1ELb0EEENS1_36VarlenDynamicPersistentTileSchedulerILi128ELi96ELi256ELi128ELb1ELb1ELb1ELb1ELb0ELb1EEEEEEEEEvNT_6ParamsE)
        /*011c*/ 	.word	0x00000060


	//----- nvinfo : EIATTR_MIN_STACK_SIZE
	.align		4
.L_66:
        /*0120*/ 	.byte	0x04, 0x12
        /*0122*/ 	.short	(.L_68 - .L_67)
	.align		4
.L_67:
        /*0124*/ 	.word	index@(_ZN7cutlass13device_kernelIN5flash11enable_sm90INS1_16FlashAttnFwdSm90INS1_25CollectiveMainloopFwdSm90ILi2EN4cute5tupleIJNS5_1CILi1EEES8_S8_EEENS6_IJNS7_ILi128EEENS7_ILi96EEENS7_ILi192EEEEEELi128ENS_10bfloat16_tEfNS_4arch4Sm90ELb1ELb0ELb1ELb0ELb1ELb0ELb0ELb1ELb1ELb1ELb1ELb0EEENS1_21CollectiveEpilogueFwdINS6_IJSA_SA_SB_EEES9_SE_SG_Li256ELb0ELb1ELb1ELb0EEENS1_19SingleTileSchedulerILb0ELb1ELb1ELi128EEEEEEEEEvNT_6ParamsE)
        /*0128*/ 	.word	0x00000000


	//----- nvinfo : EIATTR_MIN_STACK_SIZE
	.align		4
.L_68:
        /*012c*/ 	.byte	0x04, 0x12
        /*012e*/ 	.short	(.L_70 - .L_69)
	.align		4
.L_69:
        /*0130*/ 	.word	index@(_ZN7cutlass13device_kernelIN5flash11enable_sm90INS1_16FlashAttnFwdSm90INS1_25CollectiveMainloopFwdSm90ILi2EN4cute5tupleIJNS5_1CILi1EEES8_S8_EEENS6_IJNS7_ILi128EEENS7_ILi96EEENS7_ILi192EEEEEELi128ENS_10bfloat16_tEfNS_4arch4Sm90ELb1ELb0ELb1ELb1ELb1ELb0ELb0ELb1ELb1ELb1ELb1ELb0EEENS1_21CollectiveEpilogueFwdINS6_IJSA_SA_SB_EEES9_SE_SG_Li256ELb1ELb1ELb1ELb0EEENS1_36VarlenDynamicPersistentTileSchedulerILi128ELi96ELi256ELi128ELb1ELb1ELb1ELb1ELb1ELb1EEEEEEEEEvNT_6ParamsE)
        /*0134*/ 	.word	0x00000020


	//----- nvinfo : EIATTR_MIN_STACK_SIZE
	.align		4
.L_70:
        /*0138*/ 	.byte	0x04, 0x12
        /*013a*/ 	.short	(.L_72 - .L_71)
	.align		4
.L_71:
        /*013c*/ 	.word	index@(_ZN7cutlass13device_kernelIN5flash11enable_sm90INS1_16FlashAttnFwdSm90INS1_25CollectiveMainloopFwdSm90ILi2EN4cute5tupleIJNS5_1CILi1EEES8_S8_EEENS6_IJNS7_ILi128EEENS7_ILi96EEENS7_ILi192EEEEEELi128ENS_10bfloat16_tEfNS_4arch4Sm90ELb1ELb0ELb1ELb1ELb1ELb1ELb0ELb1ELb1ELb1ELb1ELb0EEENS1_21CollectiveEpilogueFwdINS6_IJSA_SA_SB_EEES9_SE_SG_Li256ELb1ELb1ELb1ELb0EEENS1_36VarlenDynamicPersistentTileSchedulerILi128ELi96ELi256ELi128ELb1ELb1ELb1ELb1ELb1ELb1EEEEEEEEEvNT_6ParamsE)
        /*0140*/ 	.word	0x00000068
.L_72:


//--------------------- .nv.compat                --------------------------
	.section	.nv.compat,"",@"SHT_CUDA_COMPAT_INFO"
	.align	4
        /*0000*/ 	.byte	0x02, 0x09, 0x01, 0x00, 0x02, 0x02, 0x04, 0x00, 0x02, 0x05, 0x05, 0x00, 0x03, 0x07, 0x01, 0x01
        /*0010*/ 	.byte	0x02, 0x03, 0x01, 0x00, 0x02, 0x06, 0x01, 0x00, 0x04, 0x0b, 0x08, 0x00, 0x00, 0x00, 0x00, 0x00
        /*0020*/ 	.byte	0x00, 0x00, 0x00, 0x00


//--------------------- .nv.info._ZN7cutlass13device_kernelIN5flash11enable_sm90INS1_16FlashAttnFwdSm90INS1_25CollectiveMainloopFwdSm90ILi2EN4cute5tupleIJNS5_1CILi1EEES8_S8_EEENS6_IJNS7_ILi128EEENS7_ILi96EEENS7_ILi192EEEEEELi128ENS_10bfloat16_tEfNS_4arch4Sm90ELb0ELb0ELb1ELb0ELb1ELb0ELb0ELb1ELb1ELb1ELb1ELb0EEENS1_21CollectiveEpilogueFwdINS6_IJSA_SA_SB_EEES9_SE_SG_Li256ELb0ELb1ELb1ELb0EEENS1_19SingleTileSchedulerILb0ELb1ELb1ELi128EEEEEEEEEvNT_6ParamsE --------------------------
	.section	.nv.info._ZN7cutlass13device_kernelIN5flash11enable_sm90INS1_16FlashAttnFwdSm90INS1_25CollectiveMainloopFwdSm90ILi2EN4cute5tupleIJNS5_1CILi1EEES8_S8_EEENS6_IJNS7_ILi128EEENS7_ILi96EEENS7_ILi192EEEEEELi128ENS_10bfloat16_tEfNS_4arch4Sm90ELb0ELb0ELb1ELb0ELb1ELb0ELb0ELb1ELb1ELb1ELb1ELb0EEENS1_21CollectiveEpilogueFwdINS6_IJSA_SA_SB_EEES9_SE_SG_Li256ELb0ELb1ELb1ELb0EEENS1_19SingleTileSchedulerILb0ELb1ELb1ELi128EEEEEEEEEvNT_6ParamsE,"",@"SHT_CUDA_INFO"
	.sectionflags	@""
	.align	4


	//----- nvinfo : EIATTR_CUDA_API_VERSION
	.align		4
        /*0000*/ 	.byte	0x04, 0x37
        /*0002*/ 	.short	(.L_74 - .L_73)
.L_73:
        /*0004*/ 	.word	0x00000082


	//----- nvinfo : EIATTR_KPARAM_INFO
	.align		4
.L_74:
        /*0008*/ 	.byte	0x04, 0x17
        /*000a*/ 	.short	(.L_76 - .L_75)
.L_75:
        /*000c*/ 	.word	0x00000000
        /*0010*/ 	.short	0x0000
        /*0012*/ 	.short	0x0070
        /*0014*/ 	.byte	0x00, 0xf0, 0x01, 0x28


	//----- nvinfo : EIATTR_SPARSE_MMA_MASK
	.align		4
.L_76:
        /*0018*/ 	.byte	0x03, 0x50
        /*001a*/ 	.short	0x0000


	//----- nvinfo : EIATTR_MAXREG_COUNT
	.align		4
        /*001c*/ 	.byte	0x03, 0x1b
        /*001e*/ 	.short	0x00a8


	//----- nvinfo : EIATTR_NUM_BARRIERS
	.align		4
        /*0020*/ 	.byte	0x02, 0x4c
        /*0022*/ 	.byte	0x09
	.zero		1


	//----- nvinfo : EIATTR_EXTERNS
	.align		4
        /*0024*/ 	.byte	0x04, 0x0f
        /*0026*/ 	.short	(.L_78 - .L_77)


	//   ....[0]....
	.align		4
.L_77:
        /*0028*/ 	.word	index@(__assertfail)


	//----- nvinfo : EIATTR_MERCURY_ISA_VERSION
	.align		4
.L_78:
        /*002c*/ 	.byte	0x03, 0x5f
        /*002e*/ 	.short	0x0101


	//----- nvinfo : EIATTR_INT_WARP_WIDE_INSTR_OFFSETS
	.align		4
        /*0030*/ 	.byte	0x04, 0x31
        /*0032*/ 	.short	(.L_80 - .L_79)


	//   ....[0]....
.L_79:
        /*0034*/ 	.word	0x000000b0


	//   ....[1]....
        /*0038*/ 	.word	0x000000c0


	//   ....[2]....
        /*003c*/ 	.word	0x00000160


	//----- nvinfo : EIATTR_COOP_GROUP_MASK_REGIDS
	.align		4
.L_80:
        /*0040*/ 	.byte	0x04, 0x29
        /*0042*/ 	.short	(.L_82 - .L_81)


	//   ....[0]....
.L_81:
        /*0044*/ 	.word	0xffffffff


	//   ....[1]....
        /*0048*/ 	.word	0xffffffff


	//   ....[2]....
        /*004c*/ 	.word	0xffffffff


	//   ....[3]....
        /*0050*/ 	.word	0xffffffff


	//   ....[4]....
        /*0054*/ 	.word	0xffffffff


	//   ....[5]....
        /*0058*/ 	.word	0xffffffff


	//   ....[6]....
        /*005c*/ 	.word	0xffffffff


	//   ....[7]....
        /*0060*/ 	.word	0xffffffff


	//   ....[8]....
        /*0064*/ 	.word	0xffffffff


	//   ....[9]....
        /*0068*/ 	.word	0xffffffff


	//   ....[10]....
        /*006c*/ 	.word	0xffffffff


	//   ....[11]....
        /*0070*/ 	.word	0xffffffff


	//   ....[12]....
        /*0074*/ 	.word	0xffffffff


	//   ....[13]....
        /*0078*/ 	.word	0xffffffff


	//   ....[14]....
        /*007c*/ 	.word	0xffffffff


	//   ....[15]....
        /*0080*/ 	.word	0xffffffff


	//   ....[16]....
        /*0084*/ 	.word	0xffffffff


	//   ....[17]....
        /*0088*/ 	.word	0xffffffff


	//   ....[18]....
        /*008c*/ 	.word	0xffffffff


	//   ....[19]....
        /*0090*/ 	.word	0xffffffff


	//   ....[20]....
        /*0094*/ 	.word	0xffffffff


	//   ....[21]....
        /*0098*/ 	.word	0xffffffff


	//   ....[22]....
        /*009c*/ 	.word	0xffffffff


	//   ....[23]....
        /*00a0*/ 	.word	0xffffffff


	//   ....[24]....
        /*00a4*/ 	.word	0xffffffff


	//   ....[25]....
        /*00a8*/ 	.word	0xffffffff


	//   ....[26]....
        /*00ac*/ 	.word	0xffffffff


	//   ....[27]....
        /*00b0*/ 	.word	0xffffffff


	//   ....[28]....
        /*00b4*/ 	.word	0xffffffff


	//   ....[29]....
        /*00b8*/ 	.word	0xffffffff


	//   ....[30]....
        /*00bc*/ 	.word	0xffffffff


	//   ....[31]....
        /*00c0*/ 	.word	0xffffffff


	//   ....[32]....
        /*00c4*/ 	.word	0xffffffff


	//   ....[33]....
        /*00c8*/ 	.word	0xffffffff


	//   ....[34]....
        /*00cc*/ 	.word	0xffffffff


	//   ....[35]....
        /*00d0*/ 	.word	0xffffffff


	//   ....[36]....
        /*00d4*/ 	.word	0xffffffff


	//   ....[37]....
        /*00d8*/ 	.word	0xffffffff


	//   ....[38]....
        /*00dc*/ 	.word	0xffffffff


	//   ....[39]....
        /*00e0*/ 	.word	0xffffffff


	//   ....[40]....
        /*00e4*/ 	.word	0xffffffff


	//   ....[41]....
        /*00e8*/ 	.word	0xffffffff


	//   ....[42]....
        /*00ec*/ 	.word	0xffffffff


	//   ....[43]....
        /*00f0*/ 	.word	0xffffffff


	//   ....[44]....
        /*00f4*/ 	.word	0xffffffff


	//   ....[45]....
        /*00f8*/ 	.word	0xffffffff


	//   ....[46]....
        /*00fc*/ 	.word	0xffffffff


	//   ....[47]....
        /*0100*/ 	.word	0xffffffff


	//   ....[48]....
        /*0104*/ 	.word	0xffffffff


	//   ....[49]....
        /*0108*/ 	.word	0xffffffff


	//   ....[50]....
        /*010c*/ 	.word	0xffffffff


	//   ....[51]....
        /*0110*/ 	.word	0xffffffff


	//   ....[52]....
        /*0114*/ 	.word	0xffffffff


	//   ....[53]....
        /*0118*/ 	.word	0xffffffff


	//   ....[54]....
        /*011c*/ 	.word	0xffffffff


	//   ....[55]....
        /*0120*/ 	.word	0xffffffff


	//   ....[56]....
        /*0124*/ 	.word	0xffffffff


	//   ....[57]....
        /*0128*/ 	.word	0xffffffff


	//   ....[58]....
        /*012c*/ 	.word	0xffffffff


	//   ....[59]....
        /*0130*/ 	.word	0xffffffff


	//   ....[60]....
        /*0134*/ 	.word	0xffffffff


	//   ....[61]....
        /*0138*/ 	.word	0xffffffff


	//   ....[62]....
        /*013c*/ 	.word	0xffffffff


	//   ....[63]....
        /*0140*/ 	.word	0xffffffff


	//   ....[64]....
        /*0144*/ 	.word	0xffffffff


	//   ....[65]....
        /*0148*/ 	.word	0xffffffff


	//   ....[66]....
        /*014c*/ 	.word	0xffffffff


	//   ....[67]....
        /*0150*/ 	.word	0xffffffff


	//   ....[68]....
        /*0154*/ 	.word	0xffffffff


	//   ....[69]....
        /*0158*/ 	.word	0xffffffff


	//   ....[70]....
        /*015c*/ 	.word	0xffffffff


	//   ....[71]....
        /*0160*/ 	.word	0xffffffff


	//   ....[72]....
        /*0164*/ 	.word	0xffffffff


	//   ....[73]....
        /*0168*/ 	.word	0xffffffff


	//   ....[74]....
        /*016c*/ 	.word	0xffffffff


	//   ....[75]....
        /*0170*/ 	.word	0xffffffff


	//   ....[76]....
        /*0174*/ 	.word	0xffffffff


	//   ....[77]....
        /*0178*/ 	.word	0xffffffff


	//   ....[78]....
        /*017c*/ 	.word	0xffffffff


	//   ....[79]....
        /*0180*/ 	.word	0xffffffff


	//   ....[80]....
        /*0184*/ 	.word	0xffffffff


	//   ....[81]....
        /*0188*/ 	.word	0xffffffff


	//   ....[82]....
        /*018c*/ 	.word	0xffffffff


	//   ....[83]....
        /*0190*/ 	.word	0xffffffff


	//   ....[84]....
        /*0194*/ 	.word	0xffffffff


	//   ....[85]....
        /*0198*/ 	.word	0xffffffff


	//   ....[86]....
        /*019c*/ 	.word	0xffffffff


	//   ....[87]....
        /*01a0*/ 	.word	0xffffffff


	//   ....[88]....
        /*01a4*/ 	.word	0xffffffff


	//   ....[89]....
        /*01a8*/ 	.word	0xffffffff


	//   ....[90]....
        /*01ac*/ 	.word	0xffffffff


	//   ....[91]....
        /*01b0*/ 	.word	0xffffffff


	//   ....[92]....
        /*01b4*/ 	.word	0xffffffff


	//   ....[93]....
        /*01b8*/ 	.word	0x0500000f


	//   ....[94]....
        /*01bc*/ 	.word	0x0500000f


	//   ....[95]....
        /*01c0*/ 	.word	0x0500000f


	//   ....[96]....
        /*01c4*/ 	.word	0x0500000f


	//   ....[97]....
        /*01c8*/ 	.word	0x0500000f


	//   ....[98]....
        /*01cc*/ 	.word	0x0500000f


	//   ....[99]....
        /*01d0*/ 	.word	0x0500000f


	//   ....[100]....
        /*01d4*/ 	.word	0x0500000f


	//   ....[101]....
        /*01d8*/ 	.word	0x0500000f


	//   ....[102]....
        /*01dc*/ 	.word	0x0500000f


	//   ....[103]....
        /*01e0*/ 	.word	0x0500000f


	//   ....[104]....
        /*01e4*/ 	.word	0x0500000f


	//   ....[105]....
        /*01e8*/ 	.word	0x0500000f


	//   ....[106]....
        /*01ec*/ 	.word	0x0500000f


	//   ....[107]....
        /*01f0*/ 	.word	0x0500000f


	//   ....[108]....
        /*01f4*/ 	.word	0x0500000f


	//   ....[109]....
        /*01f8*/ 	.word	0x0500000f


	//   ....[110]....
        /*01fc*/ 	.word	0x0500000f


	//   ....[111]....
        /*0200*/ 	.word	0x0500000f


	//   ....[112]....
        /*0204*/ 	.word	0x0500000f


	//   ....[113]....
        /*0208*/ 	.word	0x0500000f


	//   ....[114]....
        /*020c*/ 	.word	0x0500000f


	//   ....[115]....
        /*0210*/ 	.word	0x0500000f


	//   ....[116]....
        /*0214*/ 	.word	0x0500000f


	//   ....[117]....
        /*0218*/ 	.word	0x0500000f


	//   ....[118]....
        /*021c*/ 	.word	0x0500000f


	//   ....[119]....
        /*0220*/ 	.word	0x0500000f


	//   ....[120]....
        /*0224*/ 	.word	0x0500000f


	//   ....[121]....
        /*0228*/ 	.word	0x0500000f


	//   ....[122]....
        /*022c*/ 	.word	0x0500000f


	//   ....[123]....
        /*0230*/ 	.word	0x0500000f


	//   ....[124]....
        /*0234*/ 	.word	0x0500000f


	//   ....[125]....
        /*0238*/ 	.word	0x0500000f


	//   ....[126]....
        /*023c*/ 	.word	0x0500000f


	//   ....[127]....
        /*0240*/ 	.word	0x0500000f


	//   ....[128]....
        /*0244*/ 	.word	0x0500000f


	//   ....[129]....
        /*0248*/ 	.word	0x0500000f


	//   ....[130]....
        /*024c*/ 	.word	0x0500000f


	//   ....[131]....
        /*0250*/ 	.word	0x0500000f


	//   ....[132]....
        /*0254*/ 	.word	0x0500000f


	//   ....[133]....
        /*0258*/ 	.word	0x0500000f


	//   ....[134]....
        /*025c*/ 	.word	0x0500000f


	//   ....[135]....
        /*0260*/ 	.word	0x0500000f


	//   ....[136]....
        /*0264*/ 	.word	0x0500000f


	//   ....[137]....
        /*0268*/ 	.word	0x0500000f


	//   ....[138]....
        /*026c*/ 	.word	0x0500000f


	//   ....[139]....
        /*0270*/ 	.word	0x0500000f


	//   ....[140]....
        /*0274*/ 	.word	0x0500000f


	//   ....[141]....
        /*0278*/ 	.word	0x0500000f


	//   ....[142]....
        /*027c*/ 	.word	0x0500000f


	//   ....[143]....
        /*0280*/ 	.word	0x0500000f


	//   ....[144]....
        /*0284*/ 	.word	0x0500000f


	//   ....[145]....
        /*0288*/ 	.word	0x0500000f


	//   ....[146]....
        /*028c*/ 	.word	0x0500000f


	//   ....[147]....
        /*0290*/ 	.word	0x0500000f


	//   ....[148]....
        /*0294*/ 	.word	0x0500000f


	//   ....[149]....
        /*0298*/ 	.word	0x0500000f


	//   ....[150]....
        /*029c*/ 	.word	0x0500000f


	//   ....[151]....
        /*02a0*/ 	.word	0x0500000f


	//   ....[152]....
        /*02a4*/ 	.word	0x0500000f


	//   ....[153]....
        /*02a8*/ 	.word	0x0500000f


	//   ....[154]....
        /*02ac*/ 	.word	0x0500000f


	//   ....[155]....
        /*02b0*/ 	.word	0x0500000f


	//   ....[156]....
        /*02b4*/ 	.word	0x0500000f


	//   ....[157]....
        /*02b8*/ 	.word	0x0500000f


	//   ....[158]....
        /*02bc*/ 	.word	0x0500000f


	//----- nvinfo : EIATTR_COOP_GROUP_INSTR_OFFSETS
	.align		4
.L_82:
        /*02c0*/ 	.byte	0x04, 0x28
        /*02c2*/ 	.short	(.L_84 - .L_83)


	//   ....[0]....
.L_83:
        /*02c4*/ 	.word	0x00000060


	//   ....[1]....
        /*02c8*/ 	.word	0x000000a0


	//   ....[2]....
        /*02cc*/ 	.word	0x000002c0


	//   ....[3]....
        /*02d0*/ 	.word	0x00000420


	//   ....[4]....
        /*02d4*/ 	.word	0x00000540


	//   ....[5]....
        /*02d8*/ 	.word	0x000006a0


	//   ....[6]....
        /*02dc*/ 	.word	0x00000f60


	//   ....[7]....
        /*02e0*/ 	.word	0x000025e0


	//   ....[8]....
        /*02e4*/ 	.word	0x00002660


	//   ....[9]....
        /*02e8*/ 	.word	0x00002a80


	//   ....[10]....
        /*02ec*/ 	.word	0x00002b30


	//   ....[11]....
        /*02f0*/ 	.word	0x00004dc0


	//   ....[12]....
        /*02f4*/ 	.word	0x00004e20


	//   ....[13]....
        /*02f8*/ 	.word	0x00004e40


	//   ....[14]....
        /*02fc*/ 	.word	0x00004e60


	//   ....[15]....
        /*0300*/ 	.word	0x00005f60


	//   ....[16]....
        /*0304*/ 	.word	0x00005f90


	//   ....[17]....
        /*0308*/ 	.word	0x00006030


	//   ....[18]....
        /*030c*/ 	.word	0x00006040


	//   ....[19]....
        /*0310*/ 	.word	0x00006eb0


	//   ....[20]....
        /*0314*/ 	.word	0x00006ef0


	//   ....[21]....
        /*0318*/ 	.word	0x00006f30


	//   ....[22]....
        /*031c*/ 	.word	0x00006f70


	//   ....[23]....
        /*0320*/ 	.word	0x00006f90


	//   ....[24]....
        /*0324*/ 	.word	0x00006fb0


	//   ....[25]....
        /*0328*/ 	.word	0x000075f0


	//   ....[26]....
        /*032c*/ 	.word	0x00007600


	//   ....[27]....
        /*0330*/ 	.word	0x00008010


	//   ....[28]....
        /*0334*/ 	.word	0x00009230


	//   ....[29]....
        /*0338*/ 	.word	0x00009250


	//   ....[30]....
        /*033c*/ 	.word	0x00009260


	//   ....[31]....
        /*0340*/ 	.word	0x00009270


	//   ....[32]....
        /*0344*/ 	.word	0x00009280


	//   ....[33]....
        /*0348*/ 	.word	0x00009290


	//   ....[34]....
        /*034c*/ 	.word	0x000092a0


	//   ....[35]....
        /*0350*/ 	.word	0x00009300


	//   ....[36]....
        /*0354*/ 	.word	0x00009340


	//   ....[37]....
        /*0358*/ 	.word	0x000093a0


	//   ....[38]....
        /*035c*/ 	.word	0x000093b0


	//   ....[39]....
        /*0360*/ 	.word	0x00009480


	//   ....[40]....
        /*0364*/ 	.word	0x00009aa0


	//   ....[41]....
        /*0368*/ 	.word	0x00009ad0


	//   ....[42]....
        /*036c*/ 	.word	0x00009b00


	//   ....[43]....
        /*0370*/ 	.word	0x00009b20


	//   ....[44]....
        /*0374*/ 	.word	0x00009b30


	//   ....[45]....
        /*0378*/ 	.word	0x00009bb0


	//   ....[46]....
        /*037c*/ 	.word	0x00009bf0


	//   ....[47]....
        /*0380*/ 	.word	0x00009c40


	//   ....[48]....
        /*0384*/ 	.word	0x00009c70


	//   ....[49]....
        /*0388*/ 	.word	0x00009cd0


	//   ....[50]....
        /*038c*/ 	.word	0x00009d10


	//   ....[51]....
        /*0390*/ 	.word	0x00009d60


	//   ....[52]....
        /*0394*/ 	.word	0x00009d90


	//   ....[53]....
        /*0398*/ 	.word	0x00009de0


	//   ....[54]....
        /*039c*/ 	.word	0x00009e20


	//   ....[55]....
        /*03a0*/ 	.word	0x00009e70


	//   ....[56]....
        /*03a4*/ 	.word	0x0000a5c0


	//   ....[57]....
        /*03a8*/ 	.word	0x0000a5e0


	//   ....[58]....
        /*03ac*/ 	.word	0x0000a5f0


	//   ....[59]....
        /*03b0*/ 	.word	0x0000a600


	//   ....[60]....
        /*03b4*/ 	.word	0x0000a610


	//   ....[61]....
        /*03b8*/ 	.word	0x0000a630


	//   ....[62]....
        /*03bc*/ 	.word	0x0000a690


	//   ....[63]....
        /*03c0*/ 	.word	0x0000a6c0


	//   ....[64]....
        /*03c4*/ 	.word	0x0000a730


	//   ....[65]....
        /*03c8*/ 	.word	0x0000a760


	//   ....[66]....
        /*03cc*/ 	.word	0x0000a770


	//   ....[67]....
        /*03d0*/ 	.word	0x0000a780


	//   ....[68]....
        /*03d4*/ 	.word	0x0000aa30


	//   ....[69]....
        /*03d8*/ 	.word	0x0000aa50


	//   ....[70]....
        /*03dc*/ 	.word	0x0000aa60


	//   ....[71]....
        /*03e0*/ 	.word	0x0000aa80


	//   ....[72]....
        /*03e4*/ 	.word	0x0000ab00


	//   ....[73]....
        /*03e8*/ 	.word	0x0000ab30


	//   ....[74]....
        /*03ec*/ 	.word	0x0000ab80


	//   ....[75]....
        /*03f0*/ 	.word	0x0000abb0


	//   ....[76]....
        /*03f4*/ 	.word	0x0000ac00


	//   ....[77]....
        /*03f8*/ 	.word	0x0000ac30


	//   ....[78]....
        /*03fc*/ 	.word	0x0000ac80


	//   ....[79]....
        /*0400*/ 	.word	0x0000acb0


	//   ....[80]....
        /*0404*/ 	.word	0x0000b110


	//   ....[81]....
        /*0408*/ 	.word	0x0000b140


	//   ....[82]....
        /*040c*/ 	.word	0x0000b170


	//   ....[83]....
        /*0410*/ 	.word	0x0000b1a0


	//   ....[84]....
        /*0414*/ 	.word	0x0000b1d0


	//   ....[85]....
        /*0418*/ 	.word	0x0000b1e0


	//   ....[86]....
        /*041c*/ 	.word	0x0000b1f0


	//   ....[87]....
        /*0420*/ 	.word	0x0000b210


	//   ....[88]....
        /*0424*/ 	.word	0x0000b240


	//   ....[89]....
        /*0428*/ 	.word	0x0000b270


	//   ....[90]....
        /*042c*/ 	.word	0x0000b280


	//   ....[91]....
        /*0430*/ 	.word	0x0000b2b0


	//   ....[92]....
        /*0434*/ 	.word	0x0000b6a0


	//   ....[93]....
        /*0438*/ 	.word	0x0000bb40


	//   ....[94]....
        /*043c*/ 	.word	0x0000bc30


	//   ....[95]....
        /*0440*/ 	.word	0x0000bcd0


	//   ....[96]....
        /*0444*/ 	.word	0x0000bd30


	//   ....[97]....
        /*0448*/ 	.word	0x0000be00


	//   ....[98]....
        /*044c*/ 	.word	0x0000be70


	//   ....[99]....
        /*0450*/ 	.word	0x0000bf40


	//   ....[100]....
        /*0454*/ 	.word	0x0000bfc0


	//   ....[101]....
        /*0458*/ 	.word	0x0000c090


	//   ....[102]....
        /*045c*/ 	.word	0x0000c110


	//   ....[103]....
        /*0460*/ 	.word	0x0000c1f0


	//   ....[104]....
        /*0464*/ 	.word	0x0000c270


	//   ....[105]....
        /*0468*/ 	.word	0x0000c330


	//   ....[106]....
        /*046c*/ 	.word	0x0000c3c0


	//   ....[107]....
        /*0470*/ 	.word	0x0000c420


	//   ....[108]....
        /*0474*/ 	.word	0x0000c4c0


	//   ....[109]....
        /*0478*/ 	.word	0x0000c590


	//   ....[110]....
        /*047c*/ 	.word	0x0000c610


	//   ....[111]....
        /*0480*/ 	.word	0x0000c6e0


	//   ....[112]....
        /*0484*/ 	.word	0x0000c760


	//   ....[113]....
        /*0488*/ 	.word	0x0000c830


	//   ....[114]....
        /*048c*/ 	.word	0x0000c8b0


	//   ....[115]....
        /*0490*/ 	.word	0x0000c980


	//   ....[116]....
        /*0494*/ 	.word	0x0000ca00


	//   ....[117]....
        /*0498*/ 	.word	0x0000cad0


	//   ....[118]....
        /*049c*/ 	.word	0x0000cb50


	//   ....[119]....
        /*04a0*/ 	.word	0x0000cc20


	//   ....[120]....
        /*04a4*/ 	.word	0x0000cc90


	//   ....[121]....
        /*04a8*/ 	.word	0x0000cd50


	//   ....[122]....
        /*04ac*/ 	.word	0x0000ce90


	//   ....[123]....
        /*04b0*/ 	.word	0x0000cf30


	//   ....[124]....
        /*04b4*/ 	.word	0x0000cf90


	//   ....[125]....
        /*04b8*/ 	.word	0x0000d050


	//   ....[126]....
        /*04bc*/ 	.word	0x0000d0b0


	//   ....[127]....
        /*04c0*/ 	.word	0x0000d170


	//   ....[128]....
        /*04c4*/ 	.word	0x0000d1f0


	//   ....[129]....
        /*04c8*/ 	.word	0x0000d2a0


	//   ....[130]....
        /*04cc*/ 	.word	0x0000d300


	//   ....[131]....
        /*04d0*/ 	.word	0x0000d3c0


	//   ....[132]....
        /*04d4*/ 	.word	0x0000d440


	//   ....[133]....
        /*04d8*/ 	.word	0x0000d4f0


	//   ....[134]....
        /*04dc*/ 	.word	0x0000d5d0


	//   ....[135]....
        /*04e0*/ 	.word	0x0000d670


	//   ....[136]....
        /*04e4*/ 	.word	0x0000d6d0


	//   ....[137]....
        /*04e8*/ 	.word	0x0000d7a0


	//   ....[138]....
        /*04ec*/ 	.word	0x0000d840


	//   ....[139]....
        /*04f0*/ 	.word	0x0000d900


	//   ....[140]....
        /*04f4*/ 	.word	0x0000d9a0


	//   ....[141]....
        /*04f8*/ 	.word	0x0000da60


	//   ....[142]....
        /*04fc*/ 	.word	0x0000db00


	//   ....[143]....
        /*0500*/ 	.word	0x0000dbc0


	//   ....[144]....
        /*0504*/ 	.word	0x0000dc60


	//   ....[145]....
        /*0508*/ 	.word	0x0000dd20


	//   ....[146]....
        /*050c*/ 	.word	0x0000de40


	//   ....[147]....
        /*0510*/ 	.word	0x0000dee0


	//   ....[148]....
        /*0514*/ 	.word	0x0000df90


	//   ....[149]....
        /*0518*/ 	.word	0x0000e060


	//   ....[150]....
        /*051c*/ 	.word	0x0000e0d0


	//   ....[151]....
        /*0520*/ 	.word	0x0000e1a0


	//   ....[152]....
        /*0524*/ 	.word	0x0000e220


	//   ....[153]....
        /*0528*/ 	.word	0x0000e300


	//   ....[154]....
        /*052c*/ 	.word	0x0000e370


	//   ....[155]....
        /*0530*/ 	.word	0x0000e450


	//   ....[156]....
        /*0534*/ 	.word	0x0000e4c0


	//   ....[157]....
        /*0538*/ 	.word	0x0000e580


	//   ....[158]....
        /*053c*/ 	.word	0x0000e690


	//----- nvinfo : EIATTR_REG_RECONFIG
	.align		4
.L_84:
        /*0540*/ 	.byte	0x01, 0x54
	.zero		2


	//----- nvinfo : EIATTR_SYSCALL_OFFSETS
	.align		4
        /*0544*/ 	.byte	0x04, 0x46
        /*0546*/ 	.short	(.L_86 - .L_85)


	//   ....[0]....
.L_85:
        /*0548*/ 	.word	0x00001120


	//   ....[1]....
        /*054c*/ 	.word	0x00008750


	//   ....[2]....
        /*0550*/ 	.word	0x00008890


	//   ....[3]....
        /*0554*/ 	.word	0x00008980


	//   ....[4]....
        /*0558*/ 	.word	0x00009810


	//----- nvinfo : EIATTR_MBARRIER_INSTR_OFFSETS
	.align		4
.L_86:
        /*055c*/ 	.byte	0x04, 0x39
        /*055e*/ 	.short	(.L_88 - .L_87)


	//   ....[0]....
.L_87:
        /*0560*/ 	.word	0x00000170
        /*0564*/ 	.word	0x000000ff
        /*0568*/ 	.word	0x0002a800
        /*056c*/ 	.short	0x0100
        /*056e*/ 	.byte	0x08
	.zero		1


	//   ....[1]....
        /*0570*/ 	.word	0x00000180
        /*0574*/ 	.word	0x000000ff
        /*0578*/ 	.word	0x0002a820
        /*057c*/ 	.short	0x0100
        /*057e*/ 	.byte	0x08
	.zero		1


	//   ....[2]....
        /*0580*/ 	.word	0x00000270
        /*0584*/ 	.word	0x000000ff
        /*0588*/ 	.word	0x0002a830
        /*058c*/ 	.short	0x0100
        /*058e*/ 	.byte	0x08
	.zero		1


	//   ....[3]....
        /*0590*/ 	.word	0x00000280
        /*0594*/ 	.word	0x000000ff
        /*0598*/ 	.word	0x0002a840
        /*059c*/ 	.short	0x0100
        /*059e*/ 	.byte	0x08
	.zero		1


	//   ....[4]....
        /*05a0*/ 	.word	0x00000290
        /*05a4*/ 	.word	0x000000ff
        /*05a8*/ 	.word	0x0002a838
        /*05ac*/ 	.short	0x0100
        /*05ae*/ 	.byte	0x08
	.zero		1


	//   ....[5]....
        /*05b0*/ 	.word	0x000002a0
        /*05b4*/ 	.word	0x000000ff
        /*05b8*/ 	.word	0x0002a848
        /*05bc*/ 	.short	0x0100
        /*05be*/ 	.byte	0x08
	.zero		1


	//   ....[6]....
        /*05c0*/ 	.word	0x000003d0
        /*05c4*/ 	.word	0x000000ff
        /*05c8*/ 	.word	0x0002a850
        /*05cc*/ 	.short	0x0100
        /*05ce*/ 	.byte	0x08
	.zero		1


	//   ....[7]....
        /*05d0*/ 	.word	0x000003e0
        /*05d4*/ 	.word	0x000000ff
        /*05d8*/ 	.word	0x0002a860
        /*05dc*/ 	.short	0x0100
        /*05de*/ 	.byte	0x08
	.zero		1


	//   ....[8]....
        /*05e0*/ 	.word	0x000003f0
        /*05e4*/ 	.word	0x000000ff
        /*05e8*/ 	.word	0x0002a858
        /*05ec*/ 	.short	0x0100
        /*05ee*/ 	.byte	0x08
	.zero		1


	//   ....[9]....
        /*05f0*/ 	.word	0x00000400
        /*05f4*/ 	.word	0x000000ff
        /*05f8*/ 	.word	0x0002a868
        /*05fc*/ 	.short	0x0100
        /*05fe*/ 	.byte	0x08
	.zero		1


	//   ....[10]....
        /*0600*/ 	.word	0x000004f0
        /*0604*/ 	.word	0x000000ff
        /*0608*/ 	.word	0x0002a870
        /*060c*/ 	.short	0x0100
        /*060e*/ 	.byte	0x06
	.zero		1


	//   ....[11]....
        /*0610*/ 	.word	0x00000500
        /*0614*/ 	.word	0x000000ff
        /*0618*/ 	.word	0x0002a880
        /*061c*/ 	.short	0x0100
        /*061e*/ 	.byte	0x06
	.zero		1


	//   ....[12]....
        /*0620*/ 	.word	0x00000510
        /*0624*/ 	.word	0x000000ff
        /*0628*/ 	.word	0x0002a878
        /*062c*/ 	.short	0x0100
        /*062e*/ 	.byte	0x06
	.zero		1


	//   ....[13]....
        /*0630*/ 	.word	0x00000520
        /*0634*/ 	.word	0x000000ff
        /*0638*/ 	.word	0x0002a888
        /*063c*/ 	.short	0x0100
        /*063e*/ 	.byte	0x06
	.zero		1


	//   ....[14]....
        /*0640*/ 	.word	0x00000650
        /*0644*/ 	.word	0x000000ff
        /*0648*/ 	.word	0x0002a890
        /*064c*/ 	.short	0x0100
        /*064e*/ 	.byte	0x08
	.zero		1


	//   ....[15]....
        /*0650*/ 	.word	0x00000660
        /*0654*/ 	.word	0x000000ff
        /*0658*/ 	.word	0x0002a8a0
        /*065c*/ 	.short	0x0100
        /*065e*/ 	.byte	0x08
	.zero		1


	//   ....[16]....
        /*0660*/ 	.word	0x00000670
        /*0664*/ 	.word	0x000000ff
        /*0668*/ 	.word	0x0002a898
        /*066c*/ 	.short	0x0100
        /*066e*/ 	.byte	0x08
	.zero		1


	//   ....[17]....
        /*0670*/ 	.word	0x00000680
        /*0674*/ 	.word	0x000000ff
        /*0678*/ 	.word	0x0002a8a8
        /*067c*/ 	.short	0x0100
        /*067e*/ 	.byte	0x08
	.zero		1


	//   ....[18]....
        /*0680*/ 	.word	0x000007c0
        /*0684*/ 	.word	0x000000ff
        /*0688*/ 	.word	0x0002a8b0
        /*068c*/ 	.short	0x0100
        /*068e*/ 	.byte	0x08
	.zero		1


	//   ....[19]....
        /*0690*/ 	.word	0x000007d0
        /*0694*/ 	.word	0x000000ff
        /*0698*/ 	.word	0x0002a8c0
        /*069c*/ 	.short	0x0100
        /*069e*/ 	.byte	0x08
	.zero		1


	//   ....[20]....
        /*06a0*/ 	.word	0x000007e0
        /*06a4*/ 	.word	0x000000ff
        /*06a8*/ 	.word	0x0002a8b8
        /*06ac*/ 	.short	0x0100
        /*06ae*/ 	.byte	0x08
	.zero		1


	//   ....[21]....
        /*06b0*/ 	.word	0x000007f0
        /*06b4*/ 	.word	0x000000ff
        /*06b8*/ 	.word	0x0002a8c8
        /*06bc*/ 	.short	0x0100
        /*06be*/ 	.byte	0x08
	.zero		1


	//   ....[22]....
        /*06c0*/ 	.word	0x00001140
        /*06c4*/ 	.word	0x000000ff
        /*06c8*/ 	.word	0x0002a800
        /*06cc*/ 	.short	0x010a
        /*06ce*/ 	.byte	0x25
	.zero		1


	//   ....[23]....
        /*06d0*/ 	.word	0x000011b0
        /*06d4*/ 	.word	0x000000ff
        /*06d8*/ 	.word	0x0002a830
        /*06dc*/ 	.short	0x010a
        /*06de*/ 	.byte	0x25
	.zero		1


	//   ....[24]....
        /*06e0*/ 	.word	0x00001210
        /*06e4*/ 	.word	0x000000ff
        /*06e8*/ 	.word	0x0002a830
        /*06ec*/ 	.short	0x010a
        /*06ee*/ 	.byte	0x25
	.zero		1


	//   ....[25]....
        /*06f0*/ 	.word	0x00001f10
        /*06f4*/ 	.word	0x000000ff
        /*06f8*/ 	.word	0x00000000
        /*06fc*/ 	.short	0x0101
        /*06fe*/ 	.byte	0x04
	.zero		1


	//   ....[26]....
        /*0700*/ 	.word	0x00003940
        /*0704*/ 	.word	0x000000ff
        /*0708*/ 	.word	0x0002a830
        /*070c*/ 	.short	0x010a
        /*070e*/ 	.byte	0x3b
	.zero		1


	//   ....[27]....
        /*0710*/ 	.word	0x00003980
        /*0714*/ 	.word	0x000000ff
        /*0718*/ 	.word	0x0002a830
        /*071c*/ 	.short	0x010a
        /*071e*/ 	.byte	0x3b
	.zero		1


	//   ....[28]....
        /*0720*/ 	.word	0x000041d0
        /*0724*/ 	.word	0x000000ff
        /*0728*/ 	.word	0x0002a850
        /*072c*/ 	.short	0x010a
        /*072e*/ 	.byte	0x05
	.zero		1


	//   ....[29]....
        /*0730*/ 	.word	0x00004210
        /*0734*/ 	.word	0x000000ff
        /*0738*/ 	.word	0x0002a850
        /*073c*/ 	.short	0x010a
        /*073e*/ 	.byte	0x05
	.zero		1


	//   ....[30]....
        /*0740*/ 	.word	0x00004890
        /*0744*/ 	.word	0x000000ff
        /*0748*/ 	.word	0x00000000
        /*074c*/ 	.short	0x0101
        /*074e*/ 	.byte	0x3b
	.zero		1


	//   ....[31]....
        /*0750*/ 	.word	0x000058e0
        /*0754*/ 	.word	0x000000ff
        /*0758*/ 	.word	0x00000000
        /*075c*/ 	.short	0x0101
        /*075e*/ 	.byte	0x04
	.zero		1


	//   ....[32]....
        /*0760*/ 	.word	0x00005eb0
        /*0764*/ 	.word	0x000000ff
        /*0768*/ 	.word	0x0002a850
        /*076c*/ 	.short	0x010a
        /*076e*/ 	.byte	0x05
	.zero		1


	//   ....[33]....
        /*0770*/ 	.word	0x00005ef0
        /*0774*/ 	.word	0x000000ff
        /*0778*/ 	.word	0x0002a850
        /*077c*/ 	.short	0x010a
        /*077e*/ 	.byte	0x05
	.zero		1


	//   ....[34]....
        /*0780*/ 	.word	0x000063d0
        /*0784*/ 	.word	0x000000ff
        /*0788*/ 	.word	0x00000000
        /*078c*/ 	.short	0x0101
        /*078e*/ 	.byte	0x04
	.zero		1


	//   ....[35]....
        /*0790*/ 	.word	0x00006fa0
        /*0794*/ 	.word	0x000000ff
        /*0798*/ 	.word	0x00000000
        /*079c*/ 	.short	0x0101
        /*079e*/ 	.byte	0x04
	.zero		1


	//   ....[36]....
        /*07a0*/ 	.word	0x00008ff0
        /*07a4*/ 	.word	0x000000ff
        /*07a8*/ 	.word	0x0002a840
        /*07ac*/ 	.short	0x010a
        /*07ae*/ 	.byte	0x2d
	.zero		1


	//   ....[37]....
        /*07b0*/ 	.word	0x000095d0
        /*07b4*/ 	.word	0x000000ff
        /*07b8*/ 	.word	0x0002a830
        /*07bc*/ 	.short	0x0107
        /*07be*/ 	.byte	0x2d
	.zero		1


	//   ....[38]....
        /*07c0*/ 	.word	0x00009640
        /*07c4*/ 	.word	0x000000ff
        /*07c8*/ 	.word	0x0002a830
        /*07cc*/ 	.short	0x0101
        /*07ce*/ 	.byte	0x2d
	.zero		1


	//   ....[39]....
        /*07d0*/ 	.word	0x00009fc0
        /*07d4*/ 	.word	0x000000ff
        /*07d8*/ 	.word	0x0002a800
        /*07dc*/ 	.short	0x0107
        /*07de*/ 	.byte	0x2d
	.zero		1


	//   ....[40]....
        /*07e0*/ 	.word	0x0000a020
        /*07e4*/ 	.word	0x000000ff
        /*07e8*/ 	.word	0x0002a800
        /*07ec*/ 	.short	0x0101
        /*07ee*/ 	.byte	0x2d
	.zero		1


	//   ....[41]....
        /*07f0*/ 	.word	0x0000a030
        /*07f4*/ 	.word	0x000000ff
        /*07f8*/ 	.word	0x0002a820
        /*07fc*/ 	.short	0x010a
        /*07fe*/ 	.byte	0x2d
	.zero		1


	//   ....[42]....
        /*0800*/ 	.word	0x0000a3a0
        /*0804*/ 	.word	0x00000008
        /*0808*/ 	.word	0x0002a840
        /*080c*/ 	.short	0x010a
        /*080e*/ 	.byte	0x3f
	.zero		1


	//   ....[43]....
        /*0810*/ 	.word	0x0000a8b0
        /*0814*/ 	.word	0x00000008
        /*0818*/ 	.word	0x0002a830
        /*081c*/ 	.short	0x0107
        /*081e*/ 	.byte	0x3f
	.zero		1


	//   ....[44]....
        /*0820*/ 	.word	0x0000a960
        /*0824*/ 	.word	0x00000008
        /*0828*/ 	.word	0x0002a830
        /*082c*/ 	.short	0x0101
        /*082e*/ 	.byte	0x3f
	.zero		1


	//   ....[45]....
        /*0830*/ 	.word	0x0000a9c0
        /*0834*/ 	.word	0x00000004
        /*0838*/ 	.word	0x0002a860
        /*083c*/ 	.short	0x010a
        /*083e*/ 	.byte	0x3f
	.zero		1


	//   ....[46]....
        /*0840*/ 	.word	0x0000adc0
        /*0844*/ 	.word	0x00000004
        /*0848*/ 	.word	0x0002a850
        /*084c*/ 	.short	0x0107
        /*084e*/ 	.byte	0x3f
	.zero		1


	//   ....[47]....
        /*0850*/ 	.word	0x0000af10
        /*0854*/ 	.word	0x00000004
        /*0858*/ 	.word	0x0002a850
        /*085c*/ 	.short	0x0101
        /*085e*/ 	.byte	0x3f
	.zero		1


	//   ....[48]....
        /*0860*/ 	.word	0x0000b0a0
        /*0864*/ 	.word	0x00000000
        /*0868*/ 	.word	0x0002a860
        /*086c*/ 	.short	0x010a
        /*086e*/ 	.byte	0x3f
	.zero		1


	//   ....[49]....
        /*0870*/ 	.word	0x0000b4e0
        /*0874*/ 	.word	0x00000000
        /*0878*/ 	.word	0x0002a850
        /*087c*/ 	.short	0x0107
        /*087e*/ 	.byte	0x3f
	.zero		1


	//   ....[50]....
        /*0880*/ 	.word	0x0000b5a0
        /*0884*/ 	.word	0x00000000
        /*0888*/ 	.word	0x0002a850
        /*088c*/ 	.short	0x0101
        /*088e*/ 	.byte	0x3f
	.zero		1


	//   ....[51]....
        /*0890*/ 	.word	0x0000b630
        /*0894*/ 	.word	0x00000007
        /*0898*/ 	.word	0x0002a820
        /*089c*/ 	.short	0x010a
        /*089e*/ 	.byte	0x3f
	.zero		1


	//   ....[52]....
        /*08a0*/ 	.word	0x0000b790
        /*08a4*/ 	.word	0x00000005
        /*08a8*/ 	.word	0x0002a840
        /*08ac*/ 	.short	0x010a
        /*08ae*/ 	.byte	0x3f
	.zero		1


	//   ....[53]....
        /*08b0*/ 	.word	0x0000b830
        /*08b4*/ 	.word	0x00000003
        /*08b8*/ 	.word	0x0002a840
        /*08bc*/ 	.short	0x010a
        /*08be*/ 	.byte	0x3f
	.zero		1


	//   ....[54]....
        /*08c0*/ 	.word	0x0000b870
        /*08c4*/ 	.word	0x00000005
        /*08c8*/ 	.word	0x0002a860
        /*08cc*/ 	.short	0x010a
        /*08ce*/ 	.byte	0x3f
	.zero		1


	//   ....[55]....
        /*08d0*/ 	.word	0x0000b8b0
        /*08d4*/ 	.word	0x00000003
        /*08d8*/ 	.word	0x0002a860
        /*08dc*/ 	.short	0x010a
        /*08de*/ 	.byte	0x3f
	.zero		1


	//   ....[56]....
        /*08e0*/ 	.word	0x0000b920
        /*08e4*/ 	.word	0x00000000
        /*08e8*/ 	.word	0x0002a800
        /*08ec*/ 	.short	0x010a
        /*08ee*/ 	.byte	0x3f
	.zero		1


	//   ....[57]....
        /*08f0*/ 	.word	0x0000b980
        /*08f4*/ 	.word	0x00000004
        /*08f8*/ 	.word	0x0002a830
        /*08fc*/ 	.short	0x010a
        /*08fe*/ 	.byte	0x3f
	.zero		1


	//   ....[58]....
        /*0900*/ 	.word	0x0000b9e0
        /*0904*/ 	.word	0x0000000b
        /*0908*/ 	.word	0x0002a830
        /*090c*/ 	.short	0x010a
        /*090e*/ 	.byte	0x3f
	.zero		1


	//   ....[59]....
        /*0910*/ 	.word	0x0000ba40
        /*0914*/ 	.word	0x00000009
        /*0918*/ 	.word	0x0002a850
        /*091c*/ 	.short	0x010a
        /*091e*/ 	.byte	0x3f
	.zero		1


	//   ....[60]....
        /*0920*/ 	.word	0x0000baa0
        /*0924*/ 	.word	0x00000004
        /*0928*/ 	.word	0x0002a850
        /*092c*/ 	.short	0x010a
        /*092e*/ 	.byte	0x3f
	.zero		1


	//   ....[61]....
        /*0930*/ 	.word	0x0000bb80
        /*0934*/ 	.word	0x00000003
        /*0938*/ 	.word	0x0002a840
        /*093c*/ 	.short	0x010a
        /*093e*/ 	.byte	0x3f
	.zero		1


	//   ....[62]....
        /*0940*/ 	.word	0x0000cd90
        /*0944*/ 	.word	0x00000003
        /*0948*/ 	.word	0x0002a820
        /*094c*/ 	.short	0x010a
        /*094e*/ 	.byte	0x3f
	.zero		1


	//   ....[63]....
        /*0950*/ 	.word	0x0000cde0
        /*0954*/ 	.word	0x00000008
        /*0958*/ 	.word	0x0002a840
        /*095c*/ 	.short	0x010a
        /*095e*/ 	.byte	0x3f
	.zero		1


	//   ....[64]....
        /*0960*/ 	.word	0x0000d520
        /*0964*/ 	.word	0x00000004
        /*0968*/ 	.word	0x0002a860
        /*096c*/ 	.short	0x010a
        /*096e*/ 	.byte	0x3f
	.zero		1


	//   ....[65]....
        /*0970*/ 	.word	0x0000dd90
        /*0974*/ 	.word	0x00000000
        /*0978*/ 	.word	0x0002a860
        /*097c*/ 	.short	0x010a
        /*097e*/ 	.byte	0x3f
	.zero		1


	//   ....[66]....
        /*0980*/ 	.word	0x0000e5b0
        /*0984*/ 	.word	0x00000007
        /*0988*/ 	.word	0x0002a820
        /*098c*/ 	.short	0x010a
        /*098e*/ 	.byte	0x3f
	.zero		1


	//   ....[67]....
        /*0990*/ 	.word	0x0000e750
        /*0994*/ 	.word	0x00000005
        /*0998*/ 	.word	0x0002a840
        /*099c*/ 	.short	0x010a
        /*099e*/ 	.byte	0x3f
	.zero		1


	//   ....[68]....
        /*09a0*/ 	.word	0x0000e7a0
        /*09a4*/ 	.word	0x00000003
        /*09a8*/ 	.word	0x0002a840
        /*09ac*/ 	.short	0x010a
        /*09ae*/ 	.byte	0x3f
	.zero		1


	//   ....[69]....
        /*09b0*/ 	.word	0x0000e7f0
        /*09b4*/ 	.word	0x00000005
        /*09b8*/ 	.word	0x0002a860
        /*09bc*/ 	.short	0x010a
        /*09be*/ 	.byte	0x3f
	.zero		1


	//----- nvinfo : EIATTR_NUM_MBARRIERS
	.align		4
.L_88:
        /*09c0*/ 	.byte	0x03, 0x38
        /*09c2*/ 	.short	0x0016


	//----- nvinfo : EIATTR_EXIT_INSTR_OFFSETS
	.align		4
        /*09c4*/ 	.byte	0x04, 0x1c
        /*09c6*/ 	.short	(.L_90 - .L_89)


	//   ....[0]....
.L_89:
        /*09c8*/ 	.word	0x0000b900


	//----- nvinfo : EIATTR_MAX_THREADS
	.align		4
.L_90:
        /*09cc*/ 	.byte	0x04, 0x05
        /*09ce*/ 	.short	(.L_92 - .L_91)
.L_91:
        /*09d0*/ 	.word	0x00000180
        /*09d4*/ 	.word	0x00000001
        /*09d8*/ 	.word	0x00000001


	//----- nvinfo : EIATTR_CRS_STACK_SIZE
	.align		4
.L_92:
        /*09dc*/ 	.byte	0x04, 0x1e
        /*09de*/ 	.short	(.L_94 - .L_93)
.L_93:
        /*09e0*/ 	.word	0x00000000


	//----- nvinfo : EIATTR_CBANK_PARAM_SIZE
	.align		4
.L_94:
        /*09e4*/ 	.byte	0x03, 0x19
        /*09e6*/ 	.short	0x0a70


	//----- nvinfo : EIATTR_PARAM_CBANK
	.align		4
        /*09e8*/ 	.byte	0x04, 0x0a
        /*09ea*/ 	.short	(.L_96 - .L_95)
	.align		4
.L_95:
        /*09ec*/ 	.word	index@(.nv.constant0._ZN7cutlass13device_kernelIN5flash11enable_sm90INS1_16FlashAttnFwdSm90INS1_25CollectiveMainloopFwdSm90ILi2EN4cute5tupleIJNS5_1CILi1EEES8_S8_EEENS6_IJNS7_ILi128EEENS7_ILi96EEENS7_ILi192EEEEEELi128ENS_10bfloat16_tEfNS_4arch4Sm90ELb0ELb0ELb1ELb0ELb1ELb0ELb0ELb1ELb1ELb1ELb1ELb0EEENS1_21CollectiveEpilogueFwdINS6_IJSA_SA_SB_EEES9_SE_SG_Li256ELb0ELb1ELb1ELb0EEENS1_19SingleTileSchedulerILb0ELb1ELb1ELi128EEEEEEEEEvNT_6ParamsE)
        /*09f0*/ 	.short	0x0210
        /*09f2*/ 	.short	0x0a70


	//----- nvinfo : EIATTR_SW_WAR
	.align		4
.L_96:
        /*09f4*/ 	.byte	0x04, 0x36
        /*09f6*/ 	.short	(.L_98 - .L_97)
.L_97:
        /*09f8*/ 	.word	0x00000008
.L_98:


//--------------------- .nv.info._ZN7cutlass13device_kernelIN5flash11enable_sm90INS1_16FlashAttnFwdSm90INS1_25CollectiveMainloopFwdSm90ILi2EN4cute5tupleIJNS5_1CILi1EEES8_S8_EEENS6_IJNS7_ILi128EEENS7_ILi96EEENS7_ILi192EEEEEELi128ENS_10bfloat16_tEfNS_4arch4Sm90ELb0ELb0ELb1ELb1ELb1ELb0ELb0ELb1ELb1ELb1ELb1ELb0EEENS1_21CollectiveEpilogueFwdINS6_IJSA_SA_SB_EEES9_SE_SG_Li256ELb1ELb1ELb1ELb0EEENS1_36VarlenDynamicPersistentTileSchedulerILi128ELi96ELi256ELi128ELb1ELb1ELb1ELb0ELb1ELb1EEEEEEEEEvNT_6ParamsE --------------------------
	.section	.nv.info._ZN7cutlass13device_kernelIN5flash11enable_sm90INS1_16FlashAttnFwdSm90INS1_25CollectiveMainloopFwdSm90ILi2EN4cute5tupleIJNS5_1CILi1EEES8_S8_EEENS6_IJNS7_ILi128EEENS7_ILi96EEENS7_ILi192EEEEEELi128ENS_10bfloat16_tEfNS_4arch4Sm90ELb0ELb0ELb1ELb1ELb1ELb0ELb0ELb1ELb1ELb1ELb1ELb0EEENS1_21CollectiveEpilogueFwdINS6_IJSA_SA_SB_EEES9_SE_SG_Li256ELb1ELb1ELb1ELb0EEENS1_36VarlenDynamicPersistentTileSchedulerILi128ELi96ELi256ELi128ELb1ELb1ELb1ELb0ELb1ELb1EEEEEEEEEvNT_6ParamsE,"",@"SHT_CUDA_INFO"
	.sectionflags	@""
	.align	4


	//----- nvinfo : EIATTR_CUDA_API_VERSION
	.align		4
        /*0000*/ 	.byte	0x04, 0x37
        /*0002*/ 	.short	(.L_100 - .L_99)
.L_99:
        /*0004*/ 	.word	0x00000082


	//----- nvinfo : EIATTR_KPARAM_INFO
	.align		4
.L_100:
        /*0008*/ 	.byte	0x04, 0x17
        /*000a*/ 	.short	(.L_102 - .L_101)
.L_101:
        /*000c*/ 	.word	0x00000000
        /*0010*/ 	.short	0x0000
        /*0012*/ 	.short	0x0070
        /*0014*/ 	.byte	0x00, 0xf0, 0x01, 0x2a


	//----- nvinfo : EIATTR_SPARSE_MMA_MASK
	.align		4
.L_102:
        /*0018*/ 	.byte	0x03, 0x50
        /*001a*/ 	.short	0x0000


	//----- nvinfo : EIATTR_MAXREG_COUNT
	.align		4
        /*001c*/ 	.byte	0x03, 0x1b
        /*001e*/ 	.short	0x00a8


	//----- nvinfo : EIATTR_NUM_BARRIERS
	.align		4
        /*0020*/ 	.byte	0x02, 0x4c
        /*0022*/ 	.byte	0x09
	.zero		1


	//----- nvinfo : EIATTR_EXTERNS
	.align		4
        /*0024*/ 	.byte	0x04, 0x0f
        /*0026*/ 	.short	(.L_104 - .L_103)


	//   ....[0]....
	.align		4
.L_103:
        /*0028*/ 	.word	index@(__assertfail)


	//----- nvinfo : EIATTR_ANNOTATIONS
	.align		4
.L_104:
        /*002c*/ 	.byte	0x04, 0x55
        /*002e*/ 	.short	(.L_106 - .L_105)


	//   ....[0]....
.L_105:
        /*0030*/ 	.word	0x00000001
        /*0034*/ 	.byte	0xa0, 0x08, 0x00, 0x00, 0x01, 0x00, 0x00, 0x00, 0xa0, 0x09, 0x00, 0x00, 0x01, 0x00, 0x00, 0x00
        /* <DEDUP_REMOVED lines=10> */
        /*00e4*/ 	.byte	0x30, 0xfb, 0x00, 0x00


	//----- nvinfo : EIATTR_MERCURY_ISA_VERSION
	.align		4
.L_106:
        /*00e8*/ 	.byte	0x03, 0x5f
        /*00ea*/ 	.short	0x0101


	//----- nvinfo : EIATTR_UNUSED_LOAD_BYTE_OFFSET
	.align		4
        /*00ec*/ 	.byte	0x04, 0x44
        /*00ee*/ 	.short	(.L_108 - .L_107)


	//   ....[0]....
.L_107:
        /*00f0*/ 	.word	0x00000950
        /*00f4*/ 	.word	0x0000fff0


	//   ....[1]....
        /*00f8*/ 	.word	0x00007320
        /*00fc*/ 	.word	0x0000fff0


	//----- nvinfo : EIATTR_INT_WARP_WIDE_INSTR_OFFSETS
	.align		4
.L_108:
        /*0100*/ 	.byte	0x04, 0x31
        /*0102*/ 	.short	(.L_110 - .L_109)


	//   ....[0]....
.L_109:
        /*0104*/ 	.word	0x000000c0


	//   ....[1]....
        /*0108*/ 	.word	0x000000d0


	//   ....[2]....
        /*010c*/ 	.word	0x00000170


	//   ....[3]....
        /*0110*/ 	.word	0x0000b800


	//   ....[4]....
        /*0114*/ 	.word	0x0000b890


	//   ....[5]....
        /*0118*/ 	.word	0x0000e6b0


	//   ....[6]....
        /*011c*/ 	.word	0x0000e740


	//----- nvinfo : EIATTR_COOP_GROUP_MASK_REGIDS
	.align		4
.L_110:
        /*0120*/ 	.byte	0x04, 0x29
        /*0122*/ 	.short	(.L_112 - .L_111)


	//   ....[0]....
.L_111:
        /*0124*/ 	.word	0xffffffff


	//   ....[1]....
        /*0128*/ 	.word	0xffffffff


	//   ....[2]....
        /*012c*/ 	.word	0xffffffff


	//   ....[3]....
        /*0130*/ 	.word	0xffffffff


	//   ....[4]....
        /*0134*/ 	.word	0xffffffff


	//   ....[5]....
        /*0138*/ 	.word	0xffffffff


	//   ....[6]....
        /*013c*/ 	.word	0xffffffff


	//   ....[7]....
        /*0140*/ 	.word	0xffffffff


	//   ....[8]....
        /*0144*/ 	.word	0xffffffff


	//   ....[9]....
        /*0148*/ 	.word	0xffffffff


	//   ....[10]....
        /*014c*/ 	.word	0xffffffff


	//   ....[11]....
        /*0150*/ 	.word	0xffffffff


	//   ....[12]....
        /*0154*/ 	.word	0xffffffff


	//   ....[13]....
        /*0158*/ 	.word	0xffffffff


	//   ....[14]....
        /*015c*/ 	.word	0xffffffff


	//   ....[15]....
        /*0160*/ 	.word	0xffffffff


	//   ....[16]....
        /*0164*/ 	.word	0xffffffff


	//   ....[17]....
        /*0168*/ 	.word	0xffffffff


	//   ....[18]....
        /*016c*/ 	.word	0xffffffff


	//   ....[19]....
        /*0170*/ 	.word	0xffffffff


	//   ....[20]....
        /*0174*/ 	.word	0xffffffff


	//   ....[21]....
        /*0178*/ 	.word	0xffffffff


	//   ....[22]....
        /*017c*/ 	.word	0xffffffff


	//   ....[23]....
        /*0180*/ 	.word	0xffffffff


	//   ....[24]....
        /*0184*/ 	.word	0xffffffff


	//   ....[25]....
        /*0188*/ 	.word	0xffffffff


	//   ....[26]....
        /*018c*/ 	.word	0xffffffff


	//   ....[27]....
        /*0190*/ 	.word	0xffffffff


	//   ....[28]....
        /*0194*/ 	.word	0xffffffff


	//   ....[29]....
        /*0198*/ 	.word	0xffffffff


	//   ....[30]....
        /*019c*/ 	.word	0xffffffff


	//   ....[31]....
        /*01a0*/ 	.word	0xffffffff


	//   ....[32]....
        /*01a4*/ 	.word	0xffffffff


	//   ....[33]....
        /*01a8*/ 	.word	0xffffffff


	//   ....[34]....
        /*01ac*/ 	.word	0xffffffff


	//   ....[35]....
        /*01b0*/ 	.word	0xffffffff


	//   ....[36]....
        /*01b4*/ 	.word	0xffffffff


	//   ....[37]....
        /*01b8*/ 	.word	0xffffffff


	//   ....[38]....
        /*01bc*/ 	.word	0xffffffff


	//   ....[39]....
        /*01c0*/ 	.word	0xffffffff


	//   ....[40]....
        /*01c4*/ 	.word	0xffffffff


	//   ....[41]....
        /*01c8*/ 	.word	0xffffffff


	//   ....[42]....
        /*01cc*/ 	.word	0xffffffff


	//   ....[43]....
        /*01d0*/ 	.word	0xffffffff


	//   ....[44]....
        /*01d4*/ 	.word	0xffffffff


	//   ....[45]....
        /*01d8*/ 	.word	0xffffffff


	//   ....[46]....
        /*01dc*/ 	.word	0xffffffff


	//   ....[47]....
        /*01e0*/ 	.word	0xffffffff


	//   ....[48]....
        /*01e4*/ 	.word	0xffffffff


	//   ....[49]....
        /*01e8*/ 	.word	0xffffffff


	//   ....[50]....
        /*01ec*/ 	.word	0xffffffff


	//   ....[51]....
        /*01f0*/ 	.word	0xffffffff


	//   ....[52]....
        /*01f4*/ 	.word	0xffffffff


	//   ....[53]....
        /*01f8*/ 	.word	0xffffffff


	//   ....[54]....
        /*01fc*/ 	.word	0xffffffff


	//   ....[55]....
        /*0200*/ 	.word	0xffffffff


	//   ....[56]....
        /*0204*/ 	.word	0xffffffff


	//   ....[57]....
        /*0208*/ 	.word	0xffffffff


	//   ....[58]....
        /*020c*/ 	.word	0xffffffff


	//   ....[59]....
        /*0210*/ 	.word	0xffffffff


	//   ....[60]....
        /*0214*/ 	.word	0xffffffff


	//   ....[61]....
        /*0218*/ 	.word	0xffffffff


	//   ....[62]....
        /*021c*/ 	.word	0xffffffff


	//   ....[63]....
        /*0220*/ 	.word	0xffffffff


	//   ....[64]....
        /*0224*/ 	.word	0xffffffff


	//   ....[65]....
        /*0228*/ 	.word	0xffffffff


	//   ....[66]....
        /*022c*/ 	.word	0xffffffff


	//   ....[67]....
        /*0230*/ 	.word	0xffffffff


	//   ....[68]....
        /*0234*/ 	.word	0xffffffff


	//   ....[69]....
        /*0238*/ 	.word	0xffffffff


	//   ....[70]....
        /*023c*/ 	.word	0xffffffff


	//   ....[71]....
        /*0240*/ 	.word	0xffffffff


	//   ....[72]....
        /*0244*/ 	.word	0xffffffff


	//   ....[73]....
        /*0248*/ 	.word	0xffffffff


	//   ....[74]....
        /*024c*/ 	.word	0xffffffff


	//   ....[75]....
        /*0250*/ 	.word	0xffffffff


	//   ....[76]....
        /*0254*/ 	.word	0xffffffff


	//   ....[77]....
        /*0258*/ 	.word	0xffffffff


	//   ....[78]....
        /*025c*/ 	.word	0xffffffff


	//   ....[79]....
        /*0260*/ 	.word	0xffffffff


	//   ....[80]....
        /*0264*/ 	.word	0xffffffff


	//   ....[81]....
        /*0268*/ 	.word	0xffffffff


	//   ....[82]....
        /*026c*/ 	.word	0xffffffff


	//   ....[83]....
        /*0270*/ 	.word	0xffffffff


	//   ....[84]....
        /*0274*/ 	.word	0xffffffff


	//   ....[85]....
        /*0278*/ 	.word	0xffffffff


	//   ....[86]....
        /*027c*/ 	.word	0xffffffff


	//   ....[87]....
        /*0280*/ 	.word	0xffffffff


	//   ....[88]....
        /*0284*/ 	.word	0xffffffff


	//   ....[89]....
        /*0288*/ 	.word	0xffffffff


	//   ....[90]....
        /*028c*/ 	.word	0xffffffff


	//   ....[91]....
        /*0290*/ 	.word	0xffffffff


	//   ....[92]....
        /*0294*/ 	.word	0xffffffff


	//   ....[93]....
        /*0298*/ 	.word	0xffffffff


	//   ....[94]....
        /*029c*/ 	.word	0xffffffff


	//   ....[95]....
        /*02a0*/ 	.word	0xffffffff


	//   ....[96]....
        /*02a4*/ 	.word	0xffffffff


	//   ....[97]....
        /*02a8*/ 	.word	0xffffffff


	//   ....[98]....
        /*02ac*/ 	.word	0xffffffff


	//   ....[99]....
        /*02b0*/ 	.word	0xffffffff


	//   ....[100]....
        /*02b4*/ 	.word	0xffffffff


	//   ....[101]....
        /*02b8*/ 	.word	0xffffffff


	//   ....[102]....
        /*02bc*/ 	.word	0xffffffff


	//   ....[103]....
        /*02c0*/ 	.word	0xffffffff


	//   ....[104]....
        /*02c4*/ 	.word	0xffffffff


	//   ....[105]....
        /*02c8*/ 	.word	0xffffffff


	//   ....[106]....
        /*02cc*/ 	.word	0xffffffff


	//   ....[107]....
        /*02d0*/ 	.word	0xffffffff


	//   ....[108]....
        /*02d4*/ 	.word	0xffffffff


	//   ....[109]....
        /*02d8*/ 	.word	0xffffffff


	//   ....[110]....
        /*02dc*/ 	.word	0xffffffff


	//   ....[111]....
        /*02e0*/ 	.word	0xffffffff


	//   ....[112]....
        /*02e4*/ 	.word	0xffffffff


	//   ....[113]....
        /*02e8*/ 	.word	0xffffffff


	//   ....[114]....
        /*02ec*/ 	.word	0xffffffff


	//   ....[115]....
        /*02f0*/ 	.word	0xffffffff


	//   ....[116]....
        /*02f4*/ 	.word	0xffffffff


	//   ....[117]....
        /*02f8*/ 	.word	0xffffffff


	//   ....[118]....
        /*02fc*/ 	.word	0xffffffff


	//   ....[119]....
        /*0300*/ 	.word	0xffffffff


	//   ....[120]....
        /*0304*/ 	.word	0xffffffff


	//   ....[121]....
        /*0308*/ 	.word	0xffffffff


	//   ....[122]....
        /*030c*/ 	.word	0xffffffff


	//   ....[123]....
        /*0310*/ 	.word	0xffffffff


	//   ....[124]....
        /*0314*/ 	.word	0xffffffff


	//   ....[125]....
        /*0318*/ 	.word	0xffffffff


	//   ....[126]....
        /*031c*/ 	.word	0xffffffff


	//   ....[127]....
        /*0320*/ 	.word	0xffffffff


	//   ....[128]....
        /*0324*/ 	.word	0xffffffff


	//   ....[129]....
        /*0328*/ 	.word	0xffffffff


	//   ....[130]....
        /*032c*/ 	.word	0xffffffff


	//   ....[131]....
        /*0330*/ 	.word	0xffffffff


	//   ....[132]....
        /*0334*/ 	.word	0xffffffff


	//   ....[133]....
        /*0338*/ 	.word	0xffffffff


	//   ....[134]....
        /*033c*/ 	.word	0xffffffff


	//   ....[135]....
        /*0340*/ 	.word	0xffffffff


	//   ....[136]....
        /*0344*/ 	.word	0xffffffff


	//   ....[137]....
        /*0348*/ 	.word	0xffffffff


	//   ....[138]....
        /*034c*/ 	.word	0xffffffff


	//   ....[139]....
        /*0350*/ 	.word	0xffffffff


	//   ....[140]....
        /*0354*/ 	.word	0xffffffff


	//   ....[141]....
        /*0358*/ 	.word	0xffffffff


	//   ....[142]....
        /*035c*/ 	.word	0xffffffff


	//   ....[143]....
        /*0360*/ 	.word	0x0500000f


	//   ....[144]....
        /*0364*/ 	.word	0x0500000f


	//   ....[145]....
        /*0368*/ 	.word	0x0500000f


	//   ....[146]....
        /*036c*/ 	.word	0x0500000f


	//   ....[147]....
        /*0370*/ 	.word	0x0500000f


	//   ....[148]....
        /*0374*/ 	.word	0x0500000f


	//   ....[149]....
        /*0378*/ 	.word	0x0500000f


	//   ....[150]....
        /*037c*/ 	.word	0x0500000f


	//   ....[151]....
        /*0380*/ 	.word	0x0500000f


	//   ....[152]....
        /*0384*/ 	.word	0x0500000f


	//   ....[153]....
        /*0388*/ 	.word	0x0500000f


	//   ....[154]....
        /*038c*/ 	.word	0x0500000f


	//   ....[155]....
        /*0390*/ 	.word	0x0500000f


	//   ....[156]....
        /*0394*/ 	.word	0x0500000f


	//   ....[157]....
        /*0398*/ 	.word	0x0500000f


	//   ....[158]....
        /*039c*/ 	.word	0x0500000f


	//   ....[159]....
        /*03a0*/ 	.word	0x0500000f


	//   ....[160]....
        /*03a4*/ 	.word	0x0500000f


	//   ....[161]....
        /*03a8*/ 	.word	0x0500000f


	//   ....[162]....
        /*03ac*/ 	.word	0x0500000f


	//   ....[163]....
        /*03b0*/ 	.word	0x0500000f


	//   ....[164]....
        /*03b4*/ 	.word	0x0500000f


	//   ....[165]....
        /*03b8*/ 	.word	0x0500000f


	//   ....[166]....
        /*03bc*/ 	.word	0x0500000f


	//   ....[167]....
        /*03c0*/ 	.word	0x0500000f


	//   ....[168]....
        /*03c4*/ 	.word	0x0500000f


	//   ....[169]....
        /*03c8*/ 	.word	0x0500000f


	//   ....[170]....
        /*03cc*/ 	.word	0x0500000f


	//   ....[171]....
        /*03d0*/ 	.word	0x0500000f


	//   ....[172]....
        /*03d4*/ 	.word	0x0500000f


	//   ....[173]....
        /*03d8*/ 	.word	0x0500000f


	//   ....[174]....
        /*03dc*/ 	.word	0x0500000f


	//   ....[175]....
        /*03e0*/ 	.word	0x0500000f


	//   ....[176]....
        /*03e4*/ 	.word	0x0500000f


	//   ....[177]....
        /*03e8*/ 	.word	0x0500000f


	//   ....[178]....
        /*03ec*/ 	.word	0x0500000f


	//   ....[179]....
        /*03f0*/ 	.word	0x0500000f


	//   ....[180]....
        /*03f4*/ 	.word	0x0500000f


	//   ....[181]....
        /*03f8*/ 	.word	0x0500000f


	//   ....[182]....
        /*03fc*/ 	.word	0x0500000f


	//   ....[183]....
        /*0400*/ 	.word	0x0500000f


	//   ....[184]....
        /*0404*/ 	.word	0x0500000f


	//   ....[185]....
        /*0408*/ 	.word	0x0500000f


	//   ....[186]....
        /*040c*/ 	.word	0x0500000f


	//   ....[187]....
        /*0410*/ 	.word	0x0500000f


	//   ....[188]....
        /*0414*/ 	.word	0x0500000f


	//   ....[189]....
        /*0418*/ 	.word	0x0500000f


	//   ....[190]....
        /*041c*/ 	.word	0x0500000f


	//   ....[191]....
        /*0420*/ 	.word	0x0500000f


	//   ....[192]....
        /*0424*/ 	.word	0x0500000f


	//   ....[193]....
        /*0428*/ 	.word	0x0500000f


	//   ....[194]....
        /*042c*/ 	.word	0x0500000f


	//   ....[195]....
        /*0430*/ 	.word	0x0500000f


	//   ....[196]....
        /*0434*/ 	.word	0x0500000f


	//   ....[197]....
        /*0438*/ 	.word	0x0500000f


	//   ....[198]....
        /*043c*/ 	.word	0x0500000f


	//   ....[199]....
        /*0440*/ 	.word	0x0500000f


	//   ....[200]....
        /*0444*/ 	.word	0x0500000f


	//   ....[201]....
        /*0448*/ 	.word	0x0500000f


	//   ....[202]....
        /*044c*/ 	.word	0x0500000f


	//   ....[203]....
        /*0450*/ 	.word	0x0500000f


	//   ....[204]....
        /*0454*/ 	.word	0x0500000f


	//   ....[205]....
        /*0458*/ 	.word	0x0500000f


	//   ....[206]....
        /*045c*/ 	.word	0x0500000f


	//   ....[207]....
        /*0460*/ 	.word	0x0500000f


	//   ....[208]....
        /*0464*/ 	.word	0x0500000f


	//   ....[209]....
        /*0468*/ 	.word	0x0500000f


	//   ....[210]....
        /*046c*/ 	.word	0x0500000f


	//   ....[211]....
        /*0470*/ 	.word	0x0500000f


	//   ....[212]....
        /*0474*/ 	.word	0x0500000f


	//   ....[213]....
        /*0478*/ 	.word	0x0500000f


	//   ....[214]....
        /*047c*/ 	.word	0x0500000f


	//   ....[215]....
        /*0480*/ 	.word	0x0500000f


	//   ....[216]....
        /*0484*/ 	.word	0x0500000f


	//   ....[217]....
        /*0488*/ 	.word	0x0500000f


	//   ....[218]....
        /*048c*/ 	.word	0x0500000f


	//   ....[219]....
        /*0490*/ 	.word	0x0500000f


	//   ....[220]....
        /*0494*/ 	.word	0x0500000f


	//   ....[221]....
        /*0498*/ 	.word	0x0500000f


	//   ....[222]....
        /*049c*/ 	.word	0x0500000f


	//   ....[223]....
        /*04a0*/ 	.word	0x0500000f


	//   ....[224]....
        /*04a4*/ 	.word	0x0500000f


	//   ....[225]....
        /*04a8*/ 	.word	0x0500000f


	//   ....[226]....
        /*04ac*/ 	.word	0x0500000f


	//----- nvinfo : EIATTR_COOP_GROUP_INSTR_OFFSETS
	.align		4
.L_112:
        /*04b0*/ 	.byte	0x04, 0x28
        /*04b2*/ 	.short	(.L_114 - .L_113)


	//   ....[0]....
.L_113:
        /*04b4*/ 	.word	0x00000070


	//   ....[1]....
        /*04b8*/ 	.word	0x000000b0


	//   ....[2]....
        /*04bc*/ 	.word	0x000002d0


	//   ....[3]....
        /*04c0*/ 	.word	0x00000430


	//   ....[4]....
        /*04c4*/ 	.word	0x00000550


	//   ....[5]....
        /*04c8*/ 	.word	0x000006b0


	//   ....[6]....
        /*04cc*/ 	.word	0x000018c0


	//   ....[7]....
        /*04d0*/ 	.word	0x00002fe0


	//   ....[8]....
        /*04d4*/ 	.word	0x000030b0


	//   ....[9]....
        /*04d8*/ 	.word	0x00003560


	//   ....[10]....
        /*04dc*/ 	.word	0x000035c0


	//   ....[11]....
        /*04e0*/ 	.word	0x000058d0


	//   ....[12]....
        /*04e4*/ 	.word	0x00005900


	//   ....[13]....
        /*04e8*/ 	.word	0x00005920


	//   ....[14]....
        /*04ec*/ 	.word	0x00005940


	//   ....[15]....
        /*04f0*/ 	.word	0x00006a60


	//   ....[16]....
        /*04f4*/ 	.word	0x00006a90


	//   ....[17]....
        /*04f8*/ 	.word	0x00006b50


	//   ....[18]....
        /*04fc*/ 	.word	0x00006b60


	//   ....[19]....
        /*0500*/ 	.word	0x00007ec0


	//   ....[20]....
        /*0504*/ 	.word	0x00007ef0


	//   ....[21]....
        /*0508*/ 	.word	0x00007f10


	//   ....[22]....
        /*050c*/ 	.word	0x00007f30


	//   ....[23]....
        /*0510*/ 	.word	0x00008670


	//   ....[24]....
        /*0514*/ 	.word	0x000086b0


	//   ....[25]....
        /*0518*/ 	.word	0x00008770


	//   ....[26]....
        /*051c*/ 	.word	0x00008790


	//   ....[27]....
        /*0520*/ 	.word	0x00008850


	//   ....[28]....
        /*0524*/ 	.word	0x00008870


	//   ....[29]....
        /*0528*/ 	.word	0x00008940


	//   ....[30]....
        /*052c*/ 	.word	0x00008960


	//   ....[31]....
        /*0530*/ 	.word	0x00008d30


	//   ....[32]....
        /*0534*/ 	.word	0x00008d40


	//   ....[33]....
        /*0538*/ 	.word	0x00009170


	//   ....[34]....
        /*053c*/ 	.word	0x00009180


	//   ....[35]....
        /*0540*/ 	.word	0x00009f40


	//   ....[36]....
        /*0544*/ 	.word	0x00009f70


	//   ....[37]....
        /*0548*/ 	.word	0x0000a040


	//   ....[38]....
        /*054c*/ 	.word	0x0000a060


	//   ....[39]....
        /*0550*/ 	.word	0x0000a120


	//   ....[40]....
        /*0554*/ 	.word	0x0000a140


	//   ....[41]....
        /*0558*/ 	.word	0x0000a210


	//   ....[42]....
        /*055c*/ 	.word	0x0000a230


	//   ....[43]....
        /*0560*/ 	.word	0x0000a370


	//   ....[44]....
        /*0564*/ 	.word	0x0000a580


	//   ....[45]....
        /*0568*/ 	.word	0x0000a5b0


	//   ....[46]....
        /*056c*/ 	.word	0x0000a5e0


	//   ....[47]....
        /*0570*/ 	.word	0x0000a610


	//   ....[48]....
        /*0574*/ 	.word	0x0000a640


	//   ....[49]....
        /*0578*/ 	.word	0x0000a670


	//   ....[50]....
        /*057c*/ 	.word	0x0000a7e0


	//   ....[51]....
        /*0580*/ 	.word	0x0000a810


	//   ....[52]....
        /*0584*/ 	.word	0x0000a840


	//   ....[53]....
        /*0588*/ 	.word	0x0000a870


	//   ....[54]....
        /*058c*/ 	.word	0x0000a8a0


	//   ....[55]....
        /*0590*/ 	.word	0x0000a8d0


	//   ....[56]....
        /*0594*/ 	.word	0x0000a960


	//   ....[57]....
        /*0598*/ 	.word	0x0000a990


	//   ....[58]....
        /*059c*/ 	.word	0x0000a9a0


	//   ....[59]....
        /*05a0*/ 	.word	0x0000aa30


	//   ....[60]....
        /*05a4*/ 	.word	0x0000c470


	//   ....[61]....
        /*05a8*/ 	.word	0x0000c490


	//   ....[62]....
        /*05ac*/ 	.word	0x0000c540


	//   ....[63]....
        /*05b0*/ 	.word	0x0000c560


	//   ....[64]....
        /*05b4*/ 	.word	0x0000c600


	//   ....[65]....
        /*05b8*/ 	.word	0x0000c620


	//   ....[66]....
        /*05bc*/ 	.word	0x0000c6c0


	//   ....[67]....
        /*05c0*/ 	.word	0x0000c6e0


	//   ....[68]....
        /*05c4*/ 	.word	0x0000c780


	//   ....[69]....
        /*05c8*/ 	.word	0x0000c7a0


	//   ....[70]....
        /*05cc*/ 	.word	0x0000c7b0


	//   ....[71]....
        /*05d0*/ 	.word	0x0000c840


	//   ....[72]....
        /*05d4*/ 	.word	0x0000cfa0


	//   ....[73]....
        /*05d8*/ 	.word	0x0000cfd0


	//   ....[74]....
        /*05dc*/ 	.word	0x0000d030


	//   ....[75]....
        /*05e0*/ 	.word	0x0000d080


	//   ....[76]....
        /*05e4*/ 	.word	0x0000d0c0


	//   ....[77]....
        /*05e8*/ 	.word	0x0000d130


	//   ....[78]....
        /*05ec*/ 	.word	0x0000d180


	//   ....[79]....
        /*05f0*/ 	.word	0x0000d1e0


	//   ....[80]....
        /*05f4*/ 	.word	0x0000d220


	//   ....[81]....
        /*05f8*/ 	.word	0x0000d290


	//   ....[82]....
        /*05fc*/ 	.word	0x0000d2e0


	//   ....[83]....
        /*0600*/ 	.word	0x0000d340


	//   ....[84]....
        /*0604*/ 	.word	0x0000d380


	//   ....[85]....
        /*0608*/ 	.word	0x0000d3f0


	//   ....[86]....
        /*060c*/ 	.word	0x0000d410


	//   ....[87]....
        /*0610*/ 	.word	0x0000d450


	//   ....[88]....
        /*0614*/ 	.word	0x0000dbd0


	//   ....[89]....
        /*0618*/ 	.word	0x0000dbe0


	//   ....[90]....
        /*061c*/ 	.word	0x0000dc00


	//   ....[91]....
        /*0620*/ 	.word	0x0000dc80


	//   ....[92]....
        /*0624*/ 	.word	0x0000dc90


	//   ....[93]....
        /*0628*/ 	.word	0x0000dcf0


	//   ....[94]....
        /*062c*/ 	.word	0x0000dd20


	//   ....[95]....
        /*0630*/ 	.word	0x0000dd60


	//   ....[96]....
        /*0634*/ 	.word	0x0000dd90


	//   ....[97]....
        /*0638*/ 	.word	0x0000ddd0


	//   ....[98]....
        /*063c*/ 	.word	0x0000de00


	//   ....[99]....
        /*0640*/ 	.word	0x0000de40


	//   ....[100]....
        /*0644*/ 	.word	0x0000e0b0


	//   ....[101]....
        /*0648*/ 	.word	0x0000e0d0


	//   ....[102]....
        /*064c*/ 	.word	0x0000e0e0


	//   ....[103]....
        /*0650*/ 	.word	0x0000e160


	//   ....[104]....
        /*0654*/ 	.word	0x0000e170


	//   ....[105]....
        /*0658*/ 	.word	0x0000e1e0


	//   ....[106]....
        /*065c*/ 	.word	0x0000e1f0


	//   ....[107]....
        /*0660*/ 	.word	0x0000e260


	//   ....[108]....
        /*0664*/ 	.word	0x0000e270


	//   ....[109]....
        /*0668*/ 	.word	0x0000e2e0


	//   ....[110]....
        /*066c*/ 	.word	0x0000e2f0


	//   ....[111]....
        /*0670*/ 	.word	0x0000e300


	//   ....[112]....
        /*0674*/ 	.word	0x0000e8b0


	//   ....[113]....
        /*0678*/ 	.word	0x0000e8d0


	//   ....[114]....
        /*067c*/ 	.word	0x0000e8e0


	//   ....[115]....
        /*0680*/ 	.word	0x0000e8f0


	//   ....[116]....
        /*0684*/ 	.word	0x0000e960


	//   ....[117]....
        /*0688*/ 	.word	0x0000e980


	//   ....[118]....
        /*068c*/ 	.word	0x0000e9f0


	//   ....[119]....
        /*0690*/ 	.word	0x0000ea10


	//   ....[120]....
        /*0694*/ 	.word	0x0000ea70


	//   ....[121]....
        /*0698*/ 	.word	0x0000ea90


	//   ....[122]....
        /*069c*/ 	.word	0x0000eae0


	//   ....[123]....
        /*06a0*/ 	.word	0x0000eb00


	//   ....[124]....
        /*06a4*/ 	.word	0x0000ef50


	//   ....[125]....
        /*06a8*/ 	.word	0x0000ef60


	//   ....[126]....
        /*06ac*/ 	.word	0x0000efa0


	//   ....[127]....
        /*06b0*/ 	.word	0x0000efe0


	//   ....[128]....
        /*06b4*/ 	.word	0x0000f010


	//   ....[129]....
        /*06b8*/ 	.word	0x0000f040


	//   ....[130]....
        /*06bc*/ 	.word	0x0000f070


	//   ....[131]....
        /*06c0*/ 	.word	0x0000f0a0


	//   ....[132]....
        /*06c4*/ 	.word	0x0000f250


	//   ....[133]....
        /*06c8*/ 	.word	0x0000f280


	//   ....[134]....
        /*06cc*/ 	.word	0x0000f2b0


	//   ....[135]....
        /*06d0*/ 	.word	0x0000f2e0


	//   ....[136]....
        /*06d4*/ 	.word	0x0000f310


	//   ....[137]....
        /*06d8*/ 	.word	0x0000f340


	//   ....[138]....
        /*06dc*/ 	.word	0x0000f400


	//   ....[139]....
        /*06e0*/ 	.word	0x0000f420


	//   ....[140]....
        /*06e4*/ 	.word	0x0000f430


	//   ....[141]....
        /*06e8*/ 	.word	0x0000f490


	//   ....[142]....
        /*06ec*/ 	.word	0x0000fab0


	//   ....[143]....
        /*06f0*/ 	.word	0x0000ffa0


	//   ....[144]....
        /*06f4*/ 	.word	0x00010090


	//   ....[145]....
        /*06f8*/ 	.word	0x00010130


	//   ....[146]....
        /*06fc*/ 	.word	0x00010190


	//   ....[147]....
        /*0700*/ 	.word	0x000102a0


	//   ....[148]....
        /*0704*/ 	.word	0x00010310


	//   ....[149]....
        /*0708*/ 	.word	0x00010420


	//   ....[150]....
        /*070c*/ 	.word	0x00010490


	//   ....[151]....
        /*0710*/ 	.word	0x000105a0


	//   ....[152]....
        /*0714*/ 	.word	0x00010610


	//   ....[153]....
        /*0718*/ 	.word	0x00010720


	//   ....[154]....
        /*071c*/ 	.word	0x00010790


	//   ....[155]....
        /*0720*/ 	.word	0x00010830


	//   ....[156]....
        /*0724*/ 	.word	0x00010940


	//   ....[157]....
        /*0728*/ 	.word	0x000109b0


	//   ....[158]....
        /*072c*/ 	.word	0x00010a30


	//   ....[159]....
        /*0730*/ 	.word	0x00010af0


	//   ....[160]....
        /*0734*/ 	.word	0x00010b70


	//   ....[161]....
        /*0738*/ 	.word	0x00010c50


	//   ....[162]....
        /*073c*/ 	.word	0x00010cd0


	//   ....[163]....
        /*0740*/ 	.word	0x00010db0


	//   ....[164]....
        /*0744*/ 	.word	0x00010e30


	//   ....[165]....
        /*0748*/ 	.word	0x00010f10


	//   ....[166]....
        /*074c*/ 	.word	0x00010f90


	//   ....[167]....
        /*0750*/ 	.word	0x00011070


	//   ....[168]....
        /*0754*/ 	.word	0x000110f0


	//   ....[169]....
        /*0758*/ 	.word	0x000111d0


	//   ....[170]....
        /*075c*/ 	.word	0x00011250


	//   ....[171]....
        /*0760*/ 	.word	0x00011310


	//   ....[172]....
        /*0764*/ 	.word	0x00011440


	//   ....[173]....
        /*0768*/ 	.word	0x000114f0


	//   ....[174]....
        /*076c*/ 	.word	0x00011560


	//   ....[175]....
        /*0770*/ 	.word	0x00011650


	//   ....[176]....
        /*0774*/ 	.word	0x000116b0


	//   ....[177]....
        /*0778*/ 	.word	0x00011780


	//   ....[178]....
        /*077c*/ 	.word	0x000117e0


	//   ....[179]....
        /*0780*/ 	.word	0x000118b0


	//   ....[180]....
        /*0784*/ 	.word	0x00011910


	//   ....[181]....
        /*0788*/ 	.word	0x000119e0


	//   ....[182]....
        /*078c*/ 	.word	0x00011a40


	//   ....[183]....
        /*0790*/ 	.word	0x00011b10


	//   ....[184]....
        /*0794*/ 	.word	0x00011c00


	//   ....[185]....
        /*0798*/ 	.word	0x00011ca0


	//   ....[186]....
        /*079c*/ 	.word	0x00011d00


	//   ....[187]....
        /*07a0*/ 	.word	0x00011df0


	//   ....[188]....
        /*07a4*/ 	.word	0x00011e50


	//   ....[189]....
        /*07a8*/ 	.word	0x00011f30


	//   ....[190]....
        /*07ac*/ 	.word	0x00011f90


	//   ....[191]....
        /*07b0*/ 	.word	0x00012070


	//   ....[192]....
        /*07b4*/ 	.word	0x000120d0


	//   ....[193]....
        /*07b8*/ 	.word	0x000121b0


	//   ....[194]....
        /*07bc*/ 	.word	0x00012210


	//   ....[195]....
        /*07c0*/ 	.word	0x000122e0


	//   ....[196]....
        /*07c4*/ 	.word	0x00012400


	//   ....[197]....
        /*07c8*/ 	.word	0x000124d0


	//   ....[198]....
        /*07cc*/ 	.word	0x00012590


	//   ....[199]....
        /*07d0*/ 	.word	0x00012660


	//   ....[200]....
        /*07d4*/ 	.word	0x000126c0


	//   ....[201]....
        /*07d8*/ 	.word	0x00012790


	//   ....[202]....
        /*07dc*/ 	.word	0x000127f0


	//   ....[203]....
        /*07e0*/ 	.word	0x000128d0


	//   ....[204]....
        /*07e4*/ 	.word	0x00012930


	//   ....[205]....
        /*07e8*/ 	.word	0x00012a00


	//   ....[206]....
        /*07ec*/ 	.word	0x00012a60


	//   ....[207]....
        /*07f0*/ 	.word	0x00012b20


	//   ....[208]....
        /*07f4*/ 	.word	0x00012bb0


	//   ....[209]....
        /*07f8*/ 	.word	0x00012c50


	//   ....[210]....
        /*07fc*/ 	.word	0x00012db0


	//   ....[211]....
        /*0800*/ 	.word	0x00012e20


	//   ....[212]....
        /*0804*/ 	.word	0x00012ea0


	//   ....[213]....
        /*0808*/ 	.word	0x00012f10


	//   ....[214]....
        /*080c*/ 	.word	0x00012f80


	//   ....[215]....
        /*0810*/ 	.word	0x00013000


	//   ....[216]....
        /*0814*/ 	.word	0x00013080


	//   ....[217]....
        /*0818*/ 	.word	0x00013110


	//   ....[218]....
        /*081c*/ 	.word	0x00013180


	//   ....[219]....
        /*0820*/ 	.word	0x000131f0


	//   ....[220]....
        /*0824*/ 	.word	0x00013260


	//   ....[221]....
        /*0828*/ 	.word	0x000132e0


	//   ....[222]....
        /*082c*/ 	.word	0x00013350


	//   ....[223]....
        /*0830*/ 	.word	0x000133f0


	//   ....[224]....
        /*0834*/ 	.word	0x00013440


	//   ....[225]....
        /*0838*/ 	.word	0x000134d0


	//   ....[226]....
        /*083c*/ 	.word	0x00013600


	//----- nvinfo : EIATTR_REG_RECONFIG
	.align		4
.L_114:
        /*0840*/ 	.byte	0x01, 0x54
	.zero		2


	//----- nvinfo : EIATTR_SYSCALL_OFFSETS
	.align		4
        /*0844*/ 	.byte	0x04, 0x46
        /*0846*/ 	.short	(.L_116 - .L_115)


	//   ....[0]....
.L_115:
        /*0848*/ 	.word	0x00001aa0


	//   ....[1]....
        /*084c*/ 	.word	0x0000b9f0


	//   ....[2]....
        /*0850*/ 	.word	0x0000bb40


	//   ....[3]....
        /*0854*/ 	.word	0x0000bc30


	//   ....[4]....
        /*0858*/ 	.word	0x0000cbd0


	//----- nvinfo : EIATTR_MBARRIER_INSTR_OFFSETS
	.align		4
.L_116:
        /*085c*/ 	.byte	0x04, 0x39
        /*085e*/ 	.short	(.L_118 - .L_117)


	//   ....[0]....
.L_117:
        /*0860*/ 	.word	0x00000180
        /*0864*/ 	.word	0x000000ff
        /*0868*/ 	.word	0x0002a800
        /*086c*/ 	.short	0x0100
        /*086e*/ 	.byte	0x08
	.zero		1


	//   ....[1]....
        /*0870*/ 	.word	0x00000190
        /*0874*/ 	.word	0x000000ff
        /*0878*/ 	.word	0x0002a820
        /*087c*/ 	.short	0x0100
        /*087e*/ 	.byte	0x08
	.zero		1


	//   ....[2]....
        /*0880*/ 	.word	0x00000280
        /*0884*/ 	.word	0x000000ff
        /*0888*/ 	.word	0x0002a830
        /*088c*/ 	.short	0x0100
        /*088e*/ 	.byte	0x08
	.zero		1


	//   ....[3]....
        /*0890*/ 	.word	0x00000290
        /*0894*/ 	.word	0x000000ff
        /*0898*/ 	.word	0x0002a840
        /*089c*/ 	.short	0x0100
        /*089e*/ 	.byte	0x08
	.zero		1


	//   ....[4]....
        /*08a0*/ 	.word	0x000002a0
        /*08a4*/ 	.word	0x000000ff
        /*08a8*/ 	.word	0x0002a838
        /*08ac*/ 	.short	0x0100
        /*08ae*/ 	.byte	0x08
	.zero		1


	//   ....[5]....
        /*08b0*/ 	.word	0x000002b0
        /*08b4*/ 	.word	0x000000ff
        /*08b8*/ 	.word	0x0002a848
        /*08bc*/ 	.short	0x0100
        /*08be*/ 	.byte	0x08
	.zero		1


	//   ....[6]....
        /*08c0*/ 	.word	0x000003e0
        /*08c4*/ 	.word	0x000000ff
        /*08c8*/ 	.word	0x0002a850
        /*08cc*/ 	.short	0x0100
        /*08ce*/ 	.byte	0x08
	.zero		1


	//   ....[7]....
        /*08d0*/ 	.word	0x000003f0
        /*08d4*/ 	.word	0x000000ff
        /*08d8*/ 	.word	0x0002a860
        /*08dc*/ 	.short	0x0100
        /*08de*/ 	.byte	0x08
	.zero		1


	//   ....[8]....
        /*08e0*/ 	.word	0x00000400
        /*08e4*/ 	.word	0x000000ff
        /*08e8*/ 	.word	0x0002a858
        /*08ec*/ 	.short	0x0100
        /*08ee*/ 	.byte	0x08
	.zero		1


	//   ....[9]....
        /*08f0*/ 	.word	0x00000410
        /*08f4*/ 	.word	0x000000ff
        /*08f8*/ 	.word	0x0002a868
        /*08fc*/ 	.short	0x0100
        /*08fe*/ 	.byte	0x08
	.zero		1


	//   ....[10]....
        /*0900*/ 	.word	0x00000500
        /*0904*/ 	.word	0x000000ff
        /*0908*/ 	.word	0x0002a870
        /*090c*/ 	.short	0x0100
        /*090e*/ 	.byte	0x06
	.zero		1


	//   ....[11]....
        /*0910*/ 	.word	0x00000510
        /*0914*/ 	.word	0x000000ff
        /*0918*/ 	.word	0x0002a880
        /*091c*/ 	.short	0x0100
        /*091e*/ 	.byte	0x06
	.zero		1


	//   ....[12]....
        /*0920*/ 	.word	0x00000520
        /*0924*/ 	.word	0x000000ff
        /*0928*/ 	.word	0x0002a878
        /*092c*/ 	.short	0x0100
        /*092e*/ 	.byte	0x06
	.zero		1


	//   ....[13]....
        /*0930*/ 	.word	0x00000530
        /*0934*/ 	.word	0x000000ff
        /*0938*/ 	.word	0x0002a888
        /*093c*/ 	.short	0x0100
        /*093e*/ 	.byte	0x06
	.zero		1


	//   ....[14]....
        /*0940*/ 	.word	0x00000660
        /*0944*/ 	.word	0x000000ff
        /*0948*/ 	.word	0x0002a890
        /*094c*/ 	.short	0x0100
        /*094e*/ 	.byte	0x08
	.zero		1


	//   ....[15]....
        /*0950*/ 	.word	0x00000670
        /*0954*/ 	.word	0x000000ff
        /*0958*/ 	.word	0x0002a8a0
        /*095c*/ 	.short	0x0100
        /*095e*/ 	.byte	0x08
	.zero		1


	//   ....[16]....
        /*0960*/ 	.word	0x00000680
        /*0964*/ 	.word	0x000000ff
        /*0968*/ 	.word	0x0002a898
        /*096c*/ 	.short	0x0100
        /*096e*/ 	.byte	0x08
	.zero		1


	//   ....[17]....
        /*0970*/ 	.word	0x00000690
        /*0974*/ 	.word	0x000000ff
        /*0978*/ 	.word	0x0002a8a8
        /*097c*/ 	.short	0x0100
        /*097e*/ 	.byte	0x08
	.zero		1


	//   ....[18]....
        /*0980*/ 	.word	0x000007d0
        /*0984*/ 	.word	0x000000ff
        /*0988*/ 	.word	0x0002a8b0
        /*098c*/ 	.short	0x0100
        /*098e*/ 	.byte	0x08
	.zero		1


	//   ....[19]....
        /*0990*/ 	.word	0x000007e0
        /*0994*/ 	.word	0x000000ff
        /*0998*/ 	.word	0x0002a8c0
        /*099c*/ 	.short	0x0100
        /*099e*/ 	.byte	0x08
	.zero		1


	//   ....[20]....
        /*09a0*/ 	.word	0x000007f0
        /*09a4*/ 	.word	0x000000ff
        /*09a8*/ 	.word	0x0002a8b8
        /*09ac*/ 	.short	0x0100
        /*09ae*/ 	.byte	0x08
	.zero		1


	//   ....[21]....
        /*09b0*/ 	.word	0x00000800
        /*09b4*/ 	.word	0x000000ff
        /*09b8*/ 	.word	0x0002a8c8
        /*09bc*/ 	.short	0x0100
        /*09be*/ 	.byte	0x08
	.zero		1


	//   ....[22]....
        /*09c0*/ 	.word	0x00001b40
        /*09c4*/ 	.word	0x000000ff
        /*09c8*/ 	.word	0x0002a800
        /*09cc*/ 	.short	0x010a
        /*09ce*/ 	.byte	0x28
	.zero		1


	//   ....[23]....
        /*09d0*/ 	.word	0x00001bc0
        /*09d4*/ 	.word	0x00000000
        /*09d8*/ 	.word	0x0002a830
        /*09dc*/ 	.short	0x010a
        /*09de*/ 	.byte	0x3f
	.zero		1


	//   ....[24]....
        /*09e0*/ 	.word	0x00001c10
        /*09e4*/ 	.word	0x00000000
        /*09e8*/ 	.word	0x0002a830
        /*09ec*/ 	.short	0x010a
        /*09ee*/ 	.byte	0x3f
	.zero		1


	//   ....[25]....
        /*09f0*/ 	.word	0x000030e0
        /*09f4*/ 	.word	0x000000ff
        /*09f8*/ 	.word	0x00000000
        /*09fc*/ 	.short	0x0101
        /*09fe*/ 	.byte	0x04
	.zero		1


	//   ....[26]....
        /*0a00*/ 	.word	0x000043a0
        /*0a04*/ 	.word	0x000000ff
        /*0a08*/ 	.word	0x0002a830
        /*0a0c*/ 	.short	0x010a
        /*0a0e*/ 	.byte	0x09
	.zero		1


	//   ....[27]....
        /*0a10*/ 	.word	0x000043e0
        /*0a14*/ 	.word	0x000000ff
        /*0a18*/ 	.word	0x0002a830
        /*0a1c*/ 	.short	0x010a
        /*0a1e*/ 	.byte	0x09
	.zero		1


	//   ....[28]....
        /*0a20*/ 	.word	0x00004d00
        /*0a24*/ 	.word	0x000000ff
        /*0a28*/ 	.word	0x0002a850
        /*0a2c*/ 	.short	0x010a
        /*0a2e*/ 	.byte	0x0a
	.zero		1


	//   ....[29]....
        /*0a30*/ 	.word	0x00004d40
        /*0a34*/ 	.word	0x000000ff
        /*0a38*/ 	.word	0x0002a850
        /*0a3c*/ 	.short	0x010a
        /*0a3e*/ 	.byte	0x0a
	.zero		1


	//   ....[30]....
        /*0a40*/ 	.word	0x000053e0
        /*0a44*/ 	.word	0x000000ff
        /*0a48*/ 	.word	0x00000000
        /*0a4c*/ 	.short	0x0101
        /*0a4e*/ 	.byte	0x09
	.zero		1


	//   ....[31]....
        /*0a50*/ 	.word	0x000063f0
        /*0a54*/ 	.word	0x000000ff
        /*0a58*/ 	.word	0x00000000
        /*0a5c*/ 	.short	0x0101
        /*0a5e*/ 	.byte	0x0a
	.zero		1


	//   ....[32]....
        /*0a60*/ 	.word	0x000069d0
        /*0a64*/ 	.word	0x000000ff
        /*0a68*/ 	.word	0x0002a850
        /*0a6c*/ 	.short	0x010a
        /*0a6e*/ 	.byte	0x05
	.zero		1


	//   ....[33]....
        /*0a70*/ 	.word	0x00006a10
        /*0a74*/ 	.word	0x000000ff
        /*0a78*/ 	.word	0x0002a850
        /*0a7c*/ 	.short	0x010a
        /*0a7e*/ 	.byte	0x05
	.zero		1


	//   ....[34]....
        /*0a80*/ 	.word	0x00006ef0
        /*0a84*/ 	.word	0x000000ff
        /*0a88*/ 	.word	0x00000000
        /*0a8c*/ 	.short	0x0101
        /*0a8e*/ 	.byte	0x04
	.zero		1


	//   ....[35]....
        /*0a90*/ 	.word	0x000086a0
        /*0a94*/ 	.word	0x00000062
        /*0a98*/ 	.word	0x00000000
        /*0a9c*/ 	.short	0x0101
        /*0a9e*/ 	.byte	0x3f
	.zero		1


	//   ....[36]....
        /*0aa0*/ 	.word	0x00008b40
        /*0aa4*/ 	.word	0x00000062
        /*0aa8*/ 	.word	0x00000000
        /*0aac*/ 	.short	0x0101
        /*0aae*/ 	.byte	0x3f
	.zero		1


	//   ....[37]....
        /*0ab0*/ 	.word	0x0000c250
        /*0ab4*/ 	.word	0x00000007
        /*0ab8*/ 	.word	0x0002a840
        /*0abc*/ 	.short	0x010a
        /*0abe*/ 	.byte	0x3f
	.zero		1


	//   ....[38]....
        /*0ac0*/ 	.word	0x0000c900
        /*0ac4*/ 	.word	0x00000007
        /*0ac8*/ 	.word	0x0002a830
        /*0acc*/ 	.short	0x0107
        /*0ace*/ 	.byte	0x3f
	.zero		1


	//   ....[39]....
        /*0ad0*/ 	.word	0x0000c9d0
        /*0ad4*/ 	.word	0x00000007
        /*0ad8*/ 	.word	0x0002a830
        /*0adc*/ 	.short	0x0101
        /*0ade*/ 	.byte	0x3f
	.zero		1


	//   ....[40]....
        /*0ae0*/ 	.word	0x0000d560
        /*0ae4*/ 	.word	0x00000016
        /*0ae8*/ 	.word	0x0002a800
        /*0aec*/ 	.short	0x0107
        /*0aee*/ 	.byte	0x3f
	.zero		1


	//   ....[41]....
        /*0af0*/ 	.word	0x0000d680
        /*0af4*/ 	.word	0x00000016
        /*0af8*/ 	.word	0x0002a800
        /*0afc*/ 	.short	0x0101
        /*0afe*/ 	.byte	0x3f
	.zero		1


	//   ....[42]....
        /*0b00*/ 	.word	0x0000d6a0
        /*0b04*/ 	.word	0x00000016
        /*0b08*/ 	.word	0x0002a820
        /*0b0c*/ 	.short	0x010a
        /*0b0e*/ 	.byte	0x3f
	.zero		1


	//   ....[43]....
        /*0b10*/ 	.word	0x0000da00
        /*0b14*/ 	.word	0x00000006
        /*0b18*/ 	.word	0x0002a840
        /*0b1c*/ 	.short	0x010a
        /*0b1e*/ 	.byte	0x3f
	.zero		1


	//   ....[44]....
        /*0b20*/ 	.word	0x0000dee0
        /*0b24*/ 	.word	0x00000006
        /*0b28*/ 	.word	0x0002a830
        /*0b2c*/ 	.short	0x0107
        /*0b2e*/ 	.byte	0x3f
	.zero		1


	//   ....[45]....
        /*0b30*/ 	.word	0x0000df90
        /*0b34*/ 	.word	0x00000006
        /*0b38*/ 	.word	0x0002a830
        /*0b3c*/ 	.short	0x0101
        /*0b3e*/ 	.byte	0x3f
	.zero		1


	//   ....[46]....
        /*0b40*/ 	.word	0x0000dff0
        /*0b44*/ 	.word	0x00000004
        /*0b48*/ 	.word	0x0002a860
        /*0b4c*/ 	.short	0x010a
        /*0b4e*/ 	.byte	0x3f
	.zero		1


	//   ....[47]....
        /*0b50*/ 	.word	0x0000e440
        /*0b54*/ 	.word	0x00000004
        /*0b58*/ 	.word	0x0002a850
        /*0b5c*/ 	.short	0x0107
        /*0b5e*/ 	.byte	0x3f
	.zero		1


	//   ....[48]....
        /*0b60*/ 	.word	0x0000e590
        /*0b64*/ 	.word	0x00000004
        /*0b68*/ 	.word	0x0002a850
        /*0b6c*/ 	.short	0x0101
        /*0b6e*/ 	.byte	0x3f
	.zero		1


	//   ....[49]....
        /*0b70*/ 	.word	0x0000e7e0
        /*0b74*/ 	.word	0x00000000
        /*0b78*/ 	.word	0x0002a860
        /*0b7c*/ 	.short	0x010a
        /*0b7e*/ 	.byte	0x3f
	.zero		1


	//   ....[50]....
        /*0b80*/ 	.word	0x0000ec40
        /*0b84*/ 	.word	0x00000000
        /*0b88*/ 	.word	0x0002a850
        /*0b8c*/ 	.short	0x0107
        /*0b8e*/ 	.byte	0x3f
	.zero		1


	//   ....[51]....
        /*0b90*/ 	.word	0x0000ecf0
        /*0b94*/ 	.word	0x00000000
        /*0b98*/ 	.word	0x0002a850
        /*0b9c*/ 	.short	0x0101
        /*0b9e*/ 	.byte	0x3f
	.zero		1


	//   ....[52]....
        /*0ba0*/ 	.word	0x0000fa30
        /*0ba4*/ 	.word	0x00000004
        /*0ba8*/ 	.word	0x0002a820
        /*0bac*/ 	.short	0x010a
        /*0bae*/ 	.byte	0x3f
	.zero		1


	//   ....[53]....
        /*0bb0*/ 	.word	0x0000fbd0
        /*0bb4*/ 	.word	0x00000005
        /*0bb8*/ 	.word	0x0002a840
        /*0bbc*/ 	.short	0x010a
        /*0bbe*/ 	.byte	0x3f
	.zero		1


	//   ....[54]....
        /*0bc0*/ 	.word	0x0000fc70
        /*0bc4*/ 	.word	0x0000001b
        /*0bc8*/ 	.word	0x0002a840
        /*0bcc*/ 	.short	0x010a
        /*0bce*/ 	.byte	0x3f
	.zero		1


	//   ....[55]....
        /*0bd0*/ 	.word	0x0000fcb0
        /*0bd4*/ 	.word	0x00000005
        /*0bd8*/ 	.word	0x0002a860
        /*0bdc*/ 	.short	0x010a
        /*0bde*/ 	.byte	0x3f
	.zero		1


	//   ....[56]....
        /*0be0*/ 	.word	0x0000fcf0
        /*0be4*/ 	.word	0x0000001b
        /*0be8*/ 	.word	0x0002a860
        /*0bec*/ 	.short	0x010a
        /*0bee*/ 	.byte	0x3f
	.zero		1


	//   ....[57]....
        /*0bf0*/ 	.word	0x0000fd60
        /*0bf4*/ 	.word	0x00000003
        /*0bf8*/ 	.word	0x0002a800
        /*0bfc*/ 	.short	0x010a
        /*0bfe*/ 	.byte	0x3f
	.zero		1


	//   ....[58]....
        /*0c00*/ 	.word	0x0000fdb0
        /*0c04*/ 	.word	0x00000000
        /*0c08*/ 	.word	0x0002a830
        /*0c0c*/ 	.short	0x010a
        /*0c0e*/ 	.byte	0x3f
	.zero		1


	//   ....[59]....
        /*0c10*/ 	.word	0x0000fe10
        /*0c14*/ 	.word	0x0000000c
        /*0c18*/ 	.word	0x0002a830
        /*0c1c*/ 	.short	0x010a
        /*0c1e*/ 	.byte	0x3f
	.zero		1


	//   ....[60]....
        /*0c20*/ 	.word	0x0000fe70
        /*0c24*/ 	.word	0x00000009
        /*0c28*/ 	.word	0x0002a850
        /*0c2c*/ 	.short	0x010a
        /*0c2e*/ 	.byte	0x3f
	.zero		1


	//   ....[61]....
        /*0c30*/ 	.word	0x0000fed0
        /*0c34*/ 	.word	0x00000005
        /*0c38*/ 	.word	0x0002a850
        /*0c3c*/ 	.short	0x010a
        /*0c3e*/ 	.byte	0x3f
	.zero		1


	//   ....[62]....
        /*0c40*/ 	.word	0x0000ffe0
        /*0c44*/ 	.word	0x00000007
        /*0c48*/ 	.word	0x0002a840
        /*0c4c*/ 	.short	0x010a
        /*0c4e*/ 	.byte	0x3f
	.zero		1


	//   ....[63]....
        /*0c50*/ 	.word	0x00011340
        /*0c54*/ 	.word	0x00000016
        /*0c58*/ 	.word	0x0002a820
        /*0c5c*/ 	.short	0x010a
        /*0c5e*/ 	.byte	0x3f
	.zero		1


	//   ....[64]....
        /*0c60*/ 	.word	0x00011390
        /*0c64*/ 	.word	0x00000006
        /*0c68*/ 	.word	0x0002a840
        /*0c6c*/ 	.short	0x010a
        /*0c6e*/ 	.byte	0x3f
	.zero		1


	//   ....[65]....
        /*0c70*/ 	.word	0x00011b50
        /*0c74*/ 	.word	0x00000004
        /*0c78*/ 	.word	0x0002a860
        /*0c7c*/ 	.short	0x010a
        /*0c7e*/ 	.byte	0x3f
	.zero		1


	//   ....[66]....
        /*0c80*/ 	.word	0x00012350
        /*0c84*/ 	.word	0x00000000
        /*0c88*/ 	.word	0x0002a860
        /*0c8c*/ 	.short	0x010a
        /*0c8e*/ 	.byte	0x3f
	.zero		1


	//   ....[67]....
        /*0c90*/ 	.word	0x00013520
        /*0c94*/ 	.word	0x00000004
        /*0c98*/ 	.word	0x0002a820
        /*0c9c*/ 	.short	0x010a
        /*0c9e*/ 	.byte	0x3f
	.zero		1


	//   ....[68]....
        /*0ca0*/ 	.word	0x000136c0
        /*0ca4*/ 	.word	0x00000005
        /*0ca8*/ 	.word	0x0002a840
        /*0cac*/ 	.short	0x010a
        /*0cae*/ 	.byte	0x3f
	.zero		1


	//   ....[69]....
        /*0cb0*/ 	.word	0x00013710
        /*0cb4*/ 	.word	0x0000001b
        /*0cb8*/ 	.word	0x0002a840
        /*0cbc*/ 	.short	0x010a
        /*0cbe*/ 	.byte	0x3f
	.zero		1


	//   ....[70]....
        /*0cc0*/ 	.word	0x00013760
        /*0cc4*/ 	.word	0x00000005
        /*0cc8*/ 	.word	0x0002a860
        /*0ccc*/ 	.short	0x010a
        /*0cce*/ 	.byte	0x3f
	.zero		1


	//----- nvinfo : EIATTR_NUM_MBARRIERS
	.align		4
.L_118:
        /*0cd0*/ 	.byte	0x03, 0x38
        /*0cd2*/ 	.short	0x0016


	//----- nvinfo : EIATTR_EXIT_INSTR_OFFSETS
	.align		4
        /*0cd4*/ 	.byte	0x04, 0x1c
        /*0cd6*/ 	.short	(.L_120 - .L_119)


	//   ....[0]....
.L_119:
        /*0cd8*/ 	.word	0x00000990


	//   ....[1]....
        /*0cdc*/ 	.word	0x0000a320


	//   ....[2]....
        /*0ce0*/ 	.word	0x0000fd40


	//----- nvinfo : EIATTR_MAX_THREADS
	.align		4
.L_120:
        /*0ce4*/ 	.byte	0x04, 0x05
        /*0ce6*/ 	.short	(.L_122 - .L_121)
.L_121:
        /*0ce8*/ 	.word	0x00000180
        /*0cec*/ 	.word	0x00000001
        /*0cf0*/ 	.word	0x00000001


	//----- nvinfo : EIATTR_CRS_STACK_SIZE
	.align		4
.L_122:
        /*0cf4*/ 	.byte	0x04, 0x1e
        /*0cf6*/ 	.short	(.L_124 - .L_123)
.L_123:
        /*0cf8*/ 	.word	0x00000000


	//----- nvinfo : EIATTR_CBANK_PARAM_SIZE
	.align		4
.L_124:
        /*0cfc*/ 	.byte	0x03, 0x19
        /*0cfe*/ 	.short	0x0af0


	//----- nvinfo : EIATTR_PARAM_CBANK
	.align		4
        /*0d00*/ 	.byte	0x04, 0x0a
        /*0d02*/ 	.short	(.L_126 - .L_125)
	.align		4
.L_125:
        /*0d04*/ 	.word	index@(.nv.constant0._ZN7cutlass13device_kernelIN5flash11enable_sm90INS1_16FlashAttnFwdSm90INS1_25CollectiveMainloopFwdSm90ILi2EN4cute5tupleIJNS5_1CILi1EEES8_S8_EEENS6_IJNS7_ILi128EEENS7_ILi96EEENS7_ILi192EEEEEELi128ENS_10bfloat16_tEfNS_4arch4Sm90ELb0ELb0ELb1ELb1ELb1ELb0ELb0ELb1ELb1ELb1ELb1ELb0EEENS1_21CollectiveEpilogueFwdINS6_IJSA_SA_SB_EEES9_SE_SG_Li256ELb1ELb1ELb1ELb0EEENS1_36VarlenDynamicPersistentTileSchedulerILi128ELi96ELi256ELi128ELb1ELb1ELb1ELb0ELb1ELb1EEEEEEEEEvNT_6ParamsE)
        /*0d08*/ 	.short	0x0210
        /*0d0a*/ 	.short	0x0af0


	//----- nvinfo : EIATTR_SW_WAR
	.align		4
.L_126:
        /*0d0c*/ 	.byte	0x04, 0x36
        /*0d0e*/ 	.short	(.L_128 - .L_127)
.L_127:
        /*0d10*/ 	.word	0x00000008
.L_128:


//--------------------- .nv.info._ZN7cutlass13device_kernelIN5flash11enable_sm90INS1_16FlashAttnFwdSm90INS1_25CollectiveMainloopFwdSm90ILi2EN4cute5tupleIJNS5_1CILi1EEES8_S8_EEENS6_IJNS7_ILi128EEENS7_ILi96EEENS7_ILi192EEEEEELi128ENS_10bfloat16_tEfNS_4arch4Sm90ELb0ELb0ELb1ELb1ELb1ELb1ELb0ELb1ELb1ELb1ELb1ELb0EEENS1_21CollectiveEpilogueFwdINS6_IJSA_SA_SB_EEES9_SE_SG_Li256ELb1ELb1ELb1ELb0EEENS1_36VarlenDynamicPersistentTileSchedulerILi128ELi96ELi256ELi128ELb1ELb1ELb1ELb0ELb1ELb1EEEEEEEEEvNT_6ParamsE --------------------------
	.section	.nv.info._ZN7cutlass13device_kernelIN5flash11enable_sm90INS1_16FlashAttnFwdSm90INS1_25CollectiveMainloopFwdSm90ILi2EN4cute5tupleIJNS5_1CILi1EEES8_S8_EEENS6_IJNS7_ILi128EEENS7_ILi96EEENS7_ILi192EEEEEELi128ENS_10bfloat16_tEfNS_4arch4Sm90ELb0ELb0ELb1ELb1ELb1ELb1ELb0ELb1ELb1ELb1ELb1ELb0EEENS1_21CollectiveEpilogueFwdINS6_IJSA_SA_SB_EEES9_SE_SG_Li256ELb1ELb1ELb1ELb0EEENS1_36VarlenDynamicPersistentTileSchedulerILi128ELi96ELi256ELi128ELb1ELb1ELb1ELb0ELb1ELb1EEEEEEEEEvNT_6ParamsE,"",@"SHT_CUDA_INFO"
	.sectionflags	@""
	.align	4


	//----- nvinfo : EIATTR_CUDA_API_VERSION
	.align		4
        /*0000*/ 	.byte	0x04, 0x37
        /*0002*/ 	.short	(.L_130 - .L_129)
.L_129:
        /*0004*/ 	.word	0x00000082


	//----- nvinfo : EIATTR_KPARAM_INFO
	.align		4
.L_130:
        /*0008*/ 	.byte	0x04, 0x17
        /*000a*/ 	.short	(.L_132 - .L_131)
.L_131:
        /*000c*/ 	.word	0x00000000
        /*0010*/ 	.short	0x0000
        /*0012*/ 	.short	0x0070
        /*0014*/ 	.byte	0x00, 0xf0, 0x01, 0x2a


	//----- nvinfo : EIATTR_SPARSE_MMA_MASK
	.align		4
.L_132:
        /*0018*/ 	.byte	0x03, 0x50
        /*001a*/ 	.short	0x0000


	//----- nvinfo : EIATTR_MAXREG_COUNT
	.align		4
        /*001c*/ 	.byte	0x03, 0x1b
        /*001e*/ 	.short	0x00a8


	//----- nvinfo : EIATTR_NUM_BARRIERS
	.align		4
        /*0020*/ 	.byte	0x02, 0x4c
        /*0022*/ 	.byte	0x10
	.zero		1


	//----- nvinfo : EIATTR_EXTERNS
	.align		4
        /*0024*/ 	.byte	0x04, 0x0f
        /*0026*/ 	.short	(.L_134 - .L_133)


	//   ....[0]....
	.align		4
.L_133:
        /*0028*/ 	.word	index@(__assertfail)


	//----- nvinfo : EIATTR_ANNOTATIONS
	.align		4
.L_134:
        /*002c*/ 	.byte	0x04, 0x55
        /*002e*/ 	.short	(.L_136 - .L_135)


	//   ....[0]....
.L_135:
        /* <DEDUP_REMOVED lines=51> */


	//----- nvinfo : EIATTR_MERCURY_ISA_VERSION
	.align		4
.L_136:
        /*0348*/ 	.byte	0x03, 0x5f
        /*034a*/ 	.short	0x0101


	//----- nvinfo : EIATTR_UNUSED_LOAD_BYTE_OFFSET
	.align		4
        /*034c*/ 	.byte	0x04, 0x44
        /*034e*/ 	.short	(.L_138 - .L_137)


	//   ....[0]....
.L_137:
        /*0350*/ 	.word	0x00000a30
        /*0354*/ 	.word	0x0000fff0


	//   ....[1]....
        /*0358*/ 	.word	0x00017550
        /*035c*/ 	.word	0x0000fff0


	//----- nvinfo : EIATTR_INT_WARP_WIDE_INSTR_OFFSETS
	.align		4
.L_138:
        /*0360*/ 	.byte	0x04, 0x31
        /*0362*/ 	.short	(.L_140 - .L_139)


	//   ....[0]....
.L_139:
        /*0364*/ 	.word	0x00000130


	//   ....[1]....
        /*0368*/ 	.word	0x00000170


	//   ....[2]....
        /*036c*/ 	.word	0x000001e0


	//   ....[3]....
        /*0370*/ 	.word	0x0001ce60


	//   ....[4]....
        /*0374*/ 	.word	0x0001cef0


	//   ....[5]....
        /*0378*/ 	.word	0x0001fdc0


	//   ....[6]....
        /*037c*/ 	.word	0x0001fe50


	//----- nvinfo : EIATTR_COOP_GROUP_MASK_REGIDS
	.align		4
.L_140:
        /*0380*/ 	.byte	0x04, 0x29
        /*0382*/ 	.short	(.L_142 - .L_141)


	//   ....[0]....
.L_141:
        /*0384*/ 	.word	0xffffffff


	//   ....[1]....
        /*0388*/ 	.word	0xffffffff


	//   ....[2]....
        /*038c*/ 	.word	0xffffffff


	//   ....[3]....
        /*0390*/ 	.word	0xffffffff


	//   ....[4]....
        /*0394*/ 	.word	0xffffffff


	//   ....[5]....
        /*0398*/ 	.word	0xffffffff


	//   ....[6]....
        /*039c*/ 	.word	0xffffffff


	//   ....[7]....
        /*03a0*/ 	.word	0xffffffff


	//   ....[8]....
        /*03a4*/ 	.word	0xffffffff


	//   ....[9]....
        /*03a8*/ 	.word	0xffffffff


	//   ....[10]....
        /*03ac*/ 	.word	0xffffffff


	//   ....[11]....
        /*03b0*/ 	.word	0xffffffff


	//   ....[12]....
        /*03b4*/ 	.word	0xffffffff


	//   ....[13]....
        /*03b8*/ 	.word	0xffffffff


	//   ....[14]....
        /*03bc*/ 	.word	0xffffffff


	//   ....[15]....
        /*03c0*/ 	.word	0xffffffff


	//   ....[16]....
        /*03c4*/ 	.word	0xffffffff


	//   ....[17]....
        /*03c8*/ 	.word	0xffffffff


	//   ....[18]....
        /*03cc*/ 	.word	0xffffffff


	//   ....[19]....
        /*03d0*/ 	.word	0xffffffff


	//   ....[20]....
        /*03d4*/ 	.word	0xffffffff


	//   ....[21]....
        /*03d8*/ 	.word	0xffffffff


	//   ....[22]....
        /*03dc*/ 	.word	0xffffffff


	//   ....[23]....
        /*03e0*/ 	.word	0xffffffff


	//   ....[24]....
        /*03e4*/ 	.word	0xffffffff


	//   ....[25]....
        /*03e8*/ 	.word	0xffffffff


	//   ....[26]....
        /*03ec*/ 	.word	0xffffffff


	//   ....[27]....
        /*03f0*/ 	.word	0xffffffff


	//   ....[28]....
        /*03f4*/ 	.word	0xffffffff


	//   ....[29]....
        /*03f8*/ 	.word	0xffffffff


	//   ....[30]....
        /*03fc*/ 	.word	0xffffffff


	//   ....[31]....
        /*0400*/ 	.word	0xffffffff


	//   ....[32]....
        /*0404*/ 	.word	0xffffffff


	//   ....[33]....
        /*0408*/ 	.word	0xffffffff


	//   ....[34]....
        /*040c*/ 	.word	0xffffffff


	//   ....[35]....
        /*0410*/ 	.word	0xffffffff


	//   ....[36]....
        /*0414*/ 	.word	0xffffffff


	//   ....[37]....
        /*0418*/ 	.word	0xffffffff


	//   ....[38]....
        /*041c*/ 	.word	0xffffffff


	//   ....[39]....
        /*0420*/ 	.word	0xffffffff


	//   ....[40]....
        /*0424*/ 	.word	0xffffffff


	//   ....[41]....
        /*0428*/ 	.word	0xffffffff


	//   ....[42]....
        /*042c*/ 	.word	0xffffffff


	//   ....[43]....
        /*0430*/ 	.word	0xffffffff


	//   ....[44]....
        /*0434*/ 	.word	0xffffffff


	//   ....[45]....
        /*0438*/ 	.word	0xffffffff


	//   ....[46]....
        /*043c*/ 	.word	0xffffffff


	//   ....[47]....
        /*0440*/ 	.word	0xffffffff


	//   ....[48]....
        /*0444*/ 	.word	0xffffffff


	//   ....[49]....
        /*0448*/ 	.word	0xffffffff


	//   ....[50]....
        /*044c*/ 	.word	0xffffffff


	//   ....[51]....
        /*0450*/ 	.word	0xffffffff


	//   ....[52]....
        /*0454*/ 	.word	0xffffffff


	//   ....[53]....
        /*0458*/ 	.word	0xffffffff


	//   ....[54]....
        /*045c*/ 	.word	0xffffffff


	//   ....[55]....
        /*0460*/ 	.word	0xffffffff


	//   ....[56]....
        /*0464*/ 	.word	0xffffffff


	//   ....[57]....
        /*0468*/ 	.word	0xffffffff


	//   ....[58]....
        /*046c*/ 	.word	0xffffffff


	//   ....[59]....
        /*0470*/ 	.word	0xffffffff


	//   ....[60]....
        /*0474*/ 	.word	0xffffffff


	//   ....[61]....
        /*0478*/ 	.word	0xffffffff


	//   ....[62]....
        /*047c*/ 	.word	0xffffffff


	//   ....[63]....
        /*0480*/ 	.word	0xffffffff


	//   ....[64]....
        /*0484*/ 	.word	0xffffffff


	//   ....[65]....
        /*0488*/ 	.word	0xffffffff


	//   ....[66]....
        /*048c*/ 	.word	0xffffffff


	//   ....[67]....
        /*0490*/ 	.word	0xffffffff


	//   ....[68]....
        /*0494*/ 	.word	0xffffffff


	//   ....[69]....
        /*0498*/ 	.word	0xffffffff


	//   ....[70]....
        /*049c*/ 	.word	0xffffffff


	//   ....[71]....
        /*04a0*/ 	.word	0xffffffff


	//   ....[72]....
        /*04a4*/ 	.word	0xffffffff


	//   ....[73]....
        /*04a8*/ 	.word	0xffffffff


	//   ....[74]....
        /*04ac*/ 	.word	0xffffffff


	//   ....[75]....
        /*04b0*/ 	.word	0xffffffff


	//   ....[76]....
        /*04b4*/ 	.word	0xffffffff


	//   ....[77]....
        /*04b8*/ 	.word	0xffffffff


	//   ....[78]....
        /*04bc*/ 	.word	0xffffffff


	//   ....[79]....
        /*04c0*/ 	.word	0xffffffff


	//   ....[80]....
        /*04c4*/ 	.word	0xffffffff


	//   ....[81]....
        /*04c8*/ 	.word	0xffffffff


	//   ....[82]....
        /*04cc*/ 	.word	0xffffffff


	//   ....[83]....
        /*04d0*/ 	.word	0xffffffff


	//   ....[84]....
        /*04d4*/ 	.word	0xffffffff


	//   ....[85]....
        /*04d8*/ 	.word	0xffffffff


	//   ....[86]....
        /*04dc*/ 	.word	0xffffffff


	//   ....[87]....
        /*04e0*/ 	.word	0xffffffff


	//   ....[88]....
        /*04e4*/ 	.word	0xffffffff


	//   ....[89]....
        /*04e8*/ 	.word	0xffffffff


	//   ....[90]....
        /*04ec*/ 	.word	0xffffffff


	//   ....[91]....
        /*04f0*/ 	.word	0xffffffff


	//   ....[92]....
        /*04f4*/ 	.word	0xffffffff


	//   ....[93]....
        /*04f8*/ 	.word	0xffffffff


	//   ....[94]....
        /*04fc*/ 	.word	0xffffffff


	//   ....[95]....
        /*0500*/ 	.word	0xffffffff


	//   ....[96]....
        /*0504*/ 	.word	0xffffffff


	//   ....[97]....
        /*0508*/ 	.word	0xffffffff


	//   ....[98]....
        /*050c*/ 	.word	0xffffffff


	//   ....[99]....
        /*0510*/ 	.word	0xffffffff


	//   ....[100]....
        /*0514*/ 	.word	0xffffffff


	//   ....[101]....
        /*0518*/ 	.word	0xffffffff


	//   ....[102]....
        /*051c*/ 	.word	0xffffffff


	//   ....[103]....
        /*0520*/ 	.word	0xffffffff


	//   ....[104]....
        /*0524*/ 	.word	0xffffffff


	//   ....[105]....
        /*0528*/ 	.word	0xffffffff


	//   ....[106]....
        /*052c*/ 	.word	0xffffffff


	//   ....[107]....
        /*0530*/ 	.word	0xffffffff


	//   ....[108]....
        /*0534*/ 	.word	0xffffffff


	//   ....[109]....
        /*0538*/ 	.word	0xffffffff


	//   ....[110]....
        /*053c*/ 	.word	0xffffffff


	//   ....[111]....
        /*0540*/ 	.word	0xffffffff


	//   ....[112]....
        /*0544*/ 	.word	0xffffffff


	//   ....[113]....
        /*0548*/ 	.word	0xffffffff


	//   ....[114]....
        /*054c*/ 	.word	0xffffffff


	//   ....[115]....
        /*0550*/ 	.word	0xffffffff


	//   ....[116]....
        /*0554*/ 	.word	0xffffffff


	//   ....[117]....
        /*0558*/ 	.word	0xffffffff


	//   ....[118]....
        /*055c*/ 	.word	0xffffffff


	//   ....[119]....
        /*0560*/ 	.word	0xffffffff


	//   ....[120]....
        /*0564*/ 	.word	0xffffffff


	//   ....[121]....
        /*0568*/ 	.word	0xffffffff


	//   ....[122]....
        /*056c*/ 	.word	0xffffffff


	//   ....[123]....
        /*0570*/ 	.word	0xffffffff


	//   ....[124]....
        /*0574*/ 	.word	0xffffffff


	//   ....[125]....
        /*0578*/ 	.word	0xffffffff


	//   ....[126]....
        /*057c*/ 	.word	0xffffffff


	//   ....[127]....
        /*0580*/ 	.word	0xffffffff


	//   ....[128]....
        /*0584*/ 	.word	0xffffffff


	//   ....[129]....
        /*0588*/ 	.word	0xffffffff


	//   ....[130]....
        /*058c*/ 	.word	0xffffffff


	//   ....[131]....
        /*0590*/ 	.word	0xffffffff


	//   ....[132]....
        /*0594*/ 	.word	0xffffffff


	//   ....[133]....
        /*0598*/ 	.word	0xffffffff


	//   ....[134]....
        /*059c*/ 	.word	0xffffffff


	//   ....[135]....
        /*05a0*/ 	.word	0xffffffff


	//   ....[136]....
        /*05a4*/ 	.word	0xffffffff


	//   ....[137]....
        /*05a8*/ 	.word	0xffffffff


	//   ....[138]....
        /*05ac*/ 	.word	0xffffffff


	//   ....[139]....
        /*05b0*/ 	.word	0xffffffff


	//   ....[140]....
        /*05b4*/ 	.word	0xffffffff


	//   ....[141]....
        /*05b8*/ 	.word	0xffffffff


	//   ....[142]....
        /*05bc*/ 	.word	0xffffffff


	//   ....[143]....
        /*05c0*/ 	.word	0xffffffff


	//   ....[144]....
        /*05c4*/ 	.word	0xffffffff


	//   ....[145]....
        /*05c8*/ 	.word	0xffffffff


	//   ....[146]....
        /*05cc*/ 	.word	0xffffffff


	//   ....[147]....
        /*05d0*/ 	.word	0xffffffff


	//   ....[148]....
        /*05d4*/ 	.word	0xffffffff


	//   ....[149]....
        /*05d8*/ 	.word	0xffffffff


	//   ....[150]....
        /*05dc*/ 	.word	0xffffffff


	//   ....[151]....
        /*05e0*/ 	.word	0xffffffff


	//   ....[152]....
        /*05e4*/ 	.word	0xffffffff


	//   ....[153]....
        /*05e8*/ 	.word	0xffffffff


	//   ....[154]....
        /*05ec*/ 	.word	0xffffffff


	//   ....[155]....
        /*05f0*/ 	.word	0xffffffff


	//   ....[156]....
        /*05f4*/ 	.word	0xffffffff


	//   ....[157]....
        /*05f8*/ 	.word	0xffffffff


	//   ....[158]....
        /*05fc*/ 	.word	0xffffffff


	//   ....[159]....
        /*0600*/ 	.word	0xffffffff


	//   ....[160]....
        /*0604*/ 	.word	0xffffffff


	//   ....[161]....
        /*0608*/ 	.word	0xffffffff


	//   ....[162]....
        /*060c*/ 	.word	0xffffffff


	//   ....[163]....
        /*0610*/ 	.word	0xffffffff


	//   ....[164]....
        /*0614*/ 	.word	0xffffffff


	//   ....[165]....
        /*0618*/ 	.word	0xffffffff


	//   ....[166]....
        /*061c*/ 	.word	0xffffffff


	//   ....[167]....
        /*0620*/ 	.word	0xffffffff


	//   ....[168]....
        /*0624*/ 	.word	0xffffffff


	//   ....[169]....
        /*0628*/ 	.word	0x0500000f


	//   ....[170]....
        /*062c*/ 	.word	0x0500000f


	//   ....[171]....
        /*0630*/ 	.word	0x0500000f


	//   ....[172]....
        /*0634*/ 	.word	0x0500000f


	//   ....[173]....
        /*0638*/ 	.word	0x0500000f


	//   ....[174]....
        /*063c*/ 	.word	0x0500000f


	//   ....[175]....
        /*0640*/ 	.word	0x0500000f


	//   ....[176]....
        /*0644*/ 	.word	0x0500000f


	//   ....[177]....
        /*0648*/ 	.word	0x0500000f


	//   ....[178]....
        /*064c*/ 	.word	0x0500000f


	//   ....[179]....
        /*0650*/ 	.word	0x0500000f


	//   ....[180]....
        /*0654*/ 	.word	0x0500000f


	//   ....[181]....
        /*0658*/ 	.word	0x0500000f


	//   ....[182]....
        /*065c*/ 	.word	0x0500000f


	//   ....[183]....
        /*0660*/ 	.word	0x0500000f


	//   ....[184]....
        /*0664*/ 	.word	0x0500000f


	//   ....[185]....
        /*0668*/ 	.word	0x0500000f


	//   ....[186]....
        /*066c*/ 	.word	0x0500000f


	//   ....[187]....
        /*0670*/ 	.word	0x0500000f


	//   ....[188]....
        /*0674*/ 	.word	0x0500000f


	//   ....[189]....
        /*0678*/ 	.word	0x0500000f


	//   ....[190]....
        /*067c*/ 	.word	0x0500000f


	//   ....[191]....
        /*0680*/ 	.word	0x0500000f


	//   ....[192]....
        /*0684*/ 	.word	0x0500000f


	//   ....[193]....
        /*0688*/ 	.word	0x0500000f


	//   ....[194]....
        /*068c*/ 	.word	0x0500000f


	//   ....[195]....
        /*0690*/ 	.word	0x0500000f


	//   ....[196]....
        /*0694*/ 	.word	0x0500000f


	//   ....[197]....
        /*0698*/ 	.word	0x0500000f


	//   ....[198]....
        /*069c*/ 	.word	0x0500000f


	//   ....[199]....
        /*06a0*/ 	.word	0x0500000f


	//   ....[200]....
        /*06a4*/ 	.word	0x0500000f


	//   ....[201]....
        /*06a8*/ 	.word	0x0500000f


	//   ....[202]....
        /*06ac*/ 	.word	0x0500000f


	//   ....[203]....
        /*06b0*/ 	.word	0x0500000f


	//   ....[204]....
        /*06b4*/ 	.word	0x0500000f


	//   ....[205]....
        /*06b8*/ 	.word	0x0500000f


	//   ....[206]....
        /*06bc*/ 	.word	0x0500000f


	//   ....[207]....
        /*06c0*/ 	.word	0x0500000f


	//   ....[208]....
        /*06c4*/ 	.word	0x0500000f


	//   ....[209]....
        /*06c8*/ 	.word	0x0500000f


	//   ....[210]....
        /*06cc*/ 	.word	0x0500000f


	//   ....[211]....
        /*06d0*/ 	.word	0x0500000f


	//   ....[212]....
        /*06d4*/ 	.word	0x0500000f


	//   ....[213]....
        /*06d8*/ 	.word	0x0500000f


	//   ....[214]....
        /*06dc*/ 	.word	0x0500000f


	//   ....[215]....
        /*06e0*/ 	.word	0x0500000f


	//   ....[216]....
        /*06e4*/ 	.word	0x0500000f


	//   ....[217]....
        /*06e8*/ 	.word	0x0500000f


	//   ....[218]....
        /*06ec*/ 	.word	0x0500000f


	//   ....[219]....
        /*06f0*/ 	.word	0x0500000f


	//   ....[220]....
        /*06f4*/ 	.word	0x0500000f


	//   ....[221]....
        /*06f8*/ 	.word	0x0500000f


	//   ....[222]....
        /*06fc*/ 	.word	0x0500000f


	//   ....[223]....
        /*0700*/ 	.word	0x0500000f


	//   ....[224]....
        /*0704*/ 	.word	0x0500000f


	//   ....[225]....
        /*0708*/ 	.word	0x0500000f


	//   ....[226]....
        /*070c*/ 	.word	0x0500000f


	//   ....[227]....
        /*0710*/ 	.word	0x0500000f


	//   ....[228]....
        /*0714*/ 	.word	0x0500000f


	//   ....[229]....
        /*0718*/ 	.word	0x0500000f


	//   ....[230]....
        /*071c*/ 	.word	0x0500000f


	//   ....[231]....
        /*0720*/ 	.word	0x0500000f


	//   ....[232]....
        /*0724*/ 	.word	0x0500000f


	//   ....[233]....
        /*0728*/ 	.word	0x0500000f


	//   ....[234]....
        /*072c*/ 	.word	0x0500000f


	//   ....[235]....
        /*0730*/ 	.word	0x0500000f


	//   ....[236]....
        /*0734*/ 	.word	0x0500000f


	//   ....[237]....
        /*0738*/ 	.word	0x0500000f


	//   ....[238]....
        /*073c*/ 	.word	0x0500000f


	//   ....[239]....
        /*0740*/ 	.word	0x0500000f


	//   ....[240]....
        /*0744*/ 	.word	0x0500000f


	//   ....[241]....
        /*0748*/ 	.word	0x0500000f


	//   ....[242]....
        /*074c*/ 	.word	0x0500000f


	//   ....[243]....
        /*0750*/ 	.word	0x0500000f


	//   ....[244]....
        /*0754*/ 	.word	0x0500000f


	//   ....[245]....
        /*0758*/ 	.word	0x0500000f


	//   ....[246]....
        /*075c*/ 	.word	0x0500000f


	//   ....[247]....
        /*0760*/ 	.word	0x0500000f


	//   ....[248]....
        /*0764*/ 	.word	0x0500000f


	//   ....[249]....
        /*0768*/ 	.word	0x0500000f


	//   ....[250]....
        /*076c*/ 	.word	0x0500000f


	//   ....[251]....
        /*0770*/ 	.word	0x0500000f


	//   ....[252]....
        /*0774*/ 	.word	0x0500000f


	//   ....[253]....
        /*0778*/ 	.word	0x0500000f


	//   ....[254]....
        /*077c*/ 	.word	0x0500000f


	//   ....[255]....
        /*0780*/ 	.word	0x0500000f


	//   ....[0]....
        /*0784*/ 	.word	0x0500000f


	//   ....[1]....
        /*0788*/ 	.word	0x0500000f


	//   ....[2]....
        /*078c*/ 	.word	0x0500000f


	//   ....[3]....
        /*0790*/ 	.word	0x0500000f


	//   ....[4]....
        /*0794*/ 	.word	0x0500000f


	//   ....[5]....
        /*0798*/ 	.word	0x0500000f


	//   ....[6]....
        /*079c*/ 	.word	0x0500000f


	//   ....[7]....
        /*07a0*/ 	.word	0x0500000f


	//   ....[8]....
        /*07a4*/ 	.word	0x0500000f


	//   ....[9]....
        /*07a8*/ 	.word	0x0500000f


	//   ....[10]....
        /*07ac*/ 	.word	0x0500000f


	//   ....[11]....
        /*07b0*/ 	.word	0x0500000f


	//   ....[12]....
        /*07b4*/ 	.word	0x0500000f


	//   ....[13]....
        /*07b8*/ 	.word	0x0500000f


	//   ....[14]....
        /*07bc*/ 	.word	0x0500000f


	//   ....[15]....
        /*07c0*/ 	.word	0x0500000f


	//   ....[16]....
        /*07c4*/ 	.word	0x0500000f


	//   ....[17]....
        /*07c8*/ 	.word	0x0500000f


	//----- nvinfo : EIATTR_COOP_GROUP_INSTR_OFFSETS
	.align		4
.L_142:
        /*07cc*/ 	.byte	0x04, 0x28
        /*07ce*/ 	.short	(.L_144 - .L_143)


	//   ....[0]....
.L_143:
        /*07d0*/ 	.word	0x00000060


	//   ....[1]....
        /*07d4*/ 	.word	0x00000140


	//   ....[2]....
        /*07d8*/ 	.word	0x00000190


	//   ....[3]....
        /*07dc*/ 	.word	0x000003c0


	//   ....[4]....
        /*07e0*/ 	.word	0x00000520


	//   ....[5]....
        /*07e4*/ 	.word	0x00000640


	//   ....[6]....
        /*07e8*/ 	.word	0x000007a0


	//   ....[7]....
        /*07ec*/ 	.word	0x00003c70


	//   ....[8]....
        /*07f0*/ 	.word	0x00003c80


	//   ....[9]....
        /*07f4*/ 	.word	0x00005320


	//   ....[10]....
        /*07f8*/ 	.word	0x00005330


	//   ....[11]....
        /*07fc*/ 	.word	0x00007560


	//   ....[12]....
        /*0800*/ 	.word	0x00007570


	//   ....[13]....
        /*0804*/ 	.word	0x00008e00


	//   ....[14]....
        /*0808*/ 	.word	0x00008e10


	//   ....[15]....
        /*080c*/ 	.word	0x0000a850


	//   ....[16]....
        /*0810*/ 	.word	0x0000a860


	//   ....[17]....
        /*0814*/ 	.word	0x0000aaf0


	//   ....[18]....
        /*0818*/ 	.word	0x0000ab00


	//   ....[19]....
        /*081c*/ 	.word	0x0000b020


	//   ....[20]....
        /*0820*/ 	.word	0x0000b050


	//   ....[21]....
        /*0824*/ 	.word	0x0000b1d0


	//   ....[22]....
        /*0828*/ 	.word	0x0000b1f0


	//   ....[23]....
        /*082c*/ 	.word	0x0000b9b0


	//   ....[24]....
        /*0830*/ 	.word	0x0000bf00


	//   ....[25]....
        /*0834*/ 	.word	0x0000bf10


	//   ....[26]....
        /*0838*/ 	.word	0x0000bf20


	//   ....[27]....
        /*083c*/ 	.word	0x0000bf30


	//   ....[28]....
        /*0840*/ 	.word	0x0000e9a0


	//   ....[29]....
        /*0844*/ 	.word	0x0000e9b0


	//   ....[30]....
        /*0848*/ 	.word	0x0000e9c0


	//   ....[31]....
        /*084c*/ 	.word	0x0000e9d0


	//   ....[32]....
        /*0850*/ 	.word	0x00012d10


	//   ....[33]....
        /*0854*/ 	.word	0x00012d70


	//   ....[34]....
        /*0858*/ 	.word	0x00013280


	//   ....[35]....
        /*085c*/ 	.word	0x00013310


	//   ....[36]....
        /*0860*/ 	.word	0x00015a40


	//   ....[37]....
        /*0864*/ 	.word	0x00015a70


	//   ....[38]....
        /*0868*/ 	.word	0x00015a90


	//   ....[39]....
        /*086c*/ 	.word	0x00015ab0


	//   ....[40]....
        /*0870*/ 	.word	0x00016e20


	//   ....[41]....
        /*0874*/ 	.word	0x00016ea0


	//   ....[42]....
        /*0878*/ 	.word	0x00016ee0


	//   ....[43]....
        /*087c*/ 	.word	0x00016ef0


	//   ....[44]....
        /*0880*/ 	.word	0x00018000


	//   ....[45]....
        /*0884*/ 	.word	0x00018010


	//   ....[46]....
        /*0888*/ 	.word	0x00018020


	//   ....[47]....
        /*088c*/ 	.word	0x00018030


	//   ....[48]....
        /*0890*/ 	.word	0x00018710


	//   ....[49]....
        /*0894*/ 	.word	0x00018740


	//   ....[50]....
        /*0898*/ 	.word	0x00018800


	//   ....[51]....
        /*089c*/ 	.word	0x00018820


	//   ....[52]....
        /*08a0*/ 	.word	0x000188e0


	//   ....[53]....
        /*08a4*/ 	.word	0x00018900


	//   ....[54]....
        /*08a8*/ 	.word	0x000189d0


	//   ....[55]....
        /*08ac*/ 	.word	0x000189f0


	//   ....[56]....
        /*08b0*/ 	.word	0x00018e90


	//   ....[57]....
        /*08b4*/ 	.word	0x00018ea0


	//   ....[58]....
        /*08b8*/ 	.word	0x000192e0


	//   ....[59]....
        /*08bc*/ 	.word	0x000192f0


	//   ....[60]....
        /*08c0*/ 	.word	0x00019f50


	//   ....[61]....
        /*08c4*/ 	.word	0x00019f70


	//   ....[62]....
        /*08c8*/ 	.word	0x0001a030


	//   ....[63]....
        /*08cc*/ 	.word	0x0001a050


	//   ....[64]....
        /*08d0*/ 	.word	0x0001a110


	//   ....[65]....
        /*08d4*/ 	.word	0x0001a130


	//   ....[66]....
        /*08d8*/ 	.word	0x0001a200


	//   ....[67]....
        /*08dc*/ 	.word	0x0001a220


	//   ....[68]....
        /*08e0*/ 	.word	0x0001a370


	//   ....[69]....
        /*08e4*/ 	.word	0x0001a580


	//   ....[70]....
        /*08e8*/ 	.word	0x0001a5b0


	//   ....[71]....
        /*08ec*/ 	.word	0x0001a5e0


	//   ....[72]....
        /*08f0*/ 	.word	0x0001a610


	//   ....[73]....
        /*08f4*/ 	.word	0x0001a640


	//   ....[74]....
        /*08f8*/ 	.word	0x0001a670


	//   ....[75]....
        /*08fc*/ 	.word	0x0001a800


	//   ....[76]....
        /*0900*/ 	.word	0x0001a830


	//   ....[77]....
        /*0904*/ 	.word	0x0001a860


	//   ....[78]....
        /*0908*/ 	.word	0x0001a890


	//   ....[79]....
        /*090c*/ 	.word	0x0001a8c0


	//   ....[80]....
        /*0910*/ 	.word	0x0001a8f0


	//   ....[81]....
        /*0914*/ 	.word	0x0001a980


	//   ....[82]....
        /*0918*/ 	.word	0x0001a9b0


	//   ....[83]....
        /*091c*/ 	.word	0x0001a9c0


	//   ....[84]....
        /*0920*/ 	.word	0x0001aa50


	//   ....[85]....
        /*0924*/ 	.word	0x0001b9c0


	//   ....[86]....
        /*0928*/ 	.word	0x0001daf0


	//   ....[87]....
        /*092c*/ 	.word	0x0001db10


	//   ....[88]....
        /*0930*/ 	.word	0x0001dbc0


	//   ....[89]....
        /*0934*/ 	.word	0x0001dbe0


	//   ....[90]....
        /*0938*/ 	.word	0x0001dc80


	//   ....[91]....
        /*093c*/ 	.word	0x0001dca0


	//   ....[92]....
        /*0940*/ 	.word	0x0001dd40


	//   ....[93]....
        /*0944*/ 	.word	0x0001dd60


	//   ....[94]....
        /*0948*/ 	.word	0x0001de00


	//   ....[95]....
        /*094c*/ 	.word	0x0001de20


	//   ....[96]....
        /*0950*/ 	.word	0x0001de30


	//   ....[97]....
        /*0954*/ 	.word	0x0001dec0


	//   ....[98]....
        /*0958*/ 	.word	0x0001e670


	//   ....[99]....
        /*095c*/ 	.word	0x0001e6a0


	//   ....[100]....
        /*0960*/ 	.word	0x0001e6c0


	//   ....[101]....
        /*0964*/ 	.word	0x0001e750


	//   ....[102]....
        /*0968*/ 	.word	0x0001e760


	//   ....[103]....
        /*096c*/ 	.word	0x0001e800


	//   ....[104]....
        /*0970*/ 	.word	0x0001e810


	//   ....[105]....
        /*0974*/ 	.word	0x0001e8b0


	//   ....[106]....
        /*0978*/ 	.word	0x0001e8c0


	//   ....[107]....
        /*097c*/ 	.word	0x0001e960


	//   ....[108]....
        /*0980*/ 	.word	0x0001e970


	//   ....[109]....
        /*0984*/ 	.word	0x0001ea10


	//   ....[110]....
        /*0988*/ 	.word	0x0001ea20


	//   ....[111]....
        /*098c*/ 	.word	0x0001eac0


	//   ....[112]....
        /*0990*/ 	.word	0x0001ead0


	//   ....[113]....
        /*0994*/ 	.word	0x0001eae0


	//   ....[114]....
        /*0998*/ 	.word	0x0001f2b0


	//   ....[115]....
        /*099c*/ 	.word	0x0001f2c0


	//   ....[116]....
        /*09a0*/ 	.word	0x0001f2d0


	//   ....[117]....
        /*09a4*/ 	.word	0x0001f360


	//   ....[118]....
        /*09a8*/ 	.word	0x0001f370


	//   ....[119]....
        /*09ac*/ 	.word	0x0001f3d0


	//   ....[120]....
        /*09b0*/ 	.word	0x0001f400


	//   ....[121]....
        /*09b4*/ 	.word	0x0001f440


	//   ....[122]....
        /*09b8*/ 	.word	0x0001f470


	//   ....[123]....
        /*09bc*/ 	.word	0x0001f4b0


	//   ....[124]....
        /*09c0*/ 	.word	0x0001f4e0


	//   ....[125]....
        /*09c4*/ 	.word	0x0001f520


	//   ....[126]....
        /*09c8*/ 	.word	0x0001f7a0


	//   ....[127]....
        /*09cc*/ 	.word	0x0001f7c0


	//   ....[128]....
        /*09d0*/ 	.word	0x0001f850


	//   ....[129]....
        /*09d4*/ 	.word	0x0001f860


	//   ....[130]....
        /*09d8*/ 	.word	0x0001f8d0


	//   ....[131]....
        /*09dc*/ 	.word	0x0001f8e0


	//   ....[132]....
        /*09e0*/ 	.word	0x0001f950


	//   ....[133]....
        /*09e4*/ 	.word	0x0001f960


	//   ....[134]....
        /*09e8*/ 	.word	0x0001f9d0


	//   ....[135]....
        /*09ec*/ 	.word	0x0001f9e0


	//   ....[136]....
        /*09f0*/ 	.word	0x0001f9f0


	//   ....[137]....
        /*09f4*/ 	.word	0x0001fa60


	//   ....[138]....
        /*09f8*/ 	.word	0x0001ffe0


	//   ....[139]....
        /*09fc*/ 	.word	0x00020010


	//   ....[140]....
        /*0a00*/ 	.word	0x00020030


	//   ....[141]....
        /*0a04*/ 	.word	0x00020040


	//   ....[142]....
        /*0a08*/ 	.word	0x00020080


	//   ....[143]....
        /*0a0c*/ 	.word	0x000200a0


	//   ....[144]....
        /*0a10*/ 	.word	0x00020110


	//   ....[145]....
        /*0a14*/ 	.word	0x00020130


	//   ....[146]....
        /*0a18*/ 	.word	0x00020190


	//   ....[147]....
        /*0a1c*/ 	.word	0x000201b0


	//   ....[148]....
        /*0a20*/ 	.word	0x00020200


	//   ....[149]....
        /*0a24*/ 	.word	0x00020220


	//   ....[150]....
        /*0a28*/ 	.word	0x00020670


	//   ....[151]....
        /*0a2c*/ 	.word	0x000206a0


	//   ....[152]....
        /*0a30*/ 	.word	0x00020700


	//   ....[153]....
        /*0a34*/ 	.word	0x00020730


	//   ....[154]....
        /*0a38*/ 	.word	0x00020760


	//   ....[155]....
        /*0a3c*/ 	.word	0x00020790


	//   ....[156]....
        /*0a40*/ 	.word	0x000207c0


	//   ....[157]....
        /*0a44*/ 	.word	0x000207f0


	//   ....[158]....
        /*0a48*/ 	.word	0x00020990


	//   ....[159]....
        /*0a4c*/ 	.word	0x000209c0


	//   ....[160]....
        /*0a50*/ 	.word	0x000209f0


	//   ....[161]....
        /*0a54*/ 	.word	0x00020a20


	//   ....[162]....
        /*0a58*/ 	.word	0x00020a50


	//   ....[163]....
        /*0a5c*/ 	.word	0x00020a80


	//   ....[164]....
        /*0a60*/ 	.word	0x00020b40


	//   ....[165]....
        /*0a64*/ 	.word	0x00020b60


	//   ....[166]....
        /*0a68*/ 	.word	0x00020b70


	//   ....[167]....
        /*0a6c*/ 	.word	0x00020bd0


	//   ....[168]....
        /*0a70*/ 	.word	0x000211f0


	//   ....[169]....
        /*0a74*/ 	.word	0x00021510


	//   ....[170]....
        /*0a78*/ 	.word	0x000215a0


	//   ....[171]....
        /*0a7c*/ 	.word	0x00021640


	//   ....[172]....
        /*0a80*/ 	.word	0x000216d0


	//   ....[173]....
        /*0a84*/ 	.word	0x000217c0


	//   ....[174]....
        /*0a88*/ 	.word	0x00021850


	//   ....[175]....
        /*0a8c*/ 	.word	0x000218f0


	//   ....[176]....
        /*0a90*/ 	.word	0x00021980


	//   ....[177]....
        /*0a94*/ 	.word	0x00021a70


	//   ....[178]....
        /*0a98*/ 	.word	0x00021b00


	//   ....[179]....
        /*0a9c*/ 	.word	0x00021ba0


	//   ....[180]....
        /*0aa0*/ 	.word	0x00021c30


	//   ....[181]....
        /*0aa4*/ 	.word	0x00021d20


	//   ....[182]....
        /*0aa8*/ 	.word	0x00021db0


	//   ....[183]....
        /*0aac*/ 	.word	0x00021e00


	//   ....[184]....
        /*0ab0*/ 	.word	0x00021e50


	//   ....[185]....
        /*0ab4*/ 	.word	0x00021f40


	//   ....[186]....
        /*0ab8*/ 	.word	0x00021fd0


	//   ....[187]....
        /*0abc*/ 	.word	0x00022020


	//   ....[188]....
        /*0ac0*/ 	.word	0x00022070


	//   ....[189]....
        /*0ac4*/ 	.word	0x000222d0


	//   ....[190]....
        /*0ac8*/ 	.word	0x000225b0


	//   ....[191]....
        /*0acc*/ 	.word	0x000226a0


	//   ....[192]....
        /*0ad0*/ 	.word	0x00022740


	//   ....[193]....
        /*0ad4*/ 	.word	0x000227a0


	//   ....[194]....
        /*0ad8*/ 	.word	0x000228b0


	//   ....[195]....
        /*0adc*/ 	.word	0x00022920


	//   ....[196]....
        /*0ae0*/ 	.word	0x00022a30


	//   ....[197]....
        /*0ae4*/ 	.word	0x00022aa0


	//   ....[198]....
        /*0ae8*/ 	.word	0x00022bb0


	//   ....[199]....
        /*0aec*/ 	.word	0x00022c20


	//   ....[200]....
        /*0af0*/ 	.word	0x00022d30


	//   ....[201]....
        /*0af4*/ 	.word	0x00022da0


	//   ....[202]....
        /*0af8*/ 	.word	0x00022e40


	//   ....[203]....
        /*0afc*/ 	.word	0x00022f50


	//   ....[204]....
        /*0b00*/ 	.word	0x00022fb0


	//   ....[205]....
        /*0b04*/ 	.word	0x00023010


	//   ....[206]....
        /*0b08*/ 	.word	0x00023110


	//   ....[207]....
        /*0b0c*/ 	.word	0x00023170


	//   ....[208]....
        /*0b10*/ 	.word	0x00023280


	//   ....[209]....
        /*0b14*/ 	.word	0x000232e0


	//   ....[210]....
        /*0b18*/ 	.word	0x000233f0


	//   ....[211]....
        /*0b1c*/ 	.word	0x00023450


	//   ....[212]....
        /*0b20*/ 	.word	0x00023560


	//   ....[213]....
        /*0b24*/ 	.word	0x000235c0


	//   ....[214]....
        /*0b28*/ 	.word	0x000236d0


	//   ....[215]....
        /*0b2c*/ 	.word	0x00023730


	//   ....[216]....
        /*0b30*/ 	.word	0x00023840


	//   ....[217]....
        /*0b34*/ 	.word	0x000238a0


	//   ....[218]....
        /*0b38*/ 	.word	0x00023990


	//   ....[219]....
        /*0b3c*/ 	.word	0x00023ac0


	//   ....[220]....
        /*0b40*/ 	.word	0x00023b70


	//   ....[221]....
        /*0b44*/ 	.word	0x00023bf0


	//   ....[222]....
        /*0b48*/ 	.word	0x00023cd0


	//   ....[223]....
        /*0b4c*/ 	.word	0x00023d30


	//   ....[224]....
        /*0b50*/ 	.word	0x00023e00


	//   ....[225]....
        /*0b54*/ 	.word	0x00023e60


	//   ....[226]....
        /*0b58*/ 	.word	0x00023f30


	//   ....[227]....
        /*0b5c*/ 	.word	0x00023f90


	//   ....[228]....
        /*0b60*/ 	.word	0x00024060


	//   ....[229]....
        /*0b64*/ 	.word	0x000240c0


	//   ....[230]....
        /*0b68*/ 	.word	0x00024190


	//   ....[231]....
        /*0b6c*/ 	.word	0x00024280


	//   ....[232]....
        /*0b70*/ 	.word	0x00024320


	//   ....[233]....
        /*0b74*/ 	.word	0x00024380


	//   ....[234]....
        /*0b78*/ 	.word	0x00024470


	//   ....[235]....
        /*0b7c*/ 	.word	0x000244d0


	//   ....[236]....
        /*0b80*/ 	.word	0x000245b0


	//   ....[237]....
        /*0b84*/ 	.word	0x00024610


	//   ....[238]....
        /*0b88*/ 	.word	0x000246f0


	//   ....[239]....
        /*0b8c*/ 	.word	0x00024750


	//   ....[240]....
        /*0b90*/ 	.word	0x00024830


	//   ....[241]....
        /*0b94*/ 	.word	0x00024890


	//   ....[242]....
        /*0b98*/ 	.word	0x00024960


	//   ....[243]....
        /*0b9c*/ 	.word	0x00024a90


	//   ....[244]....
        /*0ba0*/ 	.word	0x00024b90


	//   ....[245]....
        /*0ba4*/ 	.word	0x00024c20


	//   ....[246]....
        /*0ba8*/ 	.word	0x00024cf0


	//   ....[247]....
        /*0bac*/ 	.word	0x00024d50


	//   ....[248]....
        /*0bb0*/ 	.word	0x00024e20


	//   ....[249]....
        /*0bb4*/ 	.word	0x00024e80


	//   ....[250]....
        /*0bb8*/ 	.word	0x00024f60


	//   ....[251]....
        /*0bbc*/ 	.word	0x00024fc0


	//   ....[252]....
        /*0bc0*/ 	.word	0x00025090


	//   ....[253]....
        /*0bc4*/ 	.word	0x000250f0


	//   ....[254]....
        /*0bc8*/ 	.word	0x000251b0


	//   ....[255]....
        /*0bcc*/ 	.word	0x00025240


	//   ....[0]....
        /*0bd0*/ 	.word	0x000252e0


	//   ....[1]....
        /*0bd4*/ 	.word	0x00025460


	//   ....[2]....
        /*0bd8*/ 	.word	0x000254d0


	//   ....[3]....
        /*0bdc*/ 	.word	0x00025540


	//   ....[4]....
        /*0be0*/ 	.word	0x000255b0


	//   ....[5]....
        /*0be4*/ 	.word	0x00025620


	//   ....[6]....
        /*0be8*/ 	.word	0x000256a0


	//   ....[7]....
        /*0bec*/ 	.word	0x00025720


	//   ....[8]....
        /*0bf0*/ 	.word	0x000257b0


	//   ....[9]....
        /*0bf4*/ 	.word	0x00025820


	//   ....[10]....
        /*0bf8*/ 	.word	0x00025890


	//   ....[11]....
        /*0bfc*/ 	.word	0x00025900


	//   ....[12]....
        /*0c00*/ 	.word	0x00025980


	//   ....[13]....
        /*0c04*/ 	.word	0x000259f0


	//   ....[14]....
        /*0c08*/ 	.word	0x00025a90


	//   ....[15]....
        /*0c0c*/ 	.word	0x00025ae0


	//   ....[16]....
        /*0c10*/ 	.word	0x00025b70


	//   ....[17]....
        /*0c14*/ 	.word	0x00025ca0


	//----- nvinfo : EIATTR_REG_RECONFIG
	.align		4
.L_144:
        /*0c18*/ 	.byte	0x01, 0x54
	.zero		2


	//----- nvinfo : EIATTR_SYSCALL_OFFSETS
	.align		4
        /*0c1c*/ 	.byte	0x04, 0x46
        /*0c1e*/ 	.short	(.L_146 - .L_145)


	//   ....[0]....
.L_145:
        /*0c20*/ 	.word	0x00001f70


	//   ....[1]....
        /*0c24*/ 	.word	0x000020c0


	//   ....[2]....
        /*0c28*/ 	.word	0x0000bb20


	//   ....[3]....
        /*0c2c*/ 	.word	0x0000be80


	//   ....[4]....
        /*0c30*/ 	.word	0x0001d050


	//   ....[5]....
        /*0c34*/ 	.word	0x0001d1a0


	//   ....[6]....
        /*0c38*/ 	.word	0x0001d290


	//   ....[7]....
        /*0c3c*/ 	.word	0x0001e280


	//----- nvinfo : EIATTR_MBARRIER_INSTR_OFFSETS
	.align		4
.L_146:
        /*0c40*/ 	.byte	0x04, 0x39
        /*0c42*/ 	.short	(.L_148 - .L_147)


	//   ....[0]....
.L_147:
        /*0c44*/ 	.word	0x00000270
        /*0c48*/ 	.word	0x000000ff
        /*0c4c*/ 	.word	0x0002a800
        /*0c50*/ 	.short	0x0100
        /*0c52*/ 	.byte	0x08
	.zero		1


	//   ....[1]....
        /*0c54*/ 	.word	0x00000280
        /*0c58*/ 	.word	0x000000ff
        /*0c5c*/ 	.word	0x0002a820
        /*0c60*/ 	.short	0x0100
        /*0c62*/ 	.byte	0x08
	.zero		1


	//   ....[2]....
        /*0c64*/ 	.word	0x00000370
        /*0c68*/ 	.word	0x000000ff
        /*0c6c*/ 	.word	0x0002a830
        /*0c70*/ 	.short	0x0100
        /*0c72*/ 	.byte	0x08
	.zero		1


	//   ....[3]....
        /*0c74*/ 	.word	0x00000380
        /*0c78*/ 	.word	0x000000ff
        /*0c7c*/ 	.word	0x0002a840
        /*0c80*/ 	.short	0x0100
        /*0c82*/ 	.byte	0x08
	.zero		1


	//   ....[4]....
        /*0c84*/ 	.word	0x00000390
        /*0c88*/ 	.word	0x000000ff
        /*0c8c*/ 	.word	0x0002a838
        /*0c90*/ 	.short	0x0100
        /*0c92*/ 	.byte	0x08
	.zero		1


	//   ....[5]....
        /*0c94*/ 	.word	0x000003a0
        /*0c98*/ 	.word	0x000000ff
        /*0c9c*/ 	.word	0x0002a848
        /*0ca0*/ 	.short	0x0100
        /*0ca2*/ 	.byte	0x08
	.zero		1


	//   ....[6]....
        /*0ca4*/ 	.word	0x000004d0
        /*0ca8*/ 	.word	0x000000ff
        /*0cac*/ 	.word	0x0002a850
        /*0cb0*/ 	.short	0x0100
        /*0cb2*/ 	.byte	0x08
	.zero		1


	//   ....[7]....
        /*0cb4*/ 	.word	0x000004e0
        /*0cb8*/ 	.word	0x000000ff
        /*0cbc*/ 	.word	0x0002a860
        /*0cc0*/ 	.short	0x0100
        /*0cc2*/ 	.byte	0x08
	.zero		1


	//   ....[8]....
        /*0cc4*/ 	.word	0x000004f0
        /*0cc8*/ 	.word	0x000000ff
        /*0ccc*/ 	.word	0x0002a858
        /*0cd0*/ 	.short	0x0100
        /*0cd2*/ 	.byte	0x08
	.zero		1


	//   ....[9]....
        /*0cd4*/ 	.word	0x00000500
        /*0cd8*/ 	.word	0x000000ff
        /*0cdc*/ 	.word	0x0002a868
        /*0ce0*/ 	.short	0x0100
        /*0ce2*/ 	.byte	0x08
	.zero		1


	//   ....[10]....
        /*0ce4*/ 	.word	0x000005f0
        /*0ce8*/ 	.word	0x000000ff
        /*0cec*/ 	.word	0x0002a870
        /*0cf0*/ 	.short	0x0100
        /*0cf2*/ 	.byte	0x06
	.zero		1


	//   ....[11]....
        /*0cf4*/ 	.word	0x00000600
        /*0cf8*/ 	.word	0x000000ff
        /*0cfc*/ 	.word	0x0002a880
        /*0d00*/ 	.short	0x0100
        /*0d02*/ 	.byte	0x06
	.zero		1


	//   ....[12]....
        /*0d04*/ 	.word	0x00000610
        /*0d08*/ 	.word	0x000000ff
        /*0d0c*/ 	.word	0x0002a878
        /*0d10*/ 	.short	0x0100
        /*0d12*/ 	.byte	0x06
	.zero		1


	//   ....[13]....
        /*0d14*/ 	.word	0x00000620
        /*0d18*/ 	.word	0x000000ff
        /*0d1c*/ 	.word	0x0002a888
        /*0d20*/ 	.short	0x0100
        /*0d22*/ 	.byte	0x06
	.zero		1


	//   ....[14]....
        /*0d24*/ 	.word	0x00000750
        /*0d28*/ 	.word	0x000000ff
        /*0d2c*/ 	.word	0x0002a890
        /*0d30*/ 	.short	0x0100
        /*0d32*/ 	.byte	0x08
	.zero		1


	//   ....[15]....
        /*0d34*/ 	.word	0x00000760
        /*0d38*/ 	.word	0x000000ff
        /*0d3c*/ 	.word	0x0002a8a0
        /*0d40*/ 	.short	0x0100
        /*0d42*/ 	.byte	0x08
	.zero		1


	//   ....[16]....
        /*0d44*/ 	.word	0x00000770
        /*0d48*/ 	.word	0x000000ff
        /*0d4c*/ 	.word	0x0002a898
        /*0d50*/ 	.short	0x0100
        /*0d52*/ 	.byte	0x08
	.zero		1


	//   ....[17]....
        /*0d54*/ 	.word	0x00000780
        /*0d58*/ 	.word	0x000000ff
        /*0d5c*/ 	.word	0x0002a8a8
        /*0d60*/ 	.short	0x0100
        /*0d62*/ 	.byte	0x08
	.zero		1


	//   ....[18]....
        /*0d64*/ 	.word	0x000008b0
        /*0d68*/ 	.word	0x000000ff
        /*0d6c*/ 	.word	0x0002a8b0
        /*0d70*/ 	.short	0x0100
        /*0d72*/ 	.byte	0x08
	.zero		1


	//   ....[19]....
        /*0d74*/ 	.word	0x000008c0
        /*0d78*/ 	.word	0x000000ff
        /*0d7c*/ 	.word	0x0002a8c0
        /*0d80*/ 	.short	0x0100
        /*0d82*/ 	.byte	0x08
	.zero		1


	//   ....[20]....
        /*0d84*/ 	.word	0x000008d0
        /*0d88*/ 	.word	0x000000ff
        /*0d8c*/ 	.word	0x0002a8b8
        /*0d90*/ 	.short	0x0100
        /*0d92*/ 	.byte	0x08
	.zero		1


	//   ....[21]....
        /*0d94*/ 	.word	0x000008e0
        /*0d98*/ 	.word	0x000000ff
        /*0d9c*/ 	.word	0x0002a8c8
        /*0da0*/ 	.short	0x0100
        /*0da2*/ 	.byte	0x08
	.zero		1


	//   ....[22]....
        /*0da4*/ 	.word	0x00003c20
        /*0da8*/ 	.word	0x00000055
        /*0dac*/ 	.word	0x0002a890
        /*0db0*/ 	.short	0x010a
        /*0db2*/ 	.byte	0x3f
	.zero		1


	//   ....[23]....
        /*0db4*/ 	.word	0x000074f0
        /*0db8*/ 	.word	0x00000055
        /*0dbc*/ 	.word	0x0002a890
        /*0dc0*/ 	.short	0x010a
        /*0dc2*/ 	.byte	0x3f
	.zero		1


	//   ....[24]....
        /*0dc4*/ 	.word	0x0000a6b0
        /*0dc8*/ 	.word	0x00000055
        /*0dcc*/ 	.word	0x0002a890
        /*0dd0*/ 	.short	0x010a
        /*0dd2*/ 	.byte	0x3f
	.zero		1


	//   ....[25]....
        /*0dd4*/ 	.word	0x0000ae50
        /*0dd8*/ 	.word	0x0000000b
        /*0ddc*/ 	.word	0x00000000
        /*0de0*/ 	.short	0x0101
        /*0de2*/ 	.byte	0x3f
	.zero		1


	//   ....[26]....
        /*0de4*/ 	.word	0x0000ae90
        /*0de8*/ 	.word	0x00000055
        /*0dec*/ 	.word	0x0002a8b0
        /*0df0*/ 	.short	0x010a
        /*0df2*/ 	.byte	0x3f
	.zero		1


	//   ....[27]....
        /*0df4*/ 	.word	0x0000b420
        /*0df8*/ 	.word	0x00000055
        /*0dfc*/ 	.word	0x00000000
        /*0e00*/ 	.short	0x0101
        /*0e02*/ 	.byte	0x3f
	.zero		1


	//   ....[28]....
        /*0e04*/ 	.word	0x0000bba0
        /*0e08*/ 	.word	0x00000002
        /*0e0c*/ 	.word	0x0002a800
        /*0e10*/ 	.short	0x010a
        /*0e12*/ 	.byte	0x3f
	.zero		1


	//   ....[29]....
        /*0e14*/ 	.word	0x0000bbf0
        /*0e18*/ 	.word	0x00000002
        /*0e1c*/ 	.word	0x0002a800
        /*0e20*/ 	.short	0x010a
        /*0e22*/ 	.byte	0x3f
	.zero		1


	//   ....[30]....
        /*0e24*/ 	.word	0x0000c5f0
        /*0e28*/ 	.word	0x00000002
        /*0e2c*/ 	.word	0x0002a800
        /*0e30*/ 	.short	0x010a
        /*0e32*/ 	.byte	0x3f
	.zero		1


	//   ....[31]....
        /*0e34*/ 	.word	0x0000eeb0
        /*0e38*/ 	.word	0x00000002
        /*0e3c*/ 	.word	0x0002a800
        /*0e40*/ 	.short	0x010a
        /*0e42*/ 	.byte	0x3f
	.zero		1


	//   ....[32]....
        /*0e44*/ 	.word	0x00011680
        /*0e48*/ 	.word	0x00000000
        /*0e4c*/ 	.word	0x0002a830
        /*0e50*/ 	.short	0x010a
        /*0e52*/ 	.byte	0x3f
	.zero		1


	//   ....[33]....
        /*0e54*/ 	.word	0x000116d0
        /*0e58*/ 	.word	0x00000000
        /*0e5c*/ 	.word	0x0002a830
        /*0e60*/ 	.short	0x010a
        /*0e62*/ 	.byte	0x3f
	.zero		1


	//   ....[34]....
        /*0e64*/ 	.word	0x00013810
        /*0e68*/ 	.word	0x00000005
        /*0e6c*/ 	.word	0x00000000
        /*0e70*/ 	.short	0x0101
        /*0e72*/ 	.byte	0x3f
	.zero		1


	//   ....[35]....
        /*0e74*/ 	.word	0x00014090
        /*0e78*/ 	.word	0x0000000d
        /*0e7c*/ 	.word	0x0002a830
        /*0e80*/ 	.short	0x010a
        /*0e82*/ 	.byte	0x3f
	.zero		1


	//   ....[36]....
        /*0e84*/ 	.word	0x00014110
        /*0e88*/ 	.word	0x0000000d
        /*0e8c*/ 	.word	0x0002a830
        /*0e90*/ 	.short	0x010a
        /*0e92*/ 	.byte	0x3f
	.zero		1


	//   ....[37]....
        /*0e94*/ 	.word	0x00014de0
        /*0e98*/ 	.word	0x0000000f
        /*0e9c*/ 	.word	0x0002a850
        /*0ea0*/ 	.short	0x010a
        /*0ea2*/ 	.byte	0x3f
	.zero		1


	//   ....[38]....
        /*0ea4*/ 	.word	0x00014e30
        /*0ea8*/ 	.word	0x0000000f
        /*0eac*/ 	.word	0x0002a850
        /*0eb0*/ 	.short	0x010a
        /*0eb2*/ 	.byte	0x3f
	.zero		1


	//   ....[39]....
        /*0eb4*/ 	.word	0x00015d00
        /*0eb8*/ 	.word	0x0000005f
        /*0ebc*/ 	.word	0x00000000
        /*0ec0*/ 	.short	0x0101
        /*0ec2*/ 	.byte	0x3f
	.zero		1


	//   ....[40]....
        /*0ec4*/ 	.word	0x00016540
        /*0ec8*/ 	.word	0x0000000f
        /*0ecc*/ 	.word	0x00000000
        /*0ed0*/ 	.short	0x0101
        /*0ed2*/ 	.byte	0x3f
	.zero		1


	//   ....[41]....
        /*0ed4*/ 	.word	0x00016b40
        /*0ed8*/ 	.word	0x00000007
        /*0edc*/ 	.word	0x0002a850
        /*0ee0*/ 	.short	0x010a
        /*0ee2*/ 	.byte	0x3f
	.zero		1


	//   ....[42]....
        /*0ee4*/ 	.word	0x00016be0
        /*0ee8*/ 	.word	0x00000007
        /*0eec*/ 	.word	0x0002a850
        /*0ef0*/ 	.short	0x010a
        /*0ef2*/ 	.byte	0x3f
	.zero		1


	//   ....[43]....
        /*0ef4*/ 	.word	0x000170d0
        /*0ef8*/ 	.word	0x00000004
        /*0efc*/ 	.word	0x00000000
        /*0f00*/ 	.short	0x0101
        /*0f02*/ 	.byte	0x3f
	.zero		1


	//   ....[44]....
        /*0f04*/ 	.word	0x00018700
        /*0f08*/ 	.word	0x00000000
        /*0f0c*/ 	.word	0x00000000
        /*0f10*/ 	.short	0x0101
        /*0f12*/ 	.byte	0x3f
	.zero		1


	//   ....[45]....
        /*0f14*/ 	.word	0x00018bf0
        /*0f18*/ 	.word	0x00000006
        /*0f1c*/ 	.word	0x00000000
        /*0f20*/ 	.short	0x0101
        /*0f22*/ 	.byte	0x3f
	.zero		1


	//   ....[46]....
        /*0f24*/ 	.word	0x0001baa0
        /*0f28*/ 	.word	0x00000016
        /*0f2c*/ 	.word	0x0002a820
        /*0f30*/ 	.short	0x010a
        /*0f32*/ 	.byte	0x3f
	.zero		1


	//   ....[47]....
        /*0f34*/ 	.word	0x0001bb30
        /*0f38*/ 	.word	0x0000000b
        /*0f3c*/ 	.word	0x0002a8a0
        /*0f40*/ 	.short	0x010a
        /*0f42*/ 	.byte	0x3f
	.zero		1


	//   ....[48]....
        /*0f44*/ 	.word	0x0001bf70
        /*0f48*/ 	.word	0x0000000b
        /*0f4c*/ 	.word	0x0002a8c0
        /*0f50*/ 	.short	0x010a
        /*0f52*/ 	.byte	0x3f
	.zero		1


	//   ....[49]....
        /*0f54*/ 	.word	0x0001c3a0
        /*0f58*/ 	.word	0x0000000a
        /*0f5c*/ 	.word	0x0002a8a0
        /*0f60*/ 	.short	0x010a
        /*0f62*/ 	.byte	0x3f
	.zero		1


	//   ....[50]....
        /*0f64*/ 	.word	0x0001c7d0
        /*0f68*/ 	.word	0x0000000a
        /*0f6c*/ 	.word	0x0002a8c0
        /*0f70*/ 	.short	0x010a
        /*0f72*/ 	.byte	0x3f
	.zero		1


	//   ....[51]....
        /*0f74*/ 	.word	0x0001d8c0
        /*0f78*/ 	.word	0x00000007
        /*0f7c*/ 	.word	0x0002a840
        /*0f80*/ 	.short	0x010a
        /*0f82*/ 	.byte	0x3f
	.zero		1


	//   ....[52]....
        /*0f84*/ 	.word	0x0001df80
        /*0f88*/ 	.word	0x00000007
        /*0f8c*/ 	.word	0x0002a830
        /*0f90*/ 	.short	0x0107
        /*0f92*/ 	.byte	0x3f
	.zero		1


	//   ....[53]....
        /*0f94*/ 	.word	0x0001e050
        /*0f98*/ 	.word	0x00000007
        /*0f9c*/ 	.word	0x0002a830
        /*0fa0*/ 	.short	0x0101
        /*0fa2*/ 	.byte	0x3f
	.zero		1


	//   ....[54]....
        /*0fa4*/ 	.word	0x0001ec30
        /*0fa8*/ 	.word	0x00000016
        /*0fac*/ 	.word	0x0002a800
        /*0fb0*/ 	.short	0x0107
        /*0fb2*/ 	.byte	0x3f
	.zero		1


	//   ....[55]....
        /*0fb4*/ 	.word	0x0001ed40
        /*0fb8*/ 	.word	0x00000016
        /*0fbc*/ 	.word	0x0002a800
        /*0fc0*/ 	.short	0x0101
        /*0fc2*/ 	.byte	0x3f
	.zero		1


	//   ....[56]....
        /*0fc4*/ 	.word	0x0001ed60
        /*0fc8*/ 	.word	0x00000016
        /*0fcc*/ 	.word	0x0002a820
        /*0fd0*/ 	.short	0x010a
        /*0fd2*/ 	.byte	0x3f
	.zero		1


	//   ....[57]....
        /*0fd4*/ 	.word	0x0001f0d0
        /*0fd8*/ 	.word	0x00000006
        /*0fdc*/ 	.word	0x0002a840
        /*0fe0*/ 	.short	0x010a
        /*0fe2*/ 	.byte	0x3f
	.zero		1


	//   ....[58]....
        /*0fe4*/ 	.word	0x0001f5c0
        /*0fe8*/ 	.word	0x00000006
        /*0fec*/ 	.word	0x0002a830
        /*0ff0*/ 	.short	0x0107
        /*0ff2*/ 	.byte	0x3f
	.zero		1


	//   ....[59]....
        /*0ff4*/ 	.word	0x0001f680
        /*0ff8*/ 	.word	0x00000006
        /*0ffc*/ 	.word	0x0002a830
        /*1000*/ 	.short	0x0101
        /*1002*/ 	.byte	0x3f
	.zero		1


	//   ....[60]....
        /*1004*/ 	.word	0x0001f6e0
        /*1008*/ 	.word	0x00000005
        /*100c*/ 	.word	0x0002a860
        /*1010*/ 	.short	0x010a
        /*1012*/ 	.byte	0x3f
	.zero		1


	//   ....[61]....
        /*1014*/ 	.word	0x0001fb40
        /*1018*/ 	.word	0x00000005
        /*101c*/ 	.word	0x0002a850
        /*1020*/ 	.short	0x0107
        /*1022*/ 	.byte	0x3f
	.zero		1


	//   ....[62]....
        /*1024*/ 	.word	0x0001fca0
        /*1028*/ 	.word	0x00000005
        /*102c*/ 	.word	0x0002a850
        /*1030*/ 	.short	0x0101
        /*1032*/ 	.byte	0x3f
	.zero		1


	//   ....[63]....
        /*1034*/ 	.word	0x0001ff00
        /*1038*/ 	.word	0x00000000
        /*103c*/ 	.word	0x0002a860
        /*1040*/ 	.short	0x010a
        /*1042*/ 	.byte	0x3f
	.zero		1


	//   ....[64]....
        /*1044*/ 	.word	0x00020360
        /*1048*/ 	.word	0x00000000
        /*104c*/ 	.word	0x0002a850
        /*1050*/ 	.short	0x0107
        /*1052*/ 	.byte	0x3f
	.zero		1


	//   ....[65]....
        /*1054*/ 	.word	0x00020420
        /*1058*/ 	.word	0x00000000
        /*105c*/ 	.word	0x0002a850
        /*1060*/ 	.short	0x0101
        /*1062*/ 	.byte	0x3f
	.zero		1


	//   ....[66]....
        /*1064*/ 	.word	0x00021170
        /*1068*/ 	.word	0x00000004
        /*106c*/ 	.word	0x0002a820
        /*1070*/ 	.short	0x010a
        /*1072*/ 	.byte	0x3f
	.zero		1


	//   ....[67]....
        /*1074*/ 	.word	0x000212e0
        /*1078*/ 	.word	0x00000005
        /*107c*/ 	.word	0x0002a840
        /*1080*/ 	.short	0x010a
        /*1082*/ 	.byte	0x3f
	.zero		1


	//   ....[68]....
        /*1084*/ 	.word	0x00021380
        /*1088*/ 	.word	0x0000001b
        /*108c*/ 	.word	0x0002a840
        /*1090*/ 	.short	0x010a
        /*1092*/ 	.byte	0x3f
	.zero		1


	//   ....[69]....
        /*1094*/ 	.word	0x000213c0
        /*1098*/ 	.word	0x00000005
        /*109c*/ 	.word	0x0002a860
        /*10a0*/ 	.short	0x010a
        /*10a2*/ 	.byte	0x3f
	.zero		1


	//   ....[70]....
        /*10a4*/ 	.word	0x00021400
        /*10a8*/ 	.word	0x0000001b
        /*10ac*/ 	.word	0x0002a860
        /*10b0*/ 	.short	0x010a
        /*10b2*/ 	.byte	0x3f
	.zero		1


	//   ....[71]....
        /*10b4*/ 	.word	0x00021460
        /*10b8*/ 	.word	0x00000055
        /*10bc*/ 	.word	0x0002a890
        /*10c0*/ 	.short	0x010a
        /*10c2*/ 	.byte	0x3f
	.zero		1


	//   ....[72]....
        /*10c4*/ 	.word	0x00021710
        /*10c8*/ 	.word	0x00000055
        /*10cc*/ 	.word	0x0002a890
        /*10d0*/ 	.short	0x010a
        /*10d2*/ 	.byte	0x3f
	.zero		1


	//   ....[73]....
        /*10d4*/ 	.word	0x000219c0
        /*10d8*/ 	.word	0x00000055
        /*10dc*/ 	.word	0x0002a890
        /*10e0*/ 	.short	0x010a
        /*10e2*/ 	.byte	0x3f
	.zero		1


	//   ....[74]....
        /*10e4*/ 	.word	0x00021c70
        /*10e8*/ 	.word	0x00000055
        /*10ec*/ 	.word	0x0002a8b0
        /*10f0*/ 	.short	0x010a
        /*10f2*/ 	.byte	0x3f
	.zero		1


	//   ....[75]....
        /*10f4*/ 	.word	0x00021e90
        /*10f8*/ 	.word	0x00000002
        /*10fc*/ 	.word	0x0002a800
        /*1100*/ 	.short	0x010a
        /*1102*/ 	.byte	0x3f
	.zero		1


	//   ....[76]....
        /*1104*/ 	.word	0x000220b0
        /*1108*/ 	.word	0x00000002
        /*110c*/ 	.word	0x0002a800
        /*1110*/ 	.short	0x010a
        /*1112*/ 	.byte	0x3f
	.zero		1


	//   ....[77]....
        /*1114*/ 	.word	0x00022100
        /*1118*/ 	.word	0x00000000
        /*111c*/ 	.word	0x0002a830
        /*1120*/ 	.short	0x010a
        /*1122*/ 	.byte	0x3f
	.zero		1


	//   ....[78]....
        /*1124*/ 	.word	0x00022150
        /*1128*/ 	.word	0x0000000d
        /*112c*/ 	.word	0x0002a830
        /*1130*/ 	.short	0x010a
        /*1132*/ 	.byte	0x3f
	.zero		1


	//   ....[79]....
        /*1134*/ 	.word	0x000221a0
        /*1138*/ 	.word	0x0000000f
        /*113c*/ 	.word	0x0002a850
        /*1140*/ 	.short	0x010a
        /*1142*/ 	.byte	0x3f
	.zero		1


	//   ....[80]....
        /*1144*/ 	.word	0x000221f0
        /*1148*/ 	.word	0x00000007
        /*114c*/ 	.word	0x0002a850
        /*1150*/ 	.short	0x010a
        /*1152*/ 	.byte	0x3f
	.zero		1


	//   ....[81]....
        /*1154*/ 	.word	0x00022390
        /*1158*/ 	.word	0x00000016
        /*115c*/ 	.word	0x0002a820
        /*1160*/ 	.short	0x010a
        /*1162*/ 	.byte	0x3f
	.zero		1


	//   ....[82]....
        /*1164*/ 	.word	0x000223e0
        /*1168*/ 	.word	0x0000000b
        /*116c*/ 	.word	0x0002a8a0
        /*1170*/ 	.short	0x010a
        /*1172*/ 	.byte	0x3f
	.zero		1


	//   ....[83]....
        /*1174*/ 	.word	0x00022430
        /*1178*/ 	.word	0x0000000b
        /*117c*/ 	.word	0x0002a8c0
        /*1180*/ 	.short	0x010a
        /*1182*/ 	.byte	0x3f
	.zero		1


	//   ....[84]....
        /*1184*/ 	.word	0x00022480
        /*1188*/ 	.word	0x0000000a
        /*118c*/ 	.word	0x0002a8a0
        /*1190*/ 	.short	0x010a
        /*1192*/ 	.byte	0x3f
	.zero		1


	//   ....[85]....
        /*1194*/ 	.word	0x000224d0
        /*1198*/ 	.word	0x0000000a
        /*119c*/ 	.word	0x0002a8c0
        /*11a0*/ 	.short	0x010a
        /*11a2*/ 	.byte	0x3f
	.zero		1


	//   ....[86]....
        /*11a4*/ 	.word	0x000225f0
        /*11a8*/ 	.word	0x00000007
        /*11ac*/ 	.word	0x0002a840
        /*11b0*/ 	.short	0x010a
        /*11b2*/ 	.byte	0x3f
	.zero		1


	//   ....[87]....
        /*11b4*/ 	.word	0x000239c0
        /*11b8*/ 	.word	0x00000016
        /*11bc*/ 	.word	0x0002a820
        /*11c0*/ 	.short	0x010a
        /*11c2*/ 	.byte	0x3f
	.zero		1


	//   ....[88]....
        /*11c4*/ 	.word	0x00023a10
        /*11c8*/ 	.word	0x00000006
        /*11cc*/ 	.word	0x0002a840
        /*11d0*/ 	.short	0x010a
        /*11d2*/ 	.byte	0x3f
	.zero		1


	//   ....[89]....
        /*11d4*/ 	.word	0x000241d0
        /*11d8*/ 	.word	0x00000005
        /*11dc*/ 	.word	0x0002a860
        /*11e0*/ 	.short	0x010a
        /*11e2*/ 	.byte	0x3f
	.zero		1


	//   ....[90]....
        /*11e4*/ 	.word	0x000249e0
        /*11e8*/ 	.word	0x00000000
        /*11ec*/ 	.word	0x0002a860
        /*11f0*/ 	.short	0x010a
        /*11f2*/ 	.byte	0x3f
	.zero		1


	//   ....[91]....
        /*11f4*/ 	.word	0x00025bc0
        /*11f8*/ 	.word	0x00000004
        /*11fc*/ 	.word	0x0002a820
        /*1200*/ 	.short	0x010a
        /*1202*/ 	.byte	0x3f
	.zero		1


	//   ....[92]....
        /*1204*/ 	.word	0x00025d60
        /*1208*/ 	.word	0x00000005
        /*120c*/ 	.word	0x0002a840
        /*1210*/ 	.short	0x010a
        /*1212*/ 	.byte	0x3f
	.zero		1


	//   ....[93]....
        /*1214*/ 	.word	0x00025db0
        /*1218*/ 	.word	0x0000001b
        /*121c*/ 	.word	0x0002a840
        /*1220*/ 	.short	0x010a
        /*1222*/ 	.byte	0x3f
	.zero		1


	//   ....[94]....
        /*1224*/ 	.word	0x00025e00
        /*1228*/ 	.word	0x00000005
        /*122c*/ 	.word	0x0002a860
        /*1230*/ 	.short	0x010a
        /*1232*/ 	.byte	0x3f
	.zero		1


	//----- nvinfo : EIATTR_NUM_MBARRIERS
	.align		4
.L_148:
        /*1234*/ 	.byte	0x03, 0x38
        /*1236*/ 	.short	0x0016


	//----- nvinfo : EIATTR_EXIT_INSTR_OFFSETS
	.align		4
        /*1238*/ 	.byte	0x04, 0x1c
        /*123a*/ 	.short	(.L_150 - .L_149)


	//   ....[0]....
.L_149:
        /*123c*/ 	.word	0x00021450


	//----- nvinfo : EIATTR_MAX_THREADS
	.align		4
.L_150:
        /*1240*/ 	.byte	0x04, 0x05
        /*1242*/ 	.short	(.L_152 - .L_151)
.L_151:
        /*1244*/ 	.word	0x00000180
        /*1248*/ 	.word	0x00000001
        /*124c*/ 	.word	0x00000001


	//----- nvinfo : EIATTR_CRS_STACK_SIZE
	.align		4
.L_152:
        /*1250*/ 	.byte	0x04, 0x1e
        /*1252*/ 	.short	(.L_154 - .L_153)
.L_153:
        /*1254*/ 	.word	0x00000000


	//----- nvinfo : EIATTR_CBANK_PARAM_SIZE
	.align		4
.L_154:
        /*1258*/ 	.byte	0x03, 0x19
        /*125a*/ 	.short	0x0af0


	//----- nvinfo : EIATTR_PARAM_CBANK
	.align		4
        /*125c*/ 	.byte	0x04, 0x0a
        /*125e*/ 	.short	(.L_156 - .L_155)
	.align		4
.L_155:
        /*1260*/ 	.word	index@(.nv.constant0._ZN7cutlass13device_kernelIN5flash11enable_sm90INS1_16FlashAttnFwdSm90INS1_25CollectiveMainloopFwdSm90ILi2EN4cute5tupleIJNS5_1CILi1EEES8_S8_EEENS6_IJNS7_ILi128EEENS7_ILi96EEENS7_ILi192EEEEEELi128ENS_10bfloat16_tEfNS_4arch4Sm90ELb0ELb0ELb1ELb1ELb1ELb1ELb0ELb1ELb1ELb1ELb1ELb0EEENS1_21CollectiveEpilogueFwdINS6_IJSA_SA_SB_EEES9_SE_SG_Li256ELb1ELb1ELb1ELb0EEENS1_36VarlenDynamicPersistentTileSchedulerILi128ELi96ELi256ELi128ELb1ELb1ELb1ELb0ELb1ELb1EEEEEEEEEvNT_6ParamsE)
        /*1264*/ 	.short	0x0210
        /*1266*/ 	.short	0x0af0


	//----- nvinfo : EIATTR_SW_WAR
	.align		4
.L_156:
        /*1268*/ 	.byte	0x04, 0x36
        /*126a*/ 	.short	(.L_158 - .L_157)
.L_157:
        /*126c*/ 	.word	0x00000008
.L_158:


//--------------------- .nv.info._ZN7cutlass13device_kernelIN5flash11enable_sm90INS1_16FlashAttnFwdSm90INS1_25CollectiveMainloopFwdSm90ILi2EN4cute5tupleIJNS5_1CILi1EEES8_S8_EEENS6_IJNS7_ILi128EEENS7_ILi96EEENS7_ILi192EEEEEELi128ENS_10bfloat16_tEfNS_4arch4Sm90ELb0ELb1ELb1ELb0ELb1ELb0ELb0ELb1ELb1ELb1ELb1ELb0EEENS1_21CollectiveEpilogueFwdINS6_IJSA_SA_SB_EEES9_SE_SG_Li256ELb0ELb1ELb1ELb0EEENS1_19SingleTileSchedulerILb0ELb1ELb1ELi128EEEEEEEEEvNT_6ParamsE --------------------------
	.section	.nv.info._ZN7cutlass13device_kernelIN5flash11enable_sm90INS1_16FlashAttnFwdSm90INS1_25CollectiveMainloopFwdSm90ILi2EN4cute5tupleIJNS5_1CILi1EEES8_S8_EEENS6_IJNS7_ILi128EEENS7_ILi96EEENS7_ILi192EEEEEELi128ENS_10bfloat16_tEfNS_4arch4Sm90ELb0ELb1ELb1ELb0ELb1ELb0ELb0ELb1ELb1ELb1ELb1ELb0EEENS1_21CollectiveEpilogueFwdINS6_IJSA_SA_SB_EEES9_SE_SG_Li256ELb0ELb1ELb1ELb0EEENS1_19SingleTileSchedulerILb0ELb1ELb1ELi128EEEEEEEEEvNT_6ParamsE,"",@"SHT_CUDA_INFO"
	.sectionflags	@""
	.align	4


	//----- nvinfo : EIATTR_CUDA_API_VERSION
	.align		4
        /*0000*/ 	.byte	0x04, 0x37
        /*0002*/ 	.short	(.L_160 - .L_159)
.L_159:
        /*0004*/ 	.word	0x00000082


	//----- nvinfo : EIATTR_KPARAM_INFO
	.align		4
.L_160:
        /*0008*/ 	.byte	0x04, 0x17
        /*000a*/ 	.short	(.L_162 - .L_161)
.L_161:
        /*000c*/ 	.word	0x00000000
        /*0010*/ 	.short	0x0000
        /*0012*/ 	.short	0x0070
        /*0014*/ 	.byte	0x00, 0xf0, 0x01, 0x28


	//----- nvinfo : EIATTR_SPARSE_MMA_MASK
	.align		4
.L_162:
        /*0018*/ 	.byte	0x03, 0x50
        /*001a*/ 	.short	0x0000


	//----- nvinfo : EIATTR_MAXREG_COUNT
	.align		4
        /*001c*/ 	.byte	0x03, 0x1b
        /*001e*/ 	.short	0x00a8


	//----- nvinfo : EIATTR_NUM_BARRIERS
	.align		4
        /*0020*/ 	.byte	0x02, 0x4c
        /*0022*/ 	.byte	0x09
	.zero		1


	//----- nvinfo : EIATTR_EXTERNS
	.align		4
        /*0024*/ 	.byte	0x04, 0x0f
        /*0026*/ 	.short	(.L_164 - .L_163)


	//   ....[0]....
	.align		4
.L_163:
        /*0028*/ 	.word	index@(__assertfail)


	//----- nvinfo : EIATTR_ANNOTATIONS
	.align		4
.L_164:
        /*002c*/ 	.byte	0x04, 0x55
        /*002e*/ 	.short	(.L_166 - .L_165)


	//   ....[0]....
.L_165:
        /*0030*/ 	.word	0x00000001
        /*0034*/ 	.byte	0xb0, 0x08, 0x00, 0x00, 0x01, 0x00, 0x00, 0x00, 0x10, 0x16, 0x00, 0x00, 0x01, 0x00, 0x00, 0x00
        /*0044*/ 	.byte	0x30, 0x0c, 0x01, 0x00, 0x01, 0x00, 0x00, 0x00, 0x30, 0x36, 0x01, 0x00


	//----- nvinfo : EIATTR_MERCURY_ISA_VERSION
	.align		4
.L_166:
        /*0050*/ 	.byte	0x03, 0x5f
        /*0052*/ 	.short	0x0101


	//----- nvinfo : EIATTR_INT_WARP_WIDE_INSTR_OFFSETS
	.align		4
        /*0054*/ 	.byte	0x04, 0x31
        /*0056*/ 	.short	(.L_168 - .L_167)


	//   ....[0]....
.L_167:
        /*0058*/ 	.word	0x000000c0


	//   ....[1]....
        /*005c*/ 	.word	0x000000d0


	//   ....[2]....
        /*0060*/ 	.word	0x00000170


	//----- nvinfo : EIATTR_COOP_GROUP_MASK_REGIDS
	.align		4
.L_168:
        /*0064*/ 	.byte	0x04, 0x29
        /*0066*/ 	.short	(.L_170 - .L_169)


	//   ....[0]....
.L_169:
        /*0068*/ 	.word	0xffffffff


	//   ....[1]....
        /*006c*/ 	.word	0xffffffff


	//   ....[2]....
        /*0070*/ 	.word	0xffffffff


	//   ....[3]....
        /*0074*/ 	.word	0xffffffff


	//   ....[4]....
        /*0078*/ 	.word	0xffffffff


	//   ....[5]....
        /*007c*/ 	.word	0xffffffff


	//   ....[6]....
        /*0080*/ 	.word	0xffffffff


	//   ....[7]....
        /*0084*/ 	.word	0xffffffff


	//   ....[8]....
        /*0088*/ 	.word	0xffffffff


	//   ....[9]....
        /*008c*/ 	.word	0xffffffff


	//   ....[10]....
        /*0090*/ 	.word	0xffffffff


	//   ....[11]....
        /*0094*/ 	.word	0xffffffff


	//   ....[12]....
        /*0098*/ 	.word	0xffffffff


	//   ....[13]....
        /*009c*/ 	.word	0xffffffff


	//   ....[14]....
        /*00a0*/ 	.word	0xffffffff


	//   ....[15]....
        /*00a4*/ 	.word	0xffffffff


	//   ....[16]....
        /*00a8*/ 	.word	0xffffffff


	//   ....[17]....
        /*00ac*/ 	.word	0xffffffff


	//   ....[18]....
        /*00b0*/ 	.word	0xffffffff


	//   ....[19]....
        /*00b4*/ 	.word	0xffffffff


	//   ....[20]....
        /*00b8*/ 	.word	0xffffffff


	//   ....[21]....
        /*00bc*/ 	.word	0xffffffff


	//   ....[22]....
        /*00c0*/ 	.word	0xffffffff


	//   ....[23]....
        /*00c4*/ 	.word	0xffffffff


	//   ....[24]....
        /*00c8*/ 	.word	0xffffffff


	//   ....[25]....
        /*00cc*/ 	.word	0xffffffff


	//   ....[26]....
        /*00d0*/ 	.word	0xffffffff


	//   ....[27]....
        /*00d4*/ 	.word	0xffffffff


	//   ....[28]....
        /*00d8*/ 	.word	0xffffffff


	//   ....[29]....
        /*00dc*/ 	.word	0xffffffff


	//   ....[30]....
        /*00e0*/ 	.word	0xffffffff


	//   ....[31]....
        /*00e4*/ 	.word	0xffffffff


	//   ....[32]....
        /*00e8*/ 	.word	0xffffffff


	//   ....[33]....
        /*00ec*/ 	.word	0xffffffff


	//   ....[34]....
        /*00f0*/ 	.word	0xffffffff


	//   ....[35]....
        /*00f4*/ 	.word	0xffffffff


	//   ....[36]....
        /*00f8*/ 	.word	0xffffffff


	//   ....[37]....
        /*00fc*/ 	.word	0xffffffff


	//   ....[38]....
        /*0100*/ 	.word	0xffffffff


	//   ....[39]....
        /*0104*/ 	.word	0xffffffff


	//   ....[40]....
        /*0108*/ 	.word	0xffffffff


	//   ....[41]....
        /*010c*/ 	.word	0xffffffff


	//   ....[42]....
        /*0110*/ 	.word	0xffffffff


	//   ....[43]....
        /*0114*/ 	.word	0xffffffff


	//   ....[44]....
        /*0118*/ 	.word	0xffffffff


	//   ....[45]....
        /*011c*/ 	.word	0xffffffff


	//   ....[46]....
        /*0120*/ 	.word	0xffffffff


	//   ....[47]....
        /*0124*/ 	.word	0xffffffff


	//   ....[48]....
        /*0128*/ 	.word	0xffffffff


	//   ....[49]....
        /*012c*/ 	.word	0xffffffff


	//   ....[50]....
        /*0130*/ 	.word	0xffffffff


	//   ....[51]....
        /*0134*/ 	.word	0xffffffff


	//   ....[52]....
        /*0138*/ 	.word	0xffffffff


	//   ....[53]....
        /*013c*/ 	.word	0xffffffff


	//   ....[54]....
        /*0140*/ 	.word	0xffffffff


	//   ....[55]....
        /*0144*/ 	.word	0xffffffff


	//   ....[56]....
        /*0148*/ 	.word	0xffffffff


	//   ....[57]....
        /*014c*/ 	.word	0xffffffff


	//   ....[58]....
        /*0150*/ 	.word	0xffffffff


	//   ....[59]....
        /*0154*/ 	.word	0xffffffff


	//   ....[60]....
        /*0158*/ 	.word	0xffffffff


	//   ....[61]....
        /*015c*/ 	.word	0xffffffff


	//   ....[62]....
        /*0160*/ 	.word	0xffffffff


	//   ....[63]....
        /*0164*/ 	.word	0xffffffff


	//   ....[64]....
        /*0168*/ 	.word	0xffffffff


	//   ....[65]....
        /*016c*/ 	.word	0xffffffff


	//   ....[66]....
        /*0170*/ 	.word	0xffffffff


	//   ....[67]....
        /*0174*/ 	.word	0xffffffff


	//   ....[68]....
        /*0178*/ 	.word	0xffffffff


	//   ....[69]....
        /*017c*/ 	.word	0xffffffff


	//   ....[70]....
        /*0180*/ 	.word	0xffffffff


	//   ....[71]....
        /*0184*/ 	.word	0xffffffff


	//   ....[72]....
        /*0188*/ 	.word	0xffffffff


	//   ....[73]....
        /*018c*/ 	.word	0xffffffff


	//   ....[74]....
        /*0190*/ 	.word	0xffffffff


	//   ....[75]....
        /*0194*/ 	.word	0xffffffff


	//   ....[76]....
        /*0198*/ 	.word	0xffffffff


	//   ....[77]....
        /*019c*/ 	.word	0xffffffff


	//   ....[78]....
        /*01a0*/ 	.word	0xffffffff


	//   ....[79]....
        /*01a4*/ 	.word	0xffffffff


	//   ....[80]....
        /*01a8*/ 	.word	0xffffffff


	//   ....[81]....
        /*01ac*/ 	.word	0xffffffff


	//   ....[82]....
        /*01b0*/ 	.word	0xffffffff


	//   ....[83]....
        /*01b4*/ 	.word	0xffffffff


	//   ....[84]....
        /*01b8*/ 	.word	0xffffffff


	//   ....[85]....
        /*01bc*/ 	.word	0xffffffff


	//   ....[86]....
        /*01c0*/ 	.word	0xffffffff


	//   ....[87]....
        /*01c4*/ 	.word	0xffffffff


	//   ....[88]....
        /*01c8*/ 	.word	0xffffffff


	//   ....[89]....
        /*01cc*/ 	.word	0xffffffff


	//   ....[90]....
        /*01d0*/ 	.word	0xffffffff


	//   ....[91]....
        /*01d4*/ 	.word	0xffffffff


	//   ....[92]....
        /*01d8*/ 	.word	0xffffffff


	//   ....[93]....
        /*01dc*/ 	.word	0xffffffff


	//   ....[94]....
        /*01e0*/ 	.word	0xffffffff


	//   ....[95]....
        /*01e4*/ 	.word	0xffffffff


	//   ....[96]....
        /*01e8*/ 	.word	0xffffffff


	//   ....[97]....
        /*01ec*/ 	.word	0xffffffff


	//   ....[98]....
        /*01f0*/ 	.word	0xffffffff


	//   ....[99]....
        /*01f4*/ 	.word	0xffffffff


	//   ....[100]....
        /*01f8*/ 	.word	0xffffffff


	//   ....[101]....
        /*01fc*/ 	.word	0xffffffff


	//   ....[102]....
        /*0200*/ 	.word	0xffffffff


	//   ....[103]....
        /*0204*/ 	.word	0xffffffff


	//   ....[104]....
        /*0208*/ 	.word	0xffffffff


	//   ....[105]....
        /*020c*/ 	.word	0xffffffff


	//   ....[106]....
        /*0210*/ 	.word	0xffffffff


	//   ....[107]....
        /*0214*/ 	.word	0x0500000f


	//   ....[108]....
        /*0218*/ 	.word	0x0500000f


	//   ....[109]....
        /*021c*/ 	.word	0x0500000f


	//   ....[110]....
        /*0220*/ 	.word	0x0500000f


	//   ....[111]....
        /*0224*/ 	.word	0x0500000f


	//   ....[112]....
        /*0228*/ 	.word	0x0500000f


	//   ....[113]....
        /*022c*/ 	.word	0x0500000f


	//   ....[114]....
        /*0230*/ 	.word	0x0500000f


	//   ....[115]....
        /*0234*/ 	.word	0x0500000f


	//   ....[116]....
        /*0238*/ 	.word	0x0500000f


	//   ....[117]....
        /*023c*/ 	.word	0x0500000f


	//   ....[118]....
        /*0240*/ 	.word	0x0500000f


	//   ....[119]....
        /*0244*/ 	.word	0x0500000f


	//   ....[120]....
        /*0248*/ 	.word	0x0500000f


	//   ....[121]....
        /*024c*/ 	.word	0x0500000f


	//   ....[122]....
        /*0250*/ 	.word	0x0500000f


	//   ....[123]....
        /*0254*/ 	.word	0x0500000f


	//   ....[124]....
        /*0258*/ 	.word	0x0500000f


	//   ....[125]....
        /*025c*/ 	.word	0x0500000f


	//   ....[126]....
        /*0260*/ 	.word	0x0500000f


	//   ....[127]....
        /*0264*/ 	.word	0x0500000f


	//   ....[128]....
        /*0268*/ 	.word	0x0500000f


	//   ....[129]....
        /*026c*/ 	.word	0x0500000f


	//   ....[130]....
        /*0270*/ 	.word	0x0500000f


	//   ....[131]....
        /*0274*/ 	.word	0x0500000f


	//   ....[132]....
        /*0278*/ 	.word	0x0500000f


	//   ....[133]....
        /*027c*/ 	.word	0x0500000f


	//   ....[134]....
        /*0280*/ 	.word	0x0500000f


	//   ....[135]....
        /*0284*/ 	.word	0x0500000f


	//   ....[136]....
        /*0288*/ 	.word	0x0500000f


	//   ....[137]....
        /*028c*/ 	.word	0x0500000f


	//   ....[138]....
        /*0290*/ 	.word	0x0500000f


	//   ....[139]....
        /*0294*/ 	.word	0x0500000f


	//   ....[140]....
        /*0298*/ 	.word	0x0500000f


	//   ....[141]....
        /*029c*/ 	.word	0x0500000f


	//   ....[142]....
        /*02a0*/ 	.word	0x0500000f


	//   ....[143]....
        /*02a4*/ 	.word	0x0500000f


	//   ....[144]....
        /*02a8*/ 	.word	0x0500000f


	//   ....[145]....
        /*02ac*/ 	.word	0x0500000f


	//   ....[146]....
        /*02b0*/ 	.word	0x0500000f


	//   ....[147]....
        /*02b4*/ 	.word	0x0500000f


	//   ....[148]....
        /*02b8*/ 	.word	0x0500000f


	//   ....[149]....
        /*02bc*/ 	.word	0x0500000f


	//   ....[150]....
        /*02c0*/ 	.word	0x0500000f


	//   ....[151]....
        /*02c4*/ 	.word	0x0500000f


	//   ....[152]....
        /*02c8*/ 	.word	0x0500000f


	//   ....[153]....
        /*02cc*/ 	.word	0x0500000f


	//   ....[154]....
        /*02d0*/ 	.word	0x0500000f


	//   ....[155]....
        /*02d4*/ 	.word	0x0500000f


	//   ....[156]....
        /*02d8*/ 	.word	0x0500000f


	//   ....[157]....
        /*02dc*/ 	.word	0x0500000f


	//   ....[158]....
        /*02e0*/ 	.word	0x0500000f


	//   ....[159]....
        /*02e4*/ 	.word	0x0500000f


	//   ....[160]....
        /*02e8*/ 	.word	0x0500000f


	//   ....[161]....
        /*02ec*/ 	.word	0x0500000f


	//   ....[162]....
        /*02f0*/ 	.word	0x0500000f


	//   ....[163]....
        /*02f4*/ 	.word	0x0500000f


	//   ....[164]....
        /*02f8*/ 	.word	0x0500000f


	//   ....[165]....
        /*02fc*/ 	.word	0x0500000f


	//   ....[166]....
        /*0300*/ 	.word	0x0500000f


	//   ....[167]....
        /*0304*/ 	.word	0x0500000f


	//   ....[168]....
        /*0308*/ 	.word	0x0500000f


	//   ....[169]....
        /*030c*/ 	.word	0x0500000f


	//   ....[170]....
        /*0310*/ 	.word	0x0500000f


	//   ....[171]....
        /*0314*/ 	.word	0x0500000f


	//   ....[172]....
        /*0318*/ 	.word	0x0500000f


	//----- nvinfo : EIATTR_COOP_GROUP_INSTR_OFFSETS
	.align		4
.L_170:
        /*031c*/ 	.byte	0x04, 0x28
        /*031e*/ 	.short	(.L_172 - .L_171)


	//   ....[0]....
.L_171:
        /*0320*/ 	.word	0x00000070


	//   ....[1]....
        /*0324*/ 	.word	0x000000b0


	//   ....[2]....
        /*0328*/ 	.word	0x000002d0


	//   ....[3]....
        /*032c*/ 	.word	0x00000430


	//   ....[4]....
        /*0330*/ 	.word	0x00000550


	//   ....[5]....
        /*0334*/ 	.word	0x000006b0


	//   ....[6]....
        /*0338*/ 	.word	0x00001410


	//   ....[7]....
        /*033c*/ 	.word	0x00002100


	//   ....[8]....
        /*0340*/ 	.word	0x00002800


	//   ....[9]....
        /*0344*/ 	.word	0x00003550


	//   ....[10]....
        /*0348*/ 	.word	0x00003660


	//   ....[11]....
        /*034c*/ 	.word	0x00003b80


	//   ....[12]....
        /*0350*/ 	.word	0x00003c10


	//   ....[13]....
        /*0354*/ 	.word	0x000058c0


	//   ....[14]....
        /*0358*/ 	.word	0x00005eb0


	//   ....[15]....
        /*035c*/ 	.word	0x00006bf0


	//   ....[16]....
        /*0360*/ 	.word	0x00006d00


	//   ....[17]....
        /*0364*/ 	.word	0x000072e0


	//   ....[18]....
        /*0368*/ 	.word	0x00007350


	//   ....[19]....
        /*036c*/ 	.word	0x000094a0


	//   ....[20]....
        /*0370*/ 	.word	0x000094d0


	//   ....[21]....
        /*0374*/ 	.word	0x00009500


	//   ....[22]....
        /*0378*/ 	.word	0x00009520


	//   ....[23]....
        /*037c*/ 	.word	0x0000b090


	//   ....[24]....
        /*0380*/ 	.word	0x0000b690


	//   ....[25]....
        /*0384*/ 	.word	0x0000c410


	//   ....[26]....
        /*0388*/ 	.word	0x0000c530


	//   ....[27]....
        /*038c*/ 	.word	0x0000caf0


	//   ....[28]....
        /*0390*/ 	.word	0x0000cb60


	//   ....[29]....
        /*0394*/ 	.word	0x0000d9d0


	//   ....[30]....
        /*0398*/ 	.word	0x0000da00


	//   ....[31]....
        /*039c*/ 	.word	0x0000dac0


	//   ....[32]....
        /*03a0*/ 	.word	0x0000dad0


	//   ....[33]....
        /*03a4*/ 	.word	0x0000e940


	//   ....[34]....
        /*03a8*/ 	.word	0x0000e980


	//   ....[35]....
        /*03ac*/ 	.word	0x0000e9b0


	//   ....[36]....
        /*03b0*/ 	.word	0x0000e9e0


	//   ....[37]....
        /*03b4*/ 	.word	0x0000e9f0


	//   ....[38]....
        /*03b8*/ 	.word	0x0000ea20


	//   ....[39]....
        /*03bc*/ 	.word	0x0000f080


	//   ....[40]....
        /*03c0*/ 	.word	0x0000f090


	//   ....[41]....
        /*03c4*/ 	.word	0x0000fa90


	//   ....[42]....
        /*03c8*/ 	.word	0x00011130


	//   ....[43]....
        /*03cc*/ 	.word	0x00011150


	//   ....[44]....
        /*03d0*/ 	.word	0x00011160


	//   ....[45]....
        /*03d4*/ 	.word	0x00011170


	//   ....[46]....
        /*03d8*/ 	.word	0x00011180


	//   ....[47]....
        /*03dc*/ 	.word	0x00011190


	//   ....[48]....
        /*03e0*/ 	.word	0x000111a0


	//   ....[49]....
        /*03e4*/ 	.word	0x00011200


	//   ....[50]....
        /*03e8*/ 	.word	0x00011240


	//   ....[51]....
        /*03ec*/ 	.word	0x000112a0


	//   ....[52]....
        /*03f0*/ 	.word	0x000112b0


	//   ....[53]....
        /*03f4*/ 	.word	0x00011370


	//   ....[54]....
        /*03f8*/ 	.word	0x000119c0


	//   ....[55]....
        /*03fc*/ 	.word	0x000119f0


	//   ....[56]....
        /*0400*/ 	.word	0x00011a20


	//   ....[57]....
        /*0404*/ 	.word	0x00011a40


	//   ....[58]....
        /*0408*/ 	.word	0x00011a50


	//   ....[59]....
        /*040c*/ 	.word	0x00011ad0


	//   ....[60]....
        /*0410*/ 	.word	0x00011b10


	//   ....[61]....
        /*0414*/ 	.word	0x00011b60


	//   ....[62]....
        /*0418*/ 	.word	0x00011b90


	//   ....[63]....
        /*041c*/ 	.word	0x00011bf0


	//   ....[64]....
        /*0420*/ 	.word	0x00011c30


	//   ....[65]....
        /*0424*/ 	.word	0x00011c80


	//   ....[66]....
        /*0428*/ 	.word	0x00011cb0


	//   ....[67]....
        /*042c*/ 	.word	0x00011d00


	//   ....[68]....
        /*0430*/ 	.word	0x00011d40


	//   ....[69]....
        /*0434*/ 	.word	0x00011d90


	//   ....[70]....
        /*0438*/ 	.word	0x000124e0


	//   ....[71]....
        /*043c*/ 	.word	0x00012500


	//   ....[72]....
        /*0440*/ 	.word	0x00012510


	//   ....[73]....
        /*0444*/ 	.word	0x00012520


	//   ....[74]....
        /*0448*/ 	.word	0x00012530


	//   ....[75]....
        /*044c*/ 	.word	0x00012550


	//   ....[76]....
        /*0450*/ 	.word	0x000125b0


	//   ....[77]....
        /*0454*/ 	.word	0x000125e0


	//   ....[78]....
        /*0458*/ 	.word	0x00012650


	//   ....[79]....
        /*045c*/ 	.word	0x00012680


	//   ....[80]....
        /*0460*/ 	.word	0x00012690


	//   ....[81]....
        /*0464*/ 	.word	0x000126a0


	//   ....[82]....
        /*0468*/ 	.word	0x00012950


	//   ....[83]....
        /*046c*/ 	.word	0x00012970


	//   ....[84]....
        /*0470*/ 	.word	0x00012980


	//   ....[85]....
        /*0474*/ 	.word	0x000129a0


	//   ....[86]....
        /*0478*/ 	.word	0x00012a20


	//   ....[87]....
        /*047c*/ 	.word	0x00012a50


	//   ....[88]....
        /*0480*/ 	.word	0x00012aa0


	//   ....[89]....
        /*0484*/ 	.word	0x00012ad0


	//   ....[90]....
        /*0488*/ 	.word	0x00012b20


	//   ....[91]....
        /*048c*/ 	.word	0x00012b50


	//   ....[92]....
        /*0490*/ 	.word	0x00012ba0


	//   ....[93]....
        /*0494*/ 	.word	0x00012bd0


	//   ....[94]....
        /*0498*/ 	.word	0x00013030


	//   ....[95]....
        /*049c*/ 	.word	0x00013060


	//   ....[96]....
        /*04a0*/ 	.word	0x00013090


	//   ....[97]....
        /*04a4*/ 	.word	0x000130c0


	//   ....[98]....
        /*04a8*/ 	.word	0x000130f0


	//   ....[99]....
        /*04ac*/ 	.word	0x00013100


	//   ....[100]....
        /*04b0*/ 	.word	0x00013110


	//   ....[101]....
        /*04b4*/ 	.word	0x00013120


	//   ....[102]....
        /*04b8*/ 	.word	0x00013140


	//   ....[103]....
        /*04bc*/ 	.word	0x00013150


	//   ....[104]....
        /*04c0*/ 	.word	0x000131a0


	//   ....[105]....
        /*04c4*/ 	.word	0x000131d0


	//   ....[106]....
        /*04c8*/ 	.word	0x000135c0


	//   ....[107]....
        /*04cc*/ 	.word	0x00013c00


	//   ....[108]....
        /*04d0*/ 	.word	0x00013cf0


	//   ....[109]....
        /*04d4*/ 	.word	0x00013d90


	//   ....[110]....
        /*04d8*/ 	.word	0x00013df0


	//   ....[111]....
        /*04dc*/ 	.word	0x00013ec0


	//   ....[112]....
        /*04e0*/ 	.word	0x00013f30


	//   ....[113]....
        /*04e4*/ 	.word	0x00014000


	//   ....[114]....
        /*04e8*/ 	.word	0x00014080


	//   ....[115]....
        /*04ec*/ 	.word	0x00014150


	//   ....[116]....
        /*04f0*/ 	.word	0x000141d0


	//   ....[117]....
        /*04f4*/ 	.word	0x000142b0


	//   ....[118]....
        /*04f8*/ 	.word	0x00014330


	//   ....[119]....
        /*04fc*/ 	.word	0x000143f0


	//   ....[120]....
        /*0500*/ 	.word	0x00014490


	//   ....[121]....
        /*0504*/ 	.word	0x000144e0


	//   ....[122]....
        /*0508*/ 	.word	0x00014580


	//   ....[123]....
        /*050c*/ 	.word	0x00014650


	//   ....[124]....
        /*0510*/ 	.word	0x000146d0


	//   ....[125]....
        /*0514*/ 	.word	0x000147a0


	//   ....[126]....
        /*0518*/ 	.word	0x00014820


	//   ....[127]....
        /*051c*/ 	.word	0x000148f0


	//   ....[128]....
        /*0520*/ 	.word	0x00014970


	//   ....[129]....
        /*0524*/ 	.word	0x00014a40


	//   ....[130]....
        /*0528*/ 	.word	0x00014ac0


	//   ....[131]....
        /*052c*/ 	.word	0x00014b90


	//   ....[132]....
        /*0530*/ 	.word	0x00014c10


	//   ....[133]....
        /*0534*/ 	.word	0x00014ce0


	//   ....[134]....
        /*0538*/ 	.word	0x00014d50


	//   ....[135]....
        /*053c*/ 	.word	0x00014e10


	//   ....[136]....
        /*0540*/ 	.word	0x00014f50


	//   ....[137]....
        /*0544*/ 	.word	0x00014ff0


	//   ....[138]....
        /*0548*/ 	.word	0x00015050


	//   ....[139]....
        /*054c*/ 	.word	0x00015110


	//   ....[140]....
        /*0550*/ 	.word	0x00015170


	//   ....[141]....
        /*0554*/ 	.word	0x00015230


	//   ....[142]....
        /*0558*/ 	.word	0x000152b0


	//   ....[143]....
        /*055c*/ 	.word	0x00015360


	//   ....[144]....
        /*0560*/ 	.word	0x000153c0


	//   ....[145]....
        /*0564*/ 	.word	0x00015480


	//   ....[146]....
        /*0568*/ 	.word	0x00015500


	//   ....[147]....
        /*056c*/ 	.word	0x000155b0


	//   ....[148]....
        /*0570*/ 	.word	0x00015690


	//   ....[149]....
        /*0574*/ 	.word	0x00015730


	//   ....[150]....
        /*0578*/ 	.word	0x00015790


	//   ....[151]....
        /*057c*/ 	.word	0x00015860


	//   ....[152]....
        /*0580*/ 	.word	0x00015900


	//   ....[153]....
        /*0584*/ 	.word	0x000159c0


	//   ....[154]....
        /*0588*/ 	.word	0x00015a60


	//   ....[155]....
        /*058c*/ 	.word	0x00015b20


	//   ....[156]....
        /*0590*/ 	.word	0x00015bc0


	//   ....[157]....
        /*0594*/ 	.word	0x00015c80


	//   ....[158]....
        /*0598*/ 	.word	0x00015d20


	//   ....[159]....
        /*059c*/ 	.word	0x00015de0


	//   ....[160]....
        /*05a0*/ 	.word	0x00015f00


	//   ....[161]....
        /*05a4*/ 	.word	0x00015fe0


	//   ....[162]....
        /*05a8*/ 	.word	0x00016050


	//   ....[163]....
        /*05ac*/ 	.word	0x00016120


	//   ....[164]....
        /*05b0*/ 	.word	0x00016190


	//   ....[165]....
        /*05b4*/ 	.word	0x00016260


	//   ....[166]....
        /*05b8*/ 	.word	0x000162d0


	//   ....[167]....
        /*05bc*/ 	.word	0x000163b0


	//   ....[168]....
        /*05c0*/ 	.word	0x00016420


	//   ....[169]....
        /*05c4*/ 	.word	0x00016500


	//   ....[170]....
        /*05c8*/ 	.word	0x00016580


	//   ....[171]....
        /*05cc*/ 	.word	0x00016640


	//   ....[172]....
        /*05d0*/ 	.word	0x00016750


	//----- nvinfo : EIATTR_REG_RECONFIG
	.align		4
.L_172:
        /*05d4*/ 	.byte	0x01, 0x54
	.zero		2


	//----- nvinfo : EIATTR_SYSCALL_OFFSETS
	.align		4
        /*05d8*/ 	.byte	0x04, 0x46
        /*05da*/ 	.short	(.L_174 - .L_173)


	//   ....[0]....
.L_173:
        /*05dc*/ 	.word	0x000015d0


	//   ....[1]....
        /*05e0*/ 	.word	0x00010650


	//   ....[2]....
        /*05e4*/ 	.word	0x00010790


	//   ....[3]....
        /*05e8*/ 	.word	0x00010880


	//   ....[4]....
        /*05ec*/ 	.word	0x00011710


	//----- nvinfo : EIATTR_MBARRIER_INSTR_OFFSETS
	.align		4
.L_174:
        /*05f0*/ 	.byte	0x04, 0x39
        /*05f2*/ 	.short	(.L_176 - .L_175)


	//   ....[0]....
.L_175:
        /*05f4*/ 	.word	0x00000180
        /*05f8*/ 	.word	0x000000ff
        /*05fc*/ 	.word	0x0002a800
        /*0600*/ 	.short	0x0100
        /*0602*/ 	.byte	0x08
	.zero		1


	//   ....[1]....
        /*0604*/ 	.word	0x00000190
        /*0608*/ 	.word	0x000000ff
        /*060c*/ 	.word	0x0002a820
        /*0610*/ 	.short	0x0100
        /*0612*/ 	.byte	0x08
	.zero		1


	//   ....[2]....
        /*0614*/ 	.word	0x00000280
        /*0618*/ 	.word	0x000000ff
        /*061c*/ 	.word	0x0002a830
        /*0620*/ 	.short	0x0100
        /*0622*/ 	.byte	0x08
	.zero		1


	//   ....[3]....
        /*0624*/ 	.word	0x00000290
        /*0628*/ 	.word	0x000000ff
        /*062c*/ 	.word	0x0002a840
        /*0630*/ 	.short	0x0100
        /*0632*/ 	.byte	0x08
	.zero		1


	//   ....[4]....
        /*0634*/ 	.word	0x000002a0
        /*0638*/ 	.word	0x000000ff
        /*063c*/ 	.word	0x0002a838
        /*0640*/ 	.short	0x0100
        /*0642*/ 	.byte	0x08
	.zero		1


	//   ....[5]....
        /*0644*/ 	.word	0x000002b0
        /*0648*/ 	.word	0x000000ff
        /*064c*/ 	.word	0x0002a848
        /*0650*/ 	.short	0x0100
        /*0652*/ 	.byte	0x08
	.zero		1


	//   ....[6]....
        /*0654*/ 	.word	0x000003e0
        /*0658*/ 	.word	0x000000ff
        /*065c*/ 	.word	0x0002a850
        /*0660*/ 	.short	0x0100
        /*0662*/ 	.byte	0x08
	.zero		1


	//   ....[7]....
        /*0664*/ 	.word	0x000003f0
        /*0668*/ 	.word	0x000000ff
        /*066c*/ 	.word	0x0002a860
        /*0670*/ 	.short	0x0100
        /*0672*/ 	.byte	0x08
	.zero		1


	//   ....[8]....
        /*0674*/ 	.word	0x00000400
        /*0678*/ 	.word	0x000000ff
        /*067c*/ 	.word	0x0002a858
        /*0680*/ 	.short	0x0100
        /*0682*/ 	.byte	0x08
	.zero		1


	//   ....[9]....
        /*0684*/ 	.word	0x00000410
        /*0688*/ 	.word	0x000000ff
        /*068c*/ 	.word	0x0002a868
        /*0690*/ 	.short	0x0100
        /*0692*/ 	.byte	0x08
	.zero		1


	//   ....[10]....
        /*0694*/ 	.word	0x00000500
        /*0698*/ 	.word	0x000000ff
        /*069c*/ 	.word	0x0002a870
        /*06a0*/ 	.short	0x0100
        /*06a2*/ 	.byte	0x06
	.zero		1


	//   ....[11]....
        /*06a4*/ 	.word	0x00000510
        /*06a8*/ 	.word	0x000000ff
        /*06ac*/ 	.word	0x0002a880
        /*06b0*/ 	.short	0x0100
        /*06b2*/ 	.byte	0x06
	.zero		1


	//   ....[12]....
        /*06b4*/ 	.word	0x00000520
        /*06b8*/ 	.word	0x000000ff
        /*06bc*/ 	.word	0x0002a878
        /*06c0*/ 	.short	0x0100
        /*06c2*/ 	.byte	0x06
	.zero		1


	//   ....[13]....
        /*06c4*/ 	.word	0x00000530
        /*06c8*/ 	.word	0x000000ff
        /*06cc*/ 	.word	0x0002a888
        /*06d0*/ 	.short	0x0100
        /*06d2*/ 	.byte	0x06
	.zero		1


	//   ....[14]....
        /*06d4*/ 	.word	0x00000660
        /*06d8*/ 	.word	0x000000ff
        /*06dc*/ 	.word	0x0002a890
        /*06e0*/ 	.short	0x0100
        /*06e2*/ 	.byte	0x08
	.zero		1


	//   ....[15]....
        /*06e4*/ 	.word	0x00000670
        /*06e8*/ 	.word	0x000000ff
        /*06ec*/ 	.word	0x0002a8a0
        /*06f0*/ 	.short	0x0100
        /*06f2*/ 	.byte	0x08
	.zero		1


	//   ....[16]....
        /*06f4*/ 	.word	0x00000680
        /*06f8*/ 	.word	0x000000ff
        /*06fc*/ 	.word	0x0002a898
        /*0700*/ 	.short	0x0100
        /*0702*/ 	.byte	0x08
	.zero		1


	//   ....[17]....
        /*0704*/ 	.word	0x00000690
        /*0708*/ 	.word	0x000000ff
        /*070c*/ 	.word	0x0002a8a8
        /*0710*/ 	.short	0x0100
        /*0712*/ 	.byte	0x08
	.zero		1


	//   ....[18]....
        /*0714*/ 	.word	0x000007d0
        /*0718*/ 	.word	0x000000ff
        /*071c*/ 	.word	0x0002a8b0
        /*0720*/ 	.short	0x0100
        /*0722*/ 	.byte	0x08
	.zero		1


	//   ....[19]....
        /*0724*/ 	.word	0x000007e0
        /*0728*/ 	.word	0x000000ff
        /*072c*/ 	.word	0x0002a8c0
        /*0730*/ 	.short	0x0100
        /*0732*/ 	.byte	0x08
	.zero		1


	//   ....[20]....
        /*0734*/ 	.word	0x000007f0
        /*0738*/ 	.word	0x000000ff
        /*073c*/ 	.word	0x0002a8b8
        /*0740*/ 	.short	0x0100
        /*0742*/ 	.byte	0x08
	.zero		1


	//   ....[21]....
        /*0744*/ 	.word	0x00000800
        /*0748*/ 	.word	0x000000ff
        /*074c*/ 	.word	0x0002a8c8
        /*0750*/ 	.short	0x0100
        /*0752*/ 	.byte	0x08
	.zero		1


	//   ....[22]....
        /*0754*/ 	.word	0x000015f0
        /*0758*/ 	.word	0x000000ff
        /*075c*/ 	.word	0x0002a800
        /*0760*/ 	.short	0x010a
        /*0762*/ 	.byte	0x3a
	.zero		1


	//   ....[23]....
        /*0764*/ 	.word	0x00001680
        /*0768*/ 	.word	0x000000ff
        /*076c*/ 	.word	0x0002a830
        /*0770*/ 	.short	0x010a
        /*0772*/ 	.byte	0x3a
	.zero		1


	//   ....[24]....
        /*0774*/ 	.word	0x000016e0
        /*0778*/ 	.word	0x000000ff
        /*077c*/ 	.word	0x0002a830
        /*0780*/ 	.short	0x010a
        /*0782*/ 	.byte	0x3a
	.zero		1


	//   ....[25]....
        /*0784*/ 	.word	0x000022c0
        /*0788*/ 	.word	0x000000ff
        /*078c*/ 	.word	0x00000000
        /*0790*/ 	.short	0x0101
        /*0792*/ 	.byte	0x04
	.zero		1


	//   ....[26]....
        /*0794*/ 	.word	0x00004a60
        /*0798*/ 	.word	0x000000ff
        /*079c*/ 	.word	0x0002a830
        /*07a0*/ 	.short	0x010a
        /*07a2*/ 	.byte	0x3d
	.zero		1


	//   ....[27]....
        /*07a4*/ 	.word	0x00004aa0
        /*07a8*/ 	.word	0x000000ff
        /*07ac*/ 	.word	0x0002a830
        /*07b0*/ 	.short	0x010a
        /*07b2*/ 	.byte	0x3d
	.zero		1


	//   ....[28]....
        /*07b4*/ 	.word	0x000052f0
        /*07b8*/ 	.word	0x000000ff
        /*07bc*/ 	.word	0x0002a850
        /*07c0*/ 	.short	0x010a
        /*07c2*/ 	.byte	0x0e
	.zero		1


	//   ....[29]....
        /*07c4*/ 	.word	0x00005330
        /*07c8*/ 	.word	0x000000ff
        /*07cc*/ 	.word	0x0002a850
        /*07d0*/ 	.short	0x010a
        /*07d2*/ 	.byte	0x0e
	.zero		1


	//   ....[30]....
        /*07d4*/ 	.word	0x00005a30
        /*07d8*/ 	.word	0x000000ff
        /*07dc*/ 	.word	0x00000000
        /*07e0*/ 	.short	0x0101
        /*07e2*/ 	.byte	0x3d
	.zero		1


	//   ....[31]....
        /*07e4*/ 	.word	0x00007c30
        /*07e8*/ 	.word	0x000000ff
        /*07ec*/ 	.word	0x00000000
        /*07f0*/ 	.short	0x0101
        /*07f2*/ 	.byte	0x0e
	.zero		1


	//   ....[32]....
        /*07f4*/ 	.word	0x00008040
        /*07f8*/ 	.word	0x000000ff
        /*07fc*/ 	.word	0x0002a830
        /*0800*/ 	.short	0x010a
        /*0802*/ 	.byte	0x06
	.zero		1


	//   ....[33]....
        /*0804*/ 	.word	0x00008080
        /*0808*/ 	.word	0x000000ff
        /*080c*/ 	.word	0x0002a830
        /*0810*/ 	.short	0x010a
        /*0812*/ 	.byte	0x06
	.zero		1


	//   ....[34]....
        /*0814*/ 	.word	0x000088d0
        /*0818*/ 	.word	0x000000ff
        /*081c*/ 	.word	0x0002a850
        /*0820*/ 	.short	0x010a
        /*0822*/ 	.byte	0x06
	.zero		1


	//   ....[35]....
        /*0824*/ 	.word	0x00008910
        /*0828*/ 	.word	0x000000ff
        /*082c*/ 	.word	0x0002a850
        /*0830*/ 	.short	0x010a
        /*0832*/ 	.byte	0x06
	.zero		1


	//   ....[36]....
        /*0834*/ 	.word	0x00008ff0
        /*0838*/ 	.word	0x000000ff
        /*083c*/ 	.word	0x00000000
        /*0840*/ 	.short	0x0101
        /*0842*/ 	.byte	0x07
	.zero		1


	//   ....[37]....
        /*0844*/ 	.word	0x0000a060
        /*0848*/ 	.word	0x000000ff
        /*084c*/ 	.word	0x00000000
        /*0850*/ 	.short	0x0101
        /*0852*/ 	.byte	0x06
	.zero		1


	//   ....[38]....
        /*0854*/ 	.word	0x0000a230
        /*0858*/ 	.word	0x000000ff
        /*085c*/ 	.word	0x0002a830
        /*0860*/ 	.short	0x010a
        /*0862*/ 	.byte	0x3b
	.zero		1


	//   ....[39]....
        /*0864*/ 	.word	0x0000a270
        /*0868*/ 	.word	0x000000ff
        /*086c*/ 	.word	0x0002a830
        /*0870*/ 	.short	0x010a
        /*0872*/ 	.byte	0x3b
	.zero		1


	//   ....[40]....
        /*0874*/ 	.word	0x0000aac0
        /*0878*/ 	.word	0x000000ff
        /*087c*/ 	.word	0x0002a850
        /*0880*/ 	.short	0x010a
        /*0882*/ 	.byte	0x0a
	.zero		1


	//   ....[41]....
        /*0884*/ 	.word	0x0000ab00
        /*0888*/ 	.word	0x000000ff
        /*088c*/ 	.word	0x0002a850
        /*0890*/ 	.short	0x010a
        /*0892*/ 	.byte	0x0a
	.zero		1


	//   ....[42]....
        /*0894*/ 	.word	0x0000b1d0
        /*0898*/ 	.word	0x000000ff
        /*089c*/ 	.word	0x00000000
        /*08a0*/ 	.short	0x0101
        /*08a2*/ 	.byte	0x3b
	.zero		1


	//   ....[43]....
        /*08a4*/ 	.word	0x0000d430
        /*08a8*/ 	.word	0x000000ff
        /*08ac*/ 	.word	0x00000000
        /*08b0*/ 	.short	0x0101
        /*08b2*/ 	.byte	0x0a
	.zero		1


	//   ....[44]....
        /*08b4*/ 	.word	0x0000d940
        /*08b8*/ 	.word	0x000000ff
        /*08bc*/ 	.word	0x0002a850
        /*08c0*/ 	.short	0x010a
        /*08c2*/ 	.byte	0x05
	.zero		1


	//   ....[45]....
        /*08c4*/ 	.word	0x0000d980
        /*08c8*/ 	.word	0x000000ff
        /*08cc*/ 	.word	0x0002a850
        /*08d0*/ 	.short	0x010a
        /*08d2*/ 	.byte	0x05
	.zero		1


	//   ....[46]....
        /*08d4*/ 	.word	0x0000df90
        /*08d8*/ 	.word	0x000000ff
        /*08dc*/ 	.word	0x00000000
        /*08e0*/ 	.short	0x0101
        /*08e2*/ 	.byte	0x04
	.zero		1


	//   ....[47]....
        /*08e4*/ 	.word	0x0000ea00
        /*08e8*/ 	.word	0x000000ff
        /*08ec*/ 	.word	0x00000000
        /*08f0*/ 	.short	0x0101
        /*08f2*/ 	.byte	0x04
	.zero		1


	//   ....[48]....
        /*08f4*/ 	.word	0x00010ef0
        /*08f8*/ 	.word	0x000000ff
        /*08fc*/ 	.word	0x0002a840
        /*0900*/ 	.short	0x010a
        /*0902*/ 	.byte	0x2e
	.zero		1


	//   ....[49]....
        /*0904*/ 	.word	0x000114d0
        /*0908*/ 	.word	0x000000ff
        /*090c*/ 	.word	0x0002a830
        /*0910*/ 	.short	0x0107
        /*0912*/ 	.byte	0x2e
	.zero		1


	//   ....[50]....
        /*0914*/ 	.word	0x00011540
        /*0918*/ 	.word	0x000000ff
        /*091c*/ 	.word	0x0002a830
        /*0920*/ 	.short	0x0101
        /*0922*/ 	.byte	0x2e
	.zero		1


	//   ....[51]....
        /*0924*/ 	.word	0x00011ee0
        /*0928*/ 	.word	0x000000ff
        /*092c*/ 	.word	0x0002a800
        /*0930*/ 	.short	0x0107
        /*0932*/ 	.byte	0x2e
	.zero		1


	//   ....[52]....
        /*0934*/ 	.word	0x00011f40
        /*0938*/ 	.word	0x000000ff
        /*093c*/ 	.word	0x0002a800
        /*0940*/ 	.short	0x0101
        /*0942*/ 	.byte	0x2e
	.zero		1


	//   ....[53]....
        /*0944*/ 	.word	0x00011f60
        /*0948*/ 	.word	0x000000ff
        /*094c*/ 	.word	0x0002a820
        /*0950*/ 	.short	0x010a
        /*0952*/ 	.byte	0x2e
	.zero		1


	//   ....[54]....
        /*0954*/ 	.word	0x000122c0
        /*0958*/ 	.word	0x00000008
        /*095c*/ 	.word	0x0002a840
        /*0960*/ 	.short	0x010a
        /*0962*/ 	.byte	0x3f
	.zero		1


	//   ....[55]....
        /*0964*/ 	.word	0x000127d0
        /*0968*/ 	.word	0x00000008
        /*096c*/ 	.word	0x0002a830
        /*0970*/ 	.short	0x0107
        /*0972*/ 	.byte	0x3f
	.zero		1


	//   ....[56]....
        /*0974*/ 	.word	0x00012880
        /*0978*/ 	.word	0x00000008
        /*097c*/ 	.word	0x0002a830
        /*0980*/ 	.short	0x0101
        /*0982*/ 	.byte	0x3f
	.zero		1


	//   ....[57]....
        /*0984*/ 	.word	0x000128e0
        /*0988*/ 	.word	0x00000004
        /*098c*/ 	.word	0x0002a860
        /*0990*/ 	.short	0x010a
        /*0992*/ 	.byte	0x3f
	.zero		1


	//   ....[58]....
        /*0994*/ 	.word	0x00012ce0
        /*0998*/ 	.word	0x00000004
        /*099c*/ 	.word	0x0002a850
        /*09a0*/ 	.short	0x0107
        /*09a2*/ 	.byte	0x3f
	.zero		1


	//   ....[59]....
        /*09a4*/ 	.word	0x00012e30
        /*09a8*/ 	.word	0x00000004
        /*09ac*/ 	.word	0x0002a850
        /*09b0*/ 	.short	0x0101
        /*09b2*/ 	.byte	0x3f
	.zero		1


	//   ....[60]....
        /*09b4*/ 	.word	0x00012fc0
        /*09b8*/ 	.word	0x00000000
        /*09bc*/ 	.word	0x0002a860
        /*09c0*/ 	.short	0x010a
        /*09c2*/ 	.byte	0x3f
	.zero		1


	//   ....[61]....
        /*09c4*/ 	.word	0x00013400
        /*09c8*/ 	.word	0x00000000
        /*09cc*/ 	.word	0x0002a850
        /*09d0*/ 	.short	0x0107
        /*09d2*/ 	.byte	0x3f
	.zero		1


	//   ....[62]....
        /*09d4*/ 	.word	0x000134b0
        /*09d8*/ 	.word	0x00000000
        /*09dc*/ 	.word	0x0002a850
        /*09e0*/ 	.short	0x0101
        /*09e2*/ 	.byte	0x3f
	.zero		1


	//   ....[63]....
        /*09e4*/ 	.word	0x00013550
        /*09e8*/ 	.word	0x00000007
        /*09ec*/ 	.word	0x0002a820
        /*09f0*/ 	.short	0x010a
        /*09f2*/ 	.byte	0x3f
	.zero		1


	//   ....[64]....
        /*09f4*/ 	.word	0x000136d0
        /*09f8*/ 	.word	0x00000005
        /*09fc*/ 	.word	0x0002a840
        /*0a00*/ 	.short	0x010a
        /*0a02*/ 	.byte	0x3f
	.zero		1


	//   ....[65]....
        /*0a04*/ 	.word	0x00013770
        /*0a08*/ 	.word	0x00000007
        /*0a0c*/ 	.word	0x0002a840
        /*0a10*/ 	.short	0x010a
        /*0a12*/ 	.byte	0x3f
	.zero		1


	//   ....[66]....
        /*0a14*/ 	.word	0x000137b0
        /*0a18*/ 	.word	0x00000005
        /*0a1c*/ 	.word	0x0002a860
        /*0a20*/ 	.short	0x010a
        /*0a22*/ 	.byte	0x3f
	.zero		1


	//   ....[67]....
        /*0a24*/ 	.word	0x000137f0
        /*0a28*/ 	.word	0x00000007
        /*0a2c*/ 	.word	0x0002a860
        /*0a30*/ 	.short	0x010a
        /*0a32*/ 	.byte	0x3f
	.zero		1


	//   ....[68]....
        /*0a34*/ 	.word	0x00013860
        /*0a38*/ 	.word	0x00000003
        /*0a3c*/ 	.word	0x0002a800
        /*0a40*/ 	.short	0x010a
        /*0a42*/ 	.byte	0x3f
	.zero		1


	//   ....[69]....
        /*0a44*/ 	.word	0x000138c0
        /*0a48*/ 	.word	0x00000003
        /*0a4c*/ 	.word	0x0002a830
        /*0a50*/ 	.short	0x010a
        /*0a52*/ 	.byte	0x3f
	.zero		1


	//   ....[70]....
        /*0a54*/ 	.word	0x00013920
        /*0a58*/ 	.word	0x0000000c
        /*0a5c*/ 	.word	0x0002a830
        /*0a60*/ 	.short	0x010a
        /*0a62*/ 	.byte	0x3f
	.zero		1


	//   ....[71]....
        /*0a64*/ 	.word	0x00013980
        /*0a68*/ 	.word	0x0000000b
        /*0a6c*/ 	.word	0x0002a850
        /*0a70*/ 	.short	0x010a
        /*0a72*/ 	.byte	0x3f
	.zero		1


	//   ....[72]....
        /*0a74*/ 	.word	0x000139e0
        /*0a78*/ 	.word	0x0000000c
        /*0a7c*/ 	.word	0x0002a830
        /*0a80*/ 	.short	0x010a
        /*0a82*/ 	.byte	0x3f
	.zero		1


	//   ....[73]....
        /*0a84*/ 	.word	0x00013a40
        /*0a88*/ 	.word	0x0000000b
        /*0a8c*/ 	.word	0x0002a850
        /*0a90*/ 	.short	0x010a
        /*0a92*/ 	.byte	0x3f
	.zero		1


	//   ....[74]....
        /*0a94*/ 	.word	0x00013aa0
        /*0a98*/ 	.word	0x0000000c
        /*0a9c*/ 	.word	0x0002a830
        /*0aa0*/ 	.short	0x010a
        /*0aa2*/ 	.byte	0x3f
	.zero		1


	//   ....[75]....
        /*0aa4*/ 	.word	0x00013b00
        /*0aa8*/ 	.word	0x0000000b
        /*0aac*/ 	.word	0x0002a850
        /*0ab0*/ 	.short	0x010a
        /*0ab2*/ 	.byte	0x3f
	.zero		1


	//   ....[76]....
        /*0ab4*/ 	.word	0x00013b60
        /*0ab8*/ 	.word	0x00000000
        /*0abc*/ 	.word	0x0002a850
        /*0ac0*/ 	.short	0x010a
        /*0ac2*/ 	.byte	0x3f
	.zero		1


	//   ....[77]....
        /*0ac4*/ 	.word	0x00013c40
        /*0ac8*/ 	.word	0x00000003
        /*0acc*/ 	.word	0x0002a840
        /*0ad0*/ 	.short	0x010a
        /*0ad2*/ 	.byte	0x3f
	.zero		1


	//   ....[78]....
        /*0ad4*/ 	.word	0x00014e50
        /*0ad8*/ 	.word	0x00000003
        /*0adc*/ 	.word	0x0002a820
        /*0ae0*/ 	.short	0x010a
        /*0ae2*/ 	.byte	0x3f
	.zero		1


	//   ....[79]....
        /*0ae4*/ 	.word	0x00014ea0
        /*0ae8*/ 	.word	0x00000008
        /*0aec*/ 	.word	0x0002a840
        /*0af0*/ 	.short	0x010a
        /*0af2*/ 	.byte	0x3f
	.zero		1


	//   ....[80]....
        /*0af4*/ 	.word	0x000155e0
        /*0af8*/ 	.word	0x00000004
        /*0afc*/ 	.word	0x0002a860
        /*0b00*/ 	.short	0x010a
        /*0b02*/ 	.byte	0x3f
	.zero		1


	//   ....[81]....
        /*0b04*/ 	.word	0x00015e50
        /*0b08*/ 	.word	0x00000000
        /*0b0c*/ 	.word	0x0002a860
        /*0b10*/ 	.short	0x010a
        /*0b12*/ 	.byte	0x3f
	.zero		1


	//   ....[82]....
        /*0b14*/ 	.word	0x00016670
        /*0b18*/ 	.word	0x00000007
        /*0b1c*/ 	.word	0x0002a820
        /*0b20*/ 	.short	0x010a
        /*0b22*/ 	.byte	0x3f
	.zero		1


	//   ....[83]....
        /*0b24*/ 	.word	0x00016810
        /*0b28*/ 	.word	0x00000005
        /*0b2c*/ 	.word	0x0002a840
        /*0b30*/ 	.short	0x010a
        /*0b32*/ 	.byte	0x3f
	.zero		1


	//   ....[84]....
        /*0b34*/ 	.word	0x00016860
        /*0b38*/ 	.word	0x00000007
        /*0b3c*/ 	.word	0x0002a840
        /*0b40*/ 	.short	0x010a
        /*0b42*/ 	.byte	0x3f
	.zero		1


	//   ....[85]....
        /*0b44*/ 	.word	0x000168b0
        /*0b48*/ 	.word	0x00000005
        /*0b4c*/ 	.word	0x0002a860
        /*0b50*/ 	.short	0x010a
        /*0b52*/ 	.byte	0x3f
	.zero		1


	//----- nvinfo : EIATTR_NUM_MBARRIERS
	.align		4
.L_176:
        /*0b54*/ 	.byte	0x03, 0x38
        /*0b56*/ 	.short	0x0016


	//----- nvinfo : EIATTR_EXIT_INSTR_OFFSETS
	.align		4
        /*0b58*/ 	.byte	0x04, 0x1c
        /*0b5a*/ 	.short	(.L_178 - .L_177)


	//   ....[0]....
.L_177:
        /*0b5c*/ 	.word	0x00013840


	//----- nvinfo : EIATTR_MAX_THREADS
	.align		4
.L_178:
        /*0b60*/ 	.byte	0x04, 0x05
        /*0b62*/ 	.short	(.L_180 - .L_179)
.L_179:
        /*0b64*/ 	.word	0x00000180
        /*0b68*/ 	.word	0x00000001
        /*0b6c*/ 	.word	0x00000001


	//----- nvinfo : EIATTR_CRS_STACK_SIZE
	.align		4
.L_180:
        /*0b70*/ 	.byte	0x04, 0x1e
        /*0b72*/ 	.short	(.L_182 - .L_181)
.L_181:
        /*0b74*/ 	.word	0x00000000


	//----- nvinfo : EIATTR_CBANK_PARAM_SIZE
	.align		4
.L_182:
        /*0b78*/ 	.byte	0x03, 0x19
        /*0b7a*/ 	.short	0x0a70


	//----- nvinfo : EIATTR_PARAM_CBANK
	.align		4
        /*0b7c*/ 	.byte	0x04, 0x0a
        /*0b7e*/ 	.short	(.L_184 - .L_183)
	.align		4
.L_183:
        /*0b80*/ 	.word	index@(.nv.constant0._ZN7cutlass13device_kernelIN5flash11enable_sm90INS1_16FlashAttnFwdSm90INS1_25CollectiveMainloopFwdSm90ILi2EN4cute5tupleIJNS5_1CILi1EEES8_S8_EEENS6_IJNS7_ILi128EEENS7_ILi96EEENS7_ILi192EEEEEELi128ENS_10bfloat16_tEfNS_4arch4Sm90ELb0ELb1ELb1ELb0ELb1ELb0ELb0ELb1ELb1ELb1ELb1ELb0EEENS1_21CollectiveEpilogueFwdINS6_IJSA_SA_SB_EEES9_SE_SG_Li256ELb0ELb1ELb1ELb0EEENS1_19SingleTileSchedulerILb0ELb1ELb1ELi128EEEEEEEEEvNT_6ParamsE)
        /*0b84*/ 	.short	0x0210
        /*0b86*/ 	.short	0x0a70


	//----- nvinfo : EIATTR_SW_WAR
	.align		4
.L_184:
        /*0b88*/ 	.byte	0x04, 0x36
        /*0b8a*/ 	.short	(.L_186 - .L_185)
.L_185:
        /*0b8c*/ 	.word	0x00000008
.L_186:


//--------------------- .nv.info._ZN7cutlass13device_kernelIN5flash11enable_sm90INS1_16FlashAttnFwdSm90INS1_25CollectiveMainloopFwdSm90ILi2EN4cute5tupleIJNS5_1CILi1EEES8_S8_EEENS6_IJNS7_ILi128EEENS7_ILi96EEENS7_ILi192EEEEEELi128ENS_10bfloat16_tEfNS_4arch4Sm90ELb0ELb1ELb1ELb1ELb1ELb0ELb0ELb1ELb1ELb1ELb1ELb0EEENS1_21CollectiveEpilogueFwdINS6_IJSA_SA_SB_EEES9_SE_SG_Li256ELb1ELb1ELb1ELb0EEENS1_36VarlenDynamicPersistentTileSchedulerILi128ELi96ELi256ELi128ELb1ELb1ELb1ELb1ELb0ELb1EEEEEEEEEvNT_6ParamsE --------------------------
	.section	.nv.info._ZN7cutlass13device_kernelIN5flash11enable_sm90INS1_16FlashAttnFwdSm90INS1_25CollectiveMainloopFwdSm90ILi2EN4cute5tupleIJNS5_1CILi1EEES8_S8_EEENS6_IJNS7_ILi128EEENS7_ILi96EEENS7_ILi192EEEEEELi128ENS_10bfloat16_tEfNS_4arch4Sm90ELb0ELb1ELb1ELb1ELb1ELb0ELb0ELb1ELb1ELb1ELb1ELb0EEENS1_21CollectiveEpilogueFwdINS6_IJSA_SA_SB_EEES9_SE_SG_Li256ELb1ELb1ELb1ELb0EEENS1_36VarlenDynamicPersistentTileSchedulerILi128ELi96ELi256ELi128ELb1ELb1ELb1ELb1ELb0ELb1EEEEEEEEEvNT_6ParamsE,"",@"SHT_CUDA_INFO"
	.sectionflags	@""
	.align	4


	//----- nvinfo : EIATTR_CUDA_API_VERSION
	.align		4
        /*0000*/ 	.byte	0x04, 0x37
        /*0002*/ 	.short	(.L_188 - .L_187)
.L_187:
        /*0004*/ 	.word	0x00000082


	//----- nvinfo : EIATTR_KPARAM_INFO
	.align		4
.L_188:
        /*0008*/ 	.byte	0x04, 0x17
        /*000a*/ 	.short	(.L_190 - .L_189)
.L_189:
        /*000c*/ 	.word	0x00000000
        /*0010*/ 	.short	0x0000
        /*0012*/ 	.short	0x0070
        /*0014*/ 	.byte	0x00, 0xf0, 0x01, 0x2a


	//----- nvinfo : EIATTR_SPARSE_MMA_MASK
	.align		4
.L_190:
        /*0018*/ 	.byte	0x03, 0x50
        /*001a*/ 	.short	0x0000


	//----- nvinfo : EIATTR_MAXREG_COUNT
	.align		4
        /*001c*/ 	.byte	0x03, 0x1b
        /*001e*/ 	.short	0x00a8


	//----- nvinfo : EIATTR_NUM_BARRIERS
	.align		4
        /*0020*/ 	.byte	0x02, 0x4c
        /*0022*/ 	.byte	0x09
	.zero		1


	//----- nvinfo : EIATTR_EXTERNS
	.align		4
        /*0024*/ 	.byte	0x04, 0x0f
        /*0026*/ 	.short	(.L_192 - .L_191)


	//   ....[0]....
	.align		4
.L_191:
        /*0028*/ 	.word	index@(__assertfail)


	//----- nvinfo : EIATTR_ANNOTATIONS
	.align		4
.L_192:
        /*002c*/ 	.byte	0x04, 0x55
        /*002e*/ 	.short	(.L_194 - .L_193)


	//   ....[0]....
.L_193:
        /* <DEDUP_REMOVED lines=9> */


	//----- nvinfo : EIATTR_MERCURY_ISA_VERSION
	.align		4
.L_194:
        /*00a8*/ 	.byte	0x03, 0x5f
        /*00aa*/ 	.short	0x0101


	//----- nvinfo : EIATTR_UNUSED_LOAD_BYTE_OFFSET
	.align		4
        /*00ac*/ 	.byte	0x04, 0x44
        /*00ae*/ 	.short	(.L_196 - .L_195)


	//   ....[0]....
.L_195:
        /*00b0*/ 	.word	0x00000950
        /*00b4*/ 	.word	0x0000fff0


	//   ....[1]....
        /*00b8*/ 	.word	0x0000eeb0
        /*00bc*/ 	.word	0x0000fff0


	//----- nvinfo : EIATTR_INT_WARP_WIDE_INSTR_OFFSETS
	.align		4
.L_196:
        /*00c0*/ 	.byte	0x04, 0x31
        /*00c2*/ 	.short	(.L_198 - .L_197)


	//   ....[0]....
.L_197:
        /*00c4*/ 	.word	0x000000c0


	//   ....[1]....
        /*00c8*/ 	.word	0x000000d0


	//   ....[2]....
        /*00cc*/ 	.word	0x00000170


	//   ....[3]....
        /*00d0*/ 	.word	0x00013b80


	//   ....[4]....
        /*00d4*/ 	.word	0x00013c10


	//   ....[5]....
        /*00d8*/ 	.word	0x00016a40


	//   ....[6]....
        /*00dc*/ 	.word	0x00016ad0


	//----- nvinfo : EIATTR_COOP_GROUP_MASK_REGIDS
	.align		4
.L_198:
        /*00e0*/ 	.byte	0x04, 0x29
        /*00e2*/ 	.short	(.L_200 - .L_199)


	//   ....[0]....
.L_199:
        /*00e4*/ 	.word	0xffffffff


	//   ....[1]....
        /*00e8*/ 	.word	0xffffffff


	//   ....[2]....
        /*00ec*/ 	.word	0xffffffff


	//   ....[3]....
        /*00f0*/ 	.word	0xffffffff


	//   ....[4]....
        /*00f4*/ 	.word	0xffffffff


	//   ....[5]....
        /*00f8*/ 	.word	0xffffffff


	//   ....[6]....
        /*00fc*/ 	.word	0xffffffff


	//   ....[7]....
        /*0100*/ 	.word	0xffffffff


	//   ....[8]....
        /*0104*/ 	.word	0xffffffff


	//   ....[9]....
        /*0108*/ 	.word	0xffffffff


	//   ....[10]....
        /*010c*/ 	.word	0xffffffff


	//   ....[11]....
        /*0110*/ 	.word	0xffffffff


	//   ....[12]....
        /*0114*/ 	.word	0xffffffff


	//   ....[13]....
        /*0118*/ 	.word	0xffffffff


	//   ....[14]....
        /*011c*/ 	.word	0xffffffff


	//   ....[15]....
        /*0120*/ 	.word	0xffffffff


	//   ....[16]....
        /*0124*/ 	.word	0xffffffff


	//   ....[17]....
        /*0128*/ 	.word	0xffffffff


	//   ....[18]....
        /*012c*/ 	.word	0xffffffff


	//   ....[19]....
        /*0130*/ 	.word	0xffffffff


	//   ....[20]....
        /*0134*/ 	.word	0xffffffff


	//   ....[21]....
        /*0138*/ 	.word	0xffffffff


	//   ....[22]....
        /*013c*/ 	.word	0xffffffff


	//   ....[23]....
        /*0140*/ 	.word	0xffffffff


	//   ....[24]....
        /*0144*/ 	.word	0xffffffff


	//   ....[25]....
        /*0148*/ 	.word	0xffffffff


	//   ....[26]....
        /*014c*/ 	.word	0xffffffff


	//   ....[27]....
        /*0150*/ 	.word	0xffffffff


	//   ....[28]....
        /*0154*/ 	.word	0xffffffff


	//   ....[29]....
        /*0158*/ 	.word	0xffffffff


	//   ....[30]....
        /*015c*/ 	.word	0xffffffff


	//   ....[31]....
        /*0160*/ 	.word	0xffffffff


	//   ....[32]....
        /*0164*/ 	.word	0xffffffff


	//   ....[33]....
        /*0168*/ 	.word	0xffffffff


	//   ....[34]....
        /*016c*/ 	.word	0xffffffff


	//   ....[35]....
        /*0170*/ 	.word	0xffffffff


	//   ....[36]....
        /*0174*/ 	.word	0xffffffff


	//   ....[37]....
        /*0178*/ 	.word	0xffffffff


	//   ....[38]....
        /*017c*/ 	.word	0xffffffff


	//   ....[39]....
        /*0180*/ 	.word	0xffffffff


	//   ....[40]....
        /*0184*/ 	.word	0xffffffff


	//   ....[41]....
        /*0188*/ 	.word	0xffffffff


	//   ....[42]....
        /*018c*/ 	.word	0xffffffff


	//   ....[43]....
        /*0190*/ 	.word	0xffffffff


	//   ....[44]....
        /*0194*/ 	.word	0xffffffff


	//   ....[45]....
        /*0198*/ 	.word	0xffffffff


	//   ....[46]....
        /*019c*/ 	.word	0xffffffff


	//   ....[47]....
        /*01a0*/ 	.word	0xffffffff


	//   ....[48]....
        /*01a4*/ 	.word	0xffffffff


	//   ....[49]....
        /*01a8*/ 	.word	0xffffffff


	//   ....[50]....
        /*01ac*/ 	.word	0xffffffff


	//   ....[51]....
        /*01b0*/ 	.word	0xffffffff


	//   ....[52]....
        /*01b4*/ 	.word	0xffffffff


	//   ....[53]....
        /*01b8*/ 	.word	0xffffffff


	//   ....[54]....
        /*01bc*/ 	.word	0xffffffff


	//   ....[55]....
        /*01c0*/ 	.word	0xffffffff


	//   ....[56]....
        /*01c4*/ 	.word	0xffffffff


	//   ....[57]....
        /*01c8*/ 	.word	0xffffffff


	//   ....[58]....
        /*01cc*/ 	.word	0xffffffff


	//   ....[59]....
        /*01d0*/ 	.word	0xffffffff


	//   ....[60]....
        /*01d4*/ 	.word	0xffffffff


	//   ....[61]....
        /*01d8*/ 	.word	0xffffffff


	//   ....[62]....
        /*01dc*/ 	.word	0xffffffff


	//   ....[63]....
        /*01e0*/ 	.word	0xffffffff


	//   ....[64]....
        /*01e4*/ 	.word	0xffffffff


	//   ....[65]....
        /*01e8*/ 	.word	0xffffffff


	//   ....[66]....
        /*01ec*/ 	.word	0xffffffff


	//   ....[67]....
        /*01f0*/ 	.word	0xffffffff


	//   ....[68]....
        /*01f4*/ 	.word	0xffffffff


	//   ....[69]....
        /*01f8*/ 	.word	0xffffffff


	//   ....[70]....
        /*01fc*/ 	.word	0xffffffff


	//   ....[71]....
        /*0200*/ 	.word	0xffffffff


	//   ....[72]....
        /*0204*/ 	.word	0xffffffff


	//   ....[73]....
        /*0208*/ 	.word	0xffffffff


	//   ....[74]....
        /*020c*/ 	.word	0xffffffff


	//   ....[75]....
        /*0210*/ 	.word	0xffffffff


	//   ....[76]....
        /*0214*/ 	.word	0xffffffff


	//   ....[77]....
        /*0218*/ 	.word	0xffffffff


	//   ....[78]....
        /*021c*/ 	.word	0xffffffff


	//   ....[79]....
        /*0220*/ 	.word	0xffffffff


	//   ....[80]....
        /*0224*/ 	.word	0xffffffff


	//   ....[81]....
        /*0228*/ 	.word	0xffffffff


	//   ....[82]....
        /*022c*/ 	.word	0xffffffff


	//   ....[83]....
        /*0230*/ 	.word	0xffffffff


	//   ....[84]....
        /*0234*/ 	.word	0xffffffff


	//   ....[85]....
        /*0238*/ 	.word	0xffffffff


	//   ....[86]....
        /*023c*/ 	.word	0xffffffff


	//   ....[87]....
        /*0240*/ 	.word	0xffffffff


	//   ....[88]....
        /*0244*/ 	.word	0xffffffff


	//   ....[89]....
        /*0248*/ 	.word	0xffffffff


	//   ....[90]....
        /*024c*/ 	.word	0xffffffff


	//   ....[91]....
        /*0250*/ 	.word	0xffffffff


	//   ....[92]....
        /*0254*/ 	.word	0xffffffff


	//   ....[93]....
        /*0258*/ 	.word	0xffffffff


	//   ....[94]....
        /*025c*/ 	.word	0xffffffff


	//   ....[95]....
        /*0260*/ 	.word	0xffffffff


	//   ....[96]....
        /*0264*/ 	.word	0xffffffff


	//   ....[97]....
        /*0268*/ 	.word	0xffffffff


	//   ....[98]....
        /*026c*/ 	.word	0xffffffff


	//   ....[99]....
        /*0270*/ 	.word	0xffffffff


	//   ....[100]....
        /*0274*/ 	.word	0xffffffff


	//   ....[101]....
        /*0278*/ 	.word	0xffffffff


	//   ....[102]....
        /*027c*/ 	.word	0xffffffff


	//   ....[103]....
        /*0280*/ 	.word	0xffffffff


	//   ....[104]....
        /*0284*/ 	.word	0xffffffff


	//   ....[105]....
        /*0288*/ 	.word	0xffffffff


	//   ....[106]....
        /*028c*/ 	.word	0xffffffff


	//   ....[107]....
        /*0290*/ 	.word	0xffffffff


	//   ....[108]....
        /*0294*/ 	.word	0xffffffff


	//   ....[109]....
        /*0298*/ 	.word	0xffffffff


	//   ....[110]....
        /*029c*/ 	.word	0xffffffff


	//   ....[111]....
        /*02a0*/ 	.word	0xffffffff


	//   ....[112]....
        /*02a4*/ 	.word	0xffffffff


	//   ....[113]....
        /*02a8*/ 	.word	0xffffffff


	//   ....[114]....
        /*02ac*/ 	.word	0xffffffff


	//   ....[115]....
        /*02b0*/ 	.word	0xffffffff


	//   ....[116]....
        /*02b4*/ 	.word	0xffffffff


	//   ....[117]....
        /*02b8*/ 	.word	0xffffffff


	//   ....[118]....
        /*02bc*/ 	.word	0xffffffff


	//   ....[119]....
        /*02c0*/ 	.word	0xffffffff


	//   ....[120]....
        /*02c4*/ 	.word	0xffffffff


	//   ....[121]....
        /*02c8*/ 	.word	0xffffffff


	//   ....[122]....
        /*02cc*/ 	.word	0xffffffff


	//   ....[123]....
        /*02d0*/ 	.word	0xffffffff


	//   ....[124]....
        /*02d4*/ 	.word	0xffffffff


	//   ....[125]....
        /*02d8*/ 	.word	0xffffffff


	//   ....[126]....
        /*02dc*/ 	.word	0xffffffff


	//   ....[127]....
        /*02e0*/ 	.word	0xffffffff


	//   ....[128]....
        /*02e4*/ 	.word	0xffffffff


	//   ....[129]....
        /*02e8*/ 	.word	0xffffffff


	//   ....[130]....
        /*02ec*/ 	.word	0xffffffff


	//   ....[131]....
        /*02f0*/ 	.word	0xffffffff


	//   ....[132]....
        /*02f4*/ 	.word	0xffffffff


	//   ....[133]....
        /*02f8*/ 	.word	0xffffffff


	//   ....[134]....
        /*02fc*/ 	.word	0xffffffff


	//   ....[135]....
        /*0300*/ 	.word	0xffffffff


	//   ....[136]....
        /*0304*/ 	.word	0xffffffff


	//   ....[137]....
        /*0308*/ 	.word	0xffffffff


	//   ....[138]....
        /*030c*/ 	.word	0xffffffff


	//   ....[139]....
        /*0310*/ 	.word	0xffffffff


	//   ....[140]....
        /*0314*/ 	.word	0xffffffff


	//   ....[141]....
        /*0318*/ 	.word	0xffffffff


	//   ....[142]....
        /*031c*/ 	.word	0xffffffff


	//   ....[143]....
        /*0320*/ 	.word	0xffffffff


	//   ....[144]....
        /*0324*/ 	.word	0xffffffff


	//   ....[145]....
        /*0328*/ 	.word	0xffffffff


	//   ....[146]....
        /*032c*/ 	.word	0xffffffff


	//   ....[147]....
        /*0330*/ 	.word	0xffffffff


	//   ....[148]....
        /*0334*/ 	.word	0xffffffff


	//   ....[149]....
        /*0338*/ 	.word	0xffffffff


	//   ....[150]....
        /*033c*/ 	.word	0xffffffff


	//   ....[151]....
        /*0340*/ 	.word	0xffffffff


	//   ....[152]....
        /*0344*/ 	.word	0xffffffff


	//   ....[153]....
        /*0348*/ 	.word	0xffffffff


	//   ....[154]....
        /*034c*/ 	.word	0xffffffff


	//   ....[155]....
        /*0350*/ 	.word	0xffffffff


	//   ....[156]....
        /*0354*/ 	.word	0xffffffff


	//   ....[157]....
        /*0358*/ 	.word	0x0500000f


	//   ....[158]....
        /*035c*/ 	.word	0x0500000f


	//   ....[159]....
        /*0360*/ 	.word	0x0500000f


	//   ....[160]....
        /*0364*/ 	.word	0x0500000f


	//   ....[161]....
        /*0368*/ 	.word	0x0500000f


	//   ....[162]....
        /*036c*/ 	.word	0x0500000f


	//   ....[163]....
        /*0370*/ 	.word	0x0500000f


	//   ....[164]....
        /*0374*/ 	.word	0x0500000f


	//   ....[165]....
        /*0378*/ 	.word	0x0500000f


	//   ....[166]....
        /*037c*/ 	.word	0x0500000f


	//   ....[167]....
        /*0380*/ 	.word	0x0500000f


	//   ....[168]....
        /*0384*/ 	.word	0x0500000f


	//   ....[169]....
        /*0388*/ 	.word	0x0500000f


	//   ....[170]....
        /*038c*/ 	.word	0x0500000f


	//   ....[171]....
        /*0390*/ 	.word	0x0500000f


	//   ....[172]....
        /*0394*/ 	.word	0x0500000f


	//   ....[173]....
        /*0398*/ 	.word	0x0500000f


	//   ....[174]....
        /*039c*/ 	.word	0x0500000f


	//   ....[175]....
        /*03a0*/ 	.word	0x0500000f


	//   ....[176]....
        /*03a4*/ 	.word	0x0500000f


	//   ....[177]....
        /*03a8*/ 	.word	0x0500000f


	//   ....[178]....
        /*03ac*/ 	.word	0x0500000f


	//   ....[179]....
        /*03b0*/ 	.word	0x0500000f


	//   ....[180]....
        /*03b4*/ 	.word	0x0500000f


	//   ....[181]....
        /*03b8*/ 	.word	0x0500000f


	//   ....[182]....
        /*03bc*/ 	.word	0x0500000f


	//   ....[183]....
        /*03c0*/ 	.word	0x0500000f


	//   ....[184]....
        /*03c4*/ 	.word	0x0500000f


	//   ....[185]....
        /*03c8*/ 	.word	0x0500000f


	//   ....[186]....
        /*03cc*/ 	.word	0x0500000f


	//   ....[187]....
        /*03d0*/ 	.word	0x0500000f


	//   ....[188]....
        /*03d4*/ 	.word	0x0500000f


	//   ....[189]....
        /*03d8*/ 	.word	0x0500000f


	//   ....[190]....
        /*03dc*/ 	.word	0x0500000f


	//   ....[191]....
        /*03e0*/ 	.word	0x0500000f


	//   ....[192]....
        /*03e4*/ 	.word	0x0500000f


	//   ....[193]....
        /*03e8*/ 	.word	0x0500000f


	//   ....[194]....
        /*03ec*/ 	.word	0x0500000f


	//   ....[195]....
        /*03f0*/ 	.word	0x0500000f


	//   ....[196]....
        /*03f4*/ 	.word	0x0500000f


	//   ....[197]....
        /*03f8*/ 	.word	0x0500000f


	//   ....[198]....
        /*03fc*/ 	.word	0x0500000f


	//   ....[199]....
        /*0400*/ 	.word	0x0500000f


	//   ....[200]....
        /*0404*/ 	.word	0x0500000f


	//   ....[201]....
        /*0408*/ 	.word	0x0500000f


	//   ....[202]....
        /*040c*/ 	.word	0x0500000f


	//   ....[203]....
        /*0410*/ 	.word	0x0500000f


	//   ....[204]....
        /*0414*/ 	.word	0x0500000f


	//   ....[205]....
        /*0418*/ 	.word	0x0500000f


	//   ....[206]....
        /*041c*/ 	.word	0x0500000f


	//   ....[207]....
        /*0420*/ 	.word	0x0500000f


	//   ....[208]....
        /*0424*/ 	.word	0x0500000f


	//   ....[209]....
        /*0428*/ 	.word	0x0500000f


	//   ....[210]....
        /*042c*/ 	.word	0x0500000f


	//   ....[211]....
        /*0430*/ 	.word	0x0500000f


	//   ....[212]....
        /*0434*/ 	.word	0x0500000f


	//   ....[213]....
        /*0438*/ 	.word	0x0500000f


	//   ....[214]....
        /*043c*/ 	.word	0x0500000f


	//   ....[215]....
        /*0440*/ 	.word	0x0500000f


	//   ....[216]....
        /*0444*/ 	.word	0x0500000f


	//   ....[217]....
        /*0448*/ 	.word	0x0500000f


	//   ....[218]....
        /*044c*/ 	.word	0x0500000f


	//   ....[219]....
        /*0450*/ 	.word	0x0500000f


	//   ....[220]....
        /*0454*/ 	.word	0x0500000f


	//   ....[221]....
        /*0458*/ 	.word	0x0500000f


	//   ....[222]....
        /*045c*/ 	.word	0x0500000f


	//   ....[223]....
        /*0460*/ 	.word	0x0500000f


	//   ....[224]....
        /*0464*/ 	.word	0x0500000f


	//   ....[225]....
        /*0468*/ 	.word	0x0500000f


	//   ....[226]....
        /*046c*/ 	.word	0x0500000f


	//   ....[227]....
        /*0470*/ 	.word	0x0500000f


	//   ....[228]....
        /*0474*/ 	.word	0x0500000f


	//   ....[229]....
        /*0478*/ 	.word	0x0500000f


	//   ....[230]....
        /*047c*/ 	.word	0x0500000f


	//   ....[231]....
        /*0480*/ 	.word	0x0500000f


	//   ....[232]....
        /*0484*/ 	.word	0x0500000f


	//   ....[233]....
        /*0488*/ 	.word	0x0500000f


	//   ....[234]....
        /*048c*/ 	.word	0x0500000f


	//   ....[235]....
        /*0490*/ 	.word	0x0500000f


	//   ....[236]....
        /*0494*/ 	.word	0x0500000f


	//   ....[237]....
        /*0498*/ 	.word	0x0500000f


	//   ....[238]....
        /*049c*/ 	.word	0x0500000f


	//   ....[239]....
        /*04a0*/ 	.word	0x0500000f


	//   ....[240]....
        /*04a4*/ 	.word	0x0500000f


	//----- nvinfo : EIATTR_COOP_GROUP_INSTR_OFFSETS
	.align		4
.L_200:
        /*04a8*/ 	.byte	0x04, 0x28
        /*04aa*/ 	.short	(.L_202 - .L_201)


	//   ....[0]....
.L_201:
        /*04ac*/ 	.word	0x00000070


	//   ....[1]....
        /*04b0*/ 	.word	0x000000b0


	//   ....[2]....
        /*04b4*/ 	.word	0x000002d0


	//   ....[3]....
        /*04b8*/ 	.word	0x00000430


	//   ....[4]....
        /*04bc*/ 	.word	0x00000550


	//   ....[5]....
        /*04c0*/ 	.word	0x000006b0


	//   ....[6]....
        /*04c4*/ 	.word	0x00001dd0


	//   ....[7]....
        /*04c8*/ 	.word	0x000029d0


	//   ....[8]....
        /*04cc*/ 	.word	0x000037e0


	//   ....[9]....
        /*04d0*/ 	.word	0x00004110


	//   ....[10]....
        /*04d4*/ 	.word	0x00004140


	//   ....[11]....
        /*04d8*/ 	.word	0x000045e0


	//   ....[12]....
        /*04dc*/ 	.word	0x00004690


	//   ....[13]....
        /*04e0*/ 	.word	0x00006250


	//   ....[14]....
        /*04e4*/ 	.word	0x000068d0


	//   ....[15]....
        /*04e8*/ 	.word	0x00007630


	//   ....[16]....
        /*04ec*/ 	.word	0x00007750


	//   ....[17]....
        /*04f0*/ 	.word	0x00007ce0


	//   ....[18]....
        /*04f4*/ 	.word	0x00007d70


	//   ....[19]....
        /*04f8*/ 	.word	0x00009fd0


	//   ....[20]....
        /*04fc*/ 	.word	0x0000a000


	//   ....[21]....
        /*0500*/ 	.word	0x0000a030


	//   ....[22]....
        /*0504*/ 	.word	0x0000a050


	//   ....[23]....
        /*0508*/ 	.word	0x0000bc30


	//   ....[24]....
        /*050c*/ 	.word	0x0000c2a0


	//   ....[25]....
        /*0510*/ 	.word	0x0000d000


	//   ....[26]....
        /*0514*/ 	.word	0x0000d120


	//   ....[27]....
        /*0518*/ 	.word	0x0000d6b0


	//   ....[28]....
        /*051c*/ 	.word	0x0000d740


	//   ....[29]....
        /*0520*/ 	.word	0x0000e5e0


	//   ....[30]....
        /*0524*/ 	.word	0x0000e610


	//   ....[31]....
        /*0528*/ 	.word	0x0000e6c0


	//   ....[32]....
        /*052c*/ 	.word	0x0000e6d0


	//   ....[33]....
        /*0530*/ 	.word	0x0000fa60


	//   ....[34]....
        /*0534*/ 	.word	0x0000fa90


	//   ....[35]....
        /*0538*/ 	.word	0x0000fab0


	//   ....[36]....
        /*053c*/ 	.word	0x0000fac0


	//   ....[37]....
        /*0540*/ 	.word	0x000101e0


	//   ....[38]....
        /*0544*/ 	.word	0x00010220


	//   ....[39]....
        /*0548*/ 	.word	0x000102e0


	//   ....[40]....
        /*054c*/ 	.word	0x00010300


	//   ....[41]....
        /*0550*/ 	.word	0x000103c0


	//   ....[42]....
        /*0554*/ 	.word	0x000103e0


	//   ....[43]....
        /*0558*/ 	.word	0x000104b0


	//   ....[44]....
        /*055c*/ 	.word	0x000104d0


	//   ....[45]....
        /*0560*/ 	.word	0x000108a0


	//   ....[46]....
        /*0564*/ 	.word	0x000108b0


	//   ....[47]....
        /*0568*/ 	.word	0x00010ce0


	//   ....[48]....
        /*056c*/ 	.word	0x00010cf0


	//   ....[49]....
        /*0570*/ 	.word	0x00011b20


	//   ....[50]....
        /*0574*/ 	.word	0x00011b50


	//   ....[51]....
        /*0578*/ 	.word	0x00011c20


	//   ....[52]....
        /*057c*/ 	.word	0x00011c40


	//   ....[53]....
        /*0580*/ 	.word	0x00011d00


	//   ....[54]....
        /*0584*/ 	.word	0x00011d20


	//   ....[55]....
        /*0588*/ 	.word	0x00011df0


	//   ....[56]....
        /*058c*/ 	.word	0x00011e10


	//   ....[57]....
        /*0590*/ 	.word	0x00011f70


	//   ....[58]....
        /*0594*/ 	.word	0x00012160


	//   ....[59]....
        /*0598*/ 	.word	0x00012190


	//   ....[60]....
        /*059c*/ 	.word	0x000121c0


	//   ....[61]....
        /*05a0*/ 	.word	0x000121f0


	//   ....[62]....
        /*05a4*/ 	.word	0x00012220


	//   ....[63]....
        /*05a8*/ 	.word	0x00012250


	//   ....[64]....
        /*05ac*/ 	.word	0x000123c0


	//   ....[65]....
        /*05b0*/ 	.word	0x000123f0


	//   ....[66]....
        /*05b4*/ 	.word	0x00012420


	//   ....[67]....
        /*05b8*/ 	.word	0x00012450


	//   ....[68]....
        /*05bc*/ 	.word	0x00012480


	//   ....[69]....
        /*05c0*/ 	.word	0x000124b0


	//   ....[70]....
        /*05c4*/ 	.word	0x00012540


	//   ....[71]....
        /*05c8*/ 	.word	0x00012570


	//   ....[72]....
        /*05cc*/ 	.word	0x00012580


	//   ....[73]....
        /*05d0*/ 	.word	0x000125c0


	//   ....[74]....
        /*05d4*/ 	.word	0x00014800


	//   ....[75]....
        /*05d8*/ 	.word	0x00014820


	//   ....[76]....
        /*05dc*/ 	.word	0x000148d0


	//   ....[77]....
        /*05e0*/ 	.word	0x000148f0


	//   ....[78]....
        /*05e4*/ 	.word	0x00014990


	//   ....[79]....
        /*05e8*/ 	.word	0x000149b0


	//   ....[80]....
        /*05ec*/ 	.word	0x00014a50


	//   ....[81]....
        /*05f0*/ 	.word	0x00014a70


	//   ....[82]....
        /*05f4*/ 	.word	0x00014b10


	//   ....[83]....
        /*05f8*/ 	.word	0x00014b30


	//   ....[84]....
        /*05fc*/ 	.word	0x00014b40


	//   ....[85]....
        /*0600*/ 	.word	0x00014bd0


	//   ....[86]....
        /*0604*/ 	.word	0x00015330


	//   ....[87]....
        /*0608*/ 	.word	0x00015360


	//   ....[88]....
        /*060c*/ 	.word	0x000153c0


	//   ....[89]....
        /*0610*/ 	.word	0x00015410


	//   ....[90]....
        /*0614*/ 	.word	0x00015460


	//   ....[91]....
        /*0618*/ 	.word	0x000154c0


	//   ....[92]....
        /*061c*/ 	.word	0x00015510


	//   ....[93]....
        /*0620*/ 	.word	0x00015570


	//   ....[94]....
        /*0624*/ 	.word	0x000155c0


	//   ....[95]....
        /*0628*/ 	.word	0x00015620


	//   ....[96]....
        /*062c*/ 	.word	0x00015670


	//   ....[97]....
        /*0630*/ 	.word	0x000156d0


	//   ....[98]....
        /*0634*/ 	.word	0x00015720


	//   ....[99]....
        /*0638*/ 	.word	0x00015780


	//   ....[100]....
        /*063c*/ 	.word	0x000157a0


	//   ....[101]....
        /*0640*/ 	.word	0x000157e0


	//   ....[102]....
        /*0644*/ 	.word	0x00015f60


	//   ....[103]....
        /*0648*/ 	.word	0x00015f70


	//   ....[104]....
        /*064c*/ 	.word	0x00015f80


	//   ....[105]....
        /*0650*/ 	.word	0x00016010


	//   ....[106]....
        /*0654*/ 	.word	0x00016020


	//   ....[107]....
        /*0658*/ 	.word	0x00016080


	//   ....[108]....
        /*065c*/ 	.word	0x000160b0


	//   ....[109]....
        /*0660*/ 	.word	0x000160f0


	//   ....[110]....
        /*0664*/ 	.word	0x00016120


	//   ....[111]....
        /*0668*/ 	.word	0x00016160


	//   ....[112]....
        /*066c*/ 	.word	0x00016190


	//   ....[113]....
        /*0670*/ 	.word	0x000161d0


	//   ....[114]....
        /*0674*/ 	.word	0x00016440


	//   ....[115]....
        /*0678*/ 	.word	0x00016460


	//   ....[116]....
        /*067c*/ 	.word	0x00016470


	//   ....[117]....
        /*0680*/ 	.word	0x000164f0


	//   ....[118]....
        /*0684*/ 	.word	0x00016500


	//   ....[119]....
        /*0688*/ 	.word	0x00016570


	//   ....[120]....
        /*068c*/ 	.word	0x00016580


	//   ....[121]....
        /*0690*/ 	.word	0x000165f0


	//   ....[122]....
        /*0694*/ 	.word	0x00016600


	//   ....[123]....
        /*0698*/ 	.word	0x00016670


	//   ....[124]....
        /*069c*/ 	.word	0x00016680


	//   ....[125]....
        /*06a0*/ 	.word	0x00016690


	//   ....[126]....
        /*06a4*/ 	.word	0x00016c50


	//   ....[127]....
        /*06a8*/ 	.word	0x00016c80


	//   ....[128]....
        /*06ac*/ 	.word	0x00016ca0


	//   ....[129]....
        /*06b0*/ 	.word	0x00016cb0


	//   ....[130]....
        /*06b4*/ 	.word	0x00016cf0


	//   ....[131]....
        /*06b8*/ 	.word	0x00016d10


	//   ....[132]....
        /*06bc*/ 	.word	0x00016d80


	//   ....[133]....
        /*06c0*/ 	.word	0x00016da0


	//   ....[134]....
        /*06c4*/ 	.word	0x00016e00


	//   ....[135]....
        /*06c8*/ 	.word	0x00016e20


	//   ....[136]....
        /*06cc*/ 	.word	0x00016e70


	//   ....[137]....
        /*06d0*/ 	.word	0x00016e90


	//   ....[138]....
        /*06d4*/ 	.word	0x000172e0


	//   ....[139]....
        /*06d8*/ 	.word	0x000172f0


	//   ....[140]....
        /*06dc*/ 	.word	0x00017330


	//   ....[141]....
        /*06e0*/ 	.word	0x00017370


	//   ....[142]....
        /*06e4*/ 	.word	0x000173a0


	//   ....[143]....
        /*06e8*/ 	.word	0x000173d0


	//   ....[144]....
        /*06ec*/ 	.word	0x00017400


	//   ....[145]....
        /*06f0*/ 	.word	0x00017430


	//   ....[146]....
        /*06f4*/ 	.word	0x000175e0


	//   ....[147]....
        /*06f8*/ 	.word	0x00017610


	//   ....[148]....
        /*06fc*/ 	.word	0x00017640


	//   ....[149]....
        /*0700*/ 	.word	0x00017670


	//   ....[150]....
        /*0704*/ 	.word	0x000176a0


	//   ....[151]....
        /*0708*/ 	.word	0x000176d0


	//   ....[152]....
        /*070c*/ 	.word	0x00017790


	//   ....[153]....
        /*0710*/ 	.word	0x000177b0


	//   ....[154]....
        /*0714*/ 	.word	0x000177d0


	//   ....[155]....
        /*0718*/ 	.word	0x00017830


	//   ....[156]....
        /*071c*/ 	.word	0x00018250


	//   ....[157]....
        /*0720*/ 	.word	0x000188d0


	//   ....[158]....
        /*0724*/ 	.word	0x000189c0


	//   ....[159]....
        /*0728*/ 	.word	0x00018a60


	//   ....[160]....
        /*072c*/ 	.word	0x00018ac0


	//   ....[161]....
        /*0730*/ 	.word	0x00018bd0


	//   ....[162]....
        /*0734*/ 	.word	0x00018c40


	//   ....[163]....
        /*0738*/ 	.word	0x00018d50


	//   ....[164]....
        /*073c*/ 	.word	0x00018dc0


	//   ....[165]....
        /*0740*/ 	.word	0x00018ed0


	//   ....[166]....
        /*0744*/ 	.word	0x00018f40


	//   ....[167]....
        /*0748*/ 	.word	0x00019050


	//   ....[168]....
        /*074c*/ 	.word	0x000190c0


	//   ....[169]....
        /*0750*/ 	.word	0x00019160


	//   ....[170]....
        /*0754*/ 	.word	0x00019270


	//   ....[171]....
        /*0758*/ 	.word	0x000192e0


	//   ....[172]....
        /*075c*/ 	.word	0x00019360


	//   ....[173]....
        /*0760*/ 	.word	0x00019420


	//   ....[174]....
        /*0764*/ 	.word	0x000194a0


	//   ....[175]....
        /*0768*/ 	.word	0x00019580


	//   ....[176]....
        /*076c*/ 	.word	0x00019600


	//   ....[177]....
        /*0770*/ 	.word	0x000196e0


	//   ....[178]....
        /*0774*/ 	.word	0x00019760


	//   ....[179]....
        /*0778*/ 	.word	0x00019840


	//   ....[180]....
        /*077c*/ 	.word	0x000198c0


	//   ....[181]....
        /*0780*/ 	.word	0x000199a0


	//   ....[182]....
        /*0784*/ 	.word	0x00019a20


	//   ....[183]....
        /*0788*/ 	.word	0x00019b00


	//   ....[184]....
        /*078c*/ 	.word	0x00019b80


	//   ....[185]....
        /*0790*/ 	.word	0x00019c40


	//   ....[186]....
        /*0794*/ 	.word	0x00019d70


	//   ....[187]....
        /*0798*/ 	.word	0x00019e20


	//   ....[188]....
        /*079c*/ 	.word	0x00019ea0


	//   ....[189]....
        /*07a0*/ 	.word	0x00019f80


	//   ....[190]....
        /*07a4*/ 	.word	0x00019fe0


	//   ....[191]....
        /*07a8*/ 	.word	0x0001a0b0


	//   ....[192]....
        /*07ac*/ 	.word	0x0001a110


	//   ....[193]....
        /*07b0*/ 	.word	0x0001a1e0


	//   ....[194]....
        /*07b4*/ 	.word	0x0001a240


	//   ....[195]....
        /*07b8*/ 	.word	0x0001a310


	//   ....[196]....
        /*07bc*/ 	.word	0x0001a370


	//   ....[197]....
        /*07c0*/ 	.word	0x0001a440


	//   ....[198]....
        /*07c4*/ 	.word	0x0001a530


	//   ....[199]....
        /*07c8*/ 	.word	0x0001a5d0


	//   ....[200]....
        /*07cc*/ 	.word	0x0001a630


	//   ....[201]....
        /*07d0*/ 	.word	0x0001a720


	//   ....[202]....
        /*07d4*/ 	.word	0x0001a780


	//   ....[203]....
        /*07d8*/ 	.word	0x0001a860


	//   ....[204]....
        /*07dc*/ 	.word	0x0001a8c0


	//   ....[205]....
        /*07e0*/ 	.word	0x0001a9a0


	//   ....[206]....
        /*07e4*/ 	.word	0x0001aa00


	//   ....[207]....
        /*07e8*/ 	.word	0x0001aae0


	//   ....[208]....
        /*07ec*/ 	.word	0x0001ab40


	//   ....[209]....
        /*07f0*/ 	.word	0x0001ac10


	//   ....[210]....
        /*07f4*/ 	.word	0x0001ad30


	//   ....[211]....
        /*07f8*/ 	.word	0x0001ae20


	//   ....[212]....
        /*07fc*/ 	.word	0x0001aec0


	//   ....[213]....
        /*0800*/ 	.word	0x0001af90


	//   ....[214]....
        /*0804*/ 	.word	0x0001aff0


	//   ....[215]....
        /*0808*/ 	.word	0x0001b0c0


	//   ....[216]....
        /*080c*/ 	.word	0x0001b120


	//   ....[217]....
        /*0810*/ 	.word	0x0001b200


	//   ....[218]....
        /*0814*/ 	.word	0x0001b260


	//   ....[219]....
        /*0818*/ 	.word	0x0001b330


	//   ....[220]....
        /*081c*/ 	.word	0x0001b390


	//   ....[221]....
        /*0820*/ 	.word	0x0001b450


	//   ....[222]....
        /*0824*/ 	.word	0x0001b4e0


	//   ....[223]....
        /*0828*/ 	.word	0x0001b580


	//   ....[224]....
        /*082c*/ 	.word	0x0001b6f0


	//   ....[225]....
        /*0830*/ 	.word	0x0001b760


	//   ....[226]....
        /*0834*/ 	.word	0x0001b7e0


	//   ....[227]....
        /*0838*/ 	.word	0x0001b850


	//   ....[228]....
        /*083c*/ 	.word	0x0001b8c0


	//   ....[229]....
        /*0840*/ 	.word	0x0001b940


	//   ....[230]....
        /*0844*/ 	.word	0x0001b9c0


	//   ....[231]....
        /*0848*/ 	.word	0x0001ba50


	//   ....[232]....
        /*084c*/ 	.word	0x0001bac0


	//   ....[233]....
        /*0850*/ 	.word	0x0001bb30


	//   ....[234]....
        /*0854*/ 	.word	0x0001bba0


	//   ....[235]....
        /*0858*/ 	.word	0x0001bc20


	//   ....[236]....
        /*085c*/ 	.word	0x0001bc90


	//   ....[237]....
        /*0860*/ 	.word	0x0001bd20


	//   ....[238]....
        /*0864*/ 	.word	0x0001bd80


	//   ....[239]....
        /*0868*/ 	.word	0x0001be10


	//   ....[240]....
        /*086c*/ 	.word	0x0001bf40


	//----- nvinfo : EIATTR_REG_RECONFIG
	.align		4
.L_202:
        /*0870*/ 	.byte	0x01, 0x54
	.zero		2


	//----- nvinfo : EIATTR_SYSCALL_OFFSETS
	.align		4
        /*0874*/ 	.byte	0x04, 0x46
        /*0876*/ 	.short	(.L_204 - .L_203)


	//   ....[0]....
.L_203:
        /*0878*/ 	.word	0x00001fb0


	//   ....[1]....
        /*087c*/ 	.word	0x00013d70


	//   ....[2]....
        /*0880*/ 	.word	0x00013ec0


	//   ....[3]....
        /*0884*/ 	.word	0x00013fb0


	//   ....[4]....
        /*0888*/ 	.word	0x00014f10


	//----- nvinfo : EIATTR_MBARRIER_INSTR_OFFSETS
	.align		4
.L_204:
        /*088c*/ 	.byte	0x04, 0x39
        /*088e*/ 	.short	(.L_206 - .L_205)


	//   ....[0]....
.L_205:
        /*0890*/ 	.word	0x00000180
        /*0894*/ 	.word	0x000000ff
        /*0898*/ 	.word	0x0002a800
        /*089c*/ 	.short	0x0100
        /*089e*/ 	.byte	0x08
	.zero		1


	//   ....[1]....
        /*08a0*/ 	.word	0x00000190
        /*08a4*/ 	.word	0x000000ff
        /*08a8*/ 	.word	0x0002a820
        /*08ac*/ 	.short	0x0100
        /*08ae*/ 	.byte	0x08
	.zero		1


	//   ....[2]....
        /*08b0*/ 	.word	0x00000280
        /*08b4*/ 	.word	0x000000ff
        /*08b8*/ 	.word	0x0002a830
        /*08bc*/ 	.short	0x0100
        /*08be*/ 	.byte	0x08
	.zero		1


	//   ....[3]....
        /*08c0*/ 	.word	0x00000290
        /*08c4*/ 	.word	0x000000ff
        /*08c8*/ 	.word	0x0002a840
        /*08cc*/ 	.short	0x0100
        /*08ce*/ 	.byte	0x08
	.zero		1


	//   ....[4]....
        /*08d0*/ 	.word	0x000002a0
        /*08d4*/ 	.word	0x000000ff
        /*08d8*/ 	.word	0x0002a838
        /*08dc*/ 	.short	0x0100
        /*08de*/ 	.byte	0x08
	.zero		1


	//   ....[5]....
        /*08e0*/ 	.word	0x000002b0
        /*08e4*/ 	.word	0x000000ff
        /*08e8*/ 	.word	0x0002a848
        /*08ec*/ 	.short	0x0100
        /*08ee*/ 	.byte	0x08
	.zero		1


	//   ....[6]....
        /*08f0*/ 	.word	0x000003e0
        /*08f4*/ 	.word	0x000000ff
        /*08f8*/ 	.word	0x0002a850
        /*08fc*/ 	.short	0x0100
        /*08fe*/ 	.byte	0x08
	.zero		1


	//   ....[7]....
        /*0900*/ 	.word	0x000003f0
        /*0904*/ 	.word	0x000000ff
        /*0908*/ 	.word	0x0002a860
        /*090c*/ 	.short	0x0100
        /*090e*/ 	.byte	0x08
	.zero		1


	//   ....[8]....
        /*0910*/ 	.word	0x00000400
        /*0914*/ 	.word	0x000000ff
        /*0918*/ 	.word	0x0002a858
        /*091c*/ 	.short	0x0100
        /*091e*/ 	.byte	0x08
	.zero		1


	//   ....[9]....
        /*0920*/ 	.word	0x00000410
        /*0924*/ 	.word	0x000000ff
        /*0928*/ 	.word	0x0002a868
        /*092c*/ 	.short	0x0100
        /*092e*/ 	.byte	0x08
	.zero		1


	//   ....[10]....
        /*0930*/ 	.word	0x00000500
        /*0934*/ 	.word	0x000000ff
        /*0938*/ 	.word	0x0002a870
        /*093c*/ 	.short	0x0100
        /*093e*/ 	.byte	0x06
	.zero		1


	//   ....[11]....
        /*0940*/ 	.word	0x00000510
        /*0944*/ 	.word	0x000000ff
        /*0948*/ 	.word	0x0002a880
        /*094c*/ 	.short	0x0100
        /*094e*/ 	.byte	0x06
	.zero		1


	//   ....[12]....
        /*0950*/ 	.word	0x00000520
        /*0954*/ 	.word	0x000000ff
        /*0958*/ 	.word	0x0002a878
        /*095c*/ 	.short	0x0100
        /*095e*/ 	.byte	0x06
	.zero		1


	//   ....[13]....
        /*0960*/ 	.word	0x00000530
        /*0964*/ 	.word	0x000000ff
        /*0968*/ 	.word	0x0002a888
        /*096c*/ 	.short	0x0100
        /*096e*/ 	.byte	0x06
	.zero		1


	//   ....[14]....
        /*0970*/ 	.word	0x00000660
        /*0974*/ 	.word	0x000000ff
        /*0978*/ 	.word	0x0002a890
        /*097c*/ 	.short	0x0100
        /*097e*/ 	.byte	0x08
	.zero		1


	//   ....[15]....
        /*0980*/ 	.word	0x00000670
        /*0984*/ 	.word	0x000000ff
        /*0988*/ 	.word	0x0002a8a0
        /*098c*/ 	.short	0x0100
        /*098e*/ 	.byte	0x08
	.zero		1


	//   ....[16]....
        /*0990*/ 	.word	0x00000680
        /*0994*/ 	.word	0x000000ff
        /*0998*/ 	.word	0x0002a898
        /*099c*/ 	.short	0x0100
        /*099e*/ 	.byte	0x08
	.zero		1


	//   ....[17]....
        /*09a0*/ 	.word	0x00000690
        /*09a4*/ 	.word	0x000000ff
        /*09a8*/ 	.word	0x0002a8a8
        /*09ac*/ 	.short	0x0100
        /*09ae*/ 	.byte	0x08
	.zero		1


	//   ....[18]....
        /*09b0*/ 	.word	0x000007d0
        /*09b4*/ 	.word	0x000000ff
        /*09b8*/ 	.word	0x0002a8b0
        /*09bc*/ 	.short	0x0100
        /*09be*/ 	.byte	0x08
	.zero		1


	//   ....[19]....
        /*09c0*/ 	.word	0x000007e0
        /*09c4*/ 	.word	0x000000ff
        /*09c8*/ 	.word	0x0002a8c0
        /*09cc*/ 	.short	0x0100
        /*09ce*/ 	.byte	0x08
	.zero		1


	//   ....[20]....
        /*09d0*/ 	.word	0x000007f0
        /*09d4*/ 	.word	0x000000ff
        /*09d8*/ 	.word	0x0002a8b8
        /*09dc*/ 	.short	0x0100
        /*09de*/ 	.byte	0x08
	.zero		1


	//   ....[21]....
        /*09e0*/ 	.word	0x00000800
        /*09e4*/ 	.word	0x000000ff
        /*09e8*/ 	.word	0x0002a8c8
        /*09ec*/ 	.short	0x0100
        /*09ee*/ 	.byte	0x08
	.zero		1


	//   ....[22]....
        /*09f0*/ 	.word	0x00002050
        /*09f4*/ 	.word	0x000000ff
        /*09f8*/ 	.word	0x0002a800
        /*09fc*/ 	.short	0x010a
        /*09fe*/ 	.byte	0x3c
	.zero		1


	//   ....[23]....
        /*0a00*/ 	.word	0x000020d0
        /*0a04*/ 	.word	0x00000015
        /*0a08*/ 	.word	0x0002a830
        /*0a0c*/ 	.short	0x010a
        /*0a0e*/ 	.byte	0x3f
	.zero		1


	//   ....[24]....
        /*0a10*/ 	.word	0x00002110
        /*0a14*/ 	.word	0x00000015
        /*0a18*/ 	.word	0x0002a830
        /*0a1c*/ 	.short	0x010a
        /*0a1e*/ 	.byte	0x3f
	.zero		1


	//   ....[25]....
        /*0a20*/ 	.word	0x00002c20
        /*0a24*/ 	.word	0x000000ff
        /*0a28*/ 	.word	0x00000000
        /*0a2c*/ 	.short	0x0101
        /*0a2e*/ 	.byte	0x04
	.zero		1


	//   ....[26]....
        /*0a30*/ 	.word	0x000053d0
        /*0a34*/ 	.word	0x000000ff
        /*0a38*/ 	.word	0x0002a830
        /*0a3c*/ 	.short	0x010a
        /*0a3e*/ 	.byte	0x06
	.zero		1


	//   ....[27]....
        /*0a40*/ 	.word	0x00005410
        /*0a44*/ 	.word	0x000000ff
        /*0a48*/ 	.word	0x0002a830
        /*0a4c*/ 	.short	0x010a
        /*0a4e*/ 	.byte	0x06
	.zero		1


	//   ....[28]....
        /*0a50*/ 	.word	0x00005d00
        /*0a54*/ 	.word	0x000000ff
        /*0a58*/ 	.word	0x0002a850
        /*0a5c*/ 	.short	0x010a
        /*0a5e*/ 	.byte	0x07
	.zero		1


	//   ....[29]....
        /*0a60*/ 	.word	0x00005d40
        /*0a64*/ 	.word	0x000000ff
        /*0a68*/ 	.word	0x0002a850
        /*0a6c*/ 	.short	0x010a
        /*0a6e*/ 	.byte	0x07
	.zero		1


	//   ....[30]....
        /*0a70*/ 	.word	0x00006440
        /*0a74*/ 	.word	0x000000ff
        /*0a78*/ 	.word	0x00000000
        /*0a7c*/ 	.short	0x0101
        /*0a7e*/ 	.byte	0x06
	.zero		1


	//   ....[31]....
        /*0a80*/ 	.word	0x00008650
        /*0a84*/ 	.word	0x000000ff
        /*0a88*/ 	.word	0x00000000
        /*0a8c*/ 	.short	0x0101
        /*0a8e*/ 	.byte	0x07
	.zero		1


	//   ....[32]....
        /*0a90*/ 	.word	0x00008ad0
        /*0a94*/ 	.word	0x000000ff
        /*0a98*/ 	.word	0x0002a830
        /*0a9c*/ 	.short	0x010a
        /*0a9e*/ 	.byte	0x06
	.zero		1


	//   ....[33]....
        /*0aa0*/ 	.word	0x00008b10
        /*0aa4*/ 	.word	0x000000ff
        /*0aa8*/ 	.word	0x0002a830
        /*0aac*/ 	.short	0x010a
        /*0aae*/ 	.byte	0x06
	.zero		1


	//   ....[34]....
        /*0ab0*/ 	.word	0x00009400
        /*0ab4*/ 	.word	0x000000ff
        /*0ab8*/ 	.word	0x0002a850
        /*0abc*/ 	.short	0x010a
        /*0abe*/ 	.byte	0x07
	.zero		1


	//   ....[35]....
        /*0ac0*/ 	.word	0x00009440
        /*0ac4*/ 	.word	0x000000ff
        /*0ac8*/ 	.word	0x0002a850
        /*0acc*/ 	.short	0x010a
        /*0ace*/ 	.byte	0x07
	.zero		1


	//   ....[36]....
        /*0ad0*/ 	.word	0x00009b20
        /*0ad4*/ 	.word	0x000000ff
        /*0ad8*/ 	.word	0x00000000
        /*0adc*/ 	.short	0x0101
        /*0ade*/ 	.byte	0x06
	.zero		1


	//   ....[37]....
        /*0ae0*/ 	.word	0x0000ab90
        /*0ae4*/ 	.word	0x000000ff
        /*0ae8*/ 	.word	0x00000000
        /*0aec*/ 	.short	0x0101
        /*0aee*/ 	.byte	0x07
	.zero		1


	//   ....[38]....
        /*0af0*/ 	.word	0x0000adb0
        /*0af4*/ 	.word	0x000000ff
        /*0af8*/ 	.word	0x0002a830
        /*0afc*/ 	.short	0x010a
        /*0afe*/ 	.byte	0x06
	.zero		1


	//   ....[39]....
        /*0b00*/ 	.word	0x0000adf0
        /*0b04*/ 	.word	0x000000ff
        /*0b08*/ 	.word	0x0002a830
        /*0b0c*/ 	.short	0x010a
        /*0b0e*/ 	.byte	0x06
	.zero		1


	//   ....[40]....
        /*0b10*/ 	.word	0x0000b6e0
        /*0b14*/ 	.word	0x000000ff
        /*0b18*/ 	.word	0x0002a850
        /*0b1c*/ 	.short	0x010a
        /*0b1e*/ 	.byte	0x07
	.zero		1


	//   ....[41]....
        /*0b20*/ 	.word	0x0000b720
        /*0b24*/ 	.word	0x000000ff
        /*0b28*/ 	.word	0x0002a850
        /*0b2c*/ 	.short	0x010a
        /*0b2e*/ 	.byte	0x07
	.zero		1


	//   ....[42]....
        /*0b30*/ 	.word	0x0000be10
        /*0b34*/ 	.word	0x000000ff
        /*0b38*/ 	.word	0x00000000
        /*0b3c*/ 	.short	0x0101
        /*0b3e*/ 	.byte	0x06
	.zero		1


	//   ....[43]....
        /*0b40*/ 	.word	0x0000e030
        /*0b44*/ 	.word	0x000000ff
        /*0b48*/ 	.word	0x00000000
        /*0b4c*/ 	.short	0x0101
        /*0b4e*/ 	.byte	0x07
	.zero		1


	//   ....[44]....
        /*0b50*/ 	.word	0x0000e550
        /*0b54*/ 	.word	0x000000ff
        /*0b58*/ 	.word	0x0002a850
        /*0b5c*/ 	.short	0x010a
        /*0b5e*/ 	.byte	0x05
	.zero		1


	//   ....[45]....
        /*0b60*/ 	.word	0x0000e590
        /*0b64*/ 	.word	0x000000ff
        /*0b68*/ 	.word	0x0002a850
        /*0b6c*/ 	.short	0x010a
        /*0b6e*/ 	.byte	0x05
	.zero		1


	//   ....[46]....
        /*0b70*/ 	.word	0x0000ed20
        /*0b74*/ 	.word	0x000000ff
        /*0b78*/ 	.word	0x00000000
        /*0b7c*/ 	.short	0x0101
        /*0b7e*/ 	.byte	0x04
	.zero		1


	//   ....[47]....
        /*0b80*/ 	.word	0x00010210
        /*0b84*/ 	.word	0x00000013
        /*0b88*/ 	.word	0x00000000
        /*0b8c*/ 	.short	0x0101
        /*0b8e*/ 	.byte	0x3f
	.zero		1


	//   ....[48]....
        /*0b90*/ 	.word	0x000106b0
        /*0b94*/ 	.word	0x00000013
        /*0b98*/ 	.word	0x00000000
        /*0b9c*/ 	.short	0x0101
        /*0b9e*/ 	.byte	0x3f
	.zero		1


	//   ....[49]....
        /*0ba0*/ 	.word	0x000145e0
        /*0ba4*/ 	.word	0x00000007
        /*0ba8*/ 	.word	0x0002a840
        /*0bac*/ 	.short	0x010a
        /*0bae*/ 	.byte	0x3f
	.zero		1


	//   ....[50]....
        /*0bb0*/ 	.word	0x00014c90
        /*0bb4*/ 	.word	0x00000007
        /*0bb8*/ 	.word	0x0002a830
        /*0bbc*/ 	.short	0x0107
        /*0bbe*/ 	.byte	0x3f
	.zero		1


	//   ....[51]....
        /*0bc0*/ 	.word	0x00014d40
        /*0bc4*/ 	.word	0x00000007
        /*0bc8*/ 	.word	0x0002a830
        /*0bcc*/ 	.short	0x0101
        /*0bce*/ 	.byte	0x3f
	.zero		1


	//   ....[52]....
        /*0bd0*/ 	.word	0x000158f0
        /*0bd4*/ 	.word	0x00000016
        /*0bd8*/ 	.word	0x0002a800
        /*0bdc*/ 	.short	0x0107
        /*0bde*/ 	.byte	0x3f
	.zero		1


	//   ....[53]....
        /*0be0*/ 	.word	0x00015a10
        /*0be4*/ 	.word	0x00000016
        /*0be8*/ 	.word	0x0002a800
        /*0bec*/ 	.short	0x0101
        /*0bee*/ 	.byte	0x3f
	.zero		1


	//   ....[54]....
        /*0bf0*/ 	.word	0x00015a30
        /*0bf4*/ 	.word	0x00000016
        /*0bf8*/ 	.word	0x0002a820
        /*0bfc*/ 	.short	0x010a
        /*0bfe*/ 	.byte	0x3f
	.zero		1


	//   ....[55]....
        /*0c00*/ 	.word	0x00015d90
        /*0c04*/ 	.word	0x00000006
        /*0c08*/ 	.word	0x0002a840
        /*0c0c*/ 	.short	0x010a
        /*0c0e*/ 	.byte	0x3f
	.zero		1


	//   ....[56]....
        /*0c10*/ 	.word	0x00016270
        /*0c14*/ 	.word	0x00000006
        /*0c18*/ 	.word	0x0002a830
        /*0c1c*/ 	.short	0x0107
        /*0c1e*/ 	.byte	0x3f
	.zero		1


	//   ....[57]....
        /*0c20*/ 	.word	0x00016320
        /*0c24*/ 	.word	0x00000006
        /*0c28*/ 	.word	0x0002a830
        /*0c2c*/ 	.short	0x0101
        /*0c2e*/ 	.byte	0x3f
	.zero		1


	//   ....[58]....
        /*0c30*/ 	.word	0x00016380
        /*0c34*/ 	.word	0x00000004
        /*0c38*/ 	.word	0x0002a860
        /*0c3c*/ 	.short	0x010a
        /*0c3e*/ 	.byte	0x3f
	.zero		1


	//   ....[59]....
        /*0c40*/ 	.word	0x000167d0
        /*0c44*/ 	.word	0x00000004
        /*0c48*/ 	.word	0x0002a850
        /*0c4c*/ 	.short	0x0107
        /*0c4e*/ 	.byte	0x3f
	.zero		1


	//   ....[60]....
        /*0c50*/ 	.word	0x00016920
        /*0c54*/ 	.word	0x00000004
        /*0c58*/ 	.word	0x0002a850
        /*0c5c*/ 	.short	0x0101
        /*0c5e*/ 	.byte	0x3f
	.zero		1


	//   ....[61]....
        /*0c60*/ 	.word	0x00016b70
        /*0c64*/ 	.word	0x00000000
        /*0c68*/ 	.word	0x0002a860
        /*0c6c*/ 	.short	0x010a
        /*0c6e*/ 	.byte	0x3f
	.zero		1


	//   ....[62]....
        /*0c70*/ 	.word	0x00016fd0
        /*0c74*/ 	.word	0x00000000
        /*0c78*/ 	.word	0x0002a850
        /*0c7c*/ 	.short	0x0107
        /*0c7e*/ 	.byte	0x3f
	.zero		1


	//   ....[63]....
        /*0c80*/ 	.word	0x00017080
        /*0c84*/ 	.word	0x00000000
        /*0c88*/ 	.word	0x0002a850
        /*0c8c*/ 	.short	0x0101
        /*0c8e*/ 	.byte	0x3f
	.zero		1


	//   ....[64]....
        /*0c90*/ 	.word	0x000181d0
        /*0c94*/ 	.word	0x00000007
        /*0c98*/ 	.word	0x0002a820
        /*0c9c*/ 	.short	0x010a
        /*0c9e*/ 	.byte	0x3f
	.zero		1


	//   ....[65]....
        /*0ca0*/ 	.word	0x00018370
        /*0ca4*/ 	.word	0x00000005
        /*0ca8*/ 	.word	0x0002a840
        /*0cac*/ 	.short	0x010a
        /*0cae*/ 	.byte	0x3f
	.zero		1


	//   ....[66]....
        /*0cb0*/ 	.word	0x00018410
        /*0cb4*/ 	.word	0x00000003
        /*0cb8*/ 	.word	0x0002a840
        /*0cbc*/ 	.short	0x010a
        /*0cbe*/ 	.byte	0x3f
	.zero		1


	//   ....[67]....
        /*0cc0*/ 	.word	0x00018450
        /*0cc4*/ 	.word	0x00000005
        /*0cc8*/ 	.word	0x0002a860
        /*0ccc*/ 	.short	0x010a
        /*0cce*/ 	.byte	0x3f
	.zero		1


	//   ....[68]....
        /*0cd0*/ 	.word	0x00018490
        /*0cd4*/ 	.word	0x00000003
        /*0cd8*/ 	.word	0x0002a860
        /*0cdc*/ 	.short	0x010a
        /*0cde*/ 	.byte	0x3f
	.zero		1


	//   ....[69]....
        /*0ce0*/ 	.word	0x00018500
        /*0ce4*/ 	.word	0x00000003
        /*0ce8*/ 	.word	0x0002a800
        /*0cec*/ 	.short	0x010a
        /*0cee*/ 	.byte	0x3f
	.zero		1


	//   ....[70]....
        /*0cf0*/ 	.word	0x00018550
        /*0cf4*/ 	.word	0x00000015
        /*0cf8*/ 	.word	0x0002a830
        /*0cfc*/ 	.short	0x010a
        /*0cfe*/ 	.byte	0x3f
	.zero		1


	//   ....[71]....
        /*0d00*/ 	.word	0x000185b0
        /*0d04*/ 	.word	0x0000000c
        /*0d08*/ 	.word	0x0002a830
        /*0d0c*/ 	.short	0x010a
        /*0d0e*/ 	.byte	0x3f
	.zero		1


	//   ....[72]....
        /*0d10*/ 	.word	0x00018610
        /*0d14*/ 	.word	0x0000000b
        /*0d18*/ 	.word	0x0002a850
        /*0d1c*/ 	.short	0x010a
        /*0d1e*/ 	.byte	0x3f
	.zero		1


	//   ....[73]....
        /*0d20*/ 	.word	0x00018670
        /*0d24*/ 	.word	0x0000000b
        /*0d28*/ 	.word	0x0002a830
        /*0d2c*/ 	.short	0x010a
        /*0d2e*/ 	.byte	0x3f
	.zero		1


	//   ....[74]....
        /*0d30*/ 	.word	0x000186d0
        /*0d34*/ 	.word	0x0000000b
        /*0d38*/ 	.word	0x0002a850
        /*0d3c*/ 	.short	0x010a
        /*0d3e*/ 	.byte	0x3f
	.zero		1


	//   ....[75]....
        /*0d40*/ 	.word	0x00018730
        /*0d44*/ 	.word	0x0000000c
        /*0d48*/ 	.word	0x0002a830
        /*0d4c*/ 	.short	0x010a
        /*0d4e*/ 	.byte	0x3f
	.zero		1


	//   ....[76]....
        /*0d50*/ 	.word	0x00018790
        /*0d54*/ 	.word	0x0000000b
        /*0d58*/ 	.word	0x0002a850
        /*0d5c*/ 	.short	0x010a
        /*0d5e*/ 	.byte	0x3f
	.zero		1


	//   ....[77]....
        /*0d60*/ 	.word	0x000187f0
        /*0d64*/ 	.word	0x00000005
        /*0d68*/ 	.word	0x0002a850
        /*0d6c*/ 	.short	0x010a
        /*0d6e*/ 	.byte	0x3f
	.zero		1


	//   ....[78]....
        /*0d70*/ 	.word	0x00018910
        /*0d74*/ 	.word	0x00000007
        /*0d78*/ 	.word	0x0002a840
        /*0d7c*/ 	.short	0x010a
        /*0d7e*/ 	.byte	0x3f
	.zero		1


	//   ....[79]....
        /*0d80*/ 	.word	0x00019c70
        /*0d84*/ 	.word	0x00000016
        /*0d88*/ 	.word	0x0002a820
        /*0d8c*/ 	.short	0x010a
        /*0d8e*/ 	.byte	0x3f
	.zero		1


	//   ....[80]....
        /*0d90*/ 	.word	0x00019cc0
        /*0d94*/ 	.word	0x00000006
        /*0d98*/ 	.word	0x0002a840
        /*0d9c*/ 	.short	0x010a
        /*0d9e*/ 	.byte	0x3f
	.zero		1


	//   ....[81]....
        /*0da0*/ 	.word	0x0001a480
        /*0da4*/ 	.word	0x00000004
        /*0da8*/ 	.word	0x0002a860
        /*0dac*/ 	.short	0x010a
        /*0dae*/ 	.byte	0x3f
	.zero		1


	//   ....[82]....
        /*0db0*/ 	.word	0x0001ac80
        /*0db4*/ 	.word	0x00000000
        /*0db8*/ 	.word	0x0002a860
        /*0dbc*/ 	.short	0x010a
        /*0dbe*/ 	.byte	0x3f
	.zero		1


	//   ....[83]....
        /*0dc0*/ 	.word	0x0001be60
        /*0dc4*/ 	.word	0x00000007
        /*0dc8*/ 	.word	0x0002a820
        /*0dcc*/ 	.short	0x010a
        /*0dce*/ 	.byte	0x3f
	.zero		1


	//   ....[84]....
        /*0dd0*/ 	.word	0x0001c000
        /*0dd4*/ 	.word	0x00000005
        /*0dd8*/ 	.word	0x0002a840
        /*0ddc*/ 	.short	0x010a
        /*0dde*/ 	.byte	0x3f
	.zero		1


	//   ....[85]....
        /*0de0*/ 	.word	0x0001c050
        /*0de4*/ 	.word	0x00000003
        /*0de8*/ 	.word	0x0002a840
        /*0dec*/ 	.short	0x010a
        /*0dee*/ 	.byte	0x3f
	.zero		1


	//   ....[86]....
        /*0df0*/ 	.word	0x0001c0a0
        /*0df4*/ 	.word	0x00000005
        /*0df8*/ 	.word	0x0002a860
        /*0dfc*/ 	.short	0x010a
        /*0dfe*/ 	.byte	0x3f
	.zero		1


	//----- nvinfo : EIATTR_NUM_MBARRIERS
	.align		4
.L_206:
        /*0e00*/ 	.byte	0x03, 0x38
        /*0e02*/ 	.short	0x0016


	//----- nvinfo : EIATTR_EXIT_INSTR_OFFSETS
	.align		4
        /*0e04*/ 	.byte	0x04, 0x1c
        /*0e06*/ 	.short	(.L_208 - .L_207)


	//   ....[0]....
.L_207:
        /*0e08*/ 	.word	0x00000990


	//   ....[1]....
        /*0e0c*/ 	.word	0x00011f10


	//   ....[2]....
        /*0e10*/ 	.word	0x000184e0


	//----- nvinfo : EIATTR_MAX_THREADS
	.align		4
.L_208:
        /*0e14*/ 	.byte	0x04, 0x05
        /*0e16*/ 	.short	(.L_210 - .L_209)
.L_209:
        /*0e18*/ 	.word	0x00000180
        /*0e1c*/ 	.word	0x00000001
        /*0e20*/ 	.word	0x00000001


	//----- nvinfo : EIATTR_CRS_STACK_SIZE
	.align		4
.L_210:
        /*0e24*/ 	.byte	0x04, 0x1e
        /*0e26*/ 	.short	(.L_212 - .L_211)
.L_211:
        /*0e28*/ 	.word	0x00000000


	//----- nvinfo : EIATTR_CBANK_PARAM_SIZE
	.align		4
.L_212:
        /*0e2c*/ 	.byte	0x03, 0x19
        /*0e2e*/ 	.short	0x0af0


	//----- nvinfo : EIATTR_PARAM_CBANK
	.align		4
        /*0e30*/ 	.byte	0x04, 0x0a
        /*0e32*/ 	.short	(.L_214 - .L_213)
	.align		4
.L_213:
        /*0e34*/ 	.word	index@(.nv.constant0._ZN7cutlass13device_kernelIN5flash11enable_sm90INS1_16FlashAttnFwdSm90INS1_25CollectiveMainloopFwdSm90ILi2EN4cute5tupleIJNS5_1CILi1EEES8_S8_EEENS6_IJNS7_ILi128EEENS7_ILi96EEENS7_ILi192EEEEEELi128ENS_10bfloat16_tEfNS_4arch4Sm90ELb0ELb1ELb1ELb1ELb1ELb0ELb0ELb1ELb1ELb1ELb1ELb0EEENS1_21CollectiveEpilogueFwdINS6_IJSA_SA_SB_EEES9_SE_SG_Li256ELb1ELb1ELb1ELb0EEENS1_36VarlenDynamicPersistentTileSchedulerILi128ELi96ELi256ELi128ELb1ELb1ELb1ELb1ELb0ELb1EEEEEEEEEvNT_6ParamsE)
        /*0e38*/ 	.short	0x0210
        /*0e3a*/ 	.short	0x0af0


	//----- nvinfo : EIATTR_SW_WAR
	.align		4
.L_214:
        /*0e3c*/ 	.byte	0x04, 0x36
        /*0e3e*/ 	.short	(.L_216 - .L_215)
.L_215:
        /*0e40*/ 	.word	0x00000008
.L_216:


//--------------------- .nv.info._ZN7cutlass13device_kernelIN5flash11enable_sm90INS1_16FlashAttnFwdSm90INS1_25CollectiveMainloopFwdSm90ILi2EN4cute5tupleIJNS5_1CILi1EEES8_S8_EEENS6_IJNS7_ILi128EEENS7_ILi96EEENS7_ILi192EEEEEELi128ENS_10bfloat16_tEfNS_4arch4Sm90ELb0ELb1ELb1ELb1ELb1ELb1ELb0ELb1ELb1ELb1ELb1ELb0EEENS1_21CollectiveEpilogueFwdINS6_IJSA_SA_SB_EEES9_SE_SG_Li256ELb1ELb1ELb1ELb0EEENS1_36VarlenDynamicPersistentTileSchedulerILi128ELi96ELi256ELi128ELb1ELb1ELb1ELb1ELb0ELb1EEEEEEEEEvNT_6ParamsE --------------------------
	.section	.nv.info._ZN7cutlass13device_kernelIN5flash11enable_sm90INS1_16FlashAttnFwdSm90INS1_25CollectiveMainloopFwdSm90ILi2EN4cute5tupleIJNS5_1CILi1EEES8_S8_EEENS6_IJNS7_ILi128EEENS7_ILi96EEENS7_ILi192EEEEEELi128ENS_10bfloat16_tEfNS_4arch4Sm90ELb0ELb1ELb1ELb1ELb1ELb1ELb0ELb1ELb1ELb1ELb1ELb0EEENS1_21CollectiveEpilogueFwdINS6_IJSA_SA_SB_EEES9_SE_SG_Li256ELb1ELb1ELb1ELb0EEENS1_36VarlenDynamicPersistentTileSchedulerILi128ELi96ELi256ELi128ELb1ELb1ELb1ELb1ELb0ELb1EEEEEEEEEvNT_6ParamsE,"",@"SHT_CUDA_INFO"
	.sectionflags	@""
	.align	4


	//----- nvinfo : EIATTR_CUDA_API_VERSION
	.align		4
        /*0000*/ 	.byte	0x04, 0x37
        /*0002*/ 	.short	(.L_218 - .L_217)
.L_217:
        /*0004*/ 	.word	0x00000082


	//----- nvinfo : EIATTR_KPARAM_INFO
	.align		4
.L_218:
        /*0008*/ 	.byte	0x04, 0x17
        /*000a*/ 	.short	(.L_220 - .L_219)
.L_219:
        /*000c*/ 	.word	0x00000000
        /*0010*/ 	.short	0x0000
        /*0012*/ 	.short	0x0070
        /*0014*/ 	.byte	0x00, 0xf0, 0x01, 0x2a


	//----- nvinfo : EIATTR_SPARSE_MMA_MASK
	.align		4
.L_220:
        /*0018*/ 	.byte	0x03, 0x50
        /*001a*/ 	.short	0x0000


	//----- nvinfo : EIATTR_MAXREG_COUNT
	.align		4
        /*001c*/ 	.byte	0x03, 0x1b
        /*001e*/ 	.short	0x00a8


	//----- nvinfo : EIATTR_NUM_BARRIERS
	.align		4
        /*0020*/ 	.byte	0x02, 0x4c
        /*0022*/ 	.byte	0x10
	.zero		1


	//----- nvinfo : EIATTR_EXTERNS
	.align		4
        /*0024*/ 	.byte	0x04, 0x0f
        /*0026*/ 	.short	(.L_222 - .L_221)


	//   ....[0]....
	.align		4
.L_221:
        /*0028*/ 	.word	index@(__assertfail)


	//----- nvinfo : EIATTR_ANNOTATIONS
	.align		4
.L_222:
        /*002c*/ 	.byte	0x04, 0x55
        /*002e*/ 	.short	(.L_224 - .L_223)


	//   ....[0]....
.L_223:
        /* <DEDUP_REMOVED lines=37> */
        /*0274*/ 	.byte	0xf0, 0xc2, 0x02, 0x00, 0x01, 0x00, 0x00, 0x00, 0x80, 0xc4, 0x02, 0x00


	//----- nvinfo : EIATTR_MERCURY_ISA_VERSION
	.align		4
.L_224:
        /*0280*/ 	.byte	0x03, 0x5f
        /*0282*/ 	.short	0x0101


	//----- nvinfo : EIATTR_UNUSED_LOAD_BYTE_OFFSET
	.align		4
        /*0284*/ 	.byte	0x04, 0x44
        /*0286*/ 	.short	(.L_226 - .L_225)


	//   ....[0]....
.L_225:
        /*0288*/ 	.word	0x00000a50
        /*028c*/ 	.word	0x0000fff0


	//   ....[1]....
        /*0290*/ 	.word	0x00021840
        /*0294*/ 	.word	0x0000fff0


	//----- nvinfo : EIATTR_INT_WARP_WIDE_INSTR_OFFSETS
	.align		4
.L_226:
        /*0298*/ 	.byte	0x04, 0x31
        /*029a*/ 	.short	(.L_228 - .L_227)


	//   ....[0]....
.L_227:
        /*029c*/ 	.word	0x00000130


	//   ....[1]....
        /*02a0*/ 	.word	0x00000170


	//   ....[2]....
        /*02a4*/ 	.word	0x000001e0


	//   ....[3]....
        /*02a8*/ 	.word	0x00027d00


	//   ....[4]....
        /*02ac*/ 	.word	0x00027d90


	//   ....[5]....
        /*02b0*/ 	.word	0x0002ac00


	//   ....[6]....
        /*02b4*/ 	.word	0x0002ac90


	//----- nvinfo : EIATTR_COOP_GROUP_MASK_REGIDS
	.align		4
.L_228:
        /*02b8*/ 	.byte	0x04, 0x29
        /*02ba*/ 	.short	(.L_230 - .L_229)


	//   ....[0]....
.L_229:
        /*02bc*/ 	.word	0xffffffff


	//   ....[1]....
        /*02c0*/ 	.word	0xffffffff


	//   ....[2]....
        /*02c4*/ 	.word	0xffffffff


	//   ....[3]....
        /*02c8*/ 	.word	0xffffffff


	//   ....[4]....
        /*02cc*/ 	.word	0xffffffff


	//   ....[5]....
        /*02d0*/ 	.word	0xffffffff


	//   ....[6]....
        /*02d4*/ 	.word	0xffffffff


	//   ....[7]....
        /*02d8*/ 	.word	0xffffffff


	//   ....[8]....
        /*02dc*/ 	.word	0xffffffff


	//   ....[9]....
        /*02e0*/ 	.word	0xffffffff


	//   ....[10]....
        /*02e4*/ 	.word	0xffffffff


	//   ....[11]....
        /*02e8*/ 	.word	0xffffffff


	//   ....[12]....
        /*02ec*/ 	.word	0xffffffff


	//   ....[13]....
        /*02f0*/ 	.word	0xffffffff


	//   ....[14]....
        /*02f4*/ 	.word	0xffffffff


	//   ....[15]....
        /*02f8*/ 	.word	0xffffffff


	//   ....[16]....
        /*02fc*/ 	.word	0xffffffff


	//   ....[17]....
        /*0300*/ 	.word	0xffffffff


	//   ....[18]....
        /*0304*/ 	.word	0xffffffff


	//   ....[19]....
        /*0308*/ 	.word	0xffffffff


	//   ....[20]....
        /*030c*/ 	.word	0xffffffff


	//   ....[21]....
        /*0310*/ 	.word	0xffffffff


	//   ....[22]....
        /*0314*/ 	.word	0xffffffff


	//   ....[23]....
        /*0318*/ 	.word	0xffffffff


	//   ....[24]....
        /*031c*/ 	.word	0xffffffff


	//   ....[25]....
        /*0320*/ 	.word	0xffffffff


	//   ....[26]....
        /*0324*/ 	.word	0xffffffff


	//   ....[27]....
        /*0328*/ 	.word	0xffffffff


	//   ....[28]....
        /*032c*/ 	.word	0xffffffff


	//   ....[29]....
        /*0330*/ 	.word	0xffffffff


	//   ....[30]....
        /*0334*/ 	.word	0xffffffff


	//   ....[31]....
        /*0338*/ 	.word	0xffffffff


	//   ....[32]....
        /*033c*/ 	.word	0xffffffff


	//   ....[33]....
        /*0340*/ 	.word	0xffffffff


	//   ....[34]....
        /*0344*/ 	.word	0xffffffff


	//   ....[35]....
        /*0348*/ 	.word	0xffffffff


	//   ....[36]....
        /*034c*/ 	.word	0xffffffff


	//   ....[37]....
        /*0350*/ 	.word	0xffffffff


	//   ....[38]....
        /*0354*/ 	.word	0xffffffff


	//   ....[39]....
        /*0358*/ 	.word	0xffffffff


	//   ....[40]....
        /*035c*/ 	.word	0xffffffff


	//   ....[41]....
        /*0360*/ 	.word	0xffffffff


	//   ....[42]....
        /*0364*/ 	.word	0xffffffff


	//   ....[43]....
        /*0368*/ 	.word	0xffffffff


	//   ....[44]....
        /*036c*/ 	.word	0xffffffff


	//   ....[45]....
        /*0370*/ 	.word	0xffffffff


	//   ....[46]....
        /*0374*/ 	.word	0xffffffff


	//   ....[47]....
        /*0378*/ 	.word	0xffffffff


	//   ....[48]....
        /*037c*/ 	.word	0xffffffff


	//   ....[49]....
        /*0380*/ 	.word	0xffffffff


	//   ....[50]....
        /*0384*/ 	.word	0xffffffff


	//   ....[51]....
        /*0388*/ 	.word	0xffffffff


	//   ....[52]....
        /*038c*/ 	.word	0xffffffff


	//   ....[53]....
        /*0390*/ 	.word	0xffffffff


	//   ....[54]....
        /*0394*/ 	.word	0xffffffff


	//   ....[55]....
        /*0398*/ 	.word	0xffffffff


	//   ....[56]....
        /*039c*/ 	.word	0xffffffff


	//   ....[57]....
        /*03a0*/ 	.word	0xffffffff


	//   ....[58]....
        /*03a4*/ 	.word	0xffffffff


	//   ....[59]....
        /*03a8*/ 	.word	0xffffffff


	//   ....[60]....
        /*03ac*/ 	.word	0xffffffff


	//   ....[61]....
        /*03b0*/ 	.word	0xffffffff


	//   ....[62]....
        /*03b4*/ 	.word	0xffffffff


	//   ....[63]....
        /*03b8*/ 	.word	0xffffffff


	//   ....[64]....
        /*03bc*/ 	.word	0xffffffff


	//   ....[65]....
        /*03c0*/ 	.word	0xffffffff


	//   ....[66]....
        /*03c4*/ 	.word	0xffffffff


	//   ....[67]....
        /*03c8*/ 	.word	0xffffffff


	//   ....[68]....
        /*03cc*/ 	.word	0xffffffff


	//   ....[69]....
        /*03d0*/ 	.word	0xffffffff


	//   ....[70]....
        /*03d4*/ 	.word	0xffffffff


	//   ....[71]....
        /*03d8*/ 	.word	0xffffffff


	//   ....[72]....
        /*03dc*/ 	.word	0xffffffff


	//   ....[73]....
        /*03e0*/ 	.word	0xffffffff


	//   ....[74]....
        /*03e4*/ 	.word	0xffffffff


	//   ....[75]....
        /*03e8*/ 	.word	0xffffffff


	//   ....[76]....
        /*03ec*/ 	.word	0xffffffff


	//   ....[77]....
        /*03f0*/ 	.word	0xffffffff


	//   ....[78]....
        /*03f4*/ 	.word	0xffffffff


	//   ....[79]....
        /*03f8*/ 	.word	0xffffffff


	//   ....[80]....
        /*03fc*/ 	.word	0xffffffff


	//   ....[81]....
        /*0400*/ 	.word	0xffffffff


	//   ....[82]....
        /*0404*/ 	.word	0xffffffff


	//   ....[83]....
        /*0408*/ 	.word	0xffffffff


	//   ....[84]....
        /*040c*/ 	.word	0xffffffff


	//   ....[85]....
        /*0410*/ 	.word	0xffffffff


	//   ....[86]....
        /*0414*/ 	.word	0xffffffff


	//   ....[87]....
        /*0418*/ 	.word	0xffffffff


	//   ....[88]....
        /*041c*/ 	.word	0xffffffff


	//   ....[89]....
        /*0420*/ 	.word	0xffffffff


	//   ....[90]....
        /*0424*/ 	.word	0xffffffff


	//   ....[91]....
        /*0428*/ 	.word	0xffffffff


	//   ....[92]....
        /*042c*/ 	.word	0xffffffff


	//   ....[93]....
        /*0430*/ 	.word	0xffffffff


	//   ....[94]....
        /*0434*/ 	.word	0xffffffff


	//   ....[95]....
        /*0438*/ 	.word	0xffffffff


	//   ....[96]....
        /*043c*/ 	.word	0xffffffff


	//   ....[97]....
        /*0440*/ 	.word	0xffffffff


	//   ....[98]....
        /*0444*/ 	.word	0xffffffff


	//   ....[99]....
        /*0448*/ 	.word	0xffffffff


	//   ....[100]....
        /*044c*/ 	.word	0xffffffff


	//   ....[101]....
        /*0450*/ 	.word	0xffffffff


	//   ....[102]....
        /*0454*/ 	.word	0xffffffff


	//   ....[103]....
        /*0458*/ 	.word	0xffffffff


	//   ....[104]....
        /*045c*/ 	.word	0xffffffff


	//   ....[105]....
        /*0460*/ 	.word	0xffffffff


	//   ....[106]....
        /*0464*/ 	.word	0xffffffff


	//   ....[107]....
        /*0468*/ 	.word	0xffffffff


	//   ....[108]....
        /*046c*/ 	.word	0xffffffff


	//   ....[109]....
        /*0470*/ 	.word	0xffffffff


	//   ....[110]....
        /*0474*/ 	.word	0xffffffff


	//   ....[111]....
        /*0478*/ 	.word	0xffffffff


	//   ....[112]....
        /*047c*/ 	.word	0xffffffff


	//   ....[113]....
        /*0480*/ 	.word	0xffffffff


	//   ....[114]....
        /*0484*/ 	.word	0xffffffff


	//   ....[115]....
        /*0488*/ 	.word	0xffffffff


	//   ....[116]....
        /*048c*/ 	.word	0xffffffff


	//   ....[117]....
        /*0490*/ 	.word	0xffffffff


	//   ....[118]....
        /*0494*/ 	.word	0xffffffff


	//   ....[119]....
        /*0498*/ 	.word	0xffffffff


	//   ....[120]....
        /*049c*/ 	.word	0xffffffff


	//   ....[121]....
        /*04a0*/ 	.word	0xffffffff


	//   ....[122]....
        /*04a4*/ 	.word	0xffffffff


	//   ....[123]....
        /*04a8*/ 	.word	0xffffffff


	//   ....[124]....
        /*04ac*/ 	.word	0xffffffff


	//   ....[125]....
        /*04b0*/ 	.word	0xffffffff


	//   ....[126]....
        /*04b4*/ 	.word	0xffffffff


	//   ....[127]....
        /*04b8*/ 	.word	0xffffffff


	//   ....[128]....
        /*04bc*/ 	.word	0xffffffff


	//   ....[129]....
        /*04c0*/ 	.word	0xffffffff


	//   ....[130]....
        /*04c4*/ 	.word	0xffffffff


	//   ....[131]....
        /*04c8*/ 	.word	0xffffffff


	//   ....[132]....
        /*04cc*/ 	.word	0xffffffff


	//   ....[133]....
        /*04d0*/ 	.word	0xffffffff


	//   ....[134]....
        /*04d4*/ 	.word	0xffffffff


	//   ....[135]....
        /*04d8*/ 	.word	0xffffffff


	//   ....[136]....
        /*04dc*/ 	.word	0xffffffff


	//   ....[137]....
        /*04e0*/ 	.word	0xffffffff


	//   ....[138]....
        /*04e4*/ 	.word	0xffffffff


	//   ....[139]....
        /*04e8*/ 	.word	0xffffffff


	//   ....[140]....
        /*04ec*/ 	.word	0xffffffff


	//   ....[141]....
        /*04f0*/ 	.word	0xffffffff


	//   ....[142]....
        /*04f4*/ 	.word	0xffffffff


	//   ....[143]....
        /*04f8*/ 	.word	0xffffffff


	//   ....[144]....
        /*04fc*/ 	.word	0xffffffff


	//   ....[145]....
        /*0500*/ 	.word	0xffffffff


	//   ....[146]....
        /*0504*/ 	.word	0xffffffff


	//   ....[147]....
        /*0508*/ 	.word	0xffffffff


	//   ....[148]....
        /*050c*/ 	.word	0xffffffff


	//   ....[149]....
        /*0510*/ 	.word	0xffffffff


	//   ....[150]....
        /*0514*/ 	.word	0xffffffff


	//   ....[151]....
        /*0518*/ 	.word	0xffffffff


	//   ....[152]....
        /*051c*/ 	.word	0xffffffff


	//   ....[153]....
        /*0520*/ 	.word	0xffffffff


	//   ....[154]....
        /*0524*/ 	.word	0xffffffff


	//   ....[155]....
        /*0528*/ 	.word	0xffffffff


	//   ....[156]....
        /*052c*/ 	.word	0xffffffff


	//   ....[157]....
        /*0530*/ 	.word	0xffffffff


	//   ....[158]....
        /*0534*/ 	.word	0xffffffff


	//   ....[159]....
        /*0538*/ 	.word	0xffffffff


	//   ....[160]....
        /*053c*/ 	.word	0xffffffff


	//   ....[161]....
        /*0540*/ 	.word	0xffffffff


	//   ....[162]....
        /*0544*/ 	.word	0xffffffff


	//   ....[163]....
        /*0548*/ 	.word	0xffffffff


	//   ....[164]....
        /*054c*/ 	.word	0xffffffff


	//   ....[165]....
        /*0550*/ 	.word	0xffffffff


	//   ....[166]....
        /*0554*/ 	.word	0xffffffff


	//   ....[167]....
        /*0558*/ 	.word	0xffffffff


	//   ....[168]....
        /*055c*/ 	.word	0xffffffff


	//   ....[169]....
        /*0560*/ 	.word	0xffffffff


	//   ....[170]....
        /*0564*/ 	.word	0xffffffff


	//   ....[171]....
        /*0568*/ 	.word	0xffffffff


	//   ....[172]....
        /*056c*/ 	.word	0xffffffff


	//   ....[173]....
        /*0570*/ 	.word	0xffffffff


	//   ....[174]....
        /*0574*/ 	.word	0xffffffff


	//   ....[175]....
        /*0578*/ 	.word	0xffffffff


	//   ....[176]....
        /*057c*/ 	.word	0xffffffff


	//   ....[177]....
        /*0580*/ 	.word	0xffffffff


	//   ....[178]....
        /*0584*/ 	.word	0xffffffff


	//   ....[179]....
        /*0588*/ 	.word	0xffffffff


	//   ....[180]....
        /*058c*/ 	.word	0xffffffff


	//   ....[181]....
        /*0590*/ 	.word	0xffffffff


	//   ....[182]....
        /*0594*/ 	.word	0xffffffff


	//   ....[183]....
        /*0598*/ 	.word	0xffffffff


	//   ....[184]....
        /*059c*/ 	.word	0xffffffff


	//   ....[185]....
        /*05a0*/ 	.word	0xffffffff


	//   ....[186]....
        /*05a4*/ 	.word	0xffffffff


	//   ....[187]....
        /*05a8*/ 	.word	0xffffffff


	//   ....[188]....
        /*05ac*/ 	.word	0xffffffff


	//   ....[189]....
        /*05b0*/ 	.word	0xffffffff


	//   ....[190]....
        /*05b4*/ 	.word	0xffffffff


	//   ....[191]....
        /*05b8*/ 	.word	0x0500000f


	//   ....[192]....
        /*05bc*/ 	.word	0x0500000f


	//   ....[193]....
        /*05c0*/ 	.word	0x0500000f


	//   ....[194]....
        /*05c4*/ 	.word	0x0500000f


	//   ....[195]....
        /*05c8*/ 	.word	0x0500000f


	//   ....[196]....
        /*05cc*/ 	.word	0x0500000f


	//   ....[197]....
        /*05d0*/ 	.word	0x0500000f


	//   ....[198]....
        /*05d4*/ 	.word	0x0500000f


	//   ....[199]....
        /*05d8*/ 	.word	0x0500000f


	//   ....[200]....
        /*05dc*/ 	.word	0x0500000f


	//   ....[201]....
        /*05e0*/ 	.word	0x0500000f


	//   ....[202]....
        /*05e4*/ 	.word	0x0500000f


	//   ....[203]....
        /*05e8*/ 	.word	0x0500000f


	//   ....[204]....
        /*05ec*/ 	.word	0x0500000f


	//   ....[205]....
        /*05f0*/ 	.word	0x0500000f


	//   ....[206]....
        /*05f4*/ 	.word	0x0500000f


	//   ....[207]....
        /*05f8*/ 	.word	0x0500000f


	//   ....[208]....
        /*05fc*/ 	.word	0x0500000f


	//   ....[209]....
        /*0600*/ 	.word	0x0500000f


	//   ....[210]....
        /*0604*/ 	.word	0x0500000f


	//   ....[211]....
        /*0608*/ 	.word	0x0500000f


	//   ....[212]....
        /*060c*/ 	.word	0x0500000f


	//   ....[213]....
        /*0610*/ 	.word	0x0500000f


	//   ....[214]....
        /*0614*/ 	.word	0x0500000f


	//   ....[215]....
        /*0618*/ 	.word	0x0500000f


	//   ....[216]....
        /*061c*/ 	.word	0x0500000f


	//   ....[217]....
        /*0620*/ 	.word	0x0500000f


	//   ....[218]....
        /*0624*/ 	.word	0x0500000f


	//   ....[219]....
        /*0628*/ 	.word	0x0500000f


	//   ....[220]....
        /*062c*/ 	.word	0x0500000f


	//   ....[221]....
        /*0630*/ 	.word	0x0500000f


	//   ....[222]....
        /*0634*/ 	.word	0x0500000f


	//   ....[223]....
        /*0638*/ 	.word	0x0500000f


	//   ....[224]....
        /*063c*/ 	.word	0x0500000f


	//   ....[225]....
        /*0640*/ 	.word	0x0500000f


	//   ....[226]....
        /*0644*/ 	.word	0x0500000f


	//   ....[227]....
        /*0648*/ 	.word	0x0500000f


	//   ....[228]....
        /*064c*/ 	.word	0x0500000f


	//   ....[229]....
        /*0650*/ 	.word	0x0500000f


	//   ....[230]....
        /*0654*/ 	.word	0x0500000f


	//   ....[231]....
        /*0658*/ 	.word	0x0500000f


	//   ....[232]....
        /*065c*/ 	.word	0x0500000f


	//   ....[233]....
        /*0660*/ 	.word	0x0500000f


	//   ....[234]....
        /*0664*/ 	.word	0x0500000f


	//   ....[235]....
        /*0668*/ 	.word	0x0500000f


	//   ....[236]....
        /*066c*/ 	.word	0x0500000f


	//   ....[237]....
        /*0670*/ 	.word	0x0500000f


	//   ....[238]....
        /*0674*/ 	.word	0x0500000f


	//   ....[239]....
        /*0678*/ 	.word	0x0500000f


	//   ....[240]....
        /*067c*/ 	.word	0x0500000f


	//   ....[241]....
        /*0680*/ 	.word	0x0500000f


	//   ....[242]....
        /*0684*/ 	.word	0x0500000f


	//   ....[243]....
        /*0688*/ 	.word	0x0500000f


	//   ....[244]....
        /*068c*/ 	.word	0x0500000f


	//   ....[245]....
        /*0690*/ 	.word	0x0500000f


	//   ....[246]....
        /*0694*/ 	.word	0x0500000f


	//   ....[247]....
        /*0698*/ 	.word	0x0500000f


	//   ....[248]....
        /*069c*/ 	.word	0x0500000f


	//   ....[249]....
        /*06a0*/ 	.word	0x0500000f


	//   ....[250]....
        /*06a4*/ 	.word	0x0500000f


	//   ....[251]....
        /*06a8*/ 	.word	0x0500000f


	//   ....[252]....
        /*06ac*/ 	.word	0x0500000f


	//   ....[253]....
        /*06b0*/ 	.word	0x0500000f


	//   ....[254]....
        /*06b4*/ 	.word	0x0500000f


	//   ....[255]....
        /*06b8*/ 	.word	0x0500000f


	//   ....[0]....
        /*06bc*/ 	.word	0x0500000f


	//   ....[1]....
        /*06c0*/ 	.word	0x0500000f


	//   ....[2]....
        /*06c4*/ 	.word	0x0500000f


	//   ....[3]....
        /*06c8*/ 	.word	0x0500000f


	//   ....[4]....
        /*06cc*/ 	.word	0x0500000f


	//   ....[5]....
        /*06d0*/ 	.word	0x0500000f


	//   ....[6]....
        /*06d4*/ 	.word	0x0500000f


	//   ....[7]....
        /*06d8*/ 	.word	0x0500000f


	//   ....[8]....
        /*06dc*/ 	.word	0x0500000f


	//   ....[9]....
        /*06e0*/ 	.word	0x0500000f


	//   ....[10]....
        /*06e4*/ 	.word	0x0500000f


	//   ....[11]....
        /*06e8*/ 	.word	0x0500000f


	//   ....[12]....
        /*06ec*/ 	.word	0x0500000f


	//   ....[13]....
        /*06f0*/ 	.word	0x0500000f


	//   ....[14]....
        /*06f4*/ 	.word	0x0500000f


	//   ....[15]....
        /*06f8*/ 	.word	0x0500000f


	//   ....[16]....
        /*06fc*/ 	.word	0x0500000f


	//   ....[17]....
        /*0700*/ 	.word	0x0500000f


	//   ....[18]....
        /*0704*/ 	.word	0x0500000f


	//   ....[19]....
        /*0708*/ 	.word	0x0500000f


	//   ....[20]....
        /*070c*/ 	.word	0x0500000f


	//   ....[21]....
        /*0710*/ 	.word	0x0500000f


	//   ....[22]....
        /*0714*/ 	.word	0x0500000f


	//   ....[23]....
        /*0718*/ 	.word	0x0500000f


	//   ....[24]....
        /*071c*/ 	.word	0x0500000f


	//   ....[25]....
        /*0720*/ 	.word	0x0500000f


	//   ....[26]....
        /*0724*/ 	.word	0x0500000f


	//   ....[27]....
        /*0728*/ 	.word	0x0500000f


	//   ....[28]....
        /*072c*/ 	.word	0x0500000f


	//   ....[29]....
        /*0730*/ 	.word	0x0500000f


	//   ....[30]....
        /*0734*/ 	.word	0x0500000f


	//   ....[31]....
        /*0738*/ 	.word	0x0500000f


	//   ....[32]....
        /*073c*/ 	.word	0x0500000f


	//   ....[33]....
        /*0740*/ 	.word	0x0500000f


	//   ....[34]....
        /*0744*/ 	.word	0x0500000f


	//   ....[35]....
        /*0748*/ 	.word	0x0500000f


	//   ....[36]....
        /*074c*/ 	.word	0x0500000f


	//   ....[37]....
        /*0750*/ 	.word	0x0500000f


	//   ....[38]....
        /*0754*/ 	.word	0x0500000f


	//   ....[39]....
        /*0758*/ 	.word	0x0500000f


	//   ....[40]....
        /*075c*/ 	.word	0x0500000f


	//   ....[41]....
        /*0760*/ 	.word	0x0500000f


	//   ....[42]....
        /*0764*/ 	.word	0x0500000f


	//   ....[43]....
        /*0768*/ 	.word	0x0500000f


	//   ....[44]....
        /*076c*/ 	.word	0x0500000f


	//   ....[45]....
        /*0770*/ 	.word	0x0500000f


	//   ....[46]....
        /*0774*/ 	.word	0x0500000f


	//   ....[47]....
        /*0778*/ 	.word	0x0500000f


	//----- nvinfo : EIATTR_COOP_GROUP_INSTR_OFFSETS
	.align		4
.L_230:
        /*077c*/ 	.byte	0x04, 0x28
        /*077e*/ 	.short	(.L_232 - .L_231)


	//   ....[0]....
.L_231:
        /*0780*/ 	.word	0x00000060


	//   ....[1]....
        /*0784*/ 	.word	0x00000140


	//   ....[2]....
        /*0788*/ 	.word	0x00000190


	//   ....[3]....
        /*078c*/ 	.word	0x000003c0


	//   ....[4]....
        /*0790*/ 	.word	0x00000520


	//   ....[5]....
        /*0794*/ 	.word	0x00000640


	//   ....[6]....
        /*0798*/ 	.word	0x000007a0


	//   ....[7]....
        /*079c*/ 	.word	0x00003f30


	//   ....[8]....
        /*07a0*/ 	.word	0x00003f40


	//   ....[9]....
        /*07a4*/ 	.word	0x000055f0


	//   ....[10]....
        /*07a8*/ 	.word	0x00005600


	//   ....[11]....
        /*07ac*/ 	.word	0x00007770


	//   ....[12]....
        /*07b0*/ 	.word	0x00007780


	//   ....[13]....
        /*07b4*/ 	.word	0x00008f60


	//   ....[14]....
        /*07b8*/ 	.word	0x00008f70


	//   ....[15]....
        /*07bc*/ 	.word	0x0000a990


	//   ....[16]....
        /*07c0*/ 	.word	0x0000a9a0


	//   ....[17]....
        /*07c4*/ 	.word	0x0000ac30


	//   ....[18]....
        /*07c8*/ 	.word	0x0000ac40


	//   ....[19]....
        /*07cc*/ 	.word	0x0000b170


	//   ....[20]....
        /*07d0*/ 	.word	0x0000b190


	//   ....[21]....
        /*07d4*/ 	.word	0x0000b310


	//   ....[22]....
        /*07d8*/ 	.word	0x0000b330


	//   ....[23]....
        /*07dc*/ 	.word	0x0000bf00


	//   ....[24]....
        /*07e0*/ 	.word	0x0000c650


	//   ....[25]....
        /*07e4*/ 	.word	0x0000c660


	//   ....[26]....
        /*07e8*/ 	.word	0x0000c670


	//   ....[27]....
        /*07ec*/ 	.word	0x0000c680


	//   ....[28]....
        /*07f0*/ 	.word	0x0000cef0


	//   ....[29]....
        /*07f4*/ 	.word	0x0000cf00


	//   ....[30]....
        /*07f8*/ 	.word	0x0000cf10


	//   ....[31]....
        /*07fc*/ 	.word	0x0000cf20


	//   ....[32]....
        /*0800*/ 	.word	0x00010020


	//   ....[33]....
        /*0804*/ 	.word	0x00010030


	//   ....[34]....
        /*0808*/ 	.word	0x00010040


	//   ....[35]....
        /*080c*/ 	.word	0x00010050


	//   ....[36]....
        /*0810*/ 	.word	0x00010700


	//   ....[37]....
        /*0814*/ 	.word	0x00010710


	//   ....[38]....
        /*0818*/ 	.word	0x00010720


	//   ....[39]....
        /*081c*/ 	.word	0x00010730


	//   ....[40]....
        /*0820*/ 	.word	0x00014570


	//   ....[41]....
        /*0824*/ 	.word	0x00014a50


	//   ....[42]....
        /*0828*/ 	.word	0x00015790


	//   ....[43]....
        /*082c*/ 	.word	0x000158d0


	//   ....[44]....
        /*0830*/ 	.word	0x00015df0


	//   ....[45]....
        /*0834*/ 	.word	0x00015e70


	//   ....[46]....
        /*0838*/ 	.word	0x000180a0


	//   ....[47]....
        /*083c*/ 	.word	0x00018620


	//   ....[48]....
        /*0840*/ 	.word	0x00019480


	//   ....[49]....
        /*0844*/ 	.word	0x00019590


	//   ....[50]....
        /*0848*/ 	.word	0x00019ba0


	//   ....[51]....
        /*084c*/ 	.word	0x00019bf0


	//   ....[52]....
        /*0850*/ 	.word	0x0001c370


	//   ....[53]....
        /*0854*/ 	.word	0x0001c390


	//   ....[54]....
        /*0858*/ 	.word	0x0001c3b0


	//   ....[55]....
        /*085c*/ 	.word	0x0001c3d0


	//   ....[56]....
        /*0860*/ 	.word	0x0001e500


	//   ....[57]....
        /*0864*/ 	.word	0x0001eb00


	//   ....[58]....
        /*0868*/ 	.word	0x0001f8e0


	//   ....[59]....
        /*086c*/ 	.word	0x0001f9f0


	//   ....[60]....
        /*0870*/ 	.word	0x0001ffe0


	//   ....[61]....
        /*0874*/ 	.word	0x00020060


	//   ....[62]....
        /*0878*/ 	.word	0x00021120


	//   ....[63]....
        /*087c*/ 	.word	0x000211a0


	//   ....[64]....
        /*0880*/ 	.word	0x000211d0


	//   ....[65]....
        /*0884*/ 	.word	0x000211e0


	//   ....[66]....
        /*0888*/ 	.word	0x000222f0


	//   ....[67]....
        /*088c*/ 	.word	0x00022300


	//   ....[68]....
        /*0890*/ 	.word	0x00022310


	//   ....[69]....
        /*0894*/ 	.word	0x00022320


	//   ....[70]....
        /*0898*/ 	.word	0x000229e0


	//   ....[71]....
        /*089c*/ 	.word	0x00022a20


	//   ....[72]....
        /*08a0*/ 	.word	0x00022af0


	//   ....[73]....
        /*08a4*/ 	.word	0x00022b10


	//   ....[74]....
        /*08a8*/ 	.word	0x00022bd0


	//   ....[75]....
        /*08ac*/ 	.word	0x00022bf0


	//   ....[76]....
        /*08b0*/ 	.word	0x00022cc0


	//   ....[77]....
        /*08b4*/ 	.word	0x00022ce0


	//   ....[78]....
        /*08b8*/ 	.word	0x00023160


	//   ....[79]....
        /*08bc*/ 	.word	0x00023180


	//   ....[80]....
        /*08c0*/ 	.word	0x000235c0


	//   ....[81]....
        /*08c4*/ 	.word	0x000235d0


	//   ....[82]....
        /*08c8*/ 	.word	0x00024240


	//   ....[83]....
        /*08cc*/ 	.word	0x00024250


	//   ....[84]....
        /*08d0*/ 	.word	0x00024310


	//   ....[85]....
        /*08d4*/ 	.word	0x00024330


	//   ....[86]....
        /*08d8*/ 	.word	0x000243f0


	//   ....[87]....
        /*08dc*/ 	.word	0x00024410


	//   ....[88]....
        /*08e0*/ 	.word	0x000244e0


	//   ....[89]....
        /*08e4*/ 	.word	0x00024500


	//   ....[90]....
        /*08e8*/ 	.word	0x00024650


	//   ....[91]....
        /*08ec*/ 	.word	0x00024840


	//   ....[92]....
        /*08f0*/ 	.word	0x00024870


	//   ....[93]....
        /*08f4*/ 	.word	0x000248a0


	//   ....[94]....
        /*08f8*/ 	.word	0x000248d0


	//   ....[95]....
        /*08fc*/ 	.word	0x00024900


	//   ....[96]....
        /*0900*/ 	.word	0x00024930


	//   ....[97]....
        /*0904*/ 	.word	0x00024ac0


	//   ....[98]....
        /*0908*/ 	.word	0x00024af0


	//   ....[99]....
        /*090c*/ 	.word	0x00024b20


	//   ....[100]....
        /*0910*/ 	.word	0x00024b50


	//   ....[101]....
        /*0914*/ 	.word	0x00024b80


	//   ....[102]....
        /*0918*/ 	.word	0x00024bb0


	//   ....[103]....
        /*091c*/ 	.word	0x00024c40


	//   ....[104]....
        /*0920*/ 	.word	0x00024c70


	//   ....[105]....
        /*0924*/ 	.word	0x00024c80


	//   ....[106]....
        /*0928*/ 	.word	0x00024cc0


	//   ....[107]....
        /*092c*/ 	.word	0x00026430


	//   ....[108]....
        /*0930*/ 	.word	0x00028960


	//   ....[109]....
        /*0934*/ 	.word	0x00028980


	//   ....[110]....
        /*0938*/ 	.word	0x00028a30


	//   ....[111]....
        /*093c*/ 	.word	0x00028a50


	//   ....[112]....
        /*0940*/ 	.word	0x00028af0


	//   ....[113]....
        /*0944*/ 	.word	0x00028b10


	//   ....[114]....
        /*0948*/ 	.word	0x00028bb0


	//   ....[115]....
        /*094c*/ 	.word	0x00028bd0


	//   ....[116]....
        /*0950*/ 	.word	0x00028c70


	//   ....[117]....
        /*0954*/ 	.word	0x00028c90


	//   ....[118]....
        /*0958*/ 	.word	0x00028ca0


	//   ....[119]....
        /*095c*/ 	.word	0x00028d30


	//   ....[120]....
        /*0960*/ 	.word	0x000294d0


	//   ....[121]....
        /*0964*/ 	.word	0x00029500


	//   ....[122]....
        /*0968*/ 	.word	0x00029520


	//   ....[123]....
        /*096c*/ 	.word	0x000295b0


	//   ....[124]....
        /*0970*/ 	.word	0x000295c0


	//   ....[125]....
        /*0974*/ 	.word	0x00029660


	//   ....[126]....
        /*0978*/ 	.word	0x00029670


	//   ....[127]....
        /*097c*/ 	.word	0x00029710


	//   ....[128]....
        /*0980*/ 	.word	0x00029720


	//   ....[129]....
        /*0984*/ 	.word	0x000297c0


	//   ....[130]....
        /*0988*/ 	.word	0x000297d0


	//   ....[131]....
        /*098c*/ 	.word	0x00029870


	//   ....[132]....
        /*0990*/ 	.word	0x00029880


	//   ....[133]....
        /*0994*/ 	.word	0x00029920


	//   ....[134]....
        /*0998*/ 	.word	0x00029930


	//   ....[135]....
        /*099c*/ 	.word	0x00029940


	//   ....[136]....
        /*09a0*/ 	.word	0x0002a100


	//   ....[137]....
        /*09a4*/ 	.word	0x0002a110


	//   ....[138]....
        /*09a8*/ 	.word	0x0002a120


	//   ....[139]....
        /*09ac*/ 	.word	0x0002a1b0


	//   ....[140]....
        /*09b0*/ 	.word	0x0002a1c0


	//   ....[141]....
        /*09b4*/ 	.word	0x0002a220


	//   ....[142]....
        /*09b8*/ 	.word	0x0002a250


	//   ....[143]....
        /*09bc*/ 	.word	0x0002a290


	//   ....[144]....
        /*09c0*/ 	.word	0x0002a2c0


	//   ....[145]....
        /*09c4*/ 	.word	0x0002a300


	//   ....[146]....
        /*09c8*/ 	.word	0x0002a330


	//   ....[147]....
        /*09cc*/ 	.word	0x0002a370


	//   ....[148]....
        /*09d0*/ 	.word	0x0002a5e0


	//   ....[149]....
        /*09d4*/ 	.word	0x0002a600


	//   ....[150]....
        /*09d8*/ 	.word	0x0002a690


	//   ....[151]....
        /*09dc*/ 	.word	0x0002a6a0


	//   ....[152]....
        /*09e0*/ 	.word	0x0002a710


	//   ....[153]....
        /*09e4*/ 	.word	0x0002a720


	//   ....[154]....
        /*09e8*/ 	.word	0x0002a790


	//   ....[155]....
        /*09ec*/ 	.word	0x0002a7a0


	//   ....[156]....
        /*09f0*/ 	.word	0x0002a810


	//   ....[157]....
        /*09f4*/ 	.word	0x0002a820


	//   ....[158]....
        /*09f8*/ 	.word	0x0002a830


	//   ....[159]....
        /*09fc*/ 	.word	0x0002a8a0


	//   ....[160]....
        /*0a00*/ 	.word	0x0002ae10


	//   ....[161]....
        /*0a04*/ 	.word	0x0002ae40


	//   ....[162]....
        /*0a08*/ 	.word	0x0002ae60


	//   ....[163]....
        /*0a0c*/ 	.word	0x0002ae70


	//   ....[164]....
        /*0a10*/ 	.word	0x0002aeb0


	//   ....[165]....
        /*0a14*/ 	.word	0x0002aed0


	//   ....[166]....
        /*0a18*/ 	.word	0x0002af40


	//   ....[167]....
        /*0a1c*/ 	.word	0x0002af60


	//   ....[168]....
        /*0a20*/ 	.word	0x0002afc0


	//   ....[169]....
        /*0a24*/ 	.word	0x0002afe0


	//   ....[170]....
        /*0a28*/ 	.word	0x0002b030


	//   ....[171]....
        /*0a2c*/ 	.word	0x0002b050


	//   ....[172]....
        /*0a30*/ 	.word	0x0002b480


	//   ....[173]....
        /*0a34*/ 	.word	0x0002b4b0


	//   ....[174]....
        /*0a38*/ 	.word	0x0002b510


	//   ....[175]....
        /*0a3c*/ 	.word	0x0002b540


	//   ....[176]....
        /*0a40*/ 	.word	0x0002b570


	//   ....[177]....
        /*0a44*/ 	.word	0x0002b5a0


	//   ....[178]....
        /*0a48*/ 	.word	0x0002b5d0


	//   ....[179]....
        /*0a4c*/ 	.word	0x0002b600


	//   ....[180]....
        /*0a50*/ 	.word	0x0002b7a0


	//   ....[181]....
        /*0a54*/ 	.word	0x0002b7d0


	//   ....[182]....
        /*0a58*/ 	.word	0x0002b800


	//   ....[183]....
        /*0a5c*/ 	.word	0x0002b830


	//   ....[184]....
        /*0a60*/ 	.word	0x0002b860


	//   ....[185]....
        /*0a64*/ 	.word	0x0002b890


	//   ....[186]....
        /*0a68*/ 	.word	0x0002b950


	//   ....[187]....
        /*0a6c*/ 	.word	0x0002b970


	//   ....[188]....
        /*0a70*/ 	.word	0x0002b990


	//   ....[189]....
        /*0a74*/ 	.word	0x0002b9f0


	//   ....[190]....
        /*0a78*/ 	.word	0x0002c410


	//   ....[191]....
        /*0a7c*/ 	.word	0x0002c750


	//   ....[192]....
        /*0a80*/ 	.word	0x0002c7e0


	//   ....[193]....
        /*0a84*/ 	.word	0x0002c880


	//   ....[194]....
        /*0a88*/ 	.word	0x0002c910


	//   ....[195]....
        /*0a8c*/ 	.word	0x0002ca00


	//   ....[196]....
        /*0a90*/ 	.word	0x0002ca90


	//   ....[197]....
        /*0a94*/ 	.word	0x0002cb30


	//   ....[198]....
        /*0a98*/ 	.word	0x0002cbc0


	//   ....[199]....
        /*0a9c*/ 	.word	0x0002ccb0


	//   ....[200]....
        /*0aa0*/ 	.word	0x0002cd40


	//   ....[201]....
        /*0aa4*/ 	.word	0x0002cde0


	//   ....[202]....
        /*0aa8*/ 	.word	0x0002ce70


	//   ....[203]....
        /*0aac*/ 	.word	0x0002cf60


	//   ....[204]....
        /*0ab0*/ 	.word	0x0002cff0


	//   ....[205]....
        /*0ab4*/ 	.word	0x0002d040


	//   ....[206]....
        /*0ab8*/ 	.word	0x0002d090


	//   ....[207]....
        /*0abc*/ 	.word	0x0002d130


	//   ....[208]....
        /*0ac0*/ 	.word	0x0002d1c0


	//   ....[209]....
        /*0ac4*/ 	.word	0x0002d210


	//   ....[210]....
        /*0ac8*/ 	.word	0x0002d260


	//   ....[211]....
        /*0acc*/ 	.word	0x0002d350


	//   ....[212]....
        /*0ad0*/ 	.word	0x0002d3e0


	//   ....[213]....
        /*0ad4*/ 	.word	0x0002d430


	//   ....[214]....
        /*0ad8*/ 	.word	0x0002d480


	//   ....[215]....
        /*0adc*/ 	.word	0x0002d510


	//   ....[216]....
        /*0ae0*/ 	.word	0x0002d5a0


	//   ....[217]....
        /*0ae4*/ 	.word	0x0002d5f0


	//   ....[218]....
        /*0ae8*/ 	.word	0x0002d640


	//   ....[219]....
        /*0aec*/ 	.word	0x0002d9e0


	//   ....[220]....
        /*0af0*/ 	.word	0x0002dcc0


	//   ....[221]....
        /*0af4*/ 	.word	0x0002ddb0


	//   ....[222]....
        /*0af8*/ 	.word	0x0002de50


	//   ....[223]....
        /*0afc*/ 	.word	0x0002deb0


	//   ....[224]....
        /*0b00*/ 	.word	0x0002dfc0


	//   ....[225]....
        /*0b04*/ 	.word	0x0002e030


	//   ....[226]....
        /*0b08*/ 	.word	0x0002e140


	//   ....[227]....
        /*0b0c*/ 	.word	0x0002e1b0


	//   ....[228]....
        /*0b10*/ 	.word	0x0002e2c0


	//   ....[229]....
        /*0b14*/ 	.word	0x0002e330


	//   ....[230]....
        /*0b18*/ 	.word	0x0002e440


	//   ....[231]....
        /*0b1c*/ 	.word	0x0002e4b0


	//   ....[232]....
        /*0b20*/ 	.word	0x0002e550


	//   ....[233]....
        /*0b24*/ 	.word	0x0002e660


	//   ....[234]....
        /*0b28*/ 	.word	0x0002e6c0


	//   ....[235]....
        /*0b2c*/ 	.word	0x0002e720


	//   ....[236]....
        /*0b30*/ 	.word	0x0002e820


	//   ....[237]....
        /*0b34*/ 	.word	0x0002e880


	//   ....[238]....
        /*0b38*/ 	.word	0x0002e990


	//   ....[239]....
        /*0b3c*/ 	.word	0x0002e9f0


	//   ....[240]....
        /*0b40*/ 	.word	0x0002eb00


	//   ....[241]....
        /*0b44*/ 	.word	0x0002eb60


	//   ....[242]....
        /*0b48*/ 	.word	0x0002ec70


	//   ....[243]....
        /*0b4c*/ 	.word	0x0002ecd0


	//   ....[244]....
        /*0b50*/ 	.word	0x0002ede0


	//   ....[245]....
        /*0b54*/ 	.word	0x0002ee40


	//   ....[246]....
        /*0b58*/ 	.word	0x0002ef50


	//   ....[247]....
        /*0b5c*/ 	.word	0x0002efb0


	//   ....[248]....
        /*0b60*/ 	.word	0x0002f0a0


	//   ....[249]....
        /*0b64*/ 	.word	0x0002f1d0


	//   ....[250]....
        /*0b68*/ 	.word	0x0002f280


	//   ....[251]....
        /*0b6c*/ 	.word	0x0002f300


	//   ....[252]....
        /*0b70*/ 	.word	0x0002f3e0


	//   ....[253]....
        /*0b74*/ 	.word	0x0002f440


	//   ....[254]....
        /*0b78*/ 	.word	0x0002f510


	//   ....[255]....
        /*0b7c*/ 	.word	0x0002f570


	//   ....[0]....
        /*0b80*/ 	.word	0x0002f640


	//   ....[1]....
        /*0b84*/ 	.word	0x0002f6a0


	//   ....[2]....
        /*0b88*/ 	.word	0x0002f770


	//   ....[3]....
        /*0b8c*/ 	.word	0x0002f7d0


	//   ....[4]....
        /*0b90*/ 	.word	0x0002f8a0


	//   ....[5]....
        /*0b94*/ 	.word	0x0002f990


	//   ....[6]....
        /*0b98*/ 	.word	0x0002fa30


	//   ....[7]....
        /*0b9c*/ 	.word	0x0002fa90


	//   ....[8]....
        /*0ba0*/ 	.word	0x0002fb80


	//   ....[9]....
        /*0ba4*/ 	.word	0x0002fbe0


	//   ....[10]....
        /*0ba8*/ 	.word	0x0002fcc0


	//   ....[11]....
        /*0bac*/ 	.word	0x0002fd20


	//   ....[12]....
        /*0bb0*/ 	.word	0x0002fe00


	//   ....[13]....
        /*0bb4*/ 	.word	0x0002fe60


	//   ....[14]....
        /*0bb8*/ 	.word	0x0002ff40


	//   ....[15]....
        /*0bbc*/ 	.word	0x0002ffa0


	//   ....[16]....
        /*0bc0*/ 	.word	0x00030070


	//   ....[17]....
        /*0bc4*/ 	.word	0x000301a0


	//   ....[18]....
        /*0bc8*/ 	.word	0x000302a0


	//   ....[19]....
        /*0bcc*/ 	.word	0x00030330


	//   ....[20]....
        /*0bd0*/ 	.word	0x00030400


	//   ....[21]....
        /*0bd4*/ 	.word	0x00030460


	//   ....[22]....
        /*0bd8*/ 	.word	0x00030530


	//   ....[23]....
        /*0bdc*/ 	.word	0x00030590


	//   ....[24]....
        /*0be0*/ 	.word	0x00030670


	//   ....[25]....
        /*0be4*/ 	.word	0x000306d0


	//   ....[26]....
        /*0be8*/ 	.word	0x000307a0


	//   ....[27]....
        /*0bec*/ 	.word	0x00030800


	//   ....[28]....
        /*0bf0*/ 	.word	0x000308c0


	//   ....[29]....
        /*0bf4*/ 	.word	0x00030950


	//   ....[30]....
        /*0bf8*/ 	.word	0x000309f0


	//   ....[31]....
        /*0bfc*/ 	.word	0x00030b70


	//   ....[32]....
        /*0c00*/ 	.word	0x00030be0


	//   ....[33]....
        /*0c04*/ 	.word	0x00030c50


	//   ....[34]....
        /*0c08*/ 	.word	0x00030cc0


	//   ....[35]....
        /*0c0c*/ 	.word	0x00030d30


	//   ....[36]....
        /*0c10*/ 	.word	0x00030db0


	//   ....[37]....
        /*0c14*/ 	.word	0x00030e30


	//   ....[38]....
        /*0c18*/ 	.word	0x00030ec0


	//   ....[39]....
        /*0c1c*/ 	.word	0x00030f30


	//   ....[40]....
        /*0c20*/ 	.word	0x00030fa0


	//   ....[41]....
        /*0c24*/ 	.word	0x00031010


	//   ....[42]....
        /*0c28*/ 	.word	0x00031090


	//   ....[43]....
        /*0c2c*/ 	.word	0x00031100


	//   ....[44]....
        /*0c30*/ 	.word	0x00031190


	//   ....[45]....
        /*0c34*/ 	.word	0x000311f0


	//   ....[46]....
        /*0c38*/ 	.word	0x00031280


	//   ....[47]....
        /*0c3c*/ 	.word	0x000313b0


	//----- nvinfo : EIATTR_REG_RECONFIG
	.align		4
.L_232:
        /*0c40*/ 	.byte	0x01, 0x54
	.zero		2


	//----- nvinfo : EIATTR_SYSCALL_OFFSETS
	.align		4
        /*0c44*/ 	.byte	0x04, 0x46
        /*0c46*/ 	.short	(.L_234 - .L_233)


	//   ....[0]....
.L_233:
        /*0c48*/ 	.word	0x000022a0


	//   ....[1]....
        /*0c4c*/ 	.word	0x000023f0


	//   ....[2]....
        /*0c50*/ 	.word	0x0000c0a0


	//   ....[3]....
        /*0c54*/ 	.word	0x0000c3c0


	//   ....[4]....
        /*0c58*/ 	.word	0x00027ef0


	//   ....[5]....
        /*0c5c*/ 	.word	0x00028040


	//   ....[6]....
        /*0c60*/ 	.word	0x00028130


	//   ....[7]....
        /*0c64*/ 	.word	0x000290f0


	//----- nvinfo : EIATTR_MBARRIER_INSTR_OFFSETS
	.align		4
.L_234:
        /*0c68*/ 	.byte	0x04, 0x39
        /*0c6a*/ 	.short	(.L_236 - .L_235)


	//   ....[0]....
.L_235:
        /*0c6c*/ 	.word	0x00000270
        /*0c70*/ 	.word	0x000000ff
        /*0c74*/ 	.word	0x0002a800
        /*0c78*/ 	.short	0x0100
        /*0c7a*/ 	.byte	0x08
	.zero		1


	//   ....[1]....
        /*0c7c*/ 	.word	0x00000280
        /*0c80*/ 	.word	0x000000ff
        /*0c84*/ 	.word	0x0002a820
        /*0c88*/ 	.short	0x0100
        /*0c8a*/ 	.byte	0x08
	.zero		1


	//   ....[2]....
        /*0c8c*/ 	.word	0x00000370
        /*0c90*/ 	.word	0x000000ff
        /*0c94*/ 	.word	0x0002a830
        /*0c98*/ 	.short	0x0100
        /*0c9a*/ 	.byte	0x08
	.zero		1


	//   ....[3]....
        /*0c9c*/ 	.word	0x00000380
        /*0ca0*/ 	.word	0x000000ff
        /*0ca4*/ 	.word	0x0002a840
        /*0ca8*/ 	.short	0x0100
        /*0caa*/ 	.byte	0x08
	.zero		1


	//   ....[4]....
        /*0cac*/ 	.word	0x00000390
        /*0cb0*/ 	.word	0x000000ff
        /*0cb4*/ 	.word	0x0002a838
        /*0cb8*/ 	.short	0x0100
        /*0cba*/ 	.byte	0x08
	.zero		1


	//   ....[5]....
        /*0cbc*/ 	.word	0x000003a0
        /*0cc0*/ 	.word	0x000000ff
        /*0cc4*/ 	.word	0x0002a848
        /*0cc8*/ 	.short	0x0100
        /*0cca*/ 	.byte	0x08
	.zero		1


	//   ....[6]....
        /*0ccc*/ 	.word	0x000004d0
        /*0cd0*/ 	.word	0x000000ff
        /*0cd4*/ 	.word	0x0002a850
        /*0cd8*/ 	.short	0x0100
        /*0cda*/ 	.byte	0x08
	.zero		1


	//   ....[7]....
        /*0cdc*/ 	.word	0x000004e0
        /*0ce0*/ 	.word	0x000000ff
        /*0ce4*/ 	.word	0x0002a860
        /*0ce8*/ 	.short	0x0100
        /*0cea*/ 	.byte	0x08
	.zero		1


	//   ....[8]....
        /*0cec*/ 	.word	0x000004f0
        /*0cf0*/ 	.word	0x000000ff
        /*0cf4*/ 	.word	0x0002a858
        /*0cf8*/ 	.short	0x0100
        /*0cfa*/ 	.byte	0x08
	.zero		1


	//   ....[9]....
        /*0cfc*/ 	.word	0x00000500
        /*0d00*/ 	.word	0x000000ff
        /*0d04*/ 	.word	0x0002a868
        /*0d08*/ 	.short	0x0100
        /*0d0a*/ 	.byte	0x08
	.zero		1


	//   ....[10]....
        /*0d0c*/ 	.word	0x000005f0
        /*0d10*/ 	.word	0x000000ff
        /*0d14*/ 	.word	0x0002a870
        /*0d18*/ 	.short	0x0100
        /*0d1a*/ 	.byte	0x06
	.zero		1


	//   ....[11]....
        /*0d1c*/ 	.word	0x00000600
        /*0d20*/ 	.word	0x000000ff
        /*0d24*/ 	.word	0x0002a880
        /*0d28*/ 	.short	0x0100
        /*0d2a*/ 	.byte	0x06
	.zero		1


	//   ....[12]....
        /*0d2c*/ 	.word	0x00000610
        /*0d30*/ 	.word	0x000000ff
        /*0d34*/ 	.word	0x0002a878
        /*0d38*/ 	.short	0x0100
        /*0d3a*/ 	.byte	0x06
	.zero		1


	//   ....[13]....
        /*0d3c*/ 	.word	0x00000620
        /*0d40*/ 	.word	0x000000ff
        /*0d44*/ 	.word	0x0002a888
        /*0d48*/ 	.short	0x0100
        /*0d4a*/ 	.byte	0x06
	.zero		1


	//   ....[14]....
        /*0d4c*/ 	.word	0x00000750
        /*0d50*/ 	.word	0x000000ff
        /*0d54*/ 	.word	0x0002a890
        /*0d58*/ 	.short	0x0100
        /*0d5a*/ 	.byte	0x08
	.zero		1


	//   ....[15]....
        /*0d5c*/ 	.word	0x00000760
        /*0d60*/ 	.word	0x000000ff
        /*0d64*/ 	.word	0x0002a8a0
        /*0d68*/ 	.short	0x0100
        /*0d6a*/ 	.byte	0x08
	.zero		1


	//   ....[16]....
        /*0d6c*/ 	.word	0x00000770
        /*0d70*/ 	.word	0x000000ff
        /*0d74*/ 	.word	0x0002a898
        /*0d78*/ 	.short	0x0100
        /*0d7a*/ 	.byte	0x08
	.zero		1


	//   ....[17]....
        /*0d7c*/ 	.word	0x00000780
        /*0d80*/ 	.word	0x000000ff
        /*0d84*/ 	.word	0x0002a8a8
        /*0d88*/ 	.short	0x0100
        /*0d8a*/ 	.byte	0x08
	.zero		1


	//   ....[18]....
        /*0d8c*/ 	.word	0x000008b0
        /*0d90*/ 	.word	0x000000ff
        /*0d94*/ 	.word	0x0002a8b0
        /*0d98*/ 	.short	0x0100
        /*0d9a*/ 	.byte	0x08
	.zero		1


	//   ....[19]....
        /*0d9c*/ 	.word	0x000008c0
        /*0da0*/ 	.word	0x000000ff
        /*0da4*/ 	.word	0x0002a8c0
        /*0da8*/ 	.short	0x0100
        /*0daa*/ 	.byte	0x08
	.zero		1


	//   ....[20]....
        /*0dac*/ 	.word	0x000008d0
        /*0db0*/ 	.word	0x000000ff
        /*0db4*/ 	.word	0x0002a8b8
        /*0db8*/ 	.short	0x0100
        /*0dba*/ 	.byte	0x08
	.zero		1


	//   ....[21]....
        /*0dbc*/ 	.word	0x000008e0
        /*0dc0*/ 	.word	0x000000ff
        /*0dc4*/ 	.word	0x0002a8c8
        /*0dc8*/ 	.short	0x0100
        /*0dca*/ 	.byte	0x08
	.zero		1


	//   ....[22]....
        /*0dcc*/ 	.word	0x00003ee0
        /*0dd0*/ 	.word	0x00000056
        /*0dd4*/ 	.word	0x0002a890
        /*0dd8*/ 	.short	0x010a
        /*0dda*/ 	.byte	0x3f
	.zero		1


	//   ....[23]....
        /*0ddc*/ 	.word	0x00007700
        /*0de0*/ 	.word	0x00000056
        /*0de4*/ 	.word	0x0002a890
        /*0de8*/ 	.short	0x010a
        /*0dea*/ 	.byte	0x3f
	.zero		1


	//   ....[24]....
        /*0dec*/ 	.word	0x0000a7f0
        /*0df0*/ 	.word	0x00000056
        /*0df4*/ 	.word	0x0002a890
        /*0df8*/ 	.short	0x010a
        /*0dfa*/ 	.byte	0x3f
	.zero		1


	//   ....[25]....
        /*0dfc*/ 	.word	0x0000af90
        /*0e00*/ 	.word	0x0000000b
        /*0e04*/ 	.word	0x00000000
        /*0e08*/ 	.short	0x0101
        /*0e0a*/ 	.byte	0x3f
	.zero		1


	//   ....[26]....
        /*0e0c*/ 	.word	0x0000afd0
        /*0e10*/ 	.word	0x00000056
        /*0e14*/ 	.word	0x0002a8b0
        /*0e18*/ 	.short	0x010a
        /*0e1a*/ 	.byte	0x3f
	.zero		1


	//   ....[27]....
        /*0e1c*/ 	.word	0x0000b560
        /*0e20*/ 	.word	0x00000056
        /*0e24*/ 	.word	0x00000000
        /*0e28*/ 	.short	0x0101
        /*0e2a*/ 	.byte	0x3f
	.zero		1


	//   ....[28]....
        /*0e2c*/ 	.word	0x0000c120
        /*0e30*/ 	.word	0x00000002
        /*0e34*/ 	.word	0x0002a800
        /*0e38*/ 	.short	0x010a
        /*0e3a*/ 	.byte	0x3f
	.zero		1


	//   ....[29]....
        /*0e3c*/ 	.word	0x0000c170
        /*0e40*/ 	.word	0x00000002
        /*0e44*/ 	.word	0x0002a800
        /*0e48*/ 	.short	0x010a
        /*0e4a*/ 	.byte	0x3f
	.zero		1


	//   ....[30]....
        /*0e4c*/ 	.word	0x0000d600
        /*0e50*/ 	.word	0x00000002
        /*0e54*/ 	.word	0x0002a800
        /*0e58*/ 	.short	0x010a
        /*0e5a*/ 	.byte	0x3f
	.zero		1


	//   ....[31]....
        /*0e5c*/ 	.word	0x00010bf0
        /*0e60*/ 	.word	0x00000002
        /*0e64*/ 	.word	0x0002a800
        /*0e68*/ 	.short	0x010a
        /*0e6a*/ 	.byte	0x3f
	.zero		1


	//   ....[32]....
        /*0e6c*/ 	.word	0x000137e0
        /*0e70*/ 	.word	0x00000015
        /*0e74*/ 	.word	0x0002a830
        /*0e78*/ 	.short	0x010a
        /*0e7a*/ 	.byte	0x3f
	.zero		1


	//   ....[33]....
        /*0e7c*/ 	.word	0x00013820
        /*0e80*/ 	.word	0x00000015
        /*0e84*/ 	.word	0x0002a830
        /*0e88*/ 	.short	0x010a
        /*0e8a*/ 	.byte	0x3f
	.zero		1


	//   ....[34]....
        /*0e8c*/ 	.word	0x000145a0
        /*0e90*/ 	.word	0x00000004
        /*0e94*/ 	.word	0x00000000
        /*0e98*/ 	.short	0x0101
        /*0e9a*/ 	.byte	0x3f
	.zero		1


	//   ....[35]....
        /*0e9c*/ 	.word	0x00016ca0
        /*0ea0*/ 	.word	0x00000014
        /*0ea4*/ 	.word	0x0002a830
        /*0ea8*/ 	.short	0x010a
        /*0eaa*/ 	.byte	0x3f
	.zero		1


	//   ....[36]....
        /*0eac*/ 	.word	0x00016d20
        /*0eb0*/ 	.word	0x00000014
        /*0eb4*/ 	.word	0x0002a830
        /*0eb8*/ 	.short	0x010a
        /*0eba*/ 	.byte	0x3f
	.zero		1


	//   ....[37]....
        /*0ebc*/ 	.word	0x00017a00
        /*0ec0*/ 	.word	0x00000015
        /*0ec4*/ 	.word	0x0002a850
        /*0ec8*/ 	.short	0x010a
        /*0eca*/ 	.byte	0x3f
	.zero		1


	//   ....[38]....
        /*0ecc*/ 	.word	0x00017a50
        /*0ed0*/ 	.word	0x00000015
        /*0ed4*/ 	.word	0x0002a850
        /*0ed8*/ 	.short	0x010a
        /*0eda*/ 	.byte	0x3f
	.zero		1


	//   ....[39]....
        /*0edc*/ 	.word	0x00018170
        /*0ee0*/ 	.word	0x0000000a
        /*0ee4*/ 	.word	0x00000000
        /*0ee8*/ 	.short	0x0101
        /*0eea*/ 	.byte	0x3f
	.zero		1


	//   ....[40]....
        /*0eec*/ 	.word	0x0001a3f0
        /*0ef0*/ 	.word	0x00000015
        /*0ef4*/ 	.word	0x00000000
        /*0ef8*/ 	.short	0x0101
        /*0efa*/ 	.byte	0x3f
	.zero		1


	//   ....[41]....
        /*0efc*/ 	.word	0x0001a970
        /*0f00*/ 	.word	0x00000014
        /*0f04*/ 	.word	0x0002a830
        /*0f08*/ 	.short	0x010a
        /*0f0a*/ 	.byte	0x3f
	.zero		1


	//   ....[42]....
        /*0f0c*/ 	.word	0x0001a9f0
        /*0f10*/ 	.word	0x00000014
        /*0f14*/ 	.word	0x0002a830
        /*0f18*/ 	.short	0x010a
        /*0f1a*/ 	.byte	0x3f
	.zero		1


	//   ....[43]....
        /*0f1c*/ 	.word	0x0001b6d0
        /*0f20*/ 	.word	0x00000015
        /*0f24*/ 	.word	0x0002a850
        /*0f28*/ 	.short	0x010a
        /*0f2a*/ 	.byte	0x3f
	.zero		1


	//   ....[44]....
        /*0f2c*/ 	.word	0x0001b720
        /*0f30*/ 	.word	0x00000015
        /*0f34*/ 	.word	0x0002a850
        /*0f38*/ 	.short	0x010a
        /*0f3a*/ 	.byte	0x3f
	.zero		1


	//   ....[45]....
        /*0f3c*/ 	.word	0x0001be50
        /*0f40*/ 	.word	0x00000014
        /*0f44*/ 	.word	0x00000000
        /*0f48*/ 	.short	0x0101
        /*0f4a*/ 	.byte	0x3f
	.zero		1


	//   ....[46]....
        /*0f4c*/ 	.word	0x0001ce40
        /*0f50*/ 	.word	0x00000015
        /*0f54*/ 	.word	0x00000000
        /*0f58*/ 	.short	0x0101
        /*0f5a*/ 	.byte	0x3f
	.zero		1


	//   ....[47]....
        /*0f5c*/ 	.word	0x0001d100
        /*0f60*/ 	.word	0x00000003
        /*0f64*/ 	.word	0x0002a830
        /*0f68*/ 	.short	0x010a
        /*0f6a*/ 	.byte	0x3f
	.zero		1


	//   ....[48]....
        /*0f6c*/ 	.word	0x0001d180
        /*0f70*/ 	.word	0x00000003
        /*0f74*/ 	.word	0x0002a830
        /*0f78*/ 	.short	0x010a
        /*0f7a*/ 	.byte	0x3f
	.zero		1


	//   ....[49]....
        /*0f7c*/ 	.word	0x0001de60
        /*0f80*/ 	.word	0x0000000f
        /*0f84*/ 	.word	0x0002a850
        /*0f88*/ 	.short	0x010a
        /*0f8a*/ 	.byte	0x3f
	.zero		1


	//   ....[50]....
        /*0f8c*/ 	.word	0x0001deb0
        /*0f90*/ 	.word	0x0000000f
        /*0f94*/ 	.word	0x0002a850
        /*0f98*/ 	.short	0x010a
        /*0f9a*/ 	.byte	0x3f
	.zero		1


	//   ....[51]....
        /*0f9c*/ 	.word	0x0001e5d0
        /*0fa0*/ 	.word	0x00000008
        /*0fa4*/ 	.word	0x00000000
        /*0fa8*/ 	.short	0x0101
        /*0faa*/ 	.byte	0x3f
	.zero		1


	//   ....[52]....
        /*0fac*/ 	.word	0x00020850
        /*0fb0*/ 	.word	0x0000000f
        /*0fb4*/ 	.word	0x00000000
        /*0fb8*/ 	.short	0x0101
        /*0fba*/ 	.byte	0x3f
	.zero		1


	//   ....[53]....
        /*0fbc*/ 	.word	0x00020e30
        /*0fc0*/ 	.word	0x00000008
        /*0fc4*/ 	.word	0x0002a850
        /*0fc8*/ 	.short	0x010a
        /*0fca*/ 	.byte	0x3f
	.zero		1


	//   ....[54]....
        /*0fcc*/ 	.word	0x00020ed0
        /*0fd0*/ 	.word	0x00000008
        /*0fd4*/ 	.word	0x0002a850
        /*0fd8*/ 	.short	0x010a
        /*0fda*/ 	.byte	0x3f
	.zero		1


	//   ....[55]....
        /*0fdc*/ 	.word	0x000213d0
        /*0fe0*/ 	.word	0x00000003
        /*0fe4*/ 	.word	0x00000000
        /*0fe8*/ 	.short	0x0101
        /*0fea*/ 	.byte	0x3f
	.zero		1


	//   ....[56]....
        /*0fec*/ 	.word	0x000229d0
        /*0ff0*/ 	.word	0x00000000
        /*0ff4*/ 	.word	0x00000000
        /*0ff8*/ 	.short	0x0101
        /*0ffa*/ 	.byte	0x3f
	.zero		1


	//   ....[57]....
        /*0ffc*/ 	.word	0x00023170
        /*1000*/ 	.word	0x00000006
        /*1004*/ 	.word	0x00000000
        /*1008*/ 	.short	0x0101
        /*100a*/ 	.byte	0x3f
	.zero		1


	//   ....[58]....
        /*100c*/ 	.word	0x00026510
        /*1010*/ 	.word	0x00000011
        /*1014*/ 	.word	0x0002a820
        /*1018*/ 	.short	0x010a
        /*101a*/ 	.byte	0x3f
	.zero		1


	//   ....[59]....
        /*101c*/ 	.word	0x000265a0
        /*1020*/ 	.word	0x0000000c
        /*1024*/ 	.word	0x0002a8a0
        /*1028*/ 	.short	0x010a
        /*102a*/ 	.byte	0x3f
	.zero		1


	//   ....[60]....
        /*102c*/ 	.word	0x000269e0
        /*1030*/ 	.word	0x0000000c
        /*1034*/ 	.word	0x0002a8c0
        /*1038*/ 	.short	0x010a
        /*103a*/ 	.byte	0x3f
	.zero		1


	//   ....[61]....
        /*103c*/ 	.word	0x00026e10
        /*1040*/ 	.word	0x0000000a
        /*1044*/ 	.word	0x0002a8a0
        /*1048*/ 	.short	0x010a
        /*104a*/ 	.byte	0x3f
	.zero		1


	//   ....[62]....
        /*104c*/ 	.word	0x00027240
        /*1050*/ 	.word	0x0000000a
        /*1054*/ 	.word	0x0002a8c0
        /*1058*/ 	.short	0x010a
        /*105a*/ 	.byte	0x3f
	.zero		1


	//   ....[63]....
        /*105c*/ 	.word	0x00028740
        /*1060*/ 	.word	0x00000007
        /*1064*/ 	.word	0x0002a840
        /*1068*/ 	.short	0x010a
        /*106a*/ 	.byte	0x3f
	.zero		1


	//   ....[64]....
        /*106c*/ 	.word	0x00028df0
        /*1070*/ 	.word	0x00000007
        /*1074*/ 	.word	0x0002a830
        /*1078*/ 	.short	0x0107
        /*107a*/ 	.byte	0x3f
	.zero		1


	//   ....[65]....
        /*107c*/ 	.word	0x00028ea0
        /*1080*/ 	.word	0x00000007
        /*1084*/ 	.word	0x0002a830
        /*1088*/ 	.short	0x0101
        /*108a*/ 	.byte	0x3f
	.zero		1


	//   ....[66]....
        /*108c*/ 	.word	0x00029a90
        /*1090*/ 	.word	0x00000011
        /*1094*/ 	.word	0x0002a800
        /*1098*/ 	.short	0x0107
        /*109a*/ 	.byte	0x3f
	.zero		1


	//   ....[67]....
        /*109c*/ 	.word	0x00029ba0
        /*10a0*/ 	.word	0x00000011
        /*10a4*/ 	.word	0x0002a800
        /*10a8*/ 	.short	0x0101
        /*10aa*/ 	.byte	0x3f
	.zero		1


	//   ....[68]....
        /*10ac*/ 	.word	0x00029bc0
        /*10b0*/ 	.word	0x00000011
        /*10b4*/ 	.word	0x0002a820
        /*10b8*/ 	.short	0x010a
        /*10ba*/ 	.byte	0x3f
	.zero		1


	//   ....[69]....
        /*10bc*/ 	.word	0x00029f30
        /*10c0*/ 	.word	0x00000005
        /*10c4*/ 	.word	0x0002a840
        /*10c8*/ 	.short	0x010a
        /*10ca*/ 	.byte	0x3f
	.zero		1


	//   ....[70]....
        /*10cc*/ 	.word	0x0002a410
        /*10d0*/ 	.word	0x00000005
        /*10d4*/ 	.word	0x0002a830
        /*10d8*/ 	.short	0x0107
        /*10da*/ 	.byte	0x3f
	.zero		1


	//   ....[71]....
        /*10dc*/ 	.word	0x0002a4c0
        /*10e0*/ 	.word	0x00000005
        /*10e4*/ 	.word	0x0002a830
        /*10e8*/ 	.short	0x0101
        /*10ea*/ 	.byte	0x3f
	.zero		1


	//   ....[72]....
        /*10ec*/ 	.word	0x0002a520
        /*10f0*/ 	.word	0x00000005
        /*10f4*/ 	.word	0x0002a860
        /*10f8*/ 	.short	0x010a
        /*10fa*/ 	.byte	0x3f
	.zero		1


	//   ....[73]....
        /*10fc*/ 	.word	0x0002a980
        /*1100*/ 	.word	0x00000005
        /*1104*/ 	.word	0x0002a850
        /*1108*/ 	.short	0x0107
        /*110a*/ 	.byte	0x3f
	.zero		1


	//   ....[74]....
        /*110c*/ 	.word	0x0002aae0
        /*1110*/ 	.word	0x00000005
        /*1114*/ 	.word	0x0002a850
        /*1118*/ 	.short	0x0101
        /*111a*/ 	.byte	0x3f
	.zero		1


	//   ....[75]....
        /*111c*/ 	.word	0x0002ad30
        /*1120*/ 	.word	0x00000000
        /*1124*/ 	.word	0x0002a860
        /*1128*/ 	.short	0x010a
        /*112a*/ 	.byte	0x3f
	.zero		1


	//   ....[76]....
        /*112c*/ 	.word	0x0002b190
        /*1130*/ 	.word	0x00000000
        /*1134*/ 	.word	0x0002a850
        /*1138*/ 	.short	0x0107
        /*113a*/ 	.byte	0x3f
	.zero		1


	//   ....[77]....
        /*113c*/ 	.word	0x0002b240
        /*1140*/ 	.word	0x00000000
        /*1144*/ 	.word	0x0002a850
        /*1148*/ 	.short	0x0101
        /*114a*/ 	.byte	0x3f
	.zero		1


	//   ....[78]....
        /*114c*/ 	.word	0x0002c390
        /*1150*/ 	.word	0x00000007
        /*1154*/ 	.word	0x0002a820
        /*1158*/ 	.short	0x010a
        /*115a*/ 	.byte	0x3f
	.zero		1


	//   ....[79]....
        /*115c*/ 	.word	0x0002c520
        /*1160*/ 	.word	0x00000005
        /*1164*/ 	.word	0x0002a840
        /*1168*/ 	.short	0x010a
        /*116a*/ 	.byte	0x3f
	.zero		1


	//   ....[80]....
        /*116c*/ 	.word	0x0002c5c0
        /*1170*/ 	.word	0x00000003
        /*1174*/ 	.word	0x0002a840
        /*1178*/ 	.short	0x010a
        /*117a*/ 	.byte	0x3f
	.zero		1


	//   ....[81]....
        /*117c*/ 	.word	0x0002c600
        /*1180*/ 	.word	0x00000005
        /*1184*/ 	.word	0x0002a860
        /*1188*/ 	.short	0x010a
        /*118a*/ 	.byte	0x3f
	.zero		1


	//   ....[82]....
        /*118c*/ 	.word	0x0002c640
        /*1190*/ 	.word	0x00000003
        /*1194*/ 	.word	0x0002a860
        /*1198*/ 	.short	0x010a
        /*119a*/ 	.byte	0x3f
	.zero		1


	//   ....[83]....
        /*119c*/ 	.word	0x0002c6a0
        /*11a0*/ 	.word	0x00000056
        /*11a4*/ 	.word	0x0002a890
        /*11a8*/ 	.short	0x010a
        /*11aa*/ 	.byte	0x3f
	.zero		1


	//   ....[84]....
        /*11ac*/ 	.word	0x0002c950
        /*11b0*/ 	.word	0x00000056
        /*11b4*/ 	.word	0x0002a890
        /*11b8*/ 	.short	0x010a
        /*11ba*/ 	.byte	0x3f
	.zero		1


	//   ....[85]....
        /*11bc*/ 	.word	0x0002cc00
        /*11c0*/ 	.word	0x00000056
        /*11c4*/ 	.word	0x0002a890
        /*11c8*/ 	.short	0x010a
        /*11ca*/ 	.byte	0x3f
	.zero		1


	//   ....[86]....
        /*11cc*/ 	.word	0x0002ceb0
        /*11d0*/ 	.word	0x00000056
        /*11d4*/ 	.word	0x0002a8b0
        /*11d8*/ 	.short	0x010a
        /*11da*/ 	.byte	0x3f
	.zero		1


	//   ....[87]....
        /*11dc*/ 	.word	0x0002d2a0
        /*11e0*/ 	.word	0x00000002
        /*11e4*/ 	.word	0x0002a800
        /*11e8*/ 	.short	0x010a
        /*11ea*/ 	.byte	0x3f
	.zero		1


	//   ....[88]....
        /*11ec*/ 	.word	0x0002d680
        /*11f0*/ 	.word	0x00000002
        /*11f4*/ 	.word	0x0002a800
        /*11f8*/ 	.short	0x010a
        /*11fa*/ 	.byte	0x3f
	.zero		1


	//   ....[89]....
        /*11fc*/ 	.word	0x0002d6d0
        /*1200*/ 	.word	0x00000015
        /*1204*/ 	.word	0x0002a830
        /*1208*/ 	.short	0x010a
        /*120a*/ 	.byte	0x3f
	.zero		1


	//   ....[90]....
        /*120c*/ 	.word	0x0002d720
        /*1210*/ 	.word	0x00000014
        /*1214*/ 	.word	0x0002a830
        /*1218*/ 	.short	0x010a
        /*121a*/ 	.byte	0x3f
	.zero		1


	//   ....[91]....
        /*121c*/ 	.word	0x0002d770
        /*1220*/ 	.word	0x00000015
        /*1224*/ 	.word	0x0002a850
        /*1228*/ 	.short	0x010a
        /*122a*/ 	.byte	0x3f
	.zero		1


	//   ....[92]....
        /*122c*/ 	.word	0x0002d7c0
        /*1230*/ 	.word	0x00000014
        /*1234*/ 	.word	0x0002a830
        /*1238*/ 	.short	0x010a
        /*123a*/ 	.byte	0x3f
	.zero		1


	//   ....[93]....
        /*123c*/ 	.word	0x0002d810
        /*1240*/ 	.word	0x00000015
        /*1244*/ 	.word	0x0002a850
        /*1248*/ 	.short	0x010a
        /*124a*/ 	.byte	0x3f
	.zero		1


	//   ....[94]....
        /*124c*/ 	.word	0x0002d860
        /*1250*/ 	.word	0x00000003
        /*1254*/ 	.word	0x0002a830
        /*1258*/ 	.short	0x010a
        /*125a*/ 	.byte	0x3f
	.zero		1


	//   ....[95]....
        /*125c*/ 	.word	0x0002d8b0
        /*1260*/ 	.word	0x0000000f
        /*1264*/ 	.word	0x0002a850
        /*1268*/ 	.short	0x010a
        /*126a*/ 	.byte	0x3f
	.zero		1


	//   ....[96]....
        /*126c*/ 	.word	0x0002d900
        /*1270*/ 	.word	0x00000008
        /*1274*/ 	.word	0x0002a850
        /*1278*/ 	.short	0x010a
        /*127a*/ 	.byte	0x3f
	.zero		1


	//   ....[97]....
        /*127c*/ 	.word	0x0002daa0
        /*1280*/ 	.word	0x00000011
        /*1284*/ 	.word	0x0002a820
        /*1288*/ 	.short	0x010a
        /*128a*/ 	.byte	0x3f
	.zero		1


	//   ....[98]....
        /*128c*/ 	.word	0x0002daf0
        /*1290*/ 	.word	0x0000000c
        /*1294*/ 	.word	0x0002a8a0
        /*1298*/ 	.short	0x010a
        /*129a*/ 	.byte	0x3f
	.zero		1


	//   ....[99]....
        /*129c*/ 	.word	0x0002db40
        /*12a0*/ 	.word	0x0000000c
        /*12a4*/ 	.word	0x0002a8c0
        /*12a8*/ 	.short	0x010a
        /*12aa*/ 	.byte	0x3f
	.zero		1


	//   ....[100]....
        /*12ac*/ 	.word	0x0002db90
        /*12b0*/ 	.word	0x0000000a
        /*12b4*/ 	.word	0x0002a8a0
        /*12b8*/ 	.short	0x010a
        /*12ba*/ 	.byte	0x3f
	.zero		1


	//   ....[101]....
        /*12bc*/ 	.word	0x0002dbe0
        /*12c0*/ 	.word	0x0000000a
        /*12c4*/ 	.word	0x0002a8c0
        /*12c8*/ 	.short	0x010a
        /*12ca*/ 	.byte	0x3f
	.zero		1


	//   ....[102]....
        /*12cc*/ 	.word	0x0002dd00
        /*12d0*/ 	.word	0x00000007
        /*12d4*/ 	.word	0x0002a840
        /*12d8*/ 	.short	0x010a
        /*12da*/ 	.byte	0x3f
	.zero		1


	//   ....[103]....
        /*12dc*/ 	.word	0x0002f0d0
        /*12e0*/ 	.word	0x00000011
        /*12e4*/ 	.word	0x0002a820
        /*12e8*/ 	.short	0x010a
        /*12ea*/ 	.byte	0x3f
	.zero		1


	//   ....[104]....
        /*12ec*/ 	.word	0x0002f120
        /*12f0*/ 	.word	0x00000005
        /*12f4*/ 	.word	0x0002a840
        /*12f8*/ 	.short	0x010a
        /*12fa*/ 	.byte	0x3f
	.zero		1


	//   ....[105]....
        /*12fc*/ 	.word	0x0002f8e0
        /*1300*/ 	.word	0x00000005
        /*1304*/ 	.word	0x0002a860
        /*1308*/ 	.short	0x010a
        /*130a*/ 	.byte	0x3f
	.zero		1


	//   ....[106]....
        /*130c*/ 	.word	0x000300f0
        /*1310*/ 	.word	0x00000000
        /*1314*/ 	.word	0x0002a860
        /*1318*/ 	.short	0x010a
        /*131a*/ 	.byte	0x3f
	.zero		1


	//   ....[107]....
        /*131c*/ 	.word	0x000312d0
        /*1320*/ 	.word	0x00000007
        /*1324*/ 	.word	0x0002a820
        /*1328*/ 	.short	0x010a
        /*132a*/ 	.byte	0x3f
	.zero		1


	//   ....[108]....
        /*132c*/ 	.word	0x00031470
        /*1330*/ 	.word	0x00000005
        /*1334*/ 	.word	0x0002a840
        /*1338*/ 	.short	0x010a
        /*133a*/ 	.byte	0x3f
	.zero		1


	//   ....[109]....
        /*133c*/ 	.word	0x000314c0
        /*1340*/ 	.word	0x00000003
        /*1344*/ 	.word	0x0002a840
        /*1348*/ 	.short	0x010a
        /*134a*/ 	.byte	0x3f
	.zero		1


	//   ....[110]....
        /*134c*/ 	.word	0x00031510
        /*1350*/ 	.word	0x00000005
        /*1354*/ 	.word	0x0002a860
        /*1358*/ 	.short	0x010a
        /*135a*/ 	.byte	0x3f
	.zero		1


	//----- nvinfo : EIATTR_NUM_MBARRIERS
	.align		4
.L_236:
        /*135c*/ 	.byte	0x03, 0x38
        /*135e*/ 	.short	0x0016


	//----- nvinfo : EIATTR_EXIT_INSTR_OFFSETS
	.align		4
        /*1360*/ 	.byte	0x04, 0x1c
        /*1362*/ 	.short	(.L_238 - .L_237)


	//   ....[0]....
.L_237:
        /*1364*/ 	.word	0x0002c690


	//----- nvinfo : EIATTR_MAX_THREADS
	.align		4
.L_238:
        /*1368*/ 	.byte	0x04, 0x05
        /*136a*/ 	.short	(.L_240 - .L_239)
.L_239:
        /*136c*/ 	.word	0x00000180
        /*1370*/ 	.word	0x00000001
        /*1374*/ 	.word	0x00000001


	//----- nvinfo : EIATTR_CRS_STACK_SIZE
	.align		4
.L_240:
        /*1378*/ 	.byte	0x04, 0x1e
        /*137a*/ 	.short	(.L_242 - .L_241)
.L_241:
        /*137c*/ 	.word	0x00000000


	//----- nvinfo : EIATTR_CBANK_PARAM_SIZE
	.align		4
.L_242:
        /*1380*/ 	.byte	0x03, 0x19
        /*1382*/ 	.short	0x0af0


	//----- nvinfo : EIATTR_PARAM_CBANK
	.align		4
        /*1384*/ 	.byte	0x04, 0x0a
        /*1386*/ 	.short	(.L_244 - .L_243)
	.align		4
.L_243:
        /*1388*/ 	.word	index@(.nv.constant0._ZN7cutlass13device_kernelIN5flash11enable_sm90INS1_16FlashAttnFwdSm90INS1_25CollectiveMainloopFwdSm90ILi2EN4cute5tupleIJNS5_1CILi1EEES8_S8_EEENS6_IJNS7_ILi128EEENS7_ILi96EEENS7_ILi192EEEEEELi128ENS_10bfloat16_tEfNS_4arch4Sm90ELb0ELb1ELb1ELb1ELb1ELb1ELb0ELb1ELb1ELb1ELb1ELb0EEENS1_21CollectiveEpilogueFwdINS6_IJSA_SA_SB_EEES9_SE_SG_Li256ELb1ELb1ELb1ELb0EEENS1_36VarlenDynamicPersistentTileSchedulerILi128ELi96ELi256ELi128ELb1ELb1ELb1ELb1ELb0ELb1EEEEEEEEEvNT_6ParamsE)
        /*138c*/ 	.short	0x0210
        /*138e*/ 	.short	0x0af0


	//----- nvinfo : EIATTR_SW_WAR
	.align		4
.L_244:
        /*1390*/ 	.byte	0x04, 0x36
        /*1392*/ 	.short	(.L_246 - .L_245)
.L_245:
        /*1394*/ 	.word	0x00000008
.L_246:


//--------------------- .nv.info._ZN7cutlass13device_kernelIN5flash11enable_sm90INS1_16FlashAttnFwdSm90INS1_25CollectiveMainloopFwdSm90ILi2EN4cute5tupleIJNS5_1CILi1EEES8_S8_EEENS6_IJNS7_ILi128EEENS7_ILi96EEENS7_ILi192EEEEEELi128ENS_10bfloat16_tEfNS_4arch4Sm90ELb1ELb0ELb1ELb0ELb1ELb0ELb0ELb1ELb1ELb1ELb1ELb0EEENS1_21CollectiveEpilogueFwdINS6_IJSA_SA_SB_EEES9_SE_SG_Li256ELb0ELb1ELb1ELb0EEENS1_19SingleTileSchedulerILb0ELb1ELb1ELi128EEEEEEEEEvNT_6ParamsE --------------------------
	.section	.nv.info._ZN7cutlass13device_kernelIN5flash11enable_sm90INS1_16FlashAttnFwdSm90INS1_25CollectiveMainloopFwdSm90ILi2EN4cute5tupleIJNS5_1CILi1EEES8_S8_EEENS6_IJNS7_ILi128EEENS7_ILi96EEENS7_ILi192EEEEEELi128ENS_10bfloat16_tEfNS_4arch4Sm90ELb1ELb0ELb1ELb0ELb1ELb0ELb0ELb1ELb1ELb1ELb1ELb0EEENS1_21CollectiveEpilogueFwdINS6_IJSA_SA_SB_EEES9_SE_SG_Li256ELb0ELb1ELb1ELb0EEENS1_19SingleTileSchedulerILb0ELb1ELb1ELi128EEEEEEEEEvNT_6ParamsE,"",@"SHT_CUDA_INFO"
	.sectionflags	@""
	.align	4


	//----- nvinfo : EIATTR_CUDA_API_VERSION
	.align		4
        /*0000*/ 	.byte	0x04, 0x37
        /*0002*/ 	.short	(.L_248 - .L_247)
.L_247:
        /*0004*/ 	.word	0x00000082


	//----- nvinfo : EIATTR_KPARAM_INFO
	.align		4
.L_248:
        /*0008*/ 	.byte	0x04, 0x17
        /*000a*/ 	.short	(.L_250 - .L_249)
.L_249:
        /*000c*/ 	.word	0x00000000
        /*0010*/ 	.short	0x0000
        /*0012*/ 	.short	0x0070
        /*0014*/ 	.byte	0x00, 0xf0, 0x01, 0x28


	//----- nvinfo : EIATTR_SPARSE_MMA_MASK
	.align		4
.L_250:
        /*0018*/ 	.byte	0x03, 0x50
        /*001a*/ 	.short	0x0000


	//----- nvinfo : EIATTR_MAXREG_COUNT
	.align		4
        /*001c*/ 	.byte	0x03, 0x1b
        /*001e*/ 	.short	0x00a8


	//----- nvinfo : EIATTR_NUM_BARRIERS
	.align		4
        /*0020*/ 	.byte	0x02, 0x4c
        /*0022*/ 	.byte	0x09
	.zero		1


	//----- nvinfo : EIATTR_EXTERNS
	.align		4
        /*0024*/ 	.byte	0x04, 0x0f
        /*0026*/ 	.short	(.L_252 - .L_251)


	//   ....[0]....
	.align		4
.L_251:
        /*0028*/ 	.word	index@(__assertfail)


	//----- nvinfo : EIATTR_MERCURY_ISA_VERSION
	.align		4
.L_252:
        /*002c*/ 	.byte	0x03, 0x5f
        /*002e*/ 	.short	0x0101


	//----- nvinfo : EIATTR_INT_WARP_WIDE_INSTR_OFFSETS
	.align		4
        /*0030*/ 	.byte	0x04, 0x31
        /*0032*/ 	.short	(.L_254 - .L_253)


	//   ....[0]....
.L_253:
        /*0034*/ 	.word	0x000000b0


	//   ....[1]....
        /*0038*/ 	.word	0x000000c0


	//   ....[2]....
        /*003c*/ 	.word	0x00000160


	//----- nvinfo : EIATTR_COOP_GROUP_MASK_REGIDS
	.align		4
.L_254:
        /*0040*/ 	.byte	0x04, 0x29
        /*0042*/ 	.short	(.L_256 - .L_255)


	//   ....[0]....
.L_255:
        /*0044*/ 	.word	0xffffffff


	//   ....[1]....
        /*0048*/ 	.word	0xffffffff


	//   ....[2]....
        /*004c*/ 	.word	0xffffffff


	//   ....[3]....
        /*0050*/ 	.word	0xffffffff


	//   ....[4]....
        /*0054*/ 	.word	0xffffffff


	//   ....[5]....
        /*0058*/ 	.word	0xffffffff


	//   ....[6]....
        /*005c*/ 	.word	0xffffffff


	//   ....[7]....
        /*0060*/ 	.word	0xffffffff


	//   ....[8]....
        /*0064*/ 	.word	0xffffffff


	//   ....[9]....
        /*0068*/ 	.word	0xffffffff


	//   ....[10]....
        /*006c*/ 	.word	0xffffffff


	//   ....[11]....
        /*0070*/ 	.word	0xffffffff


	//   ....[12]....
        /*0074*/ 	.word	0xffffffff


	//   ....[13]....
        /*0078*/ 	.word	0xffffffff


	//   ....[14]....
        /*007c*/ 	.word	0xffffffff


	//   ....[15]....
        /*0080*/ 	.word	0xffffffff


	//   ....[16]....
        /*0084*/ 	.word	0xffffffff


	//   ....[17]....
        /*0088*/ 	.word	0xffffffff


	//   ....[18]....
        /*008c*/ 	.word	0xffffffff


	//   ....[19]....
        /*0090*/ 	.word	0xffffffff


	//   ....[20]....
        /*0094*/ 	.word	0xffffffff


	//   ....[21]....
        /*0098*/ 	.word	0xffffffff


	//   ....[22]....
        /*009c*/ 	.word	0xffffffff


	//   ....[23]....
        /*00a0*/ 	.word	0xffffffff


	//   ....[24]....
        /*00a4*/ 	.word	0xffffffff


	//   ....[25]....
        /*00a8*/ 	.word	0xffffffff


	//   ....[26]....
        /*00ac*/ 	.word	0xffffffff


	//   ....[27]....
        /*00b0*/ 	.word	0xffffffff


	//   ....[28]....
        /*00b4*/ 	.word	0xffffffff


	//   ....[29]....
        /*00b8*/ 	.word	0xffffffff


	//   ....[30]....
        /*00bc*/ 	.word	0xffffffff


	//   ....[31]....
        /*00c0*/ 	.word	0xffffffff


	//   ....[32]....
        /*00c4*/ 	.word	0xffffffff


	//   ....[33]....
        /*00c8*/ 	.word	0xffffffff


	//   ....[34]....
        /*00cc*/ 	.word	0xffffffff


	//   ....[35]....
        /*00d0*/ 	.word	0xffffffff


	//   ....[36]....
        /*00d4*/ 	.word	0xffffffff


	//   ....[37]....
        /*00d8*/ 	.word	0xffffffff


	//   ....[38]....
        /*00dc*/ 	.word	0xffffffff


	//   ....[39]....
        /*00e0*/ 	.word	0xffffffff


	//   ....[40]....
        /*00e4*/ 	.word	0xffffffff


	//   ....[41]....
        /*00e8*/ 	.word	0xffffffff


	//   ....[42]....
        /*00ec*/ 	.word	0xffffffff


	//   ....[43]....
        /*00f0*/ 	.word	0xffffffff


	//   ....[44]....
        /*00f4*/ 	.word	0xffffffff


	//   ....[45]....
        /*00f8*/ 	.word	0xffffffff


	//   ....[46]....
        /*00fc*/ 	.word	0xffffffff


	//   ....[47]....
        /*0100*/ 	.word	0xffffffff


	//   ....[48]....
        /*0104*/ 	.word	0xffffffff


	//   ....[49]....
        /*0108*/ 	.word	0xffffffff


	//   ....[50]....
        /*010c*/ 	.word	0xffffffff


	//   ....[51]....
        /*0110*/ 	.word	0xffffffff


	//   ....[52]....
        /*0114*/ 	.word	0xffffffff


	//   ....[53]....
        /*0118*/ 	.word	0xffffffff


	//   ....[54]....
        /*011c*/ 	.word	0xffffffff


	//   ....[55]....
        /*0120*/ 	.word	0xffffffff


	//   ....[56]....
        /*0124*/ 	.word	0xffffffff


	//   ....[57]....
        /*0128*/ 	.word	0xffffffff


	//   ....[58]....
        /*012c*/ 	.word	0xffffffff


	//   ....[59]....
        /*0130*/ 	.word	0xffffffff


	//   ....[60]....
        /*0134*/ 	.word	0xffffffff


	//   ....[61]....
        /*0138*/ 	.word	0xffffffff


	//   ....[62]....
        /*013c*/ 	.word	0xffffffff


	//   ....[63]....
        /*0140*/ 	.word	0xffffffff


	//   ....[64]....
        /*0144*/ 	.word	0xffffffff


	//   ....[65]....
        /*0148*/ 	.word	0xffffffff


	//   ....[66]....
        /*014c*/ 	.word	0xffffffff


	//   ....[67]....
        /*0150*/ 	.word	0xffffffff


	//   ....[68]....
        /*0154*/ 	.word	0xffffffff


	//   ....[69]....
        /*0158*/ 	.word	0xffffffff


	//   ....[70]....
        /*015c*/ 	.word	0xffffffff


	//   ....[71]....
        /*0160*/ 	.word	0xffffffff


	//   ....[72]....
        /*0164*/ 	.word	0xffffffff


	//   ....[73]....
        /*0168*/ 	.word	0xffffffff


	//   ....[74]....
        /*016c*/ 	.word	0xffffffff


	//   ....[75]....
        /*0170*/ 	.word	0xffffffff


	//   ....[76]....
        /*0174*/ 	.word	0xffffffff


	//   ....[77]....
        /*0178*/ 	.word	0xffffffff


	//   ....[78]....
        /*017c*/ 	.word	0xffffffff


	//   ....[79]....
        /*0180*/ 	.word	0xffffffff


	//   ....[80]....
        /*0184*/ 	.word	0xffffffff


	//   ....[81]....
        /*0188*/ 	.word	0xffffffff


	//   ....[82]....
        /*018c*/ 	.word	0xffffffff


	//   ....[83]....
        /*0190*/ 	.word	0xffffffff


	//   ....[84]....
        /*0194*/ 	.word	0xffffffff


	//   ....[85]....
        /*0198*/ 	.word	0xffffffff


	//   ....[86]....
        /*019c*/ 	.word	0xffffffff


	//   ....[87]....
        /*01a0*/ 	.word	0xffffffff


	//   ....[88]....
        /*01a4*/ 	.word	0xffffffff


	//   ....[89]....
        /*01a8*/ 	.word	0xffffffff


	//   ....[90]....
        /*01ac*/ 	.word	0xffffffff


	//   ....[91]....
        /*01b0*/ 	.word	0xffffffff


	//   ....[92]....
        /*01b4*/ 	.word	0xffffffff


	//   ....[93]....
        /*01b8*/ 	.word	0xffffffff


	//   ....[94]....
        /*01bc*/ 	.word	0xffffffff


	//   ....[95]....
        /*01c0*/ 	.word	0xffffffff


	//   ....[96]....
        /*01c4*/ 	.word	0xffffffff


	//   ....[97]....
        /*01c8*/ 	.word	0xffffffff


	//   ....[98]....
        /*01cc*/ 	.word	0xffffffff


	//   ....[99]....
        /*01d0*/ 	.word	0xffffffff


	//   ....[100]....
        /*01d4*/ 	.word	0xffffffff


	//   ....[101]....
        /*01d8*/ 	.word	0x0500000f


	//   ....[102]....
        /*01dc*/ 	.word	0x0500000f


	//   ....[103]....
        /*01e0*/ 	.word	0x0500000f


	//   ....[104]....
        /*01e4*/ 	.word	0x0500000f


	//   ....[105]....
        /*01e8*/ 	.word	0x0500000f


	//   ....[106]....
        /*01ec*/ 	.word	0x0500000f


	//   ....[107]....
        /*01f0*/ 	.word	0x0500000f


	//   ....[108]....
        /*01f4*/ 	.word	0x0500000f


	//   ....[109]....
        /*01f8*/ 	.word	0x0500000f


	//   ....[110]....
        /*01fc*/ 	.word	0x0500000f


	//   ....[111]....
        /*0200*/ 	.word	0x0500000f


	//   ....[112]....
        /*0204*/ 	.word	0x0500000f


	//   ....[113]....
        /*0208*/ 	.word	0x0500000f


	//   ....[114]....
        /*020c*/ 	.word	0x0500000f


	//   ....[115]....
        /*0210*/ 	.word	0x0500000f


	//   ....[116]....
        /*0214*/ 	.word	0x0500000f


	//   ....[117]....
        /*0218*/ 	.word	0x0500000f


	//   ....[118]....
        /*021c*/ 	.word	0x0500000f


	//   ....[119]....
        /*0220*/ 	.word	0x0500000f


	//   ....[120]....
        /*0224*/ 	.word	0x0500000f


	//   ....[121]....
        /*0228*/ 	.word	0x0500000f


	//   ....[122]....
        /*022c*/ 	.word	0x0500000f


	//   ....[123]....
        /*0230*/ 	.word	0x0500000f


	//   ....[124]....
        /*0234*/ 	.word	0x0500000f


	//   ....[125]....
        /*0238*/ 	.word	0x0500000f


	//   ....[126]....
        /*023c*/ 	.word	0x0500000f


	//   ....[127]....
        /*0240*/ 	.word	0x0500000f


	//   ....[128]....
        /*0244*/ 	.word	0x0500000f


	//   ....[129]....
        /*0248*/ 	.word	0x0500000f


	//   ....[130]....
        /*024c*/ 	.word	0x0500000f


	//   ....[131]....
        /*0250*/ 	.word	0x0500000f


	//   ....[132]....
        /*0254*/ 	.word	0x0500000f


	//   ....[133]....
        /*0258*/ 	.word	0x0500000f


	//   ....[134]....
        /*025c*/ 	.word	0x0500000f


	//   ....[135]....
        /*0260*/ 	.word	0x0500000f


	//   ....[136]....
        /*0264*/ 	.word	0x0500000f


	//   ....[137]....
        /*0268*/ 	.word	0x0500000f


	//   ....[138]....
        /*026c*/ 	.word	0x0500000f


	//   ....[139]....
        /*0270*/ 	.word	0x0500000f


	//   ....[140]....
        /*0274*/ 	.word	0x0500000f


	//   ....[141]....
        /*0278*/ 	.word	0x0500000f


	//   ....[142]....
        /*027c*/ 	.word	0x0500000f


	//   ....[143]....
        /*0280*/ 	.word	0x0500000f


	//   ....[144]....
        /*0284*/ 	.word	0x0500000f


	//   ....[145]....
        /*0288*/ 	.word	0x0500000f


	//   ....[146]....
        /*028c*/ 	.word	0x0500000f


	//   ....[147]....
        /*0290*/ 	.word	0x0500000f


	//   ....[148]....
        /*0294*/ 	.word	0x0500000f


	//   ....[149]....
        /*0298*/ 	.word	0x0500000f


	//   ....[150]....
        /*029c*/ 	.word	0x0500000f


	//   ....[151]....
        /*02a0*/ 	.word	0x0500000f


	//   ....[152]....
        /*02a4*/ 	.word	0x0500000f


	//   ....[153]....
        /*02a8*/ 	.word	0x0500000f


	//   ....[154]....
        /*02ac*/ 	.word	0x0500000f


	//   ....[155]....
        /*02b0*/ 	.word	0x0500000f


	//   ....[156]....
        /*02b4*/ 	.word	0x0500000f


	//   ....[157]....
        /*02b8*/ 	.word	0x0500000f


	//   ....[158]....
        /*02bc*/ 	.word	0x0500000f


	//   ....[159]....
        /*02c0*/ 	.word	0x0500000f


	//   ....[160]....
        /*02c4*/ 	.word	0x0500000f


	//   ....[161]....
        /*02c8*/ 	.word	0x0500000f


	//   ....[162]....
        /*02cc*/ 	.word	0x0500000f


	//   ....[163]....
        /*02d0*/ 	.word	0x0500000f


	//   ....[164]....
        /*02d4*/ 	.word	0x0500000f


	//   ....[165]....
        /*02d8*/ 	.word	0x0500000f


	//   ....[166]....
        /*02dc*/ 	.word	0x0500000f


	//----- nvinfo : EIATTR_COOP_GROUP_INSTR_OFFSETS
	.align		4
.L_256:
        /*02e0*/ 	.byte	0x04, 0x28
        /*02e2*/ 	.short	(.L_258 - .L_257)


	//   ....[0]....
.L_257:
        /*02e4*/ 	.word	0x00000060


	//   ....[1]....
        /*02e8*/ 	.word	0x000000a0


	//   ....[2]....
        /*02ec*/ 	.word	0x000002c0


	//   ....[3]....
        /*02f0*/ 	.word	0x00000420


	//   ....[4]....
        /*02f4*/ 	.word	0x00000540


	//   ....[5]....
        /*02f8*/ 	.word	0x000006a0


	//   ....[6]....
        /*02fc*/ 	.word	0x000010a0


	//   ....[7]....
        /*0300*/ 	.word	0x00001dd0


	//   ....[8]....
        /*0304*/ 	.word	0x00001eb0


	//   ....[9]....
        /*0308*/ 	.word	0x000026e0


	//   ....[10]....
        /*030c*/ 	.word	0x00002790


	//   ....[11]....
        /*0310*/ 	.word	0x00002eb0


	//   ....[12]....
        /*0314*/ 	.word	0x00002f10


	//   ....[13]....
        /*0318*/ 	.word	0x00004860


	//   ....[14]....
        /*031c*/ 	.word	0x00004a10


	//   ....[15]....
        /*0320*/ 	.word	0x00005150


	//   ....[16]....
        /*0324*/ 	.word	0x000051a0


	//   ....[17]....
        /*0328*/ 	.word	0x000058c0


	//   ....[18]....
        /*032c*/ 	.word	0x00005970


	//   ....[19]....
        /*0330*/ 	.word	0x000078d0


	//   ....[20]....
        /*0334*/ 	.word	0x00007910


	//   ....[21]....
        /*0338*/ 	.word	0x00007930


	//   ....[22]....
        /*033c*/ 	.word	0x00007950


	//   ....[23]....
        /*0340*/ 	.word	0x00008a20


	//   ....[24]....
        /*0344*/ 	.word	0x00008a50


	//   ....[25]....
        /*0348*/ 	.word	0x00008b10


	//   ....[26]....
        /*034c*/ 	.word	0x00008b20


	//   ....[27]....
        /*0350*/ 	.word	0x000099a0


	//   ....[28]....
        /*0354*/ 	.word	0x000099e0


	//   ....[29]....
        /*0358*/ 	.word	0x00009a20


	//   ....[30]....
        /*035c*/ 	.word	0x00009a50


	//   ....[31]....
        /*0360*/ 	.word	0x00009a60


	//   ....[32]....
        /*0364*/ 	.word	0x00009a80


	//   ....[33]....
        /*0368*/ 	.word	0x0000a0c0


	//   ....[34]....
        /*036c*/ 	.word	0x0000a0d0


	//   ....[35]....
        /*0370*/ 	.word	0x0000aad0


	//   ....[36]....
        /*0374*/ 	.word	0x0000bdf0


	//   ....[37]....
        /*0378*/ 	.word	0x0000be10


	//   ....[38]....
        /*037c*/ 	.word	0x0000be20


	//   ....[39]....
        /*0380*/ 	.word	0x0000be30


	//   ....[40]....
        /*0384*/ 	.word	0x0000be40


	//   ....[41]....
        /*0388*/ 	.word	0x0000be50


	//   ....[42]....
        /*038c*/ 	.word	0x0000bee0


	//   ....[43]....
        /*0390*/ 	.word	0x0000bf00


	//   ....[44]....
        /*0394*/ 	.word	0x0000bf70


	//   ....[45]....
        /*0398*/ 	.word	0x0000bf80


	//   ....[46]....
        /*039c*/ 	.word	0x0000bf90


	//   ....[47]....
        /*03a0*/ 	.word	0x0000c030


	//   ....[48]....
        /*03a4*/ 	.word	0x0000c6b0


	//   ....[49]....
        /*03a8*/ 	.word	0x0000c6e0


	//   ....[50]....
        /*03ac*/ 	.word	0x0000c710


	//   ....[51]....
        /*03b0*/ 	.word	0x0000c740


	//   ....[52]....
        /*03b4*/ 	.word	0x0000c7e0


	//   ....[53]....
        /*03b8*/ 	.word	0x0000c810


	//   ....[54]....
        /*03bc*/ 	.word	0x0000c820


	//   ....[55]....
        /*03c0*/ 	.word	0x0000c880


	//   ....[56]....
        /*03c4*/ 	.word	0x0000c930


	//   ....[57]....
        /*03c8*/ 	.word	0x0000c950


	//   ....[58]....
        /*03cc*/ 	.word	0x0000c960


	//   ....[59]....
        /*03d0*/ 	.word	0x0000c9c0


	//   ....[60]....
        /*03d4*/ 	.word	0x0000ca70


	//   ....[61]....
        /*03d8*/ 	.word	0x0000ca90


	//   ....[62]....
        /*03dc*/ 	.word	0x0000caa0


	//   ....[63]....
        /*03e0*/ 	.word	0x0000caf0


	//   ....[64]....
        /*03e4*/ 	.word	0x0000d240


	//   ....[65]....
        /*03e8*/ 	.word	0x0000d260


	//   ....[66]....
        /*03ec*/ 	.word	0x0000d270


	//   ....[67]....
        /*03f0*/ 	.word	0x0000d280


	//   ....[68]....
        /*03f4*/ 	.word	0x0000d2a0


	//   ....[69]....
        /*03f8*/ 	.word	0x0000d2c0


	//   ....[70]....
        /*03fc*/ 	.word	0x0000d320


	//   ....[71]....
        /*0400*/ 	.word	0x0000d370


	//   ....[72]....
        /*0404*/ 	.word	0x0000d390


	//   ....[73]....
        /*0408*/ 	.word	0x0000d3d0


	//   ....[74]....
        /*040c*/ 	.word	0x0000d3f0


	//   ....[75]....
        /*0410*/ 	.word	0x0000d410


	//   ....[76]....
        /*0414*/ 	.word	0x0000d6b0


	//   ....[77]....
        /*0418*/ 	.word	0x0000d6c0


	//   ....[78]....
        /*041c*/ 	.word	0x0000d6d0


	//   ....[79]....
        /*0420*/ 	.word	0x0000d6f0


	//   ....[80]....
        /*0424*/ 	.word	0x0000d780


	//   ....[81]....
        /*0428*/ 	.word	0x0000d7b0


	//   ....[82]....
        /*042c*/ 	.word	0x0000d800


	//   ....[83]....
        /*0430*/ 	.word	0x0000d830


	//   ....[84]....
        /*0434*/ 	.word	0x0000d880


	//   ....[85]....
        /*0438*/ 	.word	0x0000d8b0


	//   ....[86]....
        /*043c*/ 	.word	0x0000d900


	//   ....[87]....
        /*0440*/ 	.word	0x0000d930


	//   ....[88]....
        /*0444*/ 	.word	0x0000dd90


	//   ....[89]....
        /*0448*/ 	.word	0x0000ddc0


	//   ....[90]....
        /*044c*/ 	.word	0x0000ddf0


	//   ....[91]....
        /*0450*/ 	.word	0x0000de20


	//   ....[92]....
        /*0454*/ 	.word	0x0000de50


	//   ....[93]....
        /*0458*/ 	.word	0x0000de60


	//   ....[94]....
        /*045c*/ 	.word	0x0000de70


	//   ....[95]....
        /*0460*/ 	.word	0x0000de90


	//   ....[96]....
        /*0464*/ 	.word	0x0000deb0


	//   ....[97]....
        /*0468*/ 	.word	0x0000ded0


	//   ....[98]....
        /*046c*/ 	.word	0x0000e010


	//   ....[99]....
        /*0470*/ 	.word	0x0000e070


	//   ....[100]....
        /*0474*/ 	.word	0x0000e2d0


	//   ....[101]....
        /*0478*/ 	.word	0x0000e840


	//   ....[102]....
        /*047c*/ 	.word	0x0000e930


	//   ....[103]....
        /*0480*/ 	.word	0x0000e9d0


	//   ....[104]....
        /*0484*/ 	.word	0x0000ea30


	//   ....[105]....
        /*0488*/ 	.word	0x0000eb00


	//   ....[106]....
        /*048c*/ 	.word	0x0000eb80


	//   ....[107]....
        /*0490*/ 	.word	0x0000ec50


	//   ....[108]....
        /*0494*/ 	.word	0x0000ecc0


	//   ....[109]....
        /*0498*/ 	.word	0x0000edb0


	//   ....[110]....
        /*049c*/ 	.word	0x0000ee30


	//   ....[111]....
        /*04a0*/ 	.word	0x0000ef00


	//   ....[112]....
        /*04a4*/ 	.word	0x0000ef70


	//   ....[113]....
        /*04a8*/ 	.word	0x0000f050


	//   ....[114]....
        /*04ac*/ 	.word	0x0000f0e0


	//   ....[115]....
        /*04b0*/ 	.word	0x0000f150


	//   ....[116]....
        /*04b4*/ 	.word	0x0000f1f0


	//   ....[117]....
        /*04b8*/ 	.word	0x0000f2c0


	//   ....[118]....
        /*04bc*/ 	.word	0x0000f340


	//   ....[119]....
        /*04c0*/ 	.word	0x0000f420


	//   ....[120]....
        /*04c4*/ 	.word	0x0000f4a0


	//   ....[121]....
        /*04c8*/ 	.word	0x0000f570


	//   ....[122]....
        /*04cc*/ 	.word	0x0000f5f0


	//   ....[123]....
        /*04d0*/ 	.word	0x0000f6d0


	//   ....[124]....
        /*04d4*/ 	.word	0x0000f750


	//   ....[125]....
        /*04d8*/ 	.word	0x0000f820


	//   ....[126]....
        /*04dc*/ 	.word	0x0000f8a0


	//   ....[127]....
        /*04e0*/ 	.word	0x0000f980


	//   ....[128]....
        /*04e4*/ 	.word	0x0000f9f0


	//   ....[129]....
        /*04e8*/ 	.word	0x0000fab0


	//   ....[130]....
        /*04ec*/ 	.word	0x0000fbf0


	//   ....[131]....
        /*04f0*/ 	.word	0x0000fc90


	//   ....[132]....
        /*04f4*/ 	.word	0x0000fd70


	//   ....[133]....
        /*04f8*/ 	.word	0x0000fdc0


	//   ....[134]....
        /*04fc*/ 	.word	0x0000fea0


	//   ....[135]....
        /*0500*/ 	.word	0x0000fef0


	//   ....[136]....
        /*0504*/ 	.word	0x0000fff0


	//   ....[137]....
        /*0508*/ 	.word	0x00010040


	//   ....[138]....
        /*050c*/ 	.word	0x00010140


	//   ....[139]....
        /*0510*/ 	.word	0x00010190


	//   ....[140]....
        /*0514*/ 	.word	0x00010270


	//   ....[141]....
        /*0518*/ 	.word	0x000102c0


	//   ....[142]....
        /*051c*/ 	.word	0x000103b0


	//   ....[143]....
        /*0520*/ 	.word	0x00010440


	//   ....[144]....
        /*0524*/ 	.word	0x000104a0


	//   ....[145]....
        /*0528*/ 	.word	0x00010580


	//   ....[146]....
        /*052c*/ 	.word	0x00010620


	//   ....[147]....
        /*0530*/ 	.word	0x000106e0


	//   ....[148]....
        /*0534*/ 	.word	0x00010780


	//   ....[149]....
        /*0538*/ 	.word	0x00010840


	//   ....[150]....
        /*053c*/ 	.word	0x000108e0


	//   ....[151]....
        /*0540*/ 	.word	0x000109a0


	//   ....[152]....
        /*0544*/ 	.word	0x00010a40


	//   ....[153]....
        /*0548*/ 	.word	0x00010b00


	//   ....[154]....
        /*054c*/ 	.word	0x00010c20


	//   ....[155]....
        /*0550*/ 	.word	0x00010cc0


	//   ....[156]....
        /*0554*/ 	.word	0x00010d70


	//   ....[157]....
        /*0558*/ 	.word	0x00010e40


	//   ....[158]....
        /*055c*/ 	.word	0x00010eb0


	//   ....[159]....
        /*0560*/ 	.word	0x00010f80


	//   ....[160]....
        /*0564*/ 	.word	0x00010ff0


	//   ....[161]....
        /*0568*/ 	.word	0x000110e0


	//   ....[162]....
        /*056c*/ 	.word	0x00011150


	//   ....[163]....
        /*0570*/ 	.word	0x00011230


	//   ....[164]....
        /*0574*/ 	.word	0x000112a0


	//   ....[165]....
        /*0578*/ 	.word	0x00011360


	//   ....[166]....
        /*057c*/ 	.word	0x00011440


	//----- nvinfo : EIATTR_REG_RECONFIG
	.align		4
.L_258:
        /*0580*/ 	.byte	0x01, 0x54
	.zero		2


	//----- nvinfo : EIATTR_SYSCALL_OFFSETS
	.align		4
        /*0584*/ 	.byte	0x04, 0x46
        /*0586*/ 	.short	(.L_260 - .L_259)


	//   ....[0]....
.L_259:
        /*0588*/ 	.word	0x00001260


	//   ....[1]....
        /*058c*/ 	.word	0x0000b310


	//   ....[2]....
        /*0590*/ 	.word	0x0000b450


	//   ....[3]....
        /*0594*/ 	.word	0x0000b540


	//   ....[4]....
        /*0598*/ 	.word	0x0000c3f0


	//----- nvinfo : EIATTR_MBARRIER_INSTR_OFFSETS
	.align		4
.L_260:
        /*059c*/ 	.byte	0x04, 0x39
        /*059e*/ 	.short	(.L_262 - .L_261)


	//   ....[0]....
.L_261:
        /*05a0*/ 	.word	0x00000170
        /*05a4*/ 	.word	0x000000ff
        /*05a8*/ 	.word	0x0002a800
        /*05ac*/ 	.short	0x0100
        /*05ae*/ 	.byte	0x08
	.zero		1


	//   ....[1]....
        /*05b0*/ 	.word	0x00000180
        /*05b4*/ 	.word	0x000000ff
        /*05b8*/ 	.word	0x0002a820
        /*05bc*/ 	.short	0x0100
        /*05be*/ 	.byte	0x08
	.zero		1


	//   ....[2]....
        /*05c0*/ 	.word	0x00000270
        /*05c4*/ 	.word	0x000000ff
        /*05c8*/ 	.word	0x0002a830
        /*05cc*/ 	.short	0x0100
        /*05ce*/ 	.byte	0x08
	.zero		1


	//   ....[3]....
        /*05d0*/ 	.word	0x00000280
        /*05d4*/ 	.word	0x000000ff
        /*05d8*/ 	.word	0x0002a840
        /*05dc*/ 	.short	0x0100
        /*05de*/ 	.byte	0x08
	.zero		1


	//   ....[4]....
        /*05e0*/ 	.word	0x00000290
        /*05e4*/ 	.word	0x000000ff
        /*05e8*/ 	.word	0x0002a838
        /*05ec*/ 	.short	0x0100
        /*05ee*/ 	.byte	0x08
	.zero		1


	//   ....[5]....
        /*05f0*/ 	.word	0x000002a0
        /*05f4*/ 	.word	0x000000ff
        /*05f8*/ 	.word	0x0002a848
        /*05fc*/ 	.short	0x0100
        /*05fe*/ 	.byte	0x08
	.zero		1


	//   ....[6]....
        /*0600*/ 	.word	0x000003d0
        /*0604*/ 	.word	0x000000ff
        /*0608*/ 	.word	0x0002a850
        /*060c*/ 	.short	0x0100
        /*060e*/ 	.byte	0x08
	.zero		1


	//   ....[7]....
        /*0610*/ 	.word	0x000003e0
        /*0614*/ 	.word	0x000000ff
        /*0618*/ 	.word	0x0002a860
        /*061c*/ 	.short	0x0100
        /*061e*/ 	.byte	0x08
	.zero		1


	//   ....[8]....
        /*0620*/ 	.word	0x000003f0
        /*0624*/ 	.word	0x000000ff
        /*0628*/ 	.word	0x0002a858
        /*062c*/ 	.short	0x0100
        /*062e*/ 	.byte	0x08
	.zero		1


	//   ....[9]....
        /*0630*/ 	.word	0x00000400
        /*0634*/ 	.word	0x000000ff
        /*0638*/ 	.word	0x0002a868
        /*063c*/ 	.short	0x0100
        /*063e*/ 	.byte	0x08
	.zero		1


	//   ....[10]....
        /*0640*/ 	.word	0x000004f0
        /*0644*/ 	.word	0x000000ff
        /*0648*/ 	.word	0x0002a870
        /*064c*/ 	.short	0x0100
        /*064e*/ 	.byte	0x06
	.zero		1


	//   ....[11]....
        /*0650*/ 	.word	0x00000500
        /*0654*/ 	.word	0x000000ff
        /*0658*/ 	.word	0x0002a880
        /*065c*/ 	.short	0x0100
        /*065e*/ 	.byte	0x06
	.zero		1


	//   ....[12]....
        /*0660*/ 	.word	0x00000510
        /*0664*/ 	.word	0x000000ff
        /*0668*/ 	.word	0x0002a878
        /*066c*/ 	.short	0x0100
        /*066e*/ 	.byte	0x06
	.zero		1


	//   ....[13]....
        /*0670*/ 	.word	0x00000520
        /*0674*/ 	.word	0x000000ff
        /*0678*/ 	.word	0x0002a888
        /*067c*/ 	.short	0x0100
        /*067e*/ 	.byte	0x06
	.zero		1


	//   ....[14]....
        /*0680*/ 	.word	0x00000650
        /*0684*/ 	.word	0x000000ff
        /*0688*/ 	.word	0x0002a890
        /*068c*/ 	.short	0x0100
        /*068e*/ 	.byte	0x08
	.zero		1


	//   ....[15]....
        /*0690*/ 	.word	0x00000660
        /*0694*/ 	.word	0x000000ff
        /*0698*/ 	.word	0x0002a8a0
        /*069c*/ 	.short	0x0100
        /*069e*/ 	.byte	0x08
	.zero		1


	//   ....[16]....
        /*06a0*/ 	.word	0x00000670
        /*06a4*/ 	.word	0x000000ff
        /*06a8*/ 	.word	0x0002a898
        /*06ac*/ 	.short	0x0100
        /*06ae*/ 	.byte	0x08
	.zero		1


	//   ....[17]....
        /*06b0*/ 	.word	0x00000680
        /*06b4*/ 	.word	0x000000ff
        /*06b8*/ 	.word	0x0002a8a8
        /*06bc*/ 	.short	0x0100
        /*06be*/ 	.byte	0x08
	.zero		1


	//   ....[18]....
        /*06c0*/ 	.word	0x000007c0
        /*06c4*/ 	.word	0x000000ff
        /*06c8*/ 	.word	0x0002a8b0
        /*06cc*/ 	.short	0x0100
        /*06ce*/ 	.byte	0x08
	.zero		1


	//   ....[19]....
        /*06d0*/ 	.word	0x000007d0
        /*06d4*/ 	.word	0x000000ff
        /*06d8*/ 	.word	0x0002a8c0
        /*06dc*/ 	.short	0x0100
        /*06de*/ 	.byte	0x08
	.zero		1


	//   ....[20]....
        /*06e0*/ 	.word	0x000007e0
        /*06e4*/ 	.word	0x000000ff
        /*06e8*/ 	.word	0x0002a8b8
        /*06ec*/ 	.short	0x0100
        /*06ee*/ 	.byte	0x08
	.zero		1


	//   ....[21]....
        /*06f0*/ 	.word	0x000007f0
        /*06f4*/ 	.word	0x000000ff
        /*06f8*/ 	.word	0x0002a8c8
        /*06fc*/ 	.short	0x0100
        /*06fe*/ 	.byte	0x08
	.zero		1


	//   ....[22]....
        /*0700*/ 	.word	0x00001280
        /*0704*/ 	.word	0x000000ff
        /*0708*/ 	.word	0x0002a800
        /*070c*/ 	.short	0x010a
        /*070e*/ 	.byte	0x27
	.zero		1


	//   ....[23]....
        /*0710*/ 	.word	0x00001300
        /*0714*/ 	.word	0x000000ff
        /*0718*/ 	.word	0x0002a830
        /*071c*/ 	.short	0x010a
        /*071e*/ 	.byte	0x27
	.zero		1


	//   ....[24]....
        /*0720*/ 	.word	0x00001360
        /*0724*/ 	.word	0x000000ff
        /*0728*/ 	.word	0x0002a830
        /*072c*/ 	.short	0x010a
        /*072e*/ 	.byte	0x27
	.zero		1


	//   ....[25]....
        /*0730*/ 	.word	0x00002350
        /*0734*/ 	.word	0x000000ff
        /*0738*/ 	.word	0x00000000
        /*073c*/ 	.short	0x0101
        /*073e*/ 	.byte	0x04
	.zero		1


	//   ....[26]....
        /*0740*/ 	.word	0x00003b60
        /*0744*/ 	.word	0x000000ff
        /*0748*/ 	.word	0x0002a830
        /*074c*/ 	.short	0x010a
        /*074e*/ 	.byte	0x07
	.zero		1


	//   ....[27]....
        /*0750*/ 	.word	0x00003ba0
        /*0754*/ 	.word	0x000000ff
        /*0758*/ 	.word	0x0002a830
        /*075c*/ 	.short	0x010a
        /*075e*/ 	.byte	0x07
	.zero		1


	//   ....[28]....
        /*0760*/ 	.word	0x000043f0
        /*0764*/ 	.word	0x000000ff
        /*0768*/ 	.word	0x0002a850
        /*076c*/ 	.short	0x010a
        /*076e*/ 	.byte	0x0a
	.zero		1


	//   ....[29]....
        /*0770*/ 	.word	0x00004430
        /*0774*/ 	.word	0x000000ff
        /*0778*/ 	.word	0x0002a850
        /*077c*/ 	.short	0x010a
        /*077e*/ 	.byte	0x0a
	.zero		1


	//   ....[30]....
        /*0780*/ 	.word	0x00004d20
        /*0784*/ 	.word	0x000000ff
        /*0788*/ 	.word	0x00000000
        /*078c*/ 	.short	0x0101
        /*078e*/ 	.byte	0x07
	.zero		1


	//   ....[31]....
        /*0790*/ 	.word	0x00006230
        /*0794*/ 	.word	0x000000ff
        /*0798*/ 	.word	0x00000000
        /*079c*/ 	.short	0x0101
        /*079e*/ 	.byte	0x0a
	.zero		1


	//   ....[32]....
        /*07a0*/ 	.word	0x00006490
        /*07a4*/ 	.word	0x000000ff
        /*07a8*/ 	.word	0x0002a830
        /*07ac*/ 	.short	0x010a
        /*07ae*/ 	.byte	0x26
	.zero		1


	//   ....[33]....
        /*07b0*/ 	.word	0x000064d0
        /*07b4*/ 	.word	0x000000ff
        /*07b8*/ 	.word	0x0002a830
        /*07bc*/ 	.short	0x010a
        /*07be*/ 	.byte	0x26
	.zero		1


	//   ....[34]....
        /*07c0*/ 	.word	0x00006d20
        /*07c4*/ 	.word	0x000000ff
        /*07c8*/ 	.word	0x0002a850
        /*07cc*/ 	.short	0x010a
        /*07ce*/ 	.byte	0x05
	.zero		1


	//   ....[35]....
        /*07d0*/ 	.word	0x00006d60
        /*07d4*/ 	.word	0x000000ff
        /*07d8*/ 	.word	0x0002a850
        /*07dc*/ 	.short	0x010a
        /*07de*/ 	.byte	0x05
	.zero		1


	//   ....[36]....
        /*07e0*/ 	.word	0x000073c0
        /*07e4*/ 	.word	0x000000ff
        /*07e8*/ 	.word	0x00000000
        /*07ec*/ 	.short	0x0101
        /*07ee*/ 	.byte	0x26
	.zero		1


	//   ....[37]....
        /*07f0*/ 	.word	0x000083d0
        /*07f4*/ 	.word	0x000000ff
        /*07f8*/ 	.word	0x00000000
        /*07fc*/ 	.short	0x0101
        /*07fe*/ 	.byte	0x05
	.zero		1


	//   ....[38]....
        /*0800*/ 	.word	0x00008990
        /*0804*/ 	.word	0x000000ff
        /*0808*/ 	.word	0x0002a850
        /*080c*/ 	.short	0x010a
        /*080e*/ 	.byte	0x05
	.zero		1


	//   ....[39]....
        /*0810*/ 	.word	0x000089d0
        /*0814*/ 	.word	0x000000ff
        /*0818*/ 	.word	0x0002a850
        /*081c*/ 	.short	0x010a
        /*081e*/ 	.byte	0x05
	.zero		1


	//   ....[40]....
        /*0820*/ 	.word	0x00008ea0
        /*0824*/ 	.word	0x000000ff
        /*0828*/ 	.word	0x00000000
        /*082c*/ 	.short	0x0101
        /*082e*/ 	.byte	0x04
	.zero		1


	//   ....[41]....
        /*0830*/ 	.word	0x00009a70
        /*0834*/ 	.word	0x000000ff
        /*0838*/ 	.word	0x00000000
        /*083c*/ 	.short	0x0101
        /*083e*/ 	.byte	0x04
	.zero		1


	//   ....[42]....
        /*0840*/ 	.word	0x0000bbb0
        /*0844*/ 	.word	0x000000ff
        /*0848*/ 	.word	0x0002a840
        /*084c*/ 	.short	0x010a
        /*084e*/ 	.byte	0x2e
	.zero		1


	//   ....[43]....
        /*0850*/ 	.word	0x0000c1b0
        /*0854*/ 	.word	0x000000ff
        /*0858*/ 	.word	0x0002a830
        /*085c*/ 	.short	0x0107
        /*085e*/ 	.byte	0x2e
	.zero		1


	//   ....[44]....
        /*0860*/ 	.word	0x0000c220
        /*0864*/ 	.word	0x000000ff
        /*0868*/ 	.word	0x0002a830
        /*086c*/ 	.short	0x0101
        /*086e*/ 	.byte	0x2e
	.zero		1


	//   ....[45]....
        /*0870*/ 	.word	0x0000cc40
        /*0874*/ 	.word	0x000000ff
        /*0878*/ 	.word	0x0002a800
        /*087c*/ 	.short	0x0107
        /*087e*/ 	.byte	0x2e
	.zero		1


	//   ....[46]....
        /*0880*/ 	.word	0x0000cca0
        /*0884*/ 	.word	0x000000ff
        /*0888*/ 	.word	0x0002a800
        /*088c*/ 	.short	0x0101
        /*088e*/ 	.byte	0x2e
	.zero		1


	//   ....[47]....
        /*0890*/ 	.word	0x0000ccb0
        /*0894*/ 	.word	0x000000ff
        /*0898*/ 	.word	0x0002a820
        /*089c*/ 	.short	0x010a
        /*089e*/ 	.byte	0x2e
	.zero		1


	//   ....[48]....
        /*08a0*/ 	.word	0x0000d020
        /*08a4*/ 	.word	0x0000001a
        /*08a8*/ 	.word	0x0002a840
        /*08ac*/ 	.short	0x010a
        /*08ae*/ 	.byte	0x3f
	.zero		1


	//   ....[49]....
        /*08b0*/ 	.word	0x0000d530
        /*08b4*/ 	.word	0x0000001a
        /*08b8*/ 	.word	0x0002a830
        /*08bc*/ 	.short	0x0107
        /*08be*/ 	.byte	0x3f
	.zero		1


	//   ....[50]....
        /*08c0*/ 	.word	0x0000d5e0
        /*08c4*/ 	.word	0x0000001a
        /*08c8*/ 	.word	0x0002a830
        /*08cc*/ 	.short	0x0101
        /*08ce*/ 	.byte	0x3f
	.zero		1


	//   ....[51]....
        /*08d0*/ 	.word	0x0000d640
        /*08d4*/ 	.word	0x00000000
        /*08d8*/ 	.word	0x0002a860
        /*08dc*/ 	.short	0x010a
        /*08de*/ 	.byte	0x3f
	.zero		1


	//   ....[52]....
        /*08e0*/ 	.word	0x0000daa0
        /*08e4*/ 	.word	0x00000000
        /*08e8*/ 	.word	0x0002a850
        /*08ec*/ 	.short	0x0107
        /*08ee*/ 	.byte	0x3f
	.zero		1


	//   ....[53]....
        /*08f0*/ 	.word	0x0000dba0
        /*08f4*/ 	.word	0x00000000
        /*08f8*/ 	.word	0x0002a850
        /*08fc*/ 	.short	0x0101
        /*08fe*/ 	.byte	0x3f
	.zero		1


	//   ....[54]....
        /*0900*/ 	.word	0x0000dd20
        /*0904*/ 	.word	0x00000000
        /*0908*/ 	.word	0x0002a860
        /*090c*/ 	.short	0x010a
        /*090e*/ 	.byte	0x3f
	.zero		1


	//   ....[55]....
        /*0910*/ 	.word	0x0000e140
        /*0914*/ 	.word	0x00000000
        /*0918*/ 	.word	0x0002a850
        /*091c*/ 	.short	0x0107
        /*091e*/ 	.byte	0x3f
	.zero		1


	//   ....[56]....
        /*0920*/ 	.word	0x0000e1f0
        /*0924*/ 	.word	0x00000000
        /*0928*/ 	.word	0x0002a850
        /*092c*/ 	.short	0x0101
        /*092e*/ 	.byte	0x3f
	.zero		1


	//   ....[57]....
        /*0930*/ 	.word	0x0000e290
        /*0934*/ 	.word	0x00000005
        /*0938*/ 	.word	0x0002a820
        /*093c*/ 	.short	0x010a
        /*093e*/ 	.byte	0x3f
	.zero		1


	//   ....[58]....
        /*0940*/ 	.word	0x0000e3d0
        /*0944*/ 	.word	0x00000006
        /*0948*/ 	.word	0x0002a840
        /*094c*/ 	.short	0x010a
        /*094e*/ 	.byte	0x3f
	.zero		1


	//   ....[59]....
        /*0950*/ 	.word	0x0000e470
        /*0954*/ 	.word	0x00000005
        /*0958*/ 	.word	0x0002a840
        /*095c*/ 	.short	0x010a
        /*095e*/ 	.byte	0x3f
	.zero		1


	//   ....[60]....
        /*0960*/ 	.word	0x0000e4b0
        /*0964*/ 	.word	0x00000006
        /*0968*/ 	.word	0x0002a860
        /*096c*/ 	.short	0x010a
        /*096e*/ 	.byte	0x3f
	.zero		1


	//   ....[61]....
        /*0970*/ 	.word	0x0000e4f0
        /*0974*/ 	.word	0x00000005
        /*0978*/ 	.word	0x0002a860
        /*097c*/ 	.short	0x010a
        /*097e*/ 	.byte	0x3f
	.zero		1


	//   ....[62]....
        /*0980*/ 	.word	0x0000e560
        /*0984*/ 	.word	0x00000003
        /*0988*/ 	.word	0x0002a800
        /*098c*/ 	.short	0x010a
        /*098e*/ 	.byte	0x3f
	.zero		1


	//   ....[63]....
        /*0990*/ 	.word	0x0000e5c0
        /*0994*/ 	.word	0x00000003
        /*0998*/ 	.word	0x0002a830
        /*099c*/ 	.short	0x010a
        /*099e*/ 	.byte	0x3f
	.zero		1


	//   ....[64]....
        /*09a0*/ 	.word	0x0000e620
        /*09a4*/ 	.word	0x0000000c
        /*09a8*/ 	.word	0x0002a830
        /*09ac*/ 	.short	0x010a
        /*09ae*/ 	.byte	0x3f
	.zero		1


	//   ....[65]....
        /*09b0*/ 	.word	0x0000e680
        /*09b4*/ 	.word	0x00000006
        /*09b8*/ 	.word	0x0002a850
        /*09bc*/ 	.short	0x010a
        /*09be*/ 	.byte	0x3f
	.zero		1


	//   ....[66]....
        /*09c0*/ 	.word	0x0000e6e0
        /*09c4*/ 	.word	0x0000000c
        /*09c8*/ 	.word	0x0002a830
        /*09cc*/ 	.short	0x010a
        /*09ce*/ 	.byte	0x3f
	.zero		1


	//   ....[67]....
        /*09d0*/ 	.word	0x0000e740
        /*09d4*/ 	.word	0x00000006
        /*09d8*/ 	.word	0x0002a850
        /*09dc*/ 	.short	0x010a
        /*09de*/ 	.byte	0x3f
	.zero		1


	//   ....[68]....
        /*09e0*/ 	.word	0x0000e7a0
        /*09e4*/ 	.word	0x00000005
        /*09e8*/ 	.word	0x0002a850
        /*09ec*/ 	.short	0x010a
        /*09ee*/ 	.byte	0x3f
	.zero		1


	//   ....[69]....
        /*09f0*/ 	.word	0x0000e880
        /*09f4*/ 	.word	0x00000005
        /*09f8*/ 	.word	0x0002a840
        /*09fc*/ 	.short	0x010a
        /*09fe*/ 	.byte	0x3f
	.zero		1


	//   ....[70]....
        /*0a00*/ 	.word	0x0000faf0
        /*0a04*/ 	.word	0x00000003
        /*0a08*/ 	.word	0x0002a820
        /*0a0c*/ 	.short	0x010a
        /*0a0e*/ 	.byte	0x3f
	.zero		1


	//   ....[71]....
        /*0a10*/ 	.word	0x0000fb40
        /*0a14*/ 	.word	0x0000001a
        /*0a18*/ 	.word	0x0002a840
        /*0a1c*/ 	.short	0x010a
        /*0a1e*/ 	.byte	0x3f
	.zero		1


	//   ....[72]....
        /*0a20*/ 	.word	0x00010300
        /*0a24*/ 	.word	0x00000000
        /*0a28*/ 	.word	0x0002a860
        /*0a2c*/ 	.short	0x010a
        /*0a2e*/ 	.byte	0x3f
	.zero		1


	//   ....[73]....
        /*0a30*/ 	.word	0x00010b70
        /*0a34*/ 	.word	0x00000000
        /*0a38*/ 	.word	0x0002a860
        /*0a3c*/ 	.short	0x010a
        /*0a3e*/ 	.byte	0x3f
	.zero		1


	//   ....[74]....
        /*0a40*/ 	.word	0x00011390
        /*0a44*/ 	.word	0x00000005
        /*0a48*/ 	.word	0x0002a820
        /*0a4c*/ 	.short	0x010a
        /*0a4e*/ 	.byte	0x3f
	.zero		1


	//   ....[75]....
        /*0a50*/ 	.word	0x00011500
        /*0a54*/ 	.word	0x00000006
        /*0a58*/ 	.word	0x0002a840
        /*0a5c*/ 	.short	0x010a
        /*0a5e*/ 	.byte	0x3f
	.zero		1


	//   ....[76]....
        /*0a60*/ 	.word	0x00011550
        /*0a64*/ 	.word	0x00000005
        /*0a68*/ 	.word	0x0002a840
        /*0a6c*/ 	.short	0x010a
        /*0a6e*/ 	.byte	0x3f
	.zero		1


	//   ....[77]....
        /*0a70*/ 	.word	0x000115a0
        /*0a74*/ 	.word	0x00000006
        /*0a78*/ 	.word	0x0002a860
        /*0a7c*/ 	.short	0x010a
        /*0a7e*/ 	.byte	0x3f
	.zero		1


	//----- nvinfo : EIATTR_NUM_MBARRIERS
	.align		4
.L_262:
        /*0a80*/ 	.byte	0x03, 0x38
        /*0a82*/ 	.short	0x0016


	//----- nvinfo : EIATTR_EXIT_INSTR_OFFSETS
	.align		4
        /*0a84*/ 	.byte	0x04, 0x1c
        /*0a86*/ 	.short	(.L_264 - .L_263)


	//   ....[0]....
.L_263:
        /*0a88*/ 	.word	0x0000e540


	//----- nvinfo : EIATTR_MAX_THREADS
	.align		4
.L_264:
        /*0a8c*/ 	.byte	0x04, 0x05
        /*0a8e*/ 	.short	(.L_266 - .L_265)
.L_265:
        /*0a90*/ 	.word	0x00000180
        /*0a94*/ 	.word	0x00000001
        /*0a98*/ 	.word	0x00000001


	//----- nvinfo : EIATTR_CRS_STACK_SIZE
	.align		4
.L_266:
        /*0a9c*/ 	.byte	0x04, 0x1e
        /*0a9e*/ 	.short	(.L_268 - .L_267)
.L_267:
        /*0aa0*/ 	.word	0x00000000


	//----- nvinfo : EIATTR_CBANK_PARAM_SIZE
	.align		4
.L_268:
        /*0aa4*/ 	.byte	0x03, 0x19
        /*0aa6*/ 	.short	0x0a70


	//----- nvinfo : EIATTR_PARAM_CBANK
	.align		4
        /*0aa8*/ 	.byte	0x04, 0x0a
        /*0aaa*/ 	.short	(.L_270 - .L_269)
	.align		4
.L_269:
        /*0aac*/ 	.word	index@(.nv.constant0._ZN7cutlass13device_kernelIN5flash11enable_sm90INS1_16FlashAttnFwdSm90INS1_25CollectiveMainloopFwdSm90ILi2EN4cute5tupleIJNS5_1CILi1EEES8_S8_EEENS6_IJNS7_ILi128EEENS7_ILi96EEENS7_ILi192EEEEEELi128ENS_10bfloat16_tEfNS_4arch4Sm90ELb1ELb0ELb1ELb0ELb1ELb0ELb0ELb1ELb1ELb1ELb1ELb0EEENS1_21CollectiveEpilogueFwdINS6_IJSA_SA_SB_EEES9_SE_SG_Li256ELb0ELb1ELb1ELb0EEENS1_19SingleTileSchedulerILb0ELb1ELb1ELi128EEEEEEEEEvNT_6ParamsE)
        /*0ab0*/ 	.short	0x0210
        /*0ab2*/ 	.short	0x0a70


	//----- nvinfo : EIATTR_SW_WAR
	.align		4
.L_270:
        /*0ab4*/ 	.byte	0x04, 0x36
        /*0ab6*/ 	.short	(.L_272 - .L_271)
.L_271:
        /*0ab8*/ 	.word	0x00000008
.L_272:


//--------------------- .nv.info._ZN7cutlass13device_kernelIN5flash11enable_sm90INS1_16FlashAttnFwdSm90INS1_25CollectiveMainloopFwdSm90ILi2EN4cute5tupleIJNS5_1CILi1EEES8_S8_EEENS6_IJNS7_ILi128EEENS7_ILi96EEENS7_ILi192EEEEEELi128ENS_10bfloat16_tEfNS_4arch4Sm90ELb1ELb0ELb1ELb1ELb1ELb0ELb0ELb1ELb1ELb1ELb1ELb0EEENS1_21CollectiveEpilogueFwdINS6_IJSA_SA_SB_EEES9_SE_SG_Li256ELb1ELb1ELb1ELb0EEENS1_36VarlenDynamicPersistentTileSchedulerILi128ELi96ELi256ELi128ELb1ELb1ELb1ELb1ELb1ELb1EEEEEEEEEvNT_6ParamsE --------------------------
	.section	.nv.info._ZN7cutlass13device_kernelIN5flash11enable_sm90INS1_16FlashAttnFwdSm90INS1_25CollectiveMainloopFwdSm90ILi2EN4cute5tupleIJNS5_1CILi1EEES8_S8_EEENS6_IJNS7_ILi128EEENS7_ILi96EEENS7_ILi192EEEEEELi128ENS_10bfloat16_tEfNS_4arch4Sm90ELb1ELb0ELb1ELb1ELb1ELb0ELb0ELb1ELb1ELb1ELb1ELb0EEENS1_21CollectiveEpilogueFwdINS6_IJSA_SA_SB_EEES9_SE_SG_Li256ELb1ELb1ELb1ELb0EEENS1_36VarlenDynamicPersistentTileSchedulerILi128ELi96ELi256ELi128ELb1ELb1ELb1ELb1ELb1ELb1EEEEEEEEEvNT_6ParamsE,"",@"SHT_CUDA_INFO"
	.sectionflags	@""
	.align	4


	//----- nvinfo : EIATTR_CUDA_API_VERSION
	.align		4
        /*0000*/ 	.byte	0x04, 0x37
        /*0002*/ 	.short	(.L_274 - .L_273)
.L_273:
        /*0004*/ 	.word	0x00000082


	//----- nvinfo : EIATTR_KPARAM_INFO
	.align		4
.L_274:
        /*0008*/ 	.byte	0x04, 0x17
        /*000a*/ 	.short	(.L_276 - .L_275)
.L_275:
        /*000c*/ 	.word	0x00000000
        /*0010*/ 	.short	0x0000
        /*0012*/ 	.short	0x0070
        /*0014*/ 	.byte	0x00, 0xf0, 0x01, 0x2a


	//----- nvinfo : EIATTR_SPARSE_MMA_MASK
	.align		4
.L_276:
        /*0018*/ 	.byte	0x03, 0x50
        /*001a*/ 	.short	0x0000


	//----- nvinfo : EIATTR_MAXREG_COUNT
	.align		4
        /*001c*/ 	.byte	0x03, 0x1b
        /*001e*/ 	.short	0x00a8


	//----- nvinfo : EIATTR_NUM_BARRIERS
	.align		4
        /*0020*/ 	.byte	0x02, 0x4c
        /*0022*/ 	.byte	0x09
	.zero		1


	//----- nvinfo : EIATTR_EXTERNS
	.align		4
        /*0024*/ 	.byte	0x04, 0x0f
        /*0026*/ 	.short	(.L_278 - .L_277)


	//   ....[0]....
	.align		4
.L_277:
        /*0028*/ 	.word	index@(__assertfail)


	//----- nvinfo : EIATTR_ANNOTATIONS
	.align		4
.L_278:
        /*002c*/ 	.byte	0x04, 0x55
        /*002e*/ 	.short	(.L_280 - .L_279)


	//   ....[0]....
.L_279:
        /* <DEDUP_REMOVED lines=13> */


	//----- nvinfo : EIATTR_MERCURY_ISA_VERSION
	.align		4
.L_280:
        /*00f0*/ 	.byte	0x03, 0x5f
        /*00f2*/ 	.short	0x0101


	//----- nvinfo : EIATTR_UNUSED_LOAD_BYTE_OFFSET
	.align		4
        /*00f4*/ 	.byte	0x04, 0x44
        /*00f6*/ 	.short	(.L_282 - .L_281)


	//   ....[0]....
.L_281:
        /*00f8*/ 	.word	0x00000950
        /*00fc*/ 	.word	0x0000fff0


	//   ....[1]....
        /*0100*/ 	.word	0x00009fb0
        /*0104*/ 	.word	0x0000fff0


	//----- nvinfo : EIATTR_INT_WARP_WIDE_INSTR_OFFSETS
	.align		4
.L_282:
        /*0108*/ 	.byte	0x04, 0x31
        /*010a*/ 	.short	(.L_284 - .L_283)


	//   ....[0]....
.L_283:
        /*010c*/ 	.word	0x000000c0


	//   ....[1]....
        /*0110*/ 	.word	0x000000d0


	//   ....[2]....
        /*0114*/ 	.word	0x00000170


	//   ....[3]....
        /*0118*/ 	.word	0x0000e910


	//   ....[4]....
        /*011c*/ 	.word	0x0000e9a0


	//   ....[5]....
        /*0120*/ 	.word	0x000117e0


	//   ....[6]....
        /*0124*/ 	.word	0x00011870


	//----- nvinfo : EIATTR_COOP_GROUP_MASK_REGIDS
	.align		4
.L_284:
        /*0128*/ 	.byte	0x04, 0x29
        /*012a*/ 	.short	(.L_286 - .L_285)


	//   ....[0]....
.L_285:
        /*012c*/ 	.word	0xffffffff


	//   ....[1]....
        /*0130*/ 	.word	0xffffffff


	//   ....[2]....
        /*0134*/ 	.word	0xffffffff


	//   ....[3]....
        /*0138*/ 	.word	0xffffffff


	//   ....[4]....
        /*013c*/ 	.word	0xffffffff


	//   ....[5]....
        /*0140*/ 	.word	0xffffffff


	//   ....[6]....
        /*0144*/ 	.word	0xffffffff


	//   ....[7]....
        /*0148*/ 	.word	0xffffffff


	//   ....[8]....
        /*014c*/ 	.word	0xffffffff


	//   ....[9]....
        /*0150*/ 	.word	0xffffffff


	//   ....[10]....
        /*0154*/ 	.word	0xffffffff


	//   ....[11]....
        /*0158*/ 	.word	0xffffffff


	//   ....[12]....
        /*015c*/ 	.word	0xffffffff


	//   ....[13]....
        /*0160*/ 	.word	0xffffffff


	//   ....[14]....
        /*0164*/ 	.word	0xffffffff


	//   ....[15]....
        /*0168*/ 	.word	0xffffffff


	//   ....[16]....
        /*016c*/ 	.word	0xffffffff


	//   ....[17]....
        /*0170*/ 	.word	0xffffffff


	//   ....[18]....
        /*0174*/ 	.word	0xffffffff


	//   ....[19]....
        /*0178*/ 	.word	0xffffffff


	//   ....[20]....
        /*017c*/ 	.word	0xffffffff


	//   ....[21]....
        /*0180*/ 	.word	0xffffffff


	//   ....[22]....
        /*0184*/ 	.word	0xffffffff


	//   ....[23]....
        /*0188*/ 	.word	0xffffffff


	//   ....[24]....
        /*018c*/ 	.word	0xffffffff


	//   ....[25]....
        /*0190*/ 	.word	0xffffffff


	//   ....[26]....
        /*0194*/ 	.word	0xffffffff


	//   ....[27]....
        /*0198*/ 	.word	0xffffffff


	//   ....[28]....
        /*019c*/ 	.word	0xffffffff


	//   ....[29]....
        /*01a0*/ 	.word	0xffffffff


	//   ....[30]....
        /*01a4*/ 	.word	0xffffffff


	//   ....[31]....
        /*01a8*/ 	.word	0xffffffff


	//   ....[32]....
        /*01ac*/ 	.word	0xffffffff


	//   ....[33]....
        /*01b0*/ 	.word	0xffffffff


	//   ....[34]....
        /*01b4*/ 	.word	0xffffffff


	//   ....[35]....
        /*01b8*/ 	.word	0xffffffff


	//   ....[36]....
        /*01bc*/ 	.word	0xffffffff


	//   ....[37]....
        /*01c0*/ 	.word	0xffffffff


	//   ....[38]....
        /*01c4*/ 	.word	0xffffffff


	//   ....[39]....
        /*01c8*/ 	.word	0xffffffff


	//   ....[40]....
        /*01cc*/ 	.word	0xffffffff


	//   ....[41]....
        /*01d0*/ 	.word	0xffffffff


	//   ....[42]....
        /*01d4*/ 	.word	0xffffffff


	//   ....[43]....
        /*01d8*/ 	.word	0xffffffff


	//   ....[44]....
        /*01dc*/ 	.word	0xffffffff


	//   ....[45]....
        /*01e0*/ 	.word	0xffffffff


	//   ....[46]....
        /*01e4*/ 	.word	0xffffffff


	//   ....[47]....
        /*01e8*/ 	.word	0xffffffff


	//   ....[48]....
        /*01ec*/ 	.word	0xffffffff


	//   ....[49]....
        /*01f0*/ 	.word	0xffffffff


	//   ....[50]....
        /*01f4*/ 	.word	0xffffffff


	//   ....[51]....
        /*01f8*/ 	.word	0xffffffff


	//   ....[52]....
        /*01fc*/ 	.word	0xffffffff


	//   ....[53]....
        /*0200*/ 	.word	0xffffffff


	//   ....[54]....
        /*0204*/ 	.word	0xffffffff


	//   ....[55]....
        /*0208*/ 	.word	0xffffffff


	//   ....[56]....
        /*020c*/ 	.word	0xffffffff


	//   ....[57]....
        /*0210*/ 	.word	0xffffffff


	//   ....[58]....
        /*0214*/ 	.word	0xffffffff


	//   ....[59]....
        /*0218*/ 	.word	0xffffffff


	//   ....[60]....
        /*021c*/ 	.word	0xffffffff


	//   ....[61]....
        /*0220*/ 	.word	0xffffffff


	//   ....[62]....
        /*0224*/ 	.word	0xffffffff


	//   ....[63]....
        /*0228*/ 	.word	0xffffffff


	//   ....[64]....
        /*022c*/ 	.word	0xffffffff


	//   ....[65]....
        /*0230*/ 	.word	0xffffffff


	//   ....[66]....
        /*0234*/ 	.word	0xffffffff


	//   ....[67]....
        /*0238*/ 	.word	0xffffffff


	//   ....[68]....
        /*023c*/ 	.word	0xffffffff


	//   ....[69]....
        /*0240*/ 	.word	0xffffffff


	//   ....[70]....
        /*0244*/ 	.word	0xffffffff


	//   ....[71]....
        /*0248*/ 	.word	0xffffffff


	//   ....[72]....
        /*024c*/ 	.word	0xffffffff


	//   ....[73]....
        /*0250*/ 	.word	0xffffffff


	//   ....[74]....
        /*0254*/ 	.word	0xffffffff


	//   ....[75]....
        /*0258*/ 	.word	0xffffffff


	//   ....[76]....
        /*025c*/ 	.word	0xffffffff


	//   ....[77]....
        /*0260*/ 	.word	0xffffffff


	//   ....[78]....
        /*0264*/ 	.word	0xffffffff


	//   ....[79]....
        /*0268*/ 	.word	0xffffffff


	//   ....[80]....
        /*026c*/ 	.word	0xffffffff


	//   ....[81]....
        /*0270*/ 	.word	0xffffffff


	//   ....[82]....
        /*0274*/ 	.word	0xffffffff


	//   ....[83]....
        /*0278*/ 	.word	0xffffffff


	//   ....[84]....
        /*027c*/ 	.word	0xffffffff


	//   ....[85]....
        /*0280*/ 	.word	0xffffffff


	//   ....[86]....
        /*0284*/ 	.word	0xffffffff


	//   ....[87]....
        /*0288*/ 	.word	0xffffffff


	//   ....[88]....
        /*028c*/ 	.word	0xffffffff


	//   ....[89]....
        /*0290*/ 	.word	0xffffffff


	//   ....[90]....
        /*0294*/ 	.word	0xffffffff


	//   ....[91]....
        /*0298*/ 	.word	0xffffffff


	//   ....[92]....
        /*029c*/ 	.word	0xffffffff


	//   ....[93]....
        /*02a0*/ 	.word	0xffffffff


	//   ....[94]....
        /*02a4*/ 	.word	0xffffffff


	//   ....[95]....
        /*02a8*/ 	.word	0xffffffff


	//   ....[96]....
        /*02ac*/ 	.word	0xffffffff


	//   ....[97]....
        /*02b0*/ 	.word	0xffffffff


	//   ....[98]....
        /*02b4*/ 	.word	0xffffffff


	//   ....[99]....
        /*02b8*/ 	.word	0xffffffff


	//   ....[100]....
        /*02bc*/ 	.word	0xffffffff


	//   ....[101]....
        /*02c0*/ 	.word	0xffffffff


	//   ....[102]....
        /*02c4*/ 	.word	0xffffffff


	//   ....[103]....
        /*02c8*/ 	.word	0xffffffff


	//   ....[104]....
        /*02cc*/ 	.word	0xffffffff


	//   ....[105]....
        /*02d0*/ 	.word	0xffffffff


	//   ....[106]....
        /*02d4*/ 	.word	0xffffffff


	//   ....[107]....
        /*02d8*/ 	.word	0xffffffff


	//   ....[108]....
        /*02dc*/ 	.word	0xffffffff


	//   ....[109]....
        /*02e0*/ 	.word	0xffffffff


	//   ....[110]....
        /*02e4*/ 	.word	0xffffffff


	//   ....[111]....
        /*02e8*/ 	.word	0xffffffff


	//   ....[112]....
        /*02ec*/ 	.word	0xffffffff


	//   ....[113]....
        /*02f0*/ 	.word	0xffffffff


	//   ....[114]....
        /*02f4*/ 	.word	0xffffffff


	//   ....[115]....
        /*02f8*/ 	.word	0xffffffff


	//   ....[116]....
        /*02fc*/ 	.word	0xffffffff


	//   ....[117]....
        /*0300*/ 	.word	0xffffffff


	//   ....[118]....
        /*0304*/ 	.word	0xffffffff


	//   ....[119]....
        /*0308*/ 	.word	0xffffffff


	//   ....[120]....
        /*030c*/ 	.word	0xffffffff


	//   ....[121]....
        /*0310*/ 	.word	0xffffffff


	//   ....[122]....
        /*0314*/ 	.word	0xffffffff


	//   ....[123]....
        /*0318*/ 	.word	0xffffffff


	//   ....[124]....
        /*031c*/ 	.word	0xffffffff


	//   ....[125]....
        /*0320*/ 	.word	0xffffffff


	//   ....[126]....
        /*0324*/ 	.word	0xffffffff


	//   ....[127]....
        /*0328*/ 	.word	0xffffffff


	//   ....[128]....
        /*032c*/ 	.word	0xffffffff


	//   ....[129]....
        /*0330*/ 	.word	0xffffffff


	//   ....[130]....
        /*0334*/ 	.word	0xffffffff


	//   ....[131]....
        /*0338*/ 	.word	0xffffffff


	//   ....[132]....
        /*033c*/ 	.word	0xffffffff


	//   ....[133]....
        /*0340*/ 	.word	0xffffffff


	//   ....[134]....
        /*0344*/ 	.word	0xffffffff


	//   ....[135]....
        /*0348*/ 	.word	0xffffffff


	//   ....[136]....
        /*034c*/ 	.word	0xffffffff


	//   ....[137]....
        /*0350*/ 	.word	0xffffffff


	//   ....[138]....
        /*0354*/ 	.word	0xffffffff


	//   ....[139]....
        /*0358*/ 	.word	0xffffffff


	//   ....[140]....
        /*035c*/ 	.word	0xffffffff


	//   ....[141]....
        /*0360*/ 	.word	0xffffffff


	//   ....[142]....
        /*0364*/ 	.word	0xffffffff


	//   ....[143]....
        /*0368*/ 	.word	0xffffffff


	//   ....[144]....
        /*036c*/ 	.word	0xffffffff


	//   ....[145]....
        /*0370*/ 	.word	0xffffffff


	//   ....[146]....
        /*0374*/ 	.word	0xffffffff


	//   ....[147]....
        /*0378*/ 	.word	0xffffffff


	//   ....[148]....
        /*037c*/ 	.word	0xffffffff


	//   ....[149]....
        /*0380*/ 	.word	0xffffffff


	//   ....[150]....
        /*0384*/ 	.word	0xffffffff


	//   ....[151]....
        /*0388*/ 	.word	0x0500000f


	//   ....[152]....
        /*038c*/ 	.word	0x0500000f


	//   ....[153]....
        /*0390*/ 	.word	0x0500000f


	//   ....[154]....
        /*0394*/ 	.word	0x0500000f


	//   ....[155]....
        /*0398*/ 	.word	0x0500000f


	//   ....[156]....
        /*039c*/ 	.word	0x0500000f


	//   ....[157]....
        /*03a0*/ 	.word	0x0500000f


	//   ....[158]....
        /*03a4*/ 	.word	0x0500000f


	//   ....[159]....
        /*03a8*/ 	.word	0x0500000f


	//   ....[160]....
        /*03ac*/ 	.word	0x0500000f


	//   ....[161]....
        /*03b0*/ 	.word	0x0500000f


	//   ....[162]....
        /*03b4*/ 	.word	0x0500000f


	//   ....[163]....
        /*03b8*/ 	.word	0x0500000f


	//   ....[164]....
        /*03bc*/ 	.word	0x0500000f


	//   ....[165]....
        /*03c0*/ 	.word	0x0500000f


	//   ....[166]....
        /*03c4*/ 	.word	0x0500000f


	//   ....[167]....
        /*03c8*/ 	.word	0x0500000f


	//   ....[168]....
        /*03cc*/ 	.word	0x0500000f


	//   ....[169]....
        /*03d0*/ 	.word	0x0500000f


	//   ....[170]....
        /*03d4*/ 	.word	0x0500000f


	//   ....[171]....
        /*03d8*/ 	.word	0x0500000f


	//   ....[172]....
        /*03dc*/ 	.word	0x0500000f


	//   ....[173]....
        /*03e0*/ 	.word	0x0500000f


	//   ....[174]....
        /*03e4*/ 	.word	0x0500000f


	//   ....[175]....
        /*03e8*/ 	.word	0x0500000f


	//   ....[176]....
        /*03ec*/ 	.word	0x0500000f


	//   ....[177]....
        /*03f0*/ 	.word	0x0500000f


	//   ....[178]....
        /*03f4*/ 	.word	0x0500000f


	//   ....[179]....
        /*03f8*/ 	.word	0x0500000f


	//   ....[180]....
        /*03fc*/ 	.word	0x0500000f


	//   ....[181]....
        /*0400*/ 	.word	0x0500000f


	//   ....[182]....
        /*0404*/ 	.word	0x0500000f


	//   ....[183]....
        /*0408*/ 	.word	0x0500000f


	//   ....[184]....
        /*040c*/ 	.word	0x0500000f


	//   ....[185]....
        /*0410*/ 	.word	0x0500000f


	//   ....[186]....
        /*0414*/ 	.word	0x0500000f


	//   ....[187]....
        /*0418*/ 	.word	0x0500000f


	//   ....[188]....
        /*041c*/ 	.word	0x0500000f


	//   ....[189]....
        /*0420*/ 	.word	0x0500000f


	//   ....[190]....
        /*0424*/ 	.word	0x0500000f


	//   ....[191]....
        /*0428*/ 	.word	0x0500000f


	//   ....[192]....
        /*042c*/ 	.word	0x0500000f


	//   ....[193]....
        /*0430*/ 	.word	0x0500000f


	//   ....[194]....
        /*0434*/ 	.word	0x0500000f


	//   ....[195]....
        /*0438*/ 	.word	0x0500000f


	//   ....[196]....
        /*043c*/ 	.word	0x0500000f


	//   ....[197]....
        /*0440*/ 	.word	0x0500000f


	//   ....[198]....
        /*0444*/ 	.word	0x0500000f


	//   ....[199]....
        /*0448*/ 	.word	0x0500000f


	//   ....[200]....
        /*044c*/ 	.word	0x0500000f


	//   ....[201]....
        /*0450*/ 	.word	0x0500000f


	//   ....[202]....
        /*0454*/ 	.word	0x0500000f


	//   ....[203]....
        /*0458*/ 	.word	0x0500000f


	//   ....[204]....
        /*045c*/ 	.word	0x0500000f


	//   ....[205]....
        /*0460*/ 	.word	0x0500000f


	//   ....[206]....
        /*0464*/ 	.word	0x0500000f


	//   ....[207]....
        /*0468*/ 	.word	0x0500000f


	//   ....[208]....
        /*046c*/ 	.word	0x0500000f


	//   ....[209]....
        /*0470*/ 	.word	0x0500000f


	//   ....[210]....
        /*0474*/ 	.word	0x0500000f


	//   ....[211]....
        /*0478*/ 	.word	0x0500000f


	//   ....[212]....
        /*047c*/ 	.word	0x0500000f


	//   ....[213]....
        /*0480*/ 	.word	0x0500000f


	//   ....[214]....
        /*0484*/ 	.word	0x0500000f


	//   ....[215]....
        /*0488*/ 	.word	0x0500000f


	//   ....[216]....
        /*048c*/ 	.word	0x0500000f


	//   ....[217]....
        /*0490*/ 	.word	0x0500000f


	//   ....[218]....
        /*0494*/ 	.word	0x0500000f


	//   ....[219]....
        /*0498*/ 	.word	0x0500000f


	//   ....[220]....
        /*049c*/ 	.word	0x0500000f


	//   ....[221]....
        /*04a0*/ 	.word	0x0500000f


	//   ....[222]....
        /*04a4*/ 	.word	0x0500000f


	//   ....[223]....
        /*04a8*/ 	.word	0x0500000f


	//   ....[224]....
        /*04ac*/ 	.word	0x0500000f


	//   ....[225]....
        /*04b0*/ 	.word	0x0500000f


	//   ....[226]....
        /*04b4*/ 	.word	0x0500000f


	//   ....[227]....
        /*04b8*/ 	.word	0x0500000f


	//   ....[228]....
        /*04bc*/ 	.word	0x0500000f


	//   ....[229]....
        /*04c0*/ 	.word	0x0500000f


	//   ....[230]....
        /*04c4*/ 	.word	0x0500000f


	//   ....[231]....
        /*04c8*/ 	.word	0x0500000f


	//   ....[232]....
        /*04cc*/ 	.word	0x0500000f


	//   ....[233]....
        /*04d0*/ 	.word	0x0500000f


	//   ....[234]....
        /*04d4*/ 	.word	0x0500000f


	//----- nvinfo : EIATTR_COOP_GROUP_INSTR_OFFSETS
	.align		4
.L_286:
        /*04d8*/ 	.byte	0x04, 0x28
        /*04da*/ 	.short	(.L_288 - .L_287)


	//   ....[0]....
.L_287:
        /*04dc*/ 	.word	0x00000070


	//   ....[1]....
        /*04e0*/ 	.word	0x000000b0


	//   ....[2]....
        /*04e4*/ 	.word	0x000002d0


	//   ....[3]....
        /*04e8*/ 	.word	0x00000430


	//   ....[4]....
        /*04ec*/ 	.word	0x00000550


	//   ....[5]....
        /*04f0*/ 	.word	0x000006b0


	//   ....[6]....
        /*04f4*/ 	.word	0x00001b80


	//   ....[7]....
        /*04f8*/ 	.word	0x00002720


	//   ....[8]....
        /*04fc*/ 	.word	0x00002970


	//   ....[9]....
        /*0500*/ 	.word	0x00003170


	//   ....[10]....
        /*0504*/ 	.word	0x000031e0


	//   ....[11]....
        /*0508*/ 	.word	0x00003980


	//   ....[12]....
        /*050c*/ 	.word	0x000039f0


	//   ....[13]....
        /*0510*/ 	.word	0x000053a0


	//   ....[14]....
        /*0514*/ 	.word	0x00005510


	//   ....[15]....
        /*0518*/ 	.word	0x00005c80


	//   ....[16]....
        /*051c*/ 	.word	0x00005d30


	//   ....[17]....
        /*0520*/ 	.word	0x00006420


	//   ....[18]....
        /*0524*/ 	.word	0x00006480


	//   ....[19]....
        /*0528*/ 	.word	0x00008550


	//   ....[20]....
        /*052c*/ 	.word	0x000085a0


	//   ....[21]....
        /*0530*/ 	.word	0x000085c0


	//   ....[22]....
        /*0534*/ 	.word	0x000085e0


	//   ....[23]....
        /*0538*/ 	.word	0x000096e0


	//   ....[24]....
        /*053c*/ 	.word	0x00009710


	//   ....[25]....
        /*0540*/ 	.word	0x000097d0


	//   ....[26]....
        /*0544*/ 	.word	0x000097e0


	//   ....[27]....
        /*0548*/ 	.word	0x0000ab30


	//   ....[28]....
        /*054c*/ 	.word	0x0000ab70


	//   ....[29]....
        /*0550*/ 	.word	0x0000aba0


	//   ....[30]....
        /*0554*/ 	.word	0x0000abd0


	//   ....[31]....
        /*0558*/ 	.word	0x0000b2a0


	//   ....[32]....
        /*055c*/ 	.word	0x0000b2e0


	//   ....[33]....
        /*0560*/ 	.word	0x0000b3a0


	//   ....[34]....
        /*0564*/ 	.word	0x0000b3c0


	//   ....[35]....
        /*0568*/ 	.word	0x0000b480


	//   ....[36]....
        /*056c*/ 	.word	0x0000b4a0


	//   ....[37]....
        /*0570*/ 	.word	0x0000b570


	//   ....[38]....
        /*0574*/ 	.word	0x0000b590


	//   ....[39]....
        /*0578*/ 	.word	0x0000b960


	//   ....[40]....
        /*057c*/ 	.word	0x0000b970


	//   ....[41]....
        /*0580*/ 	.word	0x0000bda0


	//   ....[42]....
        /*0584*/ 	.word	0x0000bdb0


	//   ....[43]....
        /*0588*/ 	.word	0x0000cb60


	//   ....[44]....
        /*058c*/ 	.word	0x0000cb80


	//   ....[45]....
        /*0590*/ 	.word	0x0000cc40


	//   ....[46]....
        /*0594*/ 	.word	0x0000cc60


	//   ....[47]....
        /*0598*/ 	.word	0x0000cd20


	//   ....[48]....
        /*059c*/ 	.word	0x0000cd40


	//   ....[49]....
        /*05a0*/ 	.word	0x0000ce10


	//   ....[50]....
        /*05a4*/ 	.word	0x0000ce30


	//   ....[51]....
        /*05a8*/ 	.word	0x0000cf70


	//   ....[52]....
        /*05ac*/ 	.word	0x0000d180


	//   ....[53]....
        /*05b0*/ 	.word	0x0000d1b0


	//   ....[54]....
        /*05b4*/ 	.word	0x0000d1e0


	//   ....[55]....
        /*05b8*/ 	.word	0x0000d210


	//   ....[56]....
        /*05bc*/ 	.word	0x0000d240


	//   ....[57]....
        /*05c0*/ 	.word	0x0000d270


	//   ....[58]....
        /*05c4*/ 	.word	0x0000d3e0


	//   ....[59]....
        /*05c8*/ 	.word	0x0000d410


	//   ....[60]....
        /*05cc*/ 	.word	0x0000d440


	//   ....[61]....
        /*05d0*/ 	.word	0x0000d470


	//   ....[62]....
        /*05d4*/ 	.word	0x0000d4a0


	//   ....[63]....
        /*05d8*/ 	.word	0x0000d4d0


	//   ....[64]....
        /*05dc*/ 	.word	0x0000d560


	//   ....[65]....
        /*05e0*/ 	.word	0x0000d590


	//   ....[66]....
        /*05e4*/ 	.word	0x0000d5a0


	//   ....[67]....
        /*05e8*/ 	.word	0x0000d5e0


	//   ....[68]....
        /*05ec*/ 	.word	0x0000f580


	//   ....[69]....
        /*05f0*/ 	.word	0x0000f5a0


	//   ....[70]....
        /*05f4*/ 	.word	0x0000f650


	//   ....[71]....
        /*05f8*/ 	.word	0x0000f670


	//   ....[72]....
        /*05fc*/ 	.word	0x0000f710


	//   ....[73]....
        /*0600*/ 	.word	0x0000f730


	//   ....[74]....
        /*0604*/ 	.word	0x0000f7d0


	//   ....[75]....
        /*0608*/ 	.word	0x0000f7f0


	//   ....[76]....
        /*060c*/ 	.word	0x0000f890


	//   ....[77]....
        /*0610*/ 	.word	0x0000f8b0


	//   ....[78]....
        /*0614*/ 	.word	0x0000f8c0


	//   ....[79]....
        /*0618*/ 	.word	0x0000f950


	//   ....[80]....
        /*061c*/ 	.word	0x000100d0


	//   ....[81]....
        /*0620*/ 	.word	0x00010100


	//   ....[82]....
        /*0624*/ 	.word	0x00010160


	//   ....[83]....
        /*0628*/ 	.word	0x000101c0


	//   ....[84]....
        /*062c*/ 	.word	0x00010210


	//   ....[85]....
        /*0630*/ 	.word	0x00010270


	//   ....[86]....
        /*0634*/ 	.word	0x000102b0


	//   ....[87]....
        /*0638*/ 	.word	0x00010320


	//   ....[88]....
        /*063c*/ 	.word	0x00010370


	//   ....[89]....
        /*0640*/ 	.word	0x000103d0


	//   ....[90]....
        /*0644*/ 	.word	0x00010410


	//   ....[91]....
        /*0648*/ 	.word	0x00010480


	//   ....[92]....
        /*064c*/ 	.word	0x000104d0


	//   ....[93]....
        /*0650*/ 	.word	0x00010520


	//   ....[94]....
        /*0654*/ 	.word	0x00010540


	//   ....[95]....
        /*0658*/ 	.word	0x00010570


	//   ....[96]....
        /*065c*/ 	.word	0x00010d00


	//   ....[97]....
        /*0660*/ 	.word	0x00010d10


	//   ....[98]....
        /*0664*/ 	.word	0x00010d30


	//   ....[99]....
        /*0668*/ 	.word	0x00010db0


	//   ....[100]....
        /*066c*/ 	.word	0x00010dc0


	//   ....[101]....
        /*0670*/ 	.word	0x00010e20


	//   ....[102]....
        /*0674*/ 	.word	0x00010e50


	//   ....[103]....
        /*0678*/ 	.word	0x00010e90


	//   ....[104]....
        /*067c*/ 	.word	0x00010ec0


	//   ....[105]....
        /*0680*/ 	.word	0x00010f00


	//   ....[106]....
        /*0684*/ 	.word	0x00010f30


	//   ....[107]....
        /*0688*/ 	.word	0x00010f70


	//   ....[108]....
        /*068c*/ 	.word	0x000111e0


	//   ....[109]....
        /*0690*/ 	.word	0x00011200


	//   ....[110]....
        /*0694*/ 	.word	0x00011210


	//   ....[111]....
        /*0698*/ 	.word	0x00011290


	//   ....[112]....
        /*069c*/ 	.word	0x000112a0


	//   ....[113]....
        /*06a0*/ 	.word	0x00011310


	//   ....[114]....
        /*06a4*/ 	.word	0x00011320


	//   ....[115]....
        /*06a8*/ 	.word	0x00011390


	//   ....[116]....
        /*06ac*/ 	.word	0x000113a0


	//   ....[117]....
        /*06b0*/ 	.word	0x00011410


	//   ....[118]....
        /*06b4*/ 	.word	0x00011420


	//   ....[119]....
        /*06b8*/ 	.word	0x00011430


	//   ....[120]....
        /*06bc*/ 	.word	0x000119e0


	//   ....[121]....
        /*06c0*/ 	.word	0x00011a00


	//   ....[122]....
        /*06c4*/ 	.word	0x00011a10


	//   ....[123]....
        /*06c8*/ 	.word	0x00011a20


	//   ....[124]....
        /*06cc*/ 	.word	0x00011a90


	//   ....[125]....
        /*06d0*/ 	.word	0x00011ab0


	//   ....[126]....
        /*06d4*/ 	.word	0x00011b20


	//   ....[127]....
        /*06d8*/ 	.word	0x00011b40


	//   ....[128]....
        /*06dc*/ 	.word	0x00011ba0


	//   ....[129]....
        /*06e0*/ 	.word	0x00011bc0


	//   ....[130]....
        /*06e4*/ 	.word	0x00011c10


	//   ....[131]....
        /*06e8*/ 	.word	0x00011c30


	//   ....[132]....
        /*06ec*/ 	.word	0x00012080


	//   ....[133]....
        /*06f0*/ 	.word	0x00012090


	//   ....[134]....
        /*06f4*/ 	.word	0x000120d0


	//   ....[135]....
        /*06f8*/ 	.word	0x00012110


	//   ....[136]....
        /*06fc*/ 	.word	0x00012140


	//   ....[137]....
        /*0700*/ 	.word	0x00012170


	//   ....[138]....
        /*0704*/ 	.word	0x000121a0


	//   ....[139]....
        /*0708*/ 	.word	0x000121d0


	//   ....[140]....
        /*070c*/ 	.word	0x00012380


	//   ....[141]....
        /*0710*/ 	.word	0x000123b0


	//   ....[142]....
        /*0714*/ 	.word	0x000123e0


	//   ....[143]....
        /*0718*/ 	.word	0x00012410


	//   ....[144]....
        /*071c*/ 	.word	0x00012440


	//   ....[145]....
        /*0720*/ 	.word	0x00012470


	//   ....[146]....
        /*0724*/ 	.word	0x00012530


	//   ....[147]....
        /*0728*/ 	.word	0x00012550


	//   ....[148]....
        /*072c*/ 	.word	0x00012570


	//   ....[149]....
        /*0730*/ 	.word	0x000125d0


	//   ....[150]....
        /*0734*/ 	.word	0x00012ff0


	//   ....[151]....
        /*0738*/ 	.word	0x000135a0


	//   ....[152]....
        /*073c*/ 	.word	0x00013690


	//   ....[153]....
        /*0740*/ 	.word	0x00013730


	//   ....[154]....
        /*0744*/ 	.word	0x00013790


	//   ....[155]....
        /*0748*/ 	.word	0x000138a0


	//   ....[156]....
        /*074c*/ 	.word	0x00013910


	//   ....[157]....
        /*0750*/ 	.word	0x00013a20


	//   ....[158]....
        /*0754*/ 	.word	0x00013a90


	//   ....[159]....
        /*0758*/ 	.word	0x00013ba0


	//   ....[160]....
        /*075c*/ 	.word	0x00013c10


	//   ....[161]....
        /*0760*/ 	.word	0x00013d20


	//   ....[162]....
        /*0764*/ 	.word	0x00013d90


	//   ....[163]....
        /*0768*/ 	.word	0x00013e30


	//   ....[164]....
        /*076c*/ 	.word	0x00013f40


	//   ....[165]....
        /*0770*/ 	.word	0x00013fb0


	//   ....[166]....
        /*0774*/ 	.word	0x00014030


	//   ....[167]....
        /*0778*/ 	.word	0x00014100


	//   ....[168]....
        /*077c*/ 	.word	0x00014180


	//   ....[169]....
        /*0780*/ 	.word	0x00014260


	//   ....[170]....
        /*0784*/ 	.word	0x000142e0


	//   ....[171]....
        /*0788*/ 	.word	0x000143c0


	//   ....[172]....
        /*078c*/ 	.word	0x00014440


	//   ....[173]....
        /*0790*/ 	.word	0x00014520


	//   ....[174]....
        /*0794*/ 	.word	0x000145a0


	//   ....[175]....
        /*0798*/ 	.word	0x00014680


	//   ....[176]....
        /*079c*/ 	.word	0x00014700


	//   ....[177]....
        /*07a0*/ 	.word	0x000147d0


	//   ....[178]....
        /*07a4*/ 	.word	0x00014850


	//   ....[179]....
        /*07a8*/ 	.word	0x00014910


	//   ....[180]....
        /*07ac*/ 	.word	0x00014a40


	//   ....[181]....
        /*07b0*/ 	.word	0x00014af0


	//   ....[182]....
        /*07b4*/ 	.word	0x00014b60


	//   ....[183]....
        /*07b8*/ 	.word	0x00014c50


	//   ....[184]....
        /*07bc*/ 	.word	0x00014cb0


	//   ....[185]....
        /*07c0*/ 	.word	0x00014d80


	//   ....[186]....
        /*07c4*/ 	.word	0x00014de0


	//   ....[187]....
        /*07c8*/ 	.word	0x00014eb0


	//   ....[188]....
        /*07cc*/ 	.word	0x00014f10


	//   ....[189]....
        /*07d0*/ 	.word	0x00014fe0


	//   ....[190]....
        /*07d4*/ 	.word	0x00015040


	//   ....[191]....
        /*07d8*/ 	.word	0x00015110


	//   ....[192]....
        /*07dc*/ 	.word	0x00015200


	//   ....[193]....
        /*07e0*/ 	.word	0x000152a0


	//   ....[194]....
        /*07e4*/ 	.word	0x00015300


	//   ....[195]....
        /*07e8*/ 	.word	0x000153f0


	//   ....[196]....
        /*07ec*/ 	.word	0x00015450


	//   ....[197]....
        /*07f0*/ 	.word	0x00015530


	//   ....[198]....
        /*07f4*/ 	.word	0x00015590


	//   ....[199]....
        /*07f8*/ 	.word	0x00015670


	//   ....[200]....
        /*07fc*/ 	.word	0x000156d0


	//   ....[201]....
        /*0800*/ 	.word	0x000157b0


	//   ....[202]....
        /*0804*/ 	.word	0x00015810


	//   ....[203]....
        /*0808*/ 	.word	0x000158e0


	//   ....[204]....
        /*080c*/ 	.word	0x00015a00


	//   ....[205]....
        /*0810*/ 	.word	0x00015ad0


	//   ....[206]....
        /*0814*/ 	.word	0x00015b90


	//   ....[207]....
        /*0818*/ 	.word	0x00015c60


	//   ....[208]....
        /*081c*/ 	.word	0x00015cc0


	//   ....[209]....
        /*0820*/ 	.word	0x00015d90


	//   ....[210]....
        /*0824*/ 	.word	0x00015df0


	//   ....[211]....
        /*0828*/ 	.word	0x00015ed0


	//   ....[212]....
        /*082c*/ 	.word	0x00015f30


	//   ....[213]....
        /*0830*/ 	.word	0x00016000


	//   ....[214]....
        /*0834*/ 	.word	0x00016060


	//   ....[215]....
        /*0838*/ 	.word	0x00016120


	//   ....[216]....
        /*083c*/ 	.word	0x000161b0


	//   ....[217]....
        /*0840*/ 	.word	0x00016250


	//   ....[218]....
        /*0844*/ 	.word	0x000163c0


	//   ....[219]....
        /*0848*/ 	.word	0x00016430


	//   ....[220]....
        /*084c*/ 	.word	0x000164b0


	//   ....[221]....
        /*0850*/ 	.word	0x00016520


	//   ....[222]....
        /*0854*/ 	.word	0x00016590


	//   ....[223]....
        /*0858*/ 	.word	0x00016610


	//   ....[224]....
        /*085c*/ 	.word	0x00016690


	//   ....[225]....
        /*0860*/ 	.word	0x00016720


	//   ....[226]....
        /*0864*/ 	.word	0x00016790


	//   ....[227]....
        /*0868*/ 	.word	0x00016800


	//   ....[228]....
        /*086c*/ 	.word	0x00016870


	//   ....[229]....
        /*0870*/ 	.word	0x000168f0


	//   ....[230]....
        /*0874*/ 	.word	0x00016960


	//   ....[231]....
        /*0878*/ 	.word	0x000169f0


	//   ....[232]....
        /*087c*/ 	.word	0x00016a50


	//   ....[233]....
        /*0880*/ 	.word	0x00016ae0


	//   ....[234]....
        /*0884*/ 	.word	0x00016c10


	//----- nvinfo : EIATTR_REG_RECONFIG
	.align		4
.L_288:
        /*0888*/ 	.byte	0x01, 0x54
	.zero		2


	//----- nvinfo : EIATTR_SYSCALL_OFFSETS
	.align		4
        /*088c*/ 	.byte	0x04, 0x46
        /*088e*/ 	.short	(.L_290 - .L_289)


	//   ....[0]....
.L_289:
        /*0890*/ 	.word	0x00001d60


	//   ....[1]....
        /*0894*/ 	.word	0x0000eb00


	//   ....[2]....
        /*0898*/ 	.word	0x0000ec50


	//   ....[3]....
        /*089c*/ 	.word	0x0000ed40


	//   ....[4]....
        /*08a0*/ 	.word	0x0000fce0


	//----- nvinfo : EIATTR_MBARRIER_INSTR_OFFSETS
	.align		4
.L_290:
        /*08a4*/ 	.byte	0x04, 0x39
        /*08a6*/ 	.short	(.L_292 - .L_291)


	//   ....[0]....
.L_291:
        /*08a8*/ 	.word	0x00000180
        /*08ac*/ 	.word	0x000000ff
        /*08b0*/ 	.word	0x0002a800
        /*08b4*/ 	.short	0x0100
        /*08b6*/ 	.byte	0x08
	.zero		1


	//   ....[1]....
        /*08b8*/ 	.word	0x00000190
        /*08bc*/ 	.word	0x000000ff
        /*08c0*/ 	.word	0x0002a820
        /*08c4*/ 	.short	0x0100
        /*08c6*/ 	.byte	0x08
	.zero		1


	//   ....[2]....
        /*08c8*/ 	.word	0x00000280
        /*08cc*/ 	.word	0x000000ff
        /*08d0*/ 	.word	0x0002a830
        /*08d4*/ 	.short	0x0100
        /*08d6*/ 	.byte	0x08
	.zero		1


	//   ....[3]....
        /*08d8*/ 	.word	0x00000290
        /*08dc*/ 	.word	0x000000ff
        /*08e0*/ 	.word	0x0002a840
        /*08e4*/ 	.short	0x0100
        /*08e6*/ 	.byte	0x08
	.zero		1


	//   ....[4]....
        /*08e8*/ 	.word	0x000002a0
        /*08ec*/ 	.word	0x000000ff
        /*08f0*/ 	.word	0x0002a838
        /*08f4*/ 	.short	0x0100
        /*08f6*/ 	.byte	0x08
	.zero		1


	//   ....[5]....
        /*08f8*/ 	.word	0x000002b0
        /*08fc*/ 	.word	0x000000ff
        /*0900*/ 	.word	0x0002a848
        /*0904*/ 	.short	0x0100
        /*0906*/ 	.byte	0x08
	.zero		1


	//   ....[6]....
        /*0908*/ 	.word	0x000003e0
        /*090c*/ 	.word	0x000000ff
        /*0910*/ 	.word	0x0002a850
        /*0914*/ 	.short	0x0100
        /*0916*/ 	.byte	0x08
	.zero		1


	//   ....[7]....
        /*0918*/ 	.word	0x000003f0
        /*091c*/ 	.word	0x000000ff
        /*0920*/ 	.word	0x0002a860
        /*0924*/ 	.short	0x0100
        /*0926*/ 	.byte	0x08
	.zero		1


	//   ....[8]....
        /*0928*/ 	.word	0x00000400
        /*092c*/ 	.word	0x000000ff
        /*0930*/ 	.word	0x0002a858
        /*0934*/ 	.short	0x0100
        /*0936*/ 	.byte	0x08
	.zero		1


	//   ....[9]....
        /*0938*/ 	.word	0x00000410
        /*093c*/ 	.word	0x000000ff
        /*0940*/ 	.word	0x0002a868
        /*0944*/ 	.short	0x0100
        /*0946*/ 	.byte	0x08
	.zero		1


	//   ....[10]....
        /*0948*/ 	.word	0x00000500
        /*094c*/ 	.word	0x000000ff
        /*0950*/ 	.word	0x0002a870
        /*0954*/ 	.short	0x0100
        /*0956*/ 	.byte	0x06
	.zero		1


	//   ....[11]....
        /*0958*/ 	.word	0x00000510
        /*095c*/ 	.word	0x000000ff
        /*0960*/ 	.word	0x0002a880
        /*0964*/ 	.short	0x0100
        /*0966*/ 	.byte	0x06
	.zero		1


	//   ....[12]....
        /*0968*/ 	.word	0x00000520
        /*096c*/ 	.word	0x000000ff
        /*0970*/ 	.word	0x0002a878
        /*0974*/ 	.short	0x0100
        /*0976*/ 	.byte	0x06
	.zero		1


	//   ....[13]....
        /*0978*/ 	.word	0x00000530
        /*097c*/ 	.word	0x000000ff
        /*0980*/ 	.word	0x0002a888
        /*0984*/ 	.short	0x0100
        /*0986*/ 	.byte	0x06
	.zero		1


	//   ....[14]....
        /*0988*/ 	.word	0x00000660
        /*098c*/ 	.word	0x000000ff
        /*0990*/ 	.word	0x0002a890
        /*0994*/ 	.short	0x0100
        /*0996*/ 	.byte	0x08
	.zero		1


	//   ....[15]....
        /*0998*/ 	.word	0x00000670
        /*099c*/ 	.word	0x000000ff
        /*09a0*/ 	.word	0x0002a8a0
        /*09a4*/ 	.short	0x0100
        /*09a6*/ 	.byte	0x08
	.zero		1


	//   ....[16]....
        /*09a8*/ 	.word	0x00000680
        /*09ac*/ 	.word	0x000000ff
        /*09b0*/ 	.word	0x0002a898
        /*09b4*/ 	.short	0x0100
        /*09b6*/ 	.byte	0x08
	.zero		1


	//   ....[17]....
        /*09b8*/ 	.word	0x00000690
        /*09bc*/ 	.word	0x000000ff
        /*09c0*/ 	.word	0x0002a8a8
        /*09c4*/ 	.short	0x0100
        /*09c6*/ 	.byte	0x08
	.zero		1


	//   ....[18]....
        /*09c8*/ 	.word	0x000007d0
        /*09cc*/ 	.word	0x000000ff
        /*09d0*/ 	.word	0x0002a8b0
        /*09d4*/ 	.short	0x0100
        /*09d6*/ 	.byte	0x08
	.zero		1


	//   ....[19]....
        /*09d8*/ 	.word	0x000007e0
        /*09dc*/ 	.word	0x000000ff
        /*09e0*/ 	.word	0x0002a8c0
        /*09e4*/ 	.short	0x0100
        /*09e6*/ 	.byte	0x08
	.zero		1


	//   ....[20]....
        /*09e8*/ 	.word	0x000007f0
        /*09ec*/ 	.word	0x000000ff
        /*09f0*/ 	.word	0x0002a8b8
        /*09f4*/ 	.short	0x0100
        /*09f6*/ 	.byte	0x08
	.zero		1


	//   ....[21]....
        /*09f8*/ 	.word	0x00000800
        /*09fc*/ 	.word	0x000000ff
        /*0a00*/ 	.word	0x0002a8c8
        /*0a04*/ 	.short	0x0100
        /*0a06*/ 	.byte	0x08
	.zero		1


	//   ....[22]....
        /*0a08*/ 	.word	0x00001e00
        /*0a0c*/ 	.word	0x000000ff
        /*0a10*/ 	.word	0x0002a800
        /*0a14*/ 	.short	0x010a
        /*0a16*/ 	.byte	0x28
	.zero		1


	//   ....[23]....
        /*0a18*/ 	.word	0x00001e80
        /*0a1c*/ 	.word	0x00000000
        /*0a20*/ 	.word	0x0002a830
        /*0a24*/ 	.short	0x010a
        /*0a26*/ 	.byte	0x3f
	.zero		1


	//   ....[24]....
        /*0a28*/ 	.word	0x00001ec0
        /*0a2c*/ 	.word	0x00000000
        /*0a30*/ 	.word	0x0002a830
        /*0a34*/ 	.short	0x010a
        /*0a36*/ 	.byte	0x3f
	.zero		1


	//   ....[25]....
        /*0a38*/ 	.word	0x00002ee0
        /*0a3c*/ 	.word	0x000000ff
        /*0a40*/ 	.word	0x00000000
        /*0a44*/ 	.short	0x0101
        /*0a46*/ 	.byte	0x05
	.zero		1


	//   ....[26]....
        /*0a48*/ 	.word	0x00004570
        /*0a4c*/ 	.word	0x000000ff
        /*0a50*/ 	.word	0x0002a830
        /*0a54*/ 	.short	0x010a
        /*0a56*/ 	.byte	0x08
	.zero		1


	//   ....[27]....
        /*0a58*/ 	.word	0x000045b0
        /*0a5c*/ 	.word	0x000000ff
        /*0a60*/ 	.word	0x0002a830
        /*0a64*/ 	.short	0x010a
        /*0a66*/ 	.byte	0x08
	.zero		1


	//   ....[28]....
        /*0a68*/ 	.word	0x00004ef0
        /*0a6c*/ 	.word	0x000000ff
        /*0a70*/ 	.word	0x0002a850
        /*0a74*/ 	.short	0x010a
        /*0a76*/ 	.byte	0x09
	.zero		1


	//   ....[29]....
        /*0a78*/ 	.word	0x00004f30
        /*0a7c*/ 	.word	0x000000ff
        /*0a80*/ 	.word	0x0002a850
        /*0a84*/ 	.short	0x010a
        /*0a86*/ 	.byte	0x09
	.zero		1


	//   ....[30]....
        /*0a88*/ 	.word	0x000056a0
        /*0a8c*/ 	.word	0x000000ff
        /*0a90*/ 	.word	0x00000000
        /*0a94*/ 	.short	0x0101
        /*0a96*/ 	.byte	0x08
	.zero		1


	//   ....[31]....
        /*0a98*/ 	.word	0x00006e00
        /*0a9c*/ 	.word	0x000000ff
        /*0aa0*/ 	.word	0x00000000
        /*0aa4*/ 	.short	0x0101
        /*0aa6*/ 	.byte	0x09
	.zero		1


	//   ....[32]....
        /*0aa8*/ 	.word	0x00007000
        /*0aac*/ 	.word	0x000000ff
        /*0ab0*/ 	.word	0x0002a830
        /*0ab4*/ 	.short	0x010a
        /*0ab6*/ 	.byte	0x08
	.zero		1


	//   ....[33]....
        /*0ab8*/ 	.word	0x00007040
        /*0abc*/ 	.word	0x000000ff
        /*0ac0*/ 	.word	0x0002a830
        /*0ac4*/ 	.short	0x010a
        /*0ac6*/ 	.byte	0x08
	.zero		1


	//   ....[34]....
        /*0ac8*/ 	.word	0x00007980
        /*0acc*/ 	.word	0x000000ff
        /*0ad0*/ 	.word	0x0002a850
        /*0ad4*/ 	.short	0x010a
        /*0ad6*/ 	.byte	0x08
	.zero		1


	//   ....[35]....
        /*0ad8*/ 	.word	0x000079c0
        /*0adc*/ 	.word	0x000000ff
        /*0ae0*/ 	.word	0x0002a850
        /*0ae4*/ 	.short	0x010a
        /*0ae6*/ 	.byte	0x08
	.zero		1


	//   ....[36]....
        /*0ae8*/ 	.word	0x000080a0
        /*0aec*/ 	.word	0x000000ff
        /*0af0*/ 	.word	0x00000000
        /*0af4*/ 	.short	0x0101
        /*0af6*/ 	.byte	0x05
	.zero		1


	//   ....[37]....
        /*0af8*/ 	.word	0x00009130
        /*0afc*/ 	.word	0x000000ff
        /*0b00*/ 	.word	0x00000000
        /*0b04*/ 	.short	0x0101
        /*0b06*/ 	.byte	0x08
	.zero		1


	//   ....[38]....
        /*0b08*/ 	.word	0x00009650
        /*0b0c*/ 	.word	0x000000ff
        /*0b10*/ 	.word	0x0002a850
        /*0b14*/ 	.short	0x010a
        /*0b16*/ 	.byte	0x05
	.zero		1


	//   ....[39]....
        /*0b18*/ 	.word	0x00009690
        /*0b1c*/ 	.word	0x000000ff
        /*0b20*/ 	.word	0x0002a850
        /*0b24*/ 	.short	0x010a
        /*0b26*/ 	.byte	0x05
	.zero		1


	//   ....[40]....
        /*0b28*/ 	.word	0x00009e20
        /*0b2c*/ 	.word	0x000000ff
        /*0b30*/ 	.word	0x00000000
        /*0b34*/ 	.short	0x0101
        /*0b36*/ 	.byte	0x04
	.zero		1


	//   ....[41]....
        /*0b38*/ 	.word	0x0000b2d0
        /*0b3c*/ 	.word	0x00000061
        /*0b40*/ 	.word	0x00000000
        /*0b44*/ 	.short	0x0101
        /*0b46*/ 	.byte	0x3f
	.zero		1


	//   ....[42]....
        /*0b48*/ 	.word	0x0000b770
        /*0b4c*/ 	.word	0x00000061
        /*0b50*/ 	.word	0x00000000
        /*0b54*/ 	.short	0x0101
        /*0b56*/ 	.byte	0x3f
	.zero		1


	//   ....[43]....
        /*0b58*/ 	.word	0x0000f360
        /*0b5c*/ 	.word	0x00000007
        /*0b60*/ 	.word	0x0002a840
        /*0b64*/ 	.short	0x010a
        /*0b66*/ 	.byte	0x3f
	.zero		1


	//   ....[44]....
        /*0b68*/ 	.word	0x0000fa10
        /*0b6c*/ 	.word	0x00000007
        /*0b70*/ 	.word	0x0002a830
        /*0b74*/ 	.short	0x0107
        /*0b76*/ 	.byte	0x3f
	.zero		1


	//   ....[45]....
        /*0b78*/ 	.word	0x0000fae0
        /*0b7c*/ 	.word	0x00000007
        /*0b80*/ 	.word	0x0002a830
        /*0b84*/ 	.short	0x0101
        /*0b86*/ 	.byte	0x3f
	.zero		1


	//   ....[46]....
        /*0b88*/ 	.word	0x00010690
        /*0b8c*/ 	.word	0x00000016
        /*0b90*/ 	.word	0x0002a800
        /*0b94*/ 	.short	0x0107
        /*0b96*/ 	.byte	0x3f
	.zero		1


	//   ....[47]....
        /*0b98*/ 	.word	0x000107b0
        /*0b9c*/ 	.word	0x00000016
        /*0ba0*/ 	.word	0x0002a800
        /*0ba4*/ 	.short	0x0101
        /*0ba6*/ 	.byte	0x3f
	.zero		1


	//   ....[48]....
        /*0ba8*/ 	.word	0x000107d0
        /*0bac*/ 	.word	0x00000016
        /*0bb0*/ 	.word	0x0002a820
        /*0bb4*/ 	.short	0x010a
        /*0bb6*/ 	.byte	0x3f
	.zero		1


	//   ....[49]....
        /*0bb8*/ 	.word	0x00010b30
        /*0bbc*/ 	.word	0x00000006
        /*0bc0*/ 	.word	0x0002a840
        /*0bc4*/ 	.short	0x010a
        /*0bc6*/ 	.byte	0x3f
	.zero		1


	//   ....[50]....
        /*0bc8*/ 	.word	0x00011010
        /*0bcc*/ 	.word	0x00000006
        /*0bd0*/ 	.word	0x0002a830
        /*0bd4*/ 	.short	0x0107
        /*0bd6*/ 	.byte	0x3f
	.zero		1


	//   ....[51]....
        /*0bd8*/ 	.word	0x000110c0
        /*0bdc*/ 	.word	0x00000006
        /*0be0*/ 	.word	0x0002a830
        /*0be4*/ 	.short	0x0101
        /*0be6*/ 	.byte	0x3f
	.zero		1


	//   ....[52]....
        /*0be8*/ 	.word	0x00011120
        /*0bec*/ 	.word	0x00000004
        /*0bf0*/ 	.word	0x0002a860
        /*0bf4*/ 	.short	0x010a
        /*0bf6*/ 	.byte	0x3f
	.zero		1


	//   ....[53]....
        /*0bf8*/ 	.word	0x00011570
        /*0bfc*/ 	.word	0x00000004
        /*0c00*/ 	.word	0x0002a850
        /*0c04*/ 	.short	0x0107
        /*0c06*/ 	.byte	0x3f
	.zero		1


	//   ....[54]....
        /*0c08*/ 	.word	0x000116c0
        /*0c0c*/ 	.word	0x00000004
        /*0c10*/ 	.word	0x0002a850
        /*0c14*/ 	.short	0x0101
        /*0c16*/ 	.byte	0x3f
	.zero		1


	//   ....[55]....
        /*0c18*/ 	.word	0x00011910
        /*0c1c*/ 	.word	0x00000000
        /*0c20*/ 	.word	0x0002a860
        /*0c24*/ 	.short	0x010a
        /*0c26*/ 	.byte	0x3f
	.zero		1


	//   ....[56]....
        /*0c28*/ 	.word	0x00011d70
        /*0c2c*/ 	.word	0x00000000
        /*0c30*/ 	.word	0x0002a850
        /*0c34*/ 	.short	0x0107
        /*0c36*/ 	.byte	0x3f
	.zero		1


	//   ....[57]....
        /*0c38*/ 	.word	0x00011e20
        /*0c3c*/ 	.word	0x00000000
        /*0c40*/ 	.word	0x0002a850
        /*0c44*/ 	.short	0x0101
        /*0c46*/ 	.byte	0x3f
	.zero		1


	//   ....[58]....
        /*0c48*/ 	.word	0x00012f70
        /*0c4c*/ 	.word	0x00000004
        /*0c50*/ 	.word	0x0002a820
        /*0c54*/ 	.short	0x010a
        /*0c56*/ 	.byte	0x3f
	.zero		1


	//   ....[59]....
        /*0c58*/ 	.word	0x00013110
        /*0c5c*/ 	.word	0x00000005
        /*0c60*/ 	.word	0x0002a840
        /*0c64*/ 	.short	0x010a
        /*0c66*/ 	.byte	0x3f
	.zero		1


	//   ....[60]....
        /*0c68*/ 	.word	0x000131b0
        /*0c6c*/ 	.word	0x0000001b
        /*0c70*/ 	.word	0x0002a840
        /*0c74*/ 	.short	0x010a
        /*0c76*/ 	.byte	0x3f
	.zero		1


	//   ....[61]....
        /*0c78*/ 	.word	0x000131f0
        /*0c7c*/ 	.word	0x00000005
        /*0c80*/ 	.word	0x0002a860
        /*0c84*/ 	.short	0x010a
        /*0c86*/ 	.byte	0x3f
	.zero		1


	//   ....[62]....
        /*0c88*/ 	.word	0x00013230
        /*0c8c*/ 	.word	0x0000001b
        /*0c90*/ 	.word	0x0002a860
        /*0c94*/ 	.short	0x010a
        /*0c96*/ 	.byte	0x3f
	.zero		1


	//   ....[63]....
        /*0c98*/ 	.word	0x000132a0
        /*0c9c*/ 	.word	0x00000003
        /*0ca0*/ 	.word	0x0002a800
        /*0ca4*/ 	.short	0x010a
        /*0ca6*/ 	.byte	0x3f
	.zero		1


	//   ....[64]....
        /*0ca8*/ 	.word	0x000132f0
        /*0cac*/ 	.word	0x00000000
        /*0cb0*/ 	.word	0x0002a830
        /*0cb4*/ 	.short	0x010a
        /*0cb6*/ 	.byte	0x3f
	.zero		1


	//   ....[65]....
        /*0cb8*/ 	.word	0x00013350
        /*0cbc*/ 	.word	0x0000000c
        /*0cc0*/ 	.word	0x0002a830
        /*0cc4*/ 	.short	0x010a
        /*0cc6*/ 	.byte	0x3f
	.zero		1


	//   ....[66]....
        /*0cc8*/ 	.word	0x000133b0
        /*0ccc*/ 	.word	0x0000000b
        /*0cd0*/ 	.word	0x0002a850
        /*0cd4*/ 	.short	0x010a
        /*0cd6*/ 	.byte	0x3f
	.zero		1


	//   ....[67]....
        /*0cd8*/ 	.word	0x00013410
        /*0cdc*/ 	.word	0x0000000c
        /*0ce0*/ 	.word	0x0002a830
        /*0ce4*/ 	.short	0x010a
        /*0ce6*/ 	.byte	0x3f
	.zero		1


	//   ....[68]....
        /*0ce8*/ 	.word	0x00013470
        /*0cec*/ 	.word	0x0000000b
        /*0cf0*/ 	.word	0x0002a850
        /*0cf4*/ 	.short	0x010a
        /*0cf6*/ 	.byte	0x3f
	.zero		1


	//   ....[69]....
        /*0cf8*/ 	.word	0x000134d0
        /*0cfc*/ 	.word	0x00000003
        /*0d00*/ 	.word	0x0002a850
        /*0d04*/ 	.short	0x010a
        /*0d06*/ 	.byte	0x3f
	.zero		1


	//   ....[70]....
        /*0d08*/ 	.word	0x000135e0
        /*0d0c*/ 	.word	0x00000007
        /*0d10*/ 	.word	0x0002a840
        /*0d14*/ 	.short	0x010a
        /*0d16*/ 	.byte	0x3f
	.zero		1


	//   ....[71]....
        /*0d18*/ 	.word	0x00014940
        /*0d1c*/ 	.word	0x00000016
        /*0d20*/ 	.word	0x0002a820
        /*0d24*/ 	.short	0x010a
        /*0d26*/ 	.byte	0x3f
	.zero		1


	//   ....[72]....
        /*0d28*/ 	.word	0x00014990
        /*0d2c*/ 	.word	0x00000006
        /*0d30*/ 	.word	0x0002a840
        /*0d34*/ 	.short	0x010a
        /*0d36*/ 	.byte	0x3f
	.zero		1


	//   ....[73]....
        /*0d38*/ 	.word	0x00015150
        /*0d3c*/ 	.word	0x00000004
        /*0d40*/ 	.word	0x0002a860
        /*0d44*/ 	.short	0x010a
        /*0d46*/ 	.byte	0x3f
	.zero		1


	//   ....[74]....
        /*0d48*/ 	.word	0x00015950
        /*0d4c*/ 	.word	0x00000000
        /*0d50*/ 	.word	0x0002a860
        /*0d54*/ 	.short	0x010a
        /*0d56*/ 	.byte	0x3f
	.zero		1


	//   ....[75]....
        /*0d58*/ 	.word	0x00016b30
        /*0d5c*/ 	.word	0x00000004
        /*0d60*/ 	.word	0x0002a820
        /*0d64*/ 	.short	0x010a
        /*0d66*/ 	.byte	0x3f
	.zero		1


	//   ....[76]....
        /*0d68*/ 	.word	0x00016cd0
        /*0d6c*/ 	.word	0x00000005
        /*0d70*/ 	.word	0x0002a840
        /*0d74*/ 	.short	0x010a
        /*0d76*/ 	.byte	0x3f
	.zero		1


	//   ....[77]....
        /*0d78*/ 	.word	0x00016d20
        /*0d7c*/ 	.word	0x0000001b
        /*0d80*/ 	.word	0x0002a840
        /*0d84*/ 	.short	0x010a
        /*0d86*/ 	.byte	0x3f
	.zero		1


	//   ....[78]....
        /*0d88*/ 	.word	0x00016d70
        /*0d8c*/ 	.word	0x00000005
        /*0d90*/ 	.word	0x0002a860
        /*0d94*/ 	.short	0x010a
        /*0d96*/ 	.byte	0x3f
	.zero		1


	//----- nvinfo : EIATTR_NUM_MBARRIERS
	.align		4
.L_292:
        /*0d98*/ 	.byte	0x03, 0x38
        /*0d9a*/ 	.short	0x0016


	//----- nvinfo : EIATTR_EXIT_INSTR_OFFSETS
	.align		4
        /*0d9c*/ 	.byte	0x04, 0x1c
        /*0d9e*/ 	.short	(.L_294 - .L_293)


	//   ....[0]....
.L_293:
        /*0da0*/ 	.word	0x00000990


	//   ....[1]....
        /*0da4*/ 	.word	0x0000cf20


	//   ....[2]....
        /*0da8*/ 	.word	0x00013280


	//----- nvinfo : EIATTR_MAX_THREADS
	.align		4
.L_294:
        /*0dac*/ 	.byte	0x04, 0x05
        /*0dae*/ 	.short	(.L_296 - .L_295)
.L_295:
        /*0db0*/ 	.word	0x00000180
        /*0db4*/ 	.word	0x00000001
        /*0db8*/ 	.word	0x00000001


	//----- nvinfo : EIATTR_CRS_STACK_SIZE
	.align		4
.L_296:
        /*0dbc*/ 	.byte	0x04, 0x1e
        /*0dbe*/ 	.short	(.L_298 - .L_297)
.L_297:
        /*0dc0*/ 	.word	0x00000000


	//----- nvinfo : EIATTR_CBANK_PARAM_SIZE
	.align		4
.L_298:
        /*0dc4*/ 	.byte	0x03, 0x19
        /*0dc6*/ 	.short	0x0af0


	//----- nvinfo : EIATTR_PARAM_CBANK
	.align		4
        /*0dc8*/ 	.byte	0x04, 0x0a
        /*0dca*/ 	.short	(.L_300 - .L_299)
	.align		4
.L_299:
        /*0dcc*/ 	.word	index@(.nv.constant0._ZN7cutlass13device_kernelIN5flash11enable_sm90INS1_16FlashAttnFwdSm90INS1_25CollectiveMainloopFwdSm90ILi2EN4cute5tupleIJNS5_1CILi1EEES8_S8_EEENS6_IJNS7_ILi128EEENS7_ILi96EEENS7_ILi192EEEEEELi128ENS_10bfloat16_tEfNS_4arch4Sm90ELb1ELb0ELb1ELb1ELb1ELb0ELb0ELb1ELb1ELb1ELb1ELb0EEENS1_21CollectiveEpilogueFwdINS6_IJSA_SA_SB_EEES9_SE_SG_Li256ELb1ELb1ELb1ELb0EEENS1_36VarlenDynamicPersistentTileSchedulerILi128ELi96ELi256ELi128ELb1ELb1ELb1ELb1ELb1ELb1EEEEEEEEEvNT_6ParamsE)
        /*0dd0*/ 	.short	0x0210
        /*0dd2*/ 	.short	0x0af0


	//----- nvinfo : EIATTR_SW_WAR
	.align		4
.L_300:
        /*0dd4*/ 	.byte	0x04, 0x36
        /*0dd6*/ 	.short	(.L_302 - .L_301)
.L_301:
        /*0dd8*/ 	.word	0x00000008
.L_302:


//--------------------- .nv.info._ZN7cutlass13device_kernelIN5flash11enable_sm90INS1_16FlashAttnFwdSm90INS1_25CollectiveMainloopFwdSm90ILi2EN4cute5tupleIJNS5_1CILi1EEES8_S8_EEENS6_IJNS7_ILi128EEENS7_ILi96EEENS7_ILi192EEEEEELi128ENS_10bfloat16_tEfNS_4arch4Sm90ELb1ELb0ELb1ELb1ELb1ELb1ELb0ELb1ELb1ELb1ELb1ELb0EEENS1_21CollectiveEpilogueFwdINS6_IJSA_SA_SB_EEES9_SE_SG_Li256ELb1ELb1ELb1ELb0EEENS1_36VarlenDynamicPersistentTileSchedulerILi128ELi96ELi256ELi128ELb1ELb1ELb1ELb1ELb1ELb1EEEEEEEEEvNT_6ParamsE --------------------------
	.section	.nv.info._ZN7cutlass13device_kernelIN5flash11enable_sm90INS1_16FlashAttnFwdSm90INS1_25CollectiveMainloopFwdSm90ILi2EN4cute5tupleIJNS5_1CILi1EEES8_S8_EEENS6_IJNS7_ILi128EEENS7_ILi96EEENS7_ILi192EEEEEELi128ENS_10bfloat16_tEfNS_4arch4Sm90ELb1ELb0ELb1ELb1ELb1ELb1ELb0ELb1ELb1ELb1ELb1ELb0EEENS1_21CollectiveEpilogueFwdINS6_IJSA_SA_SB_EEES9_SE_SG_Li256ELb1ELb1ELb1ELb0EEENS1_36VarlenDynamicPersistentTileSchedulerILi128ELi96ELi256ELi128ELb1ELb1ELb1ELb1ELb1ELb1EEEEEEEEEvNT_6ParamsE,"",@"SHT_CUDA_INFO"
	.sectionflags	@""
	.align	4


	//----- nvinfo : EIATTR_CUDA_API_VERSION
	.align		4
        /*0000*/ 	.byte	0x04, 0x37
        /*0002*/ 	.short	(.L_304 - .L_303)
.L_303:
        /*0004*/ 	.word	0x00000082


	//----- nvinfo : EIATTR_KPARAM_INFO
	.align		4
.L_304:
        /*0008*/ 	.byte	0x04, 0x17
        /*000a*/ 	.short	(.L_306 - .L_305)
.L_305:
        /*000c*/ 	.word	0x00000000
        /*0010*/ 	.short	0x0000
        /*0012*/ 	.short	0x0070
        /*0014*/ 	.byte	0x00, 0xf0, 0x01, 0x2a


	//----- nvinfo : EIATTR_SPARSE_MMA_MASK
	.align		4
.L_306:
        /*0018*/ 	.byte	0x03, 0x50
        /*001a*/ 	.short	0x0000


	//----- nvinfo : EIATTR_MAXREG_COUNT
	.align		4
        /*001c*/ 	.byte	0x03, 0x1b
        /*001e*/ 	.short	0x00a8


	//----- nvinfo : EIATTR_NUM_BARRIERS
	.align		4
        /*0020*/ 	.byte	0x02, 0x4c
        /*0022*/ 	.byte	0x10
	.zero		1


	//----- nvinfo : EIATTR_EXTERNS
	.align		4
        /*0024*/ 	.byte	0x04, 0x0f
        /*0026*/ 	.short	(.L_308 - .L_307)


	//   ....[0]....
	.align		4
.L_307:
        /*0028*/ 	.word	index@(__assertfail)


	//----- nvinfo : EIATTR_ANNOTATIONS
	.align		4
.L_308:
        /*002c*/ 	.byte	0x04, 0x55
        /*002e*/ 	.short	(.L_310 - .L_309)


	//   ....[0]....
.L_309:
        /* <DEDUP_REMOVED lines=41> */


	//----- nvinfo : EIATTR_MERCURY_ISA_VERSION
	.align		4
.L_310:
        /*02a8*/ 	.byte	0x03, 0x5f
        /*02aa*/ 	.short	0x0101


	//----- nvinfo : EIATTR_UNUSED_LOAD_BYTE_OFFSET
	.align		4
        /*02ac*/ 	.byte	0x04, 0x44
        /*02ae*/ 	.short	(.L_312 - .L_311)


	//   ....[0]....
.L_311:
        /*02b0*/ 	.word	0x00000a50
        /*02b4*/ 	.word	0x0000fff0


	//   ....[1]....
        /*02b8*/ 	.word	0x0001bd80
        /*02bc*/ 	.word	0x0000fff0


	//----- nvinfo : EIATTR_INT_WARP_WIDE_INSTR_OFFSETS
	.align		4
.L_312:
        /*02c0*/ 	.byte	0x04, 0x31
        /*02c2*/ 	.short	(.L_314 - .L_313)


	//   ....[0]....
.L_313:
        /*02c4*/ 	.word	0x00000130


	//   ....[1]....
        /*02c8*/ 	.word	0x00000170


	//   ....[2]....
        /*02cc*/ 	.word	0x000001e0


	//   ....[3]....
        /*02d0*/ 	.word	0x00021be0


	//   ....[4]....
        /*02d4*/ 	.word	0x00021c70


	//   ....[5]....
        /*02d8*/ 	.word	0x00024ac0


	//   ....[6]....
        /*02dc*/ 	.word	0x00024b50


	//----- nvinfo : EIATTR_COOP_GROUP_MASK_REGIDS
	.align		4
.L_314:
        /*02e0*/ 	.byte	0x04, 0x29
        /*02e2*/ 	.short	(.L_316 - .L_315)


	//   ....[0]....
.L_315:
        /*02e4*/ 	.word	0xffffffff


	//   ....[1]....
        /*02e8*/ 	.word	0xffffffff


	//   ....[2]....
        /*02ec*/ 	.word	0xffffffff


	//   ....[3]....
        /*02f0*/ 	.word	0xffffffff


	//   ....[4]....
        /*02f4*/ 	.word	0xffffffff


	//   ....[5]....
        /*02f8*/ 	.word	0xffffffff


	//   ....[6]....
        /*02fc*/ 	.word	0xffffffff


	//   ....[7]....
        /*0300*/ 	.word	0xffffffff


	//   ....[8]....
        /*0304*/ 	.word	0xffffffff


	//   ....[9]....
        /*0308*/ 	.word	0xffffffff


	//   ....[10]....
        /*030c*/ 	.word	0xffffffff


	//   ....[11]....
        /*0310*/ 	.word	0xffffffff


	//   ....[12]....
        /*0314*/ 	.word	0xffffffff


	//   ....[13]....
        /*0318*/ 	.word	0xffffffff


	//   ....[14]....
        /*031c*/ 	.word	0xffffffff


	//   ....[15]....
        /*0320*/ 	.word	0xffffffff


	//   ....[16]....
        /*0324*/ 	.word	0xffffffff


	//   ....[17]....
        /*0328*/ 	.word	0xffffffff


	//   ....[18]....
        /*032c*/ 	.word	0xffffffff


	//   ....[19]....
        /*0330*/ 	.word	0xffffffff


	//   ....[20]....
        /*0334*/ 	.word	0xffffffff


	//   ....[21]....
        /*0338*/ 	.word	0xffffffff


	//   ....[22]....
        /*033c*/ 	.word	0xffffffff


	//   ....[23]....
        /*0340*/ 	.word	0xffffffff


	//   ....[24]....
        /*0344*/ 	.word	0xffffffff


	//   ....[25]....
        /*0348*/ 	.word	0xffffffff


	//   ....[26]....
        /*034c*/ 	.word	0xffffffff


	//   ....[27]....
        /*0350*/ 	.word	0xffffffff


	//   ....[28]....
        /*0354*/ 	.word	0xffffffff


	//   ....[29]....
        /*0358*/ 	.word	0xffffffff


	//   ....[30]....
        /*035c*/ 	.word	0xffffffff


	//   ....[31]....
        /*0360*/ 	.word	0xffffffff


	//   ....[32]....
        /*0364*/ 	.word	0xffffffff


	//   ....[33]....
        /*0368*/ 	.word	0xffffffff


	//   ....[34]....
        /*036c*/ 	.word	0xffffffff


	//   ....[35]....
        /*0370*/ 	.word	0xffffffff


	//   ....[36]....
        /*0374*/ 	.word	0xffffffff


	//   ....[37]....
        /*0378*/ 	.word	0xffffffff


	//   ....[38]....
        /*037c*/ 	.word	0xffffffff


	//   ....[39]....
        /*0380*/ 	.word	0xffffffff


	//   ....[40]....
        /*0384*/ 	.word	0xffffffff


	//   ....[41]....
        /*0388*/ 	.word	0xffffffff


	//   ....[42]....
        /*038c*/ 	.word	0xffffffff


	//   ....[43]....
        /*0390*/ 	.word	0xffffffff


	//   ....[44]....
        /*0394*/ 	.word	0xffffffff


	//   ....[45]....
        /*0398*/ 	.word	0xffffffff


	//   ....[46]....
        /*039c*/ 	.word	0xffffffff


	//   ....[47]....
        /*03a0*/ 	.word	0xffffffff


	//   ....[48]....
        /*03a4*/ 	.word	0xffffffff


	//   ....[49]....
        /*03a8*/ 	.word	0xffffffff


	//   ....[50]....
        /*03ac*/ 	.word	0xffffffff


	//   ....[51]....
        /*03b0*/ 	.word	0xffffffff


	//   ....[52]....
        /*03b4*/ 	.word	0xffffffff


	//   ....[53]....
        /*03b8*/ 	.word	0xffffffff


	//   ....[54]....
        /*03bc*/ 	.word	0xffffffff


	//   ....[55]....
        /*03c0*/ 	.word	0xffffffff


	//   ....[56]....
        /*03c4*/ 	.word	0xffffffff


	//   ....[57]....
        /*03c8*/ 	.word	0xffffffff


	//   ....[58]....
        /*03cc*/ 	.word	0xffffffff


	//   ....[59]....
        /*03d0*/ 	.word	0xffffffff


	//   ....[60]....
        /*03d4*/ 	.word	0xffffffff


	//   ....[61]....
        /*03d8*/ 	.word	0xffffffff


	//   ....[62]....
        /*03dc*/ 	.word	0xffffffff


	//   ....[63]....
        /*03e0*/ 	.word	0xffffffff


	//   ....[64]....
        /*03e4*/ 	.word	0xffffffff


	//   ....[65]....
        /*03e8*/ 	.word	0xffffffff


	//   ....[66]....
        /*03ec*/ 	.word	0xffffffff


	//   ....[67]....
        /*03f0*/ 	.word	0xffffffff


	//   ....[68]....
        /*03f4*/ 	.word	0xffffffff


	//   ....[69]....
        /*03f8*/ 	.word	0xffffffff


	//   ....[70]....
        /*03fc*/ 	.word	0xffffffff


	//   ....[71]....
        /*0400*/ 	.word	0xffffffff


	//   ....[72]....
        /*0404*/ 	.word	0xffffffff


	//   ....[73]....
        /*0408*/ 	.word	0xffffffff


	//   ....[74]....
        /*040c*/ 	.word	0xffffffff


	//   ....[75]....
        /*0410*/ 	.word	0xffffffff


	//   ....[76]....
        /*0414*/ 	.word	0xffffffff


	//   ....[77]....
        /*0418*/ 	.word	0xffffffff


	//   ....[78]....
        /*041c*/ 	.word	0xffffffff


	//   ....[79]....
        /*0420*/ 	.word	0xffffffff


	//   ....[80]....
        /*0424*/ 	.word	0xffffffff


	//   ....[81]....
        /*0428*/ 	.word	0xffffffff


	//   ....[82]....
        /*042c*/ 	.word	0xffffffff


	//   ....[83]....
        /*0430*/ 	.word	0xffffffff


	//   ....[84]....
        /*0434*/ 	.word	0xffffffff


	//   ....[85]....
        /*0438*/ 	.word	0xffffffff


	//   ....[86]....
        /*043c*/ 	.word	0xffffffff


	//   ....[87]....
        /*0440*/ 	.word	0xffffffff


	//   ....[88]....
        /*0444*/ 	.word	0xffffffff


	//   ....[89]....
        /*0448*/ 	.word	0xffffffff


	//   ....[90]....
        /*044c*/ 	.word	0xffffffff


	//   ....[91]....
        /*0450*/ 	.word	0xffffffff


	//   ....[92]....
        /*0454*/ 	.word	0xffffffff


	//   ....[93]....
        /*0458*/ 	.word	0xffffffff


	//   ....[94]....
        /*045c*/ 	.word	0xffffffff


	//   ....[95]....
        /*0460*/ 	.word	0xffffffff


	//   ....[96]....
        /*0464*/ 	.word	0xffffffff


	//   ....[97]....
        /*0468*/ 	.word	0xffffffff


	//   ....[98]....
        /*046c*/ 	.word	0xffffffff


	//   ....[99]....
        /*0470*/ 	.word	0xffffffff


	//   ....[100]....
        /*0474*/ 	.word	0xffffffff


	//   ....[101]....
        /*0478*/ 	.word	0xffffffff


	//   ....[102]....
        /*047c*/ 	.word	0xffffffff


	//   ....[103]....
        /*0480*/ 	.word	0xffffffff


	//   ....[104]....
        /*0484*/ 	.word	0xffffffff


	//   ....[105]....
        /*0488*/ 	.word	0xffffffff


	//   ....[106]....
        /*048c*/ 	.word	0xffffffff


	//   ....[107]....
        /*0490*/ 	.word	0xffffffff


	//   ....[108]....
        /*0494*/ 	.word	0xffffffff


	//   ....[109]....
        /*0498*/ 	.word	0xffffffff


	//   ....[110]....
        /*049c*/ 	.word	0xffffffff


	//   ....[111]....
        /*04a0*/ 	.word	0xffffffff


	//   ....[112]....
        /*04a4*/ 	.word	0xffffffff


	//   ....[113]....
        /*04a8*/ 	.word	0xffffffff


	//   ....[114]....
        /*04ac*/ 	.word	0xffffffff


	//   ....[115]....
        /*04b0*/ 	.word	0xffffffff


	//   ....[116]....
        /*04b4*/ 	.word	0xffffffff


	//   ....[117]....
        /*04b8*/ 	.word	0xffffffff


	//   ....[118]....
        /*04bc*/ 	.word	0xffffffff


	//   ....[119]....
        /*04c0*/ 	.word	0xffffffff


	//   ....[120]....
        /*04c4*/ 	.word	0xffffffff


	//   ....[121]....
        /*04c8*/ 	.word	0xffffffff


	//   ....[122]....
        /*04cc*/ 	.word	0xffffffff


	//   ....[123]....
        /*04d0*/ 	.word	0xffffffff


	//   ....[124]....
        /*04d4*/ 	.word	0xffffffff


	//   ....[125]....
        /*04d8*/ 	.word	0xffffffff


	//   ....[126]....
        /*04dc*/ 	.word	0xffffffff


	//   ....[127]....
        /*04e0*/ 	.word	0xffffffff


	//   ....[128]....
        /*04e4*/ 	.word	0xffffffff


	//   ....[129]....
        /*04e8*/ 	.word	0xffffffff


	//   ....[130]....
        /*04ec*/ 	.word	0xffffffff


	//   ....[131]....
        /*04f0*/ 	.word	0xffffffff


	//   ....[132]....
        /*04f4*/ 	.word	0xffffffff


	//   ....[133]....
        /*04f8*/ 	.word	0xffffffff


	//   ....[134]....
        /*04fc*/ 	.word	0xffffffff


	//   ....[135]....
        /*0500*/ 	.word	0xffffffff


	//   ....[136]....
        /*0504*/ 	.word	0xffffffff


	//   ....[137]....
        /*0508*/ 	.word	0xffffffff


	//   ....[138]....
        /*050c*/ 	.word	0xffffffff


	//   ....[139]....
        /*0510*/ 	.word	0xffffffff


	//   ....[140]....
        /*0514*/ 	.word	0xffffffff


	//   ....[141]....
        /*0518*/ 	.word	0xffffffff


	//   ....[142]....
        /*051c*/ 	.word	0xffffffff


	//   ....[143]....
        /*0520*/ 	.word	0xffffffff


	//   ....[144]....
        /*0524*/ 	.word	0xffffffff


	//   ....[145]....
        /*0528*/ 	.word	0xffffffff


	//   ....[146]....
        /*052c*/ 	.word	0xffffffff


	//   ....[147]....
        /*0530*/ 	.word	0xffffffff


	//   ....[148]....
        /*0534*/ 	.word	0xffffffff


	//   ....[149]....
        /*0538*/ 	.word	0xffffffff


	//   ....[150]....
        /*053c*/ 	.word	0xffffffff


	//   ....[151]....
        /*0540*/ 	.word	0xffffffff


	//   ....[152]....
        /*0544*/ 	.word	0xffffffff


	//   ....[153]....
        /*0548*/ 	.word	0xffffffff


	//   ....[154]....
        /*054c*/ 	.word	0xffffffff


	//   ....[155]....
        /*0550*/ 	.word	0xffffffff


	//   ....[156]....
        /*0554*/ 	.word	0xffffffff


	//   ....[157]....
        /*0558*/ 	.word	0xffffffff


	//   ....[158]....
        /*055c*/ 	.word	0xffffffff


	//   ....[159]....
        /*0560*/ 	.word	0xffffffff


	//   ....[160]....
        /*0564*/ 	.word	0xffffffff


	//   ....[161]....
        /*0568*/ 	.word	0xffffffff


	//   ....[162]....
        /*056c*/ 	.word	0xffffffff


	//   ....[163]....
        /*0570*/ 	.word	0xffffffff


	//   ....[164]....
        /*0574*/ 	.word	0xffffffff


	//   ....[165]....
        /*0578*/ 	.word	0xffffffff


	//   ....[166]....
        /*057c*/ 	.word	0xffffffff


	//   ....[167]....
        /*0580*/ 	.word	0xffffffff


	//   ....[168]....
        /*0584*/ 	.word	0xffffffff


	//   ....[169]....
        /*0588*/ 	.word	0xffffffff


	//   ....[170]....
        /*058c*/ 	.word	0xffffffff


	//   ....[171]....
        /*0590*/ 	.word	0xffffffff


	//   ....[172]....
        /*0594*/ 	.word	0xffffffff


	//   ....[173]....
        /*0598*/ 	.word	0xffffffff


	//   ....[174]....
        /*059c*/ 	.word	0xffffffff


	//   ....[175]....
        /*05a0*/ 	.word	0xffffffff


	//   ....[176]....
        /*05a4*/ 	.word	0xffffffff


	//   ....[177]....
        /*05a8*/ 	.word	0xffffffff


	//   ....[178]....
        /*05ac*/ 	.word	0xffffffff


	//   ....[179]....
        /*05b0*/ 	.word	0xffffffff


	//   ....[180]....
        /*05b4*/ 	.word	0xffffffff


	//   ....[181]....
        /*05b8*/ 	.word	0xffffffff


	//   ....[182]....
        /*05bc*/ 	.word	0xffffffff


	//   ....[183]....
        /*05c0*/ 	.word	0xffffffff


	//   ....[184]....
        /*05c4*/ 	.word	0xffffffff


	//   ....[185]....
        /*05c8*/ 	.word	0x0500000f


	//   ....[186]....
        /*05cc*/ 	.word	0x0500000f


	//   ....[187]....
        /*05d0*/ 	.word	0x0500000f


	//   ....[188]....
        /*05d4*/ 	.word	0x0500000f


	//   ....[189]....
        /*05d8*/ 	.word	0x0500000f


	//   ....[190]....
        /*05dc*/ 	.word	0x0500000f


	//   ....[191]....
        /*05e0*/ 	.word	0x0500000f


	//   ....[192]....
        /*05e4*/ 	.word	0x0500000f


	//   ....[193]....
        /*05e8*/ 	.word	0x0500000f


	//   ....[194]....
        /*05ec*/ 	.word	0x0500000f


	//   ....[195]....
        /*05f0*/ 	.word	0x0500000f


	//   ....[196]....
        /*05f4*/ 	.word	0x0500000f


	//   ....[197]....
        /*05f8*/ 	.word	0x0500000f


	//   ....[198]....
        /*05fc*/ 	.word	0x0500000f


	//   ....[199]....
        /*0600*/ 	.word	0x0500000f


	//   ....[200]....
        /*0604*/ 	.word	0x0500000f


	//   ....[201]....
        /*0608*/ 	.word	0x0500000f


	//   ....[202]....
        /*060c*/ 	.word	0x0500000f


	//   ....[203]....
        /*0610*/ 	.word	0x0500000f


	//   ....[204]....
        /*0614*/ 	.word	0x0500000f


	//   ....[205]....
        /*0618*/ 	.word	0x0500000f


	//   ....[206]....
        /*061c*/ 	.word	0x0500000f


	//   ....[207]....
        /*0620*/ 	.word	0x0500000f


	//   ....[208]....
        /*0624*/ 	.word	0x0500000f


	//   ....[209]....
        /*0628*/ 	.word	0x0500000f


	//   ....[210]....
        /*062c*/ 	.word	0x0500000f


	//   ....[211]....
        /*0630*/ 	.word	0x0500000f


	//   ....[212]....
        /*0634*/ 	.word	0x0500000f


	//   ....[213]....
        /*0638*/ 	.word	0x0500000f


	//   ....[214]....
        /*063c*/ 	.word	0x0500000f


	//   ....[215]....
        /*0640*/ 	.word	0x0500000f


	//   ....[216]....
        /*0644*/ 	.word	0x0500000f


	//   ....[217]....
        /*0648*/ 	.word	0x0500000f


	//   ....[218]....
        /*064c*/ 	.word	0x0500000f


	//   ....[219]....
        /*0650*/ 	.word	0x0500000f


	//   ....[220]....
        /*0654*/ 	.word	0x0500000f


	//   ....[221]....
        /*0658*/ 	.word	0x0500000f


	//   ....[222]....
        /*065c*/ 	.word	0x0500000f


	//   ....[223]....
        /*0660*/ 	.word	0x0500000f


	//   ....[224]....
        /*0664*/ 	.word	0x0500000f


	//   ....[225]....
        /*0668*/ 	.word	0x0500000f


	//   ....[226]....
        /*066c*/ 	.word	0x0500000f


	//   ....[227]....
        /*0670*/ 	.word	0x0500000f


	//   ....[228]....
        /*0674*/ 	.word	0x0500000f


	//   ....[229]....
        /*0678*/ 	.word	0x0500000f


	//   ....[230]....
        /*067c*/ 	.word	0x0500000f


	//   ....[231]....
        /*0680*/ 	.word	0x0500000f


	//   ....[232]....
        /*0684*/ 	.word	0x0500000f


	//   ....[233]....
        /*0688*/ 	.word	0x0500000f


	//   ....[234]....
        /*068c*/ 	.word	0x0500000f


	//   ....[235]....
        /*0690*/ 	.word	0x0500000f


	//   ....[236]....
        /*0694*/ 	.word	0x0500000f


	//   ....[237]....
        /*0698*/ 	.word	0x0500000f


	//   ....[238]....
        /*069c*/ 	.word	0x0500000f


	//   ....[239]....
        /*06a0*/ 	.word	0x0500000f


	//   ....[240]....
        /*06a4*/ 	.word	0x0500000f


	//   ....[241]....
        /*06a8*/ 	.word	0x0500000f


	//   ....[242]....
        /*06ac*/ 	.word	0x0500000f


	//   ....[243]....
        /*06b0*/ 	.word	0x0500000f


	//   ....[244]....
        /*06b4*/ 	.word	0x0500000f


	//   ....[245]....
        /*06b8*/ 	.word	0x0500000f


	//   ....[246]....
        /*06bc*/ 	.word	0x0500000f


	//   ....[247]....
        /*06c0*/ 	.word	0x0500000f


	//   ....[248]....
        /*06c4*/ 	.word	0x0500000f


	//   ....[249]....
        /*06c8*/ 	.word	0x0500000f


	//   ....[250]....
        /*06cc*/ 	.word	0x0500000f


	//   ....[251]....
        /*06d0*/ 	.word	0x0500000f


	//   ....[252]....
        /*06d4*/ 	.word	0x0500000f


	//   ....[253]....
        /*06d8*/ 	.word	0x0500000f


	//   ....[254]....
        /*06dc*/ 	.word	0x0500000f


	//   ....[255]....
        /*06e0*/ 	.word	0x0500000f


	//   ....[0]....
        /*06e4*/ 	.word	0x0500000f


	//   ....[1]....
        /*06e8*/ 	.word	0x0500000f


	//   ....[2]....
        /*06ec*/ 	.word	0x0500000f


	//   ....[3]....
        /*06f0*/ 	.word	0x0500000f


	//   ....[4]....
        /*06f4*/ 	.word	0x0500000f


	//   ....[5]....
        /*06f8*/ 	.word	0x0500000f


	//   ....[6]....
        /*06fc*/ 	.word	0x0500000f


	//   ....[7]....
        /*0700*/ 	.word	0x0500000f


	//   ....[8]....
        /*0704*/ 	.word	0x0500000f


	//   ....[9]....
        /*0708*/ 	.word	0x0500000f


	//   ....[10]....
        /*070c*/ 	.word	0x0500000f


	//   ....[11]....
        /*0710*/ 	.word	0x0500000f


	//   ....[12]....
        /*0714*/ 	.word	0x0500000f


	//   ....[13]....
        /*0718*/ 	.word	0x0500000f


	//   ....[14]....
        /*071c*/ 	.word	0x0500000f


	//   ....[15]....
        /*0720*/ 	.word	0x0500000f


	//   ....[16]....
        /*0724*/ 	.word	0x0500000f


	//   ....[17]....
        /*0728*/ 	.word	0x0500000f


	//   ....[18]....
        /*072c*/ 	.word	0x0500000f


	//   ....[19]....
        /*0730*/ 	.word	0x0500000f


	//   ....[20]....
        /*0734*/ 	.word	0x0500000f


	//   ....[21]....
        /*0738*/ 	.word	0x0500000f


	//   ....[22]....
        /*073c*/ 	.word	0x0500000f


	//   ....[23]....
        /*0740*/ 	.word	0x0500000f


	//   ....[24]....
        /*0744*/ 	.word	0x0500000f


	//   ....[25]....
        /*0748*/ 	.word	0x0500000f


	//   ....[26]....
        /*074c*/ 	.word	0x0500000f


	//   ....[27]....
        /*0750*/ 	.word	0x0500000f


	//   ....[28]....
        /*0754*/ 	.word	0x0500000f


	//   ....[29]....
        /*0758*/ 	.word	0x0500000f


	//   ....[30]....
        /*075c*/ 	.word	0x0500000f


	//   ....[31]....
        /*0760*/ 	.word	0x0500000f


	//   ....[32]....
        /*0764*/ 	.word	0x0500000f


	//   ....[33]....
        /*0768*/ 	.word	0x0500000f


	//   ....[34]....
        /*076c*/ 	.word	0x0500000f


	//   ....[35]....
        /*0770*/ 	.word	0x0500000f


	//   ....[36]....
        /*0774*/ 	.word	0x0500000f


	//   ....[37]....
        /*0778*/ 	.word	0x0500000f


	//   ....[38]....
        /*077c*/ 	.word	0x0500000f


	//   ....[39]....
        /*0780*/ 	.word	0x0500000f


	//   ....[40]....
        /*0784*/ 	.word	0x0500000f


	//   ....[41]....
        /*0788*/ 	.word	0x0500000f


	//----- nvinfo : EIATTR_COOP_GROUP_INSTR_OFFSETS
	.align		4
.L_316:
        /*078c*/ 	.byte	0x04, 0x28
        /*078e*/ 	.short	(.L_318 - .L_317)


	//   ....[0]....
.L_317:
        /*0790*/ 	.word	0x00000060


	//   ....[1]....
        /*0794*/ 	.word	0x00000140


	//   ....[2]....
        /*0798*/ 	.word	0x00000190


	//   ....[3]....
        /*079c*/ 	.word	0x000003c0


	//   ....[4]....
        /*07a0*/ 	.word	0x00000520


	//   ....[5]....
        /*07a4*/ 	.word	0x00000640


	//   ....[6]....
        /*07a8*/ 	.word	0x000007a0


	//   ....[7]....
        /*07ac*/ 	.word	0x00003c70


	//   ....[8]....
        /*07b0*/ 	.word	0x00003c80


	//   ....[9]....
        /*07b4*/ 	.word	0x00005320


	//   ....[10]....
        /*07b8*/ 	.word	0x00005330


	//   ....[11]....
        /*07bc*/ 	.word	0x000074f0


	//   ....[12]....
        /*07c0*/ 	.word	0x00007500


	//   ....[13]....
        /*07c4*/ 	.word	0x00008d30


	//   ....[14]....
        /*07c8*/ 	.word	0x00008d40


	//   ....[15]....
        /*07cc*/ 	.word	0x0000a730


	//   ....[16]....
        /*07d0*/ 	.word	0x0000a740


	//   ....[17]....
        /*07d4*/ 	.word	0x0000a9d0


	//   ....[18]....
        /*07d8*/ 	.word	0x0000a9e0


	//   ....[19]....
        /*07dc*/ 	.word	0x0000af10


	//   ....[20]....
        /*07e0*/ 	.word	0x0000af30


	//   ....[21]....
        /*07e4*/ 	.word	0x0000b0b0


	//   ....[22]....
        /*07e8*/ 	.word	0x0000b0d0


	//   ....[23]....
        /*07ec*/ 	.word	0x0000b920


	//   ....[24]....
        /*07f0*/ 	.word	0x0000c060


	//   ....[25]....
        /*07f4*/ 	.word	0x0000c070


	//   ....[26]....
        /*07f8*/ 	.word	0x0000c080


	//   ....[27]....
        /*07fc*/ 	.word	0x0000c090


	//   ....[28]....
        /*0800*/ 	.word	0x0000c910


	//   ....[29]....
        /*0804*/ 	.word	0x0000c920


	//   ....[30]....
        /*0808*/ 	.word	0x0000c930


	//   ....[31]....
        /*080c*/ 	.word	0x0000c940


	//   ....[32]....
        /*0810*/ 	.word	0x0000fa40


	//   ....[33]....
        /*0814*/ 	.word	0x0000fa50


	//   ....[34]....
        /*0818*/ 	.word	0x0000fa60


	//   ....[35]....
        /*081c*/ 	.word	0x0000fa70


	//   ....[36]....
        /*0820*/ 	.word	0x00010110


	//   ....[37]....
        /*0824*/ 	.word	0x00010120


	//   ....[38]....
        /*0828*/ 	.word	0x00010130


	//   ....[39]....
        /*082c*/ 	.word	0x00010140


	//   ....[40]....
        /*0830*/ 	.word	0x00013f70


	//   ....[41]....
        /*0834*/ 	.word	0x00013fb0


	//   ....[42]....
        /*0838*/ 	.word	0x000145b0


	//   ....[43]....
        /*083c*/ 	.word	0x00014630


	//   ....[44]....
        /*0840*/ 	.word	0x00014e80


	//   ....[45]....
        /*0844*/ 	.word	0x00014f90


	//   ....[46]....
        /*0848*/ 	.word	0x00016d90


	//   ....[47]....
        /*084c*/ 	.word	0x000175b0


	//   ....[48]....
        /*0850*/ 	.word	0x00017620


	//   ....[49]....
        /*0854*/ 	.word	0x00017630


	//   ....[50]....
        /*0858*/ 	.word	0x00017bb0


	//   ....[51]....
        /*085c*/ 	.word	0x00017d70


	//   ....[52]....
        /*0860*/ 	.word	0x0001a280


	//   ....[53]....
        /*0864*/ 	.word	0x0001a2a0


	//   ....[54]....
        /*0868*/ 	.word	0x0001a2c0


	//   ....[55]....
        /*086c*/ 	.word	0x0001a2e0


	//   ....[56]....
        /*0870*/ 	.word	0x0001b650


	//   ....[57]....
        /*0874*/ 	.word	0x0001b6d0


	//   ....[58]....
        /*0878*/ 	.word	0x0001b700


	//   ....[59]....
        /*087c*/ 	.word	0x0001b710


	//   ....[60]....
        /*0880*/ 	.word	0x0001c820


	//   ....[61]....
        /*0884*/ 	.word	0x0001c830


	//   ....[62]....
        /*0888*/ 	.word	0x0001c840


	//   ....[63]....
        /*088c*/ 	.word	0x0001c850


	//   ....[64]....
        /*0890*/ 	.word	0x0001cf10


	//   ....[65]....
        /*0894*/ 	.word	0x0001cf50


	//   ....[66]....
        /*0898*/ 	.word	0x0001d020


	//   ....[67]....
        /*089c*/ 	.word	0x0001d040


	//   ....[68]....
        /*08a0*/ 	.word	0x0001d100


	//   ....[69]....
        /*08a4*/ 	.word	0x0001d120


	//   ....[70]....
        /*08a8*/ 	.word	0x0001d1f0


	//   ....[71]....
        /*08ac*/ 	.word	0x0001d210


	//   ....[72]....
        /*08b0*/ 	.word	0x0001d660


	//   ....[73]....
        /*08b4*/ 	.word	0x0001d680


	//   ....[74]....
        /*08b8*/ 	.word	0x0001dac0


	//   ....[75]....
        /*08bc*/ 	.word	0x0001dad0


	//   ....[76]....
        /*08c0*/ 	.word	0x0001e720


	//   ....[77]....
        /*08c4*/ 	.word	0x0001e740


	//   ....[78]....
        /*08c8*/ 	.word	0x0001e800


	//   ....[79]....
        /*08cc*/ 	.word	0x0001e820


	//   ....[80]....
        /*08d0*/ 	.word	0x0001e8e0


	//   ....[81]....
        /*08d4*/ 	.word	0x0001e900


	//   ....[82]....
        /*08d8*/ 	.word	0x0001e9d0


	//   ....[83]....
        /*08dc*/ 	.word	0x0001e9f0


	//   ....[84]....
        /*08e0*/ 	.word	0x0001eb40


	//   ....[85]....
        /*08e4*/ 	.word	0x0001ed30


	//   ....[86]....
        /*08e8*/ 	.word	0x0001ed60


	//   ....[87]....
        /*08ec*/ 	.word	0x0001ed90


	//   ....[88]....
        /*08f0*/ 	.word	0x0001edc0


	//   ....[89]....
        /*08f4*/ 	.word	0x0001edf0


	//   ....[90]....
        /*08f8*/ 	.word	0x0001ee20


	//   ....[91]....
        /*08fc*/ 	.word	0x0001efb0


	//   ....[92]....
        /*0900*/ 	.word	0x0001efe0


	//   ....[93]....
        /*0904*/ 	.word	0x0001f010


	//   ....[94]....
        /*0908*/ 	.word	0x0001f040


	//   ....[95]....
        /*090c*/ 	.word	0x0001f070


	//   ....[96]....
        /*0910*/ 	.word	0x0001f0a0


	//   ....[97]....
        /*0914*/ 	.word	0x0001f130


	//   ....[98]....
        /*0918*/ 	.word	0x0001f160


	//   ....[99]....
        /*091c*/ 	.word	0x0001f170


	//   ....[100]....
        /*0920*/ 	.word	0x0001f1b0


	//   ....[101]....
        /*0924*/ 	.word	0x00020660


	//   ....[102]....
        /*0928*/ 	.word	0x00022830


	//   ....[103]....
        /*092c*/ 	.word	0x00022850


	//   ....[104]....
        /*0930*/ 	.word	0x00022900


	//   ....[105]....
        /*0934*/ 	.word	0x00022920


	//   ....[106]....
        /*0938*/ 	.word	0x000229c0


	//   ....[107]....
        /*093c*/ 	.word	0x000229e0


	//   ....[108]....
        /*0940*/ 	.word	0x00022a80


	//   ....[109]....
        /*0944*/ 	.word	0x00022aa0


	//   ....[110]....
        /*0948*/ 	.word	0x00022b40


	//   ....[111]....
        /*094c*/ 	.word	0x00022b60


	//   ....[112]....
        /*0950*/ 	.word	0x00022b70


	//   ....[113]....
        /*0954*/ 	.word	0x00022c00


	//   ....[114]....
        /*0958*/ 	.word	0x00023390


	//   ....[115]....
        /*095c*/ 	.word	0x000233c0


	//   ....[116]....
        /*0960*/ 	.word	0x000233e0


	//   ....[117]....
        /*0964*/ 	.word	0x00023470


	//   ....[118]....
        /*0968*/ 	.word	0x00023480


	//   ....[119]....
        /*096c*/ 	.word	0x00023520


	//   ....[120]....
        /*0970*/ 	.word	0x00023530


	//   ....[121]....
        /*0974*/ 	.word	0x000235d0


	//   ....[122]....
        /*0978*/ 	.word	0x000235e0


	//   ....[123]....
        /*097c*/ 	.word	0x00023680


	//   ....[124]....
        /*0980*/ 	.word	0x00023690


	//   ....[125]....
        /*0984*/ 	.word	0x00023730


	//   ....[126]....
        /*0988*/ 	.word	0x00023740


	//   ....[127]....
        /*098c*/ 	.word	0x000237e0


	//   ....[128]....
        /*0990*/ 	.word	0x000237f0


	//   ....[129]....
        /*0994*/ 	.word	0x00023800


	//   ....[130]....
        /*0998*/ 	.word	0x00023fc0


	//   ....[131]....
        /*099c*/ 	.word	0x00023fd0


	//   ....[132]....
        /*09a0*/ 	.word	0x00023fe0


	//   ....[133]....
        /*09a4*/ 	.word	0x00024070


	//   ....[134]....
        /*09a8*/ 	.word	0x00024080


	//   ....[135]....
        /*09ac*/ 	.word	0x000240e0


	//   ....[136]....
        /*09b0*/ 	.word	0x00024110


	//   ....[137]....
        /*09b4*/ 	.word	0x00024150


	//   ....[138]....
        /*09b8*/ 	.word	0x00024180


	//   ....[139]....
        /*09bc*/ 	.word	0x000241c0


	//   ....[140]....
        /*09c0*/ 	.word	0x000241f0


	//   ....[141]....
        /*09c4*/ 	.word	0x00024230


	//   ....[142]....
        /*09c8*/ 	.word	0x000244a0


	//   ....[143]....
        /*09cc*/ 	.word	0x000244c0


	//   ....[144]....
        /*09d0*/ 	.word	0x00024550


	//   ....[145]....
        /*09d4*/ 	.word	0x00024560


	//   ....[146]....
        /*09d8*/ 	.word	0x000245d0


	//   ....[147]....
        /*09dc*/ 	.word	0x000245e0


	//   ....[148]....
        /*09e0*/ 	.word	0x00024650


	//   ....[149]....
        /*09e4*/ 	.word	0x00024660


	//   ....[150]....
        /*09e8*/ 	.word	0x000246d0


	//   ....[151]....
        /*09ec*/ 	.word	0x000246e0


	//   ....[152]....
        /*09f0*/ 	.word	0x000246f0


	//   ....[153]....
        /*09f4*/ 	.word	0x00024760


	//   ....[154]....
        /*09f8*/ 	.word	0x00024cd0


	//   ....[155]....
        /*09fc*/ 	.word	0x00024d00


	//   ....[156]....
        /*0a00*/ 	.word	0x00024d20


	//   ....[157]....
        /*0a04*/ 	.word	0x00024d30


	//   ....[158]....
        /*0a08*/ 	.word	0x00024d70


	//   ....[159]....
        /*0a0c*/ 	.word	0x00024d90


	//   ....[160]....
        /*0a10*/ 	.word	0x00024e00


	//   ....[161]....
        /*0a14*/ 	.word	0x00024e20


	//   ....[162]....
        /*0a18*/ 	.word	0x00024e80


	//   ....[163]....
        /*0a1c*/ 	.word	0x00024ea0


	//   ....[164]....
        /*0a20*/ 	.word	0x00024ef0


	//   ....[165]....
        /*0a24*/ 	.word	0x00024f10


	//   ....[166]....
        /*0a28*/ 	.word	0x00025340


	//   ....[167]....
        /*0a2c*/ 	.word	0x00025370


	//   ....[168]....
        /*0a30*/ 	.word	0x000253d0


	//   ....[169]....
        /*0a34*/ 	.word	0x00025400


	//   ....[170]....
        /*0a38*/ 	.word	0x00025430


	//   ....[171]....
        /*0a3c*/ 	.word	0x00025460


	//   ....[172]....
        /*0a40*/ 	.word	0x00025490


	//   ....[173]....
        /*0a44*/ 	.word	0x000254c0


	//   ....[174]....
        /*0a48*/ 	.word	0x00025660


	//   ....[175]....
        /*0a4c*/ 	.word	0x00025690


	//   ....[176]....
        /*0a50*/ 	.word	0x000256c0


	//   ....[177]....
        /*0a54*/ 	.word	0x000256f0


	//   ....[178]....
        /*0a58*/ 	.word	0x00025720


	//   ....[179]....
        /*0a5c*/ 	.word	0x00025750


	//   ....[180]....
        /*0a60*/ 	.word	0x00025810


	//   ....[181]....
        /*0a64*/ 	.word	0x00025830


	//   ....[182]....
        /*0a68*/ 	.word	0x00025850


	//   ....[183]....
        /*0a6c*/ 	.word	0x000258b0


	//   ....[184]....
        /*0a70*/ 	.word	0x000262d0


	//   ....[185]....
        /*0a74*/ 	.word	0x00026610


	//   ....[186]....
        /*0a78*/ 	.word	0x000266a0


	//   ....[187]....
        /*0a7c*/ 	.word	0x00026740


	//   ....[188]....
        /*0a80*/ 	.word	0x000267d0


	//   ....[189]....
        /*0a84*/ 	.word	0x000268c0


	//   ....[190]....
        /*0a88*/ 	.word	0x00026950


	//   ....[191]....
        /*0a8c*/ 	.word	0x000269f0


	//   ....[192]....
        /*0a90*/ 	.word	0x00026a80


	//   ....[193]....
        /*0a94*/ 	.word	0x00026b70


	//   ....[194]....
        /*0a98*/ 	.word	0x00026c00


	//   ....[195]....
        /*0a9c*/ 	.word	0x00026ca0


	//   ....[196]....
        /*0aa0*/ 	.word	0x00026d30


	//   ....[197]....
        /*0aa4*/ 	.word	0x00026e20


	//   ....[198]....
        /*0aa8*/ 	.word	0x00026eb0


	//   ....[199]....
        /*0aac*/ 	.word	0x00026f00


	//   ....[200]....
        /*0ab0*/ 	.word	0x00026f50


	//   ....[201]....
        /*0ab4*/ 	.word	0x00026ff0


	//   ....[202]....
        /*0ab8*/ 	.word	0x00027080


	//   ....[203]....
        /*0abc*/ 	.word	0x000270d0


	//   ....[204]....
        /*0ac0*/ 	.word	0x00027120


	//   ....[205]....
        /*0ac4*/ 	.word	0x00027210


	//   ....[206]....
        /*0ac8*/ 	.word	0x000272a0


	//   ....[207]....
        /*0acc*/ 	.word	0x000272f0


	//   ....[208]....
        /*0ad0*/ 	.word	0x00027340


	//   ....[209]....
        /*0ad4*/ 	.word	0x000273e0


	//   ....[210]....
        /*0ad8*/ 	.word	0x00027470


	//   ....[211]....
        /*0adc*/ 	.word	0x000274c0


	//   ....[212]....
        /*0ae0*/ 	.word	0x00027510


	//   ....[213]....
        /*0ae4*/ 	.word	0x00027810


	//   ....[214]....
        /*0ae8*/ 	.word	0x00027af0


	//   ....[215]....
        /*0aec*/ 	.word	0x00027be0


	//   ....[216]....
        /*0af0*/ 	.word	0x00027c80


	//   ....[217]....
        /*0af4*/ 	.word	0x00027ce0


	//   ....[218]....
        /*0af8*/ 	.word	0x00027df0


	//   ....[219]....
        /*0afc*/ 	.word	0x00027e60


	//   ....[220]....
        /*0b00*/ 	.word	0x00027f70


	//   ....[221]....
        /*0b04*/ 	.word	0x00027fe0


	//   ....[222]....
        /*0b08*/ 	.word	0x000280f0


	//   ....[223]....
        /*0b0c*/ 	.word	0x00028160


	//   ....[224]....
        /*0b10*/ 	.word	0x00028270


	//   ....[225]....
        /*0b14*/ 	.word	0x000282e0


	//   ....[226]....
        /*0b18*/ 	.word	0x000283c0


	//   ....[227]....
        /*0b1c*/ 	.word	0x000284c0


	//   ....[228]....
        /*0b20*/ 	.word	0x00028520


	//   ....[229]....
        /*0b24*/ 	.word	0x00028580


	//   ....[230]....
        /*0b28*/ 	.word	0x00028680


	//   ....[231]....
        /*0b2c*/ 	.word	0x000286e0


	//   ....[232]....
        /*0b30*/ 	.word	0x000287f0


	//   ....[233]....
        /*0b34*/ 	.word	0x00028850


	//   ....[234]....
        /*0b38*/ 	.word	0x00028960


	//   ....[235]....
        /*0b3c*/ 	.word	0x000289c0


	//   ....[236]....
        /*0b40*/ 	.word	0x00028ad0


	//   ....[237]....
        /*0b44*/ 	.word	0x00028b30


	//   ....[238]....
        /*0b48*/ 	.word	0x00028c40


	//   ....[239]....
        /*0b4c*/ 	.word	0x00028ca0


	//   ....[240]....
        /*0b50*/ 	.word	0x00028db0


	//   ....[241]....
        /*0b54*/ 	.word	0x00028e10


	//   ....[242]....
        /*0b58*/ 	.word	0x00028f00


	//   ....[243]....
        /*0b5c*/ 	.word	0x00029030


	//   ....[244]....
        /*0b60*/ 	.word	0x000290e0


	//   ....[245]....
        /*0b64*/ 	.word	0x00029160


	//   ....[246]....
        /*0b68*/ 	.word	0x00029240


	//   ....[247]....
        /*0b6c*/ 	.word	0x000292a0


	//   ....[248]....
        /*0b70*/ 	.word	0x00029370


	//   ....[249]....
        /*0b74*/ 	.word	0x000293d0


	//   ....[250]....
        /*0b78*/ 	.word	0x000294a0


	//   ....[251]....
        /*0b7c*/ 	.word	0x00029500


	//   ....[252]....
        /*0b80*/ 	.word	0x000295d0


	//   ....[253]....
        /*0b84*/ 	.word	0x00029630


	//   ....[254]....
        /*0b88*/ 	.word	0x00029700


	//   ....[255]....
        /*0b8c*/ 	.word	0x000297f0


	//   ....[0]....
        /*0b90*/ 	.word	0x00029890


	//   ....[1]....
        /*0b94*/ 	.word	0x000298f0


	//   ....[2]....
        /*0b98*/ 	.word	0x000299e0


	//   ....[3]....
        /*0b9c*/ 	.word	0x00029a40


	//   ....[4]....
        /*0ba0*/ 	.word	0x00029b20


	//   ....[5]....
        /*0ba4*/ 	.word	0x00029b80


	//   ....[6]....
        /*0ba8*/ 	.word	0x00029c60


	//   ....[7]....
        /*0bac*/ 	.word	0x00029cc0


	//   ....[8]....
        /*0bb0*/ 	.word	0x00029da0


	//   ....[9]....
        /*0bb4*/ 	.word	0x00029e00


	//   ....[10]....
        /*0bb8*/ 	.word	0x00029ed0


	//   ....[11]....
        /*0bbc*/ 	.word	0x0002a000


	//   ....[12]....
        /*0bc0*/ 	.word	0x0002a100


	//   ....[13]....
        /*0bc4*/ 	.word	0x0002a190


	//   ....[14]....
        /*0bc8*/ 	.word	0x0002a260


	//   ....[15]....
        /*0bcc*/ 	.word	0x0002a2c0


	//   ....[16]....
        /*0bd0*/ 	.word	0x0002a390


	//   ....[17]....
        /*0bd4*/ 	.word	0x0002a3f0


	//   ....[18]....
        /*0bd8*/ 	.word	0x0002a4d0


	//   ....[19]....
        /*0bdc*/ 	.word	0x0002a530


	//   ....[20]....
        /*0be0*/ 	.word	0x0002a600


	//   ....[21]....
        /*0be4*/ 	.word	0x0002a660


	//   ....[22]....
        /*0be8*/ 	.word	0x0002a720


	//   ....[23]....
        /*0bec*/ 	.word	0x0002a7b0


	//   ....[24]....
        /*0bf0*/ 	.word	0x0002a850


	//   ....[25]....
        /*0bf4*/ 	.word	0x0002a9d0


	//   ....[26]....
        /*0bf8*/ 	.word	0x0002aa40


	//   ....[27]....
        /*0bfc*/ 	.word	0x0002aab0


	//   ....[28]....
        /*0c00*/ 	.word	0x0002ab20


	//   ....[29]....
        /*0c04*/ 	.word	0x0002ab90


	//   ....[30]....
        /*0c08*/ 	.word	0x0002ac10


	//   ....[31]....
        /*0c0c*/ 	.word	0x0002ac90


	//   ....[32]....
        /*0c10*/ 	.word	0x0002ad20


	//   ....[33]....
        /*0c14*/ 	.word	0x0002ad90


	//   ....[34]....
        /*0c18*/ 	.word	0x0002ae00


	//   ....[35]....
        /*0c1c*/ 	.word	0x0002ae70


	//   ....[36]....
        /*0c20*/ 	.word	0x0002aef0


	//   ....[37]....
        /*0c24*/ 	.word	0x0002af60


	//   ....[38]....
        /*0c28*/ 	.word	0x0002aff0


	//   ....[39]....
        /*0c2c*/ 	.word	0x0002b050


	//   ....[40]....
        /*0c30*/ 	.word	0x0002b0e0


	//   ....[41]....
        /*0c34*/ 	.word	0x0002b210


	//----- nvinfo : EIATTR_REG_RECONFIG
	.align		4
.L_318:
        /*0c38*/ 	.byte	0x01, 0x54
	.zero		2


	//----- nvinfo : EIATTR_SYSCALL_OFFSETS
	.align		4
        /*0c3c*/ 	.byte	0x04, 0x46
        /*0c3e*/ 	.short	(.L_320 - .L_319)


	//   ....[0]....
.L_319:
        /*0c40*/ 	.word	0x00001fe0


	//   ....[1]....
        /*0c44*/ 	.word	0x00002130


	//   ....[2]....
        /*0c48*/ 	.word	0x0000bac0


	//   ....[3]....
        /*0c4c*/ 	.word	0x0000bde0


	//   ....[4]....
        /*0c50*/ 	.word	0x00021dd0


	//   ....[5]....
        /*0c54*/ 	.word	0x00021f20


	//   ....[6]....
        /*0c58*/ 	.word	0x00022010


	//   ....[7]....
        /*0c5c*/ 	.word	0x00022fb0


	//----- nvinfo : EIATTR_MBARRIER_INSTR_OFFSETS
	.align		4
.L_320:
        /*0c60*/ 	.byte	0x04, 0x39
        /*0c62*/ 	.short	(.L_322 - .L_321)


	//   ....[0]....
.L_321:
        /*0c64*/ 	.word	0x00000270
        /*0c68*/ 	.word	0x000000ff
        /*0c6c*/ 	.word	0x0002a800
        /*0c70*/ 	.short	0x0100
        /*0c72*/ 	.byte	0x08
	.zero		1


	//   ....[1]....
        /*0c74*/ 	.word	0x00000280
        /*0c78*/ 	.word	0x000000ff
        /*0c7c*/ 	.word	0x0002a820
        /*0c80*/ 	.short	0x0100
        /*0c82*/ 	.byte	0x08
	.zero		1


	//   ....[2]....
        /*0c84*/ 	.word	0x00000370
        /*0c88*/ 	.word	0x000000ff
        /*0c8c*/ 	.word	0x0002a830
        /*0c90*/ 	.short	0x0100
        /*0c92*/ 	.byte	0x08
	.zero		1


	//   ....[3]....
        /*0c94*/ 	.word	0x00000380
        /*0c98*/ 	.word	0x000000ff
        /*0c9c*/ 	.word	0x0002a840
        /*0ca0*/ 	.short	0x0100
        /*0ca2*/ 	.byte	0x08
	.zero		1


	//   ....[4]....
        /*0ca4*/ 	.word	0x00000390
        /*0ca8*/ 	.word	0x000000ff
        /*0cac*/ 	.word	0x0002a838
        /*0cb0*/ 	.short	0x0100
        /*0cb2*/ 	.byte	0x08
	.zero		1


	//   ....[5]....
        /*0cb4*/ 	.word	0x000003a0
        /*0cb8*/ 	.word	0x000000ff
        /*0cbc*/ 	.word	0x0002a848
        /*0cc0*/ 	.short	0x0100
        /*0cc2*/ 	.byte	0x08
	.zero		1


	//   ....[6]....
        /*0cc4*/ 	.word	0x000004d0
        /*0cc8*/ 	.word	0x000000ff
        /*0ccc*/ 	.word	0x0002a850
        /*0cd0*/ 	.short	0x0100
        /*0cd2*/ 	.byte	0x08
	.zero		1


	//   ....[7]....
        /*0cd4*/ 	.word	0x000004e0
        /*0cd8*/ 	.word	0x000000ff
        /*0cdc*/ 	.word	0x0002a860
        /*0ce0*/ 	.short	0x0100
        /*0ce2*/ 	.byte	0x08
	.zero		1


	//   ....[8]....
        /*0ce4*/ 	.word	0x000004f0
        /*0ce8*/ 	.word	0x000000ff
        /*0cec*/ 	.word	0x0002a858
        /*0cf0*/ 	.short	0x0100
        /*0cf2*/ 	.byte	0x08
	.zero		1


	//   ....[9]....
        /*0cf4*/ 	.word	0x00000500
        /*0cf8*/ 	.word	0x000000ff
        /*0cfc*/ 	.word	0x0002a868
        /*0d00*/ 	.short	0x0100
        /*0d02*/ 	.byte	0x08
	.zero		1


	//   ....[10]....
        /*0d04*/ 	.word	0x000005f0
        /*0d08*/ 	.word	0x000000ff
        /*0d0c*/ 	.word	0x0002a870
        /*0d10*/ 	.short	0x0100
        /*0d12*/ 	.byte	0x06
	.zero		1


	//   ....[11]....
        /*0d14*/ 	.word	0x00000600
        /*0d18*/ 	.word	0x000000ff
        /*0d1c*/ 	.word	0x0002a880
        /*0d20*/ 	.short	0x0100
        /*0d22*/ 	.byte	0x06
	.zero		1


	//   ....[12]....
        /*0d24*/ 	.word	0x00000610
        /*0d28*/ 	.word	0x000000ff
        /*0d2c*/ 	.word	0x0002a878
        /*0d30*/ 	.short	0x0100
        /*0d32*/ 	.byte	0x06
	.zero		1


	//   ....[13]....
        /*0d34*/ 	.word	0x00000620
        /*0d38*/ 	.word	0x000000ff
        /*0d3c*/ 	.word	0x0002a888
        /*0d40*/ 	.short	0x0100
        /*0d42*/ 	.byte	0x06
	.zero		1


	//   ....[14]....
        /*0d44*/ 	.word	0x00000750
        /*0d48*/ 	.word	0x000000ff
        /*0d4c*/ 	.word	0x0002a890
        /*0d50*/ 	.short	0x0100
        /*0d52*/ 	.byte	0x08
	.zero		1


	//   ....[15]....
        /*0d54*/ 	.word	0x00000760
        /*0d58*/ 	.word	0x000000ff
        /*0d5c*/ 	.word	0x0002a8a0
        /*0d60*/ 	.short	0x0100
        /*0d62*/ 	.byte	0x08
	.zero		1


	//   ....[16]....
        /*0d64*/ 	.word	0x00000770
        /*0d68*/ 	.word	0x000000ff
        /*0d6c*/ 	.word	0x0002a898
        /*0d70*/ 	.short	0x0100
        /*0d72*/ 	.byte	0x08
	.zero		1


	//   ....[17]....
        /*0d74*/ 	.word	0x00000780
        /*0d78*/ 	.word	0x000000ff
        /*0d7c*/ 	.word	0x0002a8a8
        /*0d80*/ 	.short	0x0100
        /*0d82*/ 	.byte	0x08
	.zero		1


	//   ....[18]....
        /*0d84*/ 	.word	0x000008b0
        /*0d88*/ 	.word	0x000000ff
        /*0d8c*/ 	.word	0x0002a8b0
        /*0d90*/ 	.short	0x0100
        /*0d92*/ 	.byte	0x08
	.zero		1


	//   ....[19]....
        /*0d94*/ 	.word	0x000008c0
        /*0d98*/ 	.word	0x000000ff
        /*0d9c*/ 	.word	0x0002a8c0
        /*0da0*/ 	.short	0x0100
        /*0da2*/ 	.byte	0x08
	.zero		1


	//   ....[20]....
        /*0da4*/ 	.word	0x000008d0
        /*0da8*/ 	.word	0x000000ff
        /*0dac*/ 	.word	0x0002a8b8
        /*0db0*/ 	.short	0x0100
        /*0db2*/ 	.byte	0x08
	.zero		1


	//   ....[21]....
        /*0db4*/ 	.word	0x000008e0
        /*0db8*/ 	.word	0x000000ff
        /*0dbc*/ 	.word	0x0002a8c8
        /*0dc0*/ 	.short	0x0100
        /*0dc2*/ 	.byte	0x08
	.zero		1


	//   ....[22]....
        /*0dc4*/ 	.word	0x00003c20
        /*0dc8*/ 	.word	0x00000054
        /*0dcc*/ 	.word	0x0002a890
        /*0dd0*/ 	.short	0x010a
        /*0dd2*/ 	.byte	0x3f
	.zero		1


	//   ....[23]....
        /*0dd4*/ 	.word	0x00007480
        /*0dd8*/ 	.word	0x00000054
        /*0ddc*/ 	.word	0x0002a890
        /*0de0*/ 	.short	0x010a
        /*0de2*/ 	.byte	0x3f
	.zero		1


	//   ....[24]....
        /*0de4*/ 	.word	0x0000a590
        /*0de8*/ 	.word	0x00000054
        /*0dec*/ 	.word	0x0002a890
        /*0df0*/ 	.short	0x010a
        /*0df2*/ 	.byte	0x3f
	.zero		1


	//   ....[25]....
        /*0df4*/ 	.word	0x0000ad30
        /*0df8*/ 	.word	0x0000000b
        /*0dfc*/ 	.word	0x00000000
        /*0e00*/ 	.short	0x0101
        /*0e02*/ 	.byte	0x3f
	.zero		1


	//   ....[26]....
        /*0e04*/ 	.word	0x0000ad70
        /*0e08*/ 	.word	0x00000054
        /*0e0c*/ 	.word	0x0002a8b0
        /*0e10*/ 	.short	0x010a
        /*0e12*/ 	.byte	0x3f
	.zero		1


	//   ....[27]....
        /*0e14*/ 	.word	0x0000b300
        /*0e18*/ 	.word	0x00000054
        /*0e1c*/ 	.word	0x00000000
        /*0e20*/ 	.short	0x0101
        /*0e22*/ 	.byte	0x3f
	.zero		1


	//   ....[28]....
        /*0e24*/ 	.word	0x0000bb40
        /*0e28*/ 	.word	0x00000002
        /*0e2c*/ 	.word	0x0002a800
        /*0e30*/ 	.short	0x010a
        /*0e32*/ 	.byte	0x3f
	.zero		1


	//   ....[29]....
        /*0e34*/ 	.word	0x0000bb90
        /*0e38*/ 	.word	0x00000002
        /*0e3c*/ 	.word	0x0002a800
        /*0e40*/ 	.short	0x010a
        /*0e42*/ 	.byte	0x3f
	.zero		1


	//   ....[30]....
        /*0e44*/ 	.word	0x0000cff0
        /*0e48*/ 	.word	0x00000002
        /*0e4c*/ 	.word	0x0002a800
        /*0e50*/ 	.short	0x010a
        /*0e52*/ 	.byte	0x3f
	.zero		1


	//   ....[31]....
        /*0e54*/ 	.word	0x000105d0
        /*0e58*/ 	.word	0x00000002
        /*0e5c*/ 	.word	0x0002a800
        /*0e60*/ 	.short	0x010a
        /*0e62*/ 	.byte	0x3f
	.zero		1


	//   ....[32]....
        /*0e64*/ 	.word	0x000131e0
        /*0e68*/ 	.word	0x00000000
        /*0e6c*/ 	.word	0x0002a830
        /*0e70*/ 	.short	0x010a
        /*0e72*/ 	.byte	0x3f
	.zero		1


	//   ....[33]....
        /*0e74*/ 	.word	0x00013220
        /*0e78*/ 	.word	0x00000000
        /*0e7c*/ 	.word	0x0002a830
        /*0e80*/ 	.short	0x010a
        /*0e82*/ 	.byte	0x3f
	.zero		1


	//   ....[34]....
        /*0e84*/ 	.word	0x00014e60
        /*0e88*/ 	.word	0x0000001d
        /*0e8c*/ 	.word	0x00000000
        /*0e90*/ 	.short	0x0101
        /*0e92*/ 	.byte	0x3f
	.zero		1


	//   ....[35]....
        /*0e94*/ 	.word	0x00015ad0
        /*0e98*/ 	.word	0x0000000e
        /*0e9c*/ 	.word	0x0002a830
        /*0ea0*/ 	.short	0x010a
        /*0ea2*/ 	.byte	0x3f
	.zero		1


	//   ....[36]....
        /*0ea4*/ 	.word	0x00015b50
        /*0ea8*/ 	.word	0x0000000e
        /*0eac*/ 	.word	0x0002a830
        /*0eb0*/ 	.short	0x010a
        /*0eb2*/ 	.byte	0x3f
	.zero		1


	//   ....[37]....
        /*0eb4*/ 	.word	0x000167c0
        /*0eb8*/ 	.word	0x00000014
        /*0ebc*/ 	.word	0x0002a850
        /*0ec0*/ 	.short	0x010a
        /*0ec2*/ 	.byte	0x3f
	.zero		1


	//   ....[38]....
        /*0ec4*/ 	.word	0x00016810
        /*0ec8*/ 	.word	0x00000014
        /*0ecc*/ 	.word	0x0002a850
        /*0ed0*/ 	.short	0x010a
        /*0ed2*/ 	.byte	0x3f
	.zero		1


	//   ....[39]....
        /*0ed4*/ 	.word	0x00016ec0
        /*0ed8*/ 	.word	0x0000000e
        /*0edc*/ 	.word	0x00000000
        /*0ee0*/ 	.short	0x0101
        /*0ee2*/ 	.byte	0x3f
	.zero		1


	//   ....[40]....
        /*0ee4*/ 	.word	0x00018660
        /*0ee8*/ 	.word	0x00000014
        /*0eec*/ 	.word	0x00000000
        /*0ef0*/ 	.short	0x0101
        /*0ef2*/ 	.byte	0x3f
	.zero		1


	//   ....[41]....
        /*0ef4*/ 	.word	0x00018910
        /*0ef8*/ 	.word	0x00000008
        /*0efc*/ 	.word	0x0002a830
        /*0f00*/ 	.short	0x010a
        /*0f02*/ 	.byte	0x3f
	.zero		1


	//   ....[42]....
        /*0f04*/ 	.word	0x00018990
        /*0f08*/ 	.word	0x00000008
        /*0f0c*/ 	.word	0x0002a830
        /*0f10*/ 	.short	0x010a
        /*0f12*/ 	.byte	0x3f
	.zero		1


	//   ....[43]....
        /*0f14*/ 	.word	0x00019600
        /*0f18*/ 	.word	0x0000000e
        /*0f1c*/ 	.word	0x0002a850
        /*0f20*/ 	.short	0x010a
        /*0f22*/ 	.byte	0x3f
	.zero		1


	//   ....[44]....
        /*0f24*/ 	.word	0x00019650
        /*0f28*/ 	.word	0x0000000e
        /*0f2c*/ 	.word	0x0002a850
        /*0f30*/ 	.short	0x010a
        /*0f32*/ 	.byte	0x3f
	.zero		1


	//   ....[45]....
        /*0f34*/ 	.word	0x0001a510
        /*0f38*/ 	.word	0x0000005f
        /*0f3c*/ 	.word	0x00000000
        /*0f40*/ 	.short	0x0101
        /*0f42*/ 	.byte	0x3f
	.zero		1


	//   ....[46]....
        /*0f44*/ 	.word	0x0001ad90
        /*0f48*/ 	.word	0x0000000e
        /*0f4c*/ 	.word	0x00000000
        /*0f50*/ 	.short	0x0101
        /*0f52*/ 	.byte	0x3f
	.zero		1


	//   ....[47]....
        /*0f54*/ 	.word	0x0001b370
        /*0f58*/ 	.word	0x00000006
        /*0f5c*/ 	.word	0x0002a850
        /*0f60*/ 	.short	0x010a
        /*0f62*/ 	.byte	0x3f
	.zero		1


	//   ....[48]....
        /*0f64*/ 	.word	0x0001b410
        /*0f68*/ 	.word	0x00000006
        /*0f6c*/ 	.word	0x0002a850
        /*0f70*/ 	.short	0x010a
        /*0f72*/ 	.byte	0x3f
	.zero		1


	//   ....[49]....
        /*0f74*/ 	.word	0x0001b910
        /*0f78*/ 	.word	0x00000007
        /*0f7c*/ 	.word	0x00000000
        /*0f80*/ 	.short	0x0101
        /*0f82*/ 	.byte	0x3f
	.zero		1


	//   ....[50]....
        /*0f84*/ 	.word	0x0001cf00
        /*0f88*/ 	.word	0x00000000
        /*0f8c*/ 	.word	0x00000000
        /*0f90*/ 	.short	0x0101
        /*0f92*/ 	.byte	0x3f
	.zero		1


	//   ....[51]....
        /*0f94*/ 	.word	0x0001d670
        /*0f98*/ 	.word	0x00000004
        /*0f9c*/ 	.word	0x00000000
        /*0fa0*/ 	.short	0x0101
        /*0fa2*/ 	.byte	0x3f
	.zero		1


	//   ....[52]....
        /*0fa4*/ 	.word	0x00020740
        /*0fa8*/ 	.word	0x00000016
        /*0fac*/ 	.word	0x0002a820
        /*0fb0*/ 	.short	0x010a
        /*0fb2*/ 	.byte	0x3f
	.zero		1


	//   ....[53]....
        /*0fb4*/ 	.word	0x000207d0
        /*0fb8*/ 	.word	0x0000000d
        /*0fbc*/ 	.word	0x0002a8a0
        /*0fc0*/ 	.short	0x010a
        /*0fc2*/ 	.byte	0x3f
	.zero		1


	//   ....[54]....
        /*0fc4*/ 	.word	0x00020c10
        /*0fc8*/ 	.word	0x0000000d
        /*0fcc*/ 	.word	0x0002a8c0
        /*0fd0*/ 	.short	0x010a
        /*0fd2*/ 	.byte	0x3f
	.zero		1


	//   ....[55]....
        /*0fd4*/ 	.word	0x00021040
        /*0fd8*/ 	.word	0x0000000c
        /*0fdc*/ 	.word	0x0002a8a0
        /*0fe0*/ 	.short	0x010a
        /*0fe2*/ 	.byte	0x3f
	.zero		1


	//   ....[56]....
        /*0fe4*/ 	.word	0x00021470
        /*0fe8*/ 	.word	0x0000000c
        /*0fec*/ 	.word	0x0002a8c0
        /*0ff0*/ 	.short	0x010a
        /*0ff2*/ 	.byte	0x3f
	.zero		1


	//   ....[57]....
        /*0ff4*/ 	.word	0x00022610
        /*0ff8*/ 	.word	0x00000007
        /*0ffc*/ 	.word	0x0002a840
        /*1000*/ 	.short	0x010a
        /*1002*/ 	.byte	0x3f
	.zero		1


	//   ....[58]....
        /*1004*/ 	.word	0x00022cc0
        /*1008*/ 	.word	0x00000007
        /*100c*/ 	.word	0x0002a830
        /*1010*/ 	.short	0x0107
        /*1012*/ 	.byte	0x3f
	.zero		1


	//   ....[59]....
        /*1014*/ 	.word	0x00022d80
        /*1018*/ 	.word	0x00000007
        /*101c*/ 	.word	0x0002a830
        /*1020*/ 	.short	0x0101
        /*1022*/ 	.byte	0x3f
	.zero		1


	//   ....[60]....
        /*1024*/ 	.word	0x00023950
        /*1028*/ 	.word	0x00000016
        /*102c*/ 	.word	0x0002a800
        /*1030*/ 	.short	0x0107
        /*1032*/ 	.byte	0x3f
	.zero		1


	//   ....[61]....
        /*1034*/ 	.word	0x00023a60
        /*1038*/ 	.word	0x00000016
        /*103c*/ 	.word	0x0002a800
        /*1040*/ 	.short	0x0101
        /*1042*/ 	.byte	0x3f
	.zero		1


	//   ....[62]....
        /*1044*/ 	.word	0x00023a80
        /*1048*/ 	.word	0x00000016
        /*104c*/ 	.word	0x0002a820
        /*1050*/ 	.short	0x010a
        /*1052*/ 	.byte	0x3f
	.zero		1


	//   ....[63]....
        /*1054*/ 	.word	0x00023df0
        /*1058*/ 	.word	0x00000005
        /*105c*/ 	.word	0x0002a840
        /*1060*/ 	.short	0x010a
        /*1062*/ 	.byte	0x3f
	.zero		1


	//   ....[64]....
        /*1064*/ 	.word	0x000242d0
        /*1068*/ 	.word	0x00000005
        /*106c*/ 	.word	0x0002a830
        /*1070*/ 	.short	0x0107
        /*1072*/ 	.byte	0x3f
	.zero		1


	//   ....[65]....
        /*1074*/ 	.word	0x00024380
        /*1078*/ 	.word	0x00000005
        /*107c*/ 	.word	0x0002a830
        /*1080*/ 	.short	0x0101
        /*1082*/ 	.byte	0x3f
	.zero		1


	//   ....[66]....
        /*1084*/ 	.word	0x000243e0
        /*1088*/ 	.word	0x00000005
        /*108c*/ 	.word	0x0002a860
        /*1090*/ 	.short	0x010a
        /*1092*/ 	.byte	0x3f
	.zero		1


	//   ....[67]....
        /*1094*/ 	.word	0x00024840
        /*1098*/ 	.word	0x00000005
        /*109c*/ 	.word	0x0002a850
        /*10a0*/ 	.short	0x0107
        /*10a2*/ 	.byte	0x3f
	.zero		1


	//   ....[68]....
        /*10a4*/ 	.word	0x000249a0
        /*10a8*/ 	.word	0x00000005
        /*10ac*/ 	.word	0x0002a850
        /*10b0*/ 	.short	0x0101
        /*10b2*/ 	.byte	0x3f
	.zero		1


	//   ....[69]....
        /*10b4*/ 	.word	0x00024bf0
        /*10b8*/ 	.word	0x00000000
        /*10bc*/ 	.word	0x0002a860
        /*10c0*/ 	.short	0x010a
        /*10c2*/ 	.byte	0x3f
	.zero		1


	//   ....[70]....
        /*10c4*/ 	.word	0x00025050
        /*10c8*/ 	.word	0x00000000
        /*10cc*/ 	.word	0x0002a850
        /*10d0*/ 	.short	0x0107
        /*10d2*/ 	.byte	0x3f
	.zero		1


	//   ....[71]....
        /*10d4*/ 	.word	0x00025110
        /*10d8*/ 	.word	0x00000000
        /*10dc*/ 	.word	0x0002a850
        /*10e0*/ 	.short	0x0101
        /*10e2*/ 	.byte	0x3f
	.zero		1


	//   ....[72]....
        /*10e4*/ 	.word	0x00026250
        /*10e8*/ 	.word	0x00000005
        /*10ec*/ 	.word	0x0002a820
        /*10f0*/ 	.short	0x010a
        /*10f2*/ 	.byte	0x3f
	.zero		1


	//   ....[73]....
        /*10f4*/ 	.word	0x000263e0
        /*10f8*/ 	.word	0x00000003
        /*10fc*/ 	.word	0x0002a840
        /*1100*/ 	.short	0x010a
        /*1102*/ 	.byte	0x3f
	.zero		1


	//   ....[74]....
        /*1104*/ 	.word	0x00026480
        /*1108*/ 	.word	0x00000005
        /*110c*/ 	.word	0x0002a840
        /*1110*/ 	.short	0x010a
        /*1112*/ 	.byte	0x3f
	.zero		1


	//   ....[75]....
        /*1114*/ 	.word	0x000264c0
        /*1118*/ 	.word	0x00000003
        /*111c*/ 	.word	0x0002a860
        /*1120*/ 	.short	0x010a
        /*1122*/ 	.byte	0x3f
	.zero		1


	//   ....[76]....
        /*1124*/ 	.word	0x00026500
        /*1128*/ 	.word	0x00000005
        /*112c*/ 	.word	0x0002a860
        /*1130*/ 	.short	0x010a
        /*1132*/ 	.byte	0x3f
	.zero		1


	//   ....[77]....
        /*1134*/ 	.word	0x00026560
        /*1138*/ 	.word	0x00000054
        /*113c*/ 	.word	0x0002a890
        /*1140*/ 	.short	0x010a
        /*1142*/ 	.byte	0x3f
	.zero		1


	//   ....[78]....
        /*1144*/ 	.word	0x00026810
        /*1148*/ 	.word	0x00000054
        /*114c*/ 	.word	0x0002a890
        /*1150*/ 	.short	0x010a
        /*1152*/ 	.byte	0x3f
	.zero		1


	//   ....[79]....
        /*1154*/ 	.word	0x00026ac0
        /*1158*/ 	.word	0x00000054
        /*115c*/ 	.word	0x0002a890
        /*1160*/ 	.short	0x010a
        /*1162*/ 	.byte	0x3f
	.zero		1


	//   ....[80]....
        /*1164*/ 	.word	0x00026d70
        /*1168*/ 	.word	0x00000054
        /*116c*/ 	.word	0x0002a8b0
        /*1170*/ 	.short	0x010a
        /*1172*/ 	.byte	0x3f
	.zero		1


	//   ....[81]....
        /*1174*/ 	.word	0x00027160
        /*1178*/ 	.word	0x00000002
        /*117c*/ 	.word	0x0002a800
        /*1180*/ 	.short	0x010a
        /*1182*/ 	.byte	0x3f
	.zero		1


	//   ....[82]....
        /*1184*/ 	.word	0x00027550
        /*1188*/ 	.word	0x00000002
        /*118c*/ 	.word	0x0002a800
        /*1190*/ 	.short	0x010a
        /*1192*/ 	.byte	0x3f
	.zero		1


	//   ....[83]....
        /*1194*/ 	.word	0x000275a0
        /*1198*/ 	.word	0x00000000
        /*119c*/ 	.word	0x0002a830
        /*11a0*/ 	.short	0x010a
        /*11a2*/ 	.byte	0x3f
	.zero		1


	//   ....[84]....
        /*11a4*/ 	.word	0x000275f0
        /*11a8*/ 	.word	0x0000000e
        /*11ac*/ 	.word	0x0002a830
        /*11b0*/ 	.short	0x010a
        /*11b2*/ 	.byte	0x3f
	.zero		1


	//   ....[85]....
        /*11b4*/ 	.word	0x00027640
        /*11b8*/ 	.word	0x00000014
        /*11bc*/ 	.word	0x0002a850
        /*11c0*/ 	.short	0x010a
        /*11c2*/ 	.byte	0x3f
	.zero		1


	//   ....[86]....
        /*11c4*/ 	.word	0x00027690
        /*11c8*/ 	.word	0x00000008
        /*11cc*/ 	.word	0x0002a830
        /*11d0*/ 	.short	0x010a
        /*11d2*/ 	.byte	0x3f
	.zero		1


	//   ....[87]....
        /*11d4*/ 	.word	0x000276e0
        /*11d8*/ 	.word	0x0000000e
        /*11dc*/ 	.word	0x0002a850
        /*11e0*/ 	.short	0x010a
        /*11e2*/ 	.byte	0x3f
	.zero		1


	//   ....[88]....
        /*11e4*/ 	.word	0x00027730
        /*11e8*/ 	.word	0x00000006
        /*11ec*/ 	.word	0x0002a850
        /*11f0*/ 	.short	0x010a
        /*11f2*/ 	.byte	0x3f
	.zero		1


	//   ....[89]....
        /*11f4*/ 	.word	0x000278d0
        /*11f8*/ 	.word	0x00000016
        /*11fc*/ 	.word	0x0002a820
        /*1200*/ 	.short	0x010a
        /*1202*/ 	.byte	0x3f
	.zero		1


	//   ....[90]....
        /*1204*/ 	.word	0x00027920
        /*1208*/ 	.word	0x0000000d
        /*120c*/ 	.word	0x0002a8a0
        /*1210*/ 	.short	0x010a
        /*1212*/ 	.byte	0x3f
	.zero		1


	//   ....[91]....
        /*1214*/ 	.word	0x00027970
        /*1218*/ 	.word	0x0000000d
        /*121c*/ 	.word	0x0002a8c0
        /*1220*/ 	.short	0x010a
        /*1222*/ 	.byte	0x3f
	.zero		1


	//   ....[92]....
        /*1224*/ 	.word	0x000279c0
        /*1228*/ 	.word	0x0000000c
        /*122c*/ 	.word	0x0002a8a0
        /*1230*/ 	.short	0x010a
        /*1232*/ 	.byte	0x3f
	.zero		1


	//   ....[93]....
        /*1234*/ 	.word	0x00027a10
        /*1238*/ 	.word	0x0000000c
        /*123c*/ 	.word	0x0002a8c0
        /*1240*/ 	.short	0x010a
        /*1242*/ 	.byte	0x3f
	.zero		1


	//   ....[94]....
        /*1244*/ 	.word	0x00027b30
        /*1248*/ 	.word	0x00000007
        /*124c*/ 	.word	0x0002a840
        /*1250*/ 	.short	0x010a
        /*1252*/ 	.byte	0x3f
	.zero		1


	//   ....[95]....
        /*1254*/ 	.word	0x00028f30
        /*1258*/ 	.word	0x00000016
        /*125c*/ 	.word	0x0002a820
        /*1260*/ 	.short	0x010a
        /*1262*/ 	.byte	0x3f
	.zero		1


	//   ....[96]....
        /*1264*/ 	.word	0x00028f80
        /*1268*/ 	.word	0x00000005
        /*126c*/ 	.word	0x0002a840
        /*1270*/ 	.short	0x010a
        /*1272*/ 	.byte	0x3f
	.zero		1


	//   ....[97]....
        /*1274*/ 	.word	0x00029740
        /*1278*/ 	.word	0x00000005
        /*127c*/ 	.word	0x0002a860
        /*1280*/ 	.short	0x010a
        /*1282*/ 	.byte	0x3f
	.zero		1


	//   ....[98]....
        /*1284*/ 	.word	0x00029f50
        /*1288*/ 	.word	0x00000000
        /*128c*/ 	.word	0x0002a860
        /*1290*/ 	.short	0x010a
        /*1292*/ 	.byte	0x3f
	.zero		1


	//   ....[99]....
        /*1294*/ 	.word	0x0002b130
        /*1298*/ 	.word	0x00000005
        /*129c*/ 	.word	0x0002a820
        /*12a0*/ 	.short	0x010a
        /*12a2*/ 	.byte	0x3f
	.zero		1


	//   ....[100]....
        /*12a4*/ 	.word	0x0002b2d0
        /*12a8*/ 	.word	0x00000003
        /*12ac*/ 	.word	0x0002a840
        /*12b0*/ 	.short	0x010a
        /*12b2*/ 	.byte	0x3f
	.zero		1


	//   ....[101]....
        /*12b4*/ 	.word	0x0002b320
        /*12b8*/ 	.word	0x00000005
        /*12bc*/ 	.word	0x0002a840
        /*12c0*/ 	.short	0x010a
        /*12c2*/ 	.byte	0x3f
	.zero		1


	//   ....[102]....
        /*12c4*/ 	.word	0x0002b370
        /*12c8*/ 	.word	0x00000003
        /*12cc*/ 	.word	0x0002a860
        /*12d0*/ 	.short	0x010a
        /*12d2*/ 	.byte	0x3f
	.zero		1


	//----- nvinfo : EIATTR_NUM_MBARRIERS
	.align		4
.L_322:
        /*12d4*/ 	.byte	0x03, 0x38
        /*12d6*/ 	.short	0x0016


	//----- nvinfo : EIATTR_EXIT_INSTR_OFFSETS
	.align		4
        /*12d8*/ 	.byte	0x04, 0x1c
        /*12da*/ 	.short	(.L_324 - .L_323)


	//   ....[0]....
.L_323:
        /*12dc*/ 	.word	0x00026550


	//----- nvinfo : EIATTR_MAX_THREADS
	.align		4
.L_324:
        /*12e0*/ 	.byte	0x04, 0x05
        /*12e2*/ 	.short	(.L_326 - .L_325)
.L_325:
        /*12e4*/ 	.word	0x00000180
        /*12e8*/ 	.word	0x00000001
        /*12ec*/ 	.word	0x00000001


	//----- nvinfo : EIATTR_CRS_STACK_SIZE
	.align		4
.L_326:
        /*12f0*/ 	.byte	0x04, 0x1e
        /*12f2*/ 	.short	(.L_328 - .L_327)
.L_327:
        /*12f4*/ 	.word	0x00000000


	//----- nvinfo : EIATTR_CBANK_PARAM_SIZE
	.align		4
.L_328:
        /*12f8*/ 	.byte	0x03, 0x19
        /*12fa*/ 	.short	0x0af0


	//----- nvinfo : EIATTR_PARAM_CBANK
	.align		4
        /*12fc*/ 	.byte	0x04, 0x0a
        /*12fe*/ 	.short	(.L_330 - .L_329)
	.align		4
.L_329:
        /*1300*/ 	.word	index@(.nv.constant0._ZN7cutlass13device_kernelIN5flash11enable_sm90INS1_16FlashAttnFwdSm90INS1_25CollectiveMainloopFwdSm90ILi2EN4cute5tupleIJNS5_1CILi1EEES8_S8_EEENS6_IJNS7_ILi128EEENS7_ILi96EEENS7_ILi192EEEEEELi128ENS_10bfloat16_tEfNS_4arch4Sm90ELb1ELb0ELb1ELb1ELb1ELb1ELb0ELb1ELb1ELb1ELb1ELb0EEENS1_21CollectiveEpilogueFwdINS6_IJSA_SA_SB_EEES9_SE_SG_Li256ELb1ELb1ELb1ELb0EEENS1_36VarlenDynamicPersistentTileSchedulerILi128ELi96ELi256ELi128ELb1ELb1ELb1ELb1ELb1ELb1EEEEEEEEEvNT_6ParamsE)
        /*1304*/ 	.short	0x0210
        /*1306*/ 	.short	0x0af0


	//----- nvinfo : EIATTR_SW_WAR
	.align		4
.L_330:
        /*1308*/ 	.byte	0x04, 0x36
        /*130a*/ 	.short	(.L_332 - .L_331)
.L_331:
        /*130c*/ 	.word	0x00000008
.L_332:


//--------------------- .nv.callgraph             --------------------------
	.section	.nv.callgraph,"",@"SHT_CUDA_CALLGRAPH"
	.align	4
	.sectionentsize	8
	.align		4
        /*0000*/ 	.word	0x00000000
	.align		4
        /*0004*/ 	.word	0xffffffff
	.align		4
        /*0008*/ 	.word	index@(_ZN7cutlass13device_kernelIN5flash11enable_sm90INS1_16FlashAttnFwdSm90INS1_25CollectiveMainloopFwdSm90ILi2EN4cute5tupleIJNS5_1CILi1EEES8_S8_EEENS6_IJNS7_ILi128EEENS7_ILi96EEENS7_ILi192EEEEEELi128ENS_10bfloat16_tEfNS_4arch4Sm90ELb0ELb0ELb1ELb0ELb1ELb0ELb0ELb1ELb1ELb1ELb1ELb0EEENS1_21CollectiveEpilogueFwdINS6_IJSA_SA_SB_EEES9_SE_SG_Li256ELb0ELb1ELb1ELb0EEENS1_19SingleTileSchedulerILb0ELb1ELb1ELi128EEEEEEEEEvNT_6ParamsE)
	.align		4
        /*000c*/ 	.word	index@(__assertfail)
	.align		4
        /*0010*/ 	.word	index@(_ZN7cutlass13device_kernelIN5flash11enable_sm90INS1_16FlashAttnFwdSm90INS1_25CollectiveMainloopFwdSm90ILi2EN4cute5tupleIJNS5_1CILi1EEES8_S8_EEENS6_IJNS7_ILi128EEENS7_ILi96EEENS7_ILi192EEEEEELi128ENS_10bfloat16_tEfNS_4arch4Sm90ELb0ELb0ELb1ELb1ELb1ELb0ELb0ELb1ELb1ELb1ELb1ELb0EEENS1_21CollectiveEpilogueFwdINS6_IJSA_SA_SB_EEES9_SE_SG_Li256ELb1ELb1ELb1ELb0EEENS1_36VarlenDynamicPersistentTileSchedulerILi128ELi96ELi256ELi128ELb1ELb1ELb1ELb0ELb1ELb1EEEEEEEEEvNT_6ParamsE)
	.align		4
        /*0014*/ 	.word	index@(__assertfail)
	.align		4
        /*0018*/ 	.word	index@(_ZN7cutlass13device_kernelIN5flash11enable_sm90INS1_16FlashAttnFwdSm90INS1_25CollectiveMainloopFwdSm90ILi2EN4cute5tupleIJNS5_1CILi1EEES8_S8_EEENS6_IJNS7_ILi128EEENS7_ILi96EEENS7_ILi192EEEEEELi128ENS_10bfloat16_tEfNS_4arch4Sm90ELb0ELb0ELb1ELb1ELb1ELb1ELb0ELb1ELb1ELb1ELb1ELb0EEENS1_21CollectiveEpilogueFwdINS6_IJSA_SA_SB_EEES9_SE_SG_Li256ELb1ELb1ELb1ELb0EEENS1_36VarlenDynamicPersistentTileSchedulerILi128ELi96ELi256ELi128ELb1ELb1ELb1ELb0ELb1ELb1EEEEEEEEEvNT_6ParamsE)
	.align		4
        /*001c*/ 	.word	index@(__assertfail)
	.align		4
        /*0020*/ 	.word	index@(_ZN7cutlass13device_kernelIN5flash11enable_sm90INS1_16FlashAttnFwdSm90INS1_25CollectiveMainloopFwdSm90ILi2EN4cute5tupleIJNS5_1CILi1EEES8_S8_EEENS6_IJNS7_ILi128EEENS7_ILi96EEENS7_ILi192EEEEEELi128ENS_10bfloat16_tEfNS_4arch4Sm90ELb0ELb1ELb1ELb0ELb1ELb0ELb0ELb1ELb1ELb1ELb1ELb0EEENS1_21CollectiveEpilogueFwdINS6_IJSA_SA_SB_EEES9_SE_SG_Li256ELb0ELb1ELb1ELb0EEENS1_19SingleTileSchedulerILb0ELb1ELb1ELi128EEEEEEEEEvNT_6ParamsE)
	.align		4
        /*0024*/ 	.word	index@(__assertfail)
	.align		4
        /*0028*/ 	.word	index@(_ZN7cutlass13device_kernelIN5flash11enable_sm90INS1_16FlashAttnFwdSm90INS1_25CollectiveMainloopFwdSm90ILi2EN4cute5tupleIJNS5_1CILi1EEES8_S8_EEENS6_IJNS7_ILi128EEENS7_ILi96EEENS7_ILi192EEEEEELi128ENS_10bfloat16_tEfNS_4arch4Sm90ELb0ELb1ELb1ELb1ELb1ELb0ELb0ELb1ELb1ELb1ELb1ELb0EEENS1_21CollectiveEpilogueFwdINS6_IJSA_SA_SB_EEES9_SE_SG_Li256ELb1ELb1ELb1ELb0EEENS1_36VarlenDynamicPersistentTileSchedulerILi128ELi96ELi256ELi128ELb1ELb1ELb1ELb1ELb0ELb1EEEEEEEEEvNT_6ParamsE)
	.align		4
        /*002c*/ 	.word	index@(__assertfail)
	.align		4
        /*0030*/ 	.word	index@(_ZN7cutlass13device_kernelIN5flash11enable_sm90INS1_16FlashAttnFwdSm90INS1_25CollectiveMainloopFwdSm90ILi2EN4cute5tupleIJNS5_1CILi1EEES8_S8_EEENS6_IJNS7_ILi128EEENS7_ILi96EEENS7_ILi192EEEEEELi128ENS_10bfloat16_tEfNS_4arch4Sm90ELb0ELb1ELb1ELb1ELb1ELb1ELb0ELb1ELb1ELb1ELb1ELb0EEENS1_21CollectiveEpilogueFwdINS6_IJSA_SA_SB_EEES9_SE_SG_Li256ELb1ELb1ELb1ELb0EEENS1_36VarlenDynamicPersistentTileSchedulerILi128ELi96ELi256ELi128ELb1ELb1ELb1ELb1ELb0ELb1EEEEEEEEEvNT_6ParamsE)
	.align		4
        /*0034*/ 	.word	index@(__assertfail)
	.align		4
        /*0038*/ 	.word	index@(_ZN7cutlass13device_kernelIN5flash11enable_sm90INS1_16FlashAttnFwdSm90INS1_25CollectiveMainloopFwdSm90ILi2EN4cute5tupleIJNS5_1CILi1EEES8_S8_EEENS6_IJNS7_ILi128EEENS7_ILi96EEENS7_ILi192EEEEEELi128ENS_10bfloat16_tEfNS_4arch4Sm90ELb1ELb0ELb1ELb0ELb1ELb0ELb0ELb1ELb1ELb1ELb1ELb0EEENS1_21CollectiveEpilogueFwdINS6_IJSA_SA_SB_EEES9_SE_SG_Li256ELb0ELb1ELb1ELb0EEENS1_19SingleTileSchedulerILb0ELb1ELb1ELi128EEEEEEEEEvNT_6ParamsE)
	.align		4
        /*003c*/ 	.word	index@(__assertfail)
	.align		4
        /*0040*/ 	.word	index@(_ZN7cutlass13device_kernelIN5flash11enable_sm90INS1_16FlashAttnFwdSm90INS1_25CollectiveMainloopFwdSm90ILi2EN4cute5tupleIJNS5_1CILi1EEES8_S8_EEENS6_IJNS7_ILi128EEENS7_ILi96EEENS7_ILi192EEEEEELi128ENS_10bfloat16_tEfNS_4arch4Sm90ELb1ELb0ELb1ELb1ELb1ELb0ELb0ELb1ELb1ELb1ELb1ELb0EEENS1_21CollectiveEpilogueFwdINS6_IJSA_SA_SB_EEES9_SE_SG_Li256ELb1ELb1ELb1ELb0EEENS1_36VarlenDynamicPersistentTileSchedulerILi128ELi96ELi256ELi128ELb1ELb1ELb1ELb1ELb1ELb1EEEEEEEEEvNT_6ParamsE)
	.align		4
        /*0044*/ 	.word	index@(__assertfail)
	.align		4
        /*0048*/ 	.word	index@(_ZN7cutlass13device_kernelIN5flash11enable_sm90INS1_16FlashAttnFwdSm90INS1_25CollectiveMainloopFwdSm90ILi2EN4cute5tupleIJNS5_1CILi1EEES8_S8_EEENS6_IJNS7_ILi128EEENS7_ILi96EEENS7_ILi192EEEEEELi128ENS_10bfloat16_tEfNS_4arch4Sm90ELb1ELb0ELb1ELb1ELb1ELb1ELb0ELb1ELb1ELb1ELb1ELb0EEENS1_21CollectiveEpilogueFwdINS6_IJSA_SA_SB_EEES9_SE_SG_Li256ELb1ELb1ELb1ELb0EEENS1_36VarlenDynamicPersistentTileSchedulerILi128ELi96ELi256ELi128ELb1ELb1ELb1ELb1ELb1ELb1EEEEEEEEEvNT_6ParamsE)
	.align		4
        /*004c*/ 	.word	index@(__assertfail)
	.align		4
        /*0050*/ 	.word	0x00000000
	.align		4
        /*0054*/ 	.word	0xfffffffe
	.align		4
        /*0058*/ 	.word	0x00000000
	.align		4
        /*005c*/ 	.word	0xfffffffd
	.align		4
        /*0060*/ 	.word	0x00000000
	.align		4
        /*0064*/ 	.word	0xfffffffc


//--------------------- .nv.constant4             --------------------------
	.section	.nv.constant4,"a",@progbits
	.align	8
	.align		8
.nv.constant4:
        /*0000*/ 	.dword	__assertfail
	.align		8
        /*0008*/ 	.dword	__unnamed_1
	.align		8
        /*0010*/ 	.dword	__unnamed_2
	.align		8
        /*0018*/ 	.dword	__unnamed_3
	.align		8
        /*0020*/ 	.dword	__unnamed_4
	.align		8
        /*0028*/ 	.dword	__unnamed_5
	.align		8
        /*0030*/ 	.dword	__unnamed_6
	.align		8
        /*0038*/ 	.dword	_ZN90_INTERNAL_d4a72ce5_54_flash_fwd_hdim192_128_bf16_paged_split_softcap_sm90_cu_a7f3af4d_38124cuda3std3__45__cpo5beginE
	.align		8
        /*0040*/ 	.dword	_ZN90_INTERNAL_d4a72ce5_54_flash_fwd_hdim192_128_bf16_paged_split_softcap_sm90_cu_a7f3af4d_38124cuda3std3__45__cpo3endE
	.align		8
        /*0048*/ 	.dword	_ZN90_INTERNAL_d4a72ce5_54_flash_fwd_hdim192_128_bf16_paged_split_softcap_sm90_cu_a7f3af4d_38124cuda3std3__45__cpo6cbeginE
	.align		8
        /*0050*/ 	.dword	_ZN90_INTERNAL_d4a72ce5_54_flash_fwd_hdim192_128_bf16_paged_split_softcap_sm90_cu_a7f3af4d_38124cuda3std3__45__cpo4cendE
	.align		8
        /*0058*/ 	.dword	_ZN90_INTERNAL_d4a72ce5_54_flash_fwd_hdim192_128_bf16_paged_split_softcap_sm90_cu_a7f3af4d_38124cuda3std3__492_GLOBAL__N__d4a72ce5_54_flash_fwd_hdim192_128_bf16_paged_split_softcap_sm90_cu_a7f3af4d_38126ignoreE
	.align		8
        /*0060*/ 	.dword	_ZN90_INTERNAL_d4a72ce5_54_flash_fwd_hdim192_128_bf16_paged_split_softcap_sm90_cu_a7f3af4d_38124cuda3std3__419piecewise_constructE
	.align		8
        /*0068*/ 	.dword	_ZN90_INTERNAL_d4a72ce5_54_flash_fwd_hdim192_128_bf16_paged_split_softcap_sm90_cu_a7f3af4d_38124cuda3std3__48in_placeE
	.align		8
        /*0070*/ 	.dword	_ZN90_INTERNAL_d4a72ce5_54_flash_fwd_hdim192_128_bf16_paged_split_softcap_sm90_cu_a7f3af4d_38124cuda3std6ranges3__45__cpo4swapE
	.align		8
        /*0078*/ 	.dword	_ZN90_INTERNAL_d4a72ce5_54_flash_fwd_hdim192_128_bf16_paged_split_softcap_sm90_cu_a7f3af4d_38124cuda3std6ranges3__45__cpo9iter_moveE
	.align		8
        /*0080*/ 	.dword	_ZN90_INTERNAL_d4a72ce5_54_flash_fwd_hdim192_128_bf16_paged_split_softcap_sm90_cu_a7f3af4d_38124cute7productE
	.align		8
        /*0088*/ 	.dword	_ZN90_INTERNAL_d4a72ce5_54_flash_fwd_hdim192_128_bf16_paged_split_softcap_sm90_cu_a7f3af4d_38124cute1_E
	.align		8
        /*0090*/ 	.dword	$str$23
	.align		8
        /*0098*/ 	.dword	$str$24


//--------------------- .text._ZN7cutlass13device_kernelIN5flash11enable_sm90INS1_16FlashAttnFwdSm90INS1_25CollectiveMainloopFwdSm90ILi2EN4cute5tupleIJNS5_1CILi1EEES8_S8_EEENS6_IJNS7_ILi128EEENS7_ILi96EEENS7_ILi192EEEEEELi128ENS_10bfloat16_tEfNS_4arch4Sm90ELb0ELb0ELb1ELb0ELb1ELb0ELb0ELb1ELb1ELb1ELb1ELb0EEENS1_21CollectiveEpilogueFwdINS6_IJSA_SA_SB_EEES9_SE_SG_Li256ELb0ELb1ELb1ELb0EEENS1_19SingleTileSchedulerILb0ELb1ELb1ELi128EEEEEEEEEvNT_6ParamsE --------------------------
	.section	.text._ZN7cutlass13device_kernelIN5flash11enable_sm90INS1_16FlashAttnFwdSm90INS1_25CollectiveMainloopFwdSm90ILi2EN4cute5tupleIJNS5_1CILi1EEES8_S8_EEENS6_IJNS7_ILi128EEENS7_ILi96EEENS7_ILi192EEEEEELi128ENS_10bfloat16_tEfNS_4arch4Sm90ELb0ELb0ELb1ELb0ELb1ELb0ELb0ELb1ELb1ELb1ELb1ELb0EEENS1_21CollectiveEpilogueFwdINS6_IJSA_SA_SB_EEES9_SE_SG_Li256ELb0ELb1ELb1ELb0EEENS1_19SingleTileSchedulerILb0ELb1ELb1ELi128EEEEEEEEEvNT_6ParamsE,"ax",@progbits
	.align	128
.text._ZN7cutlass13device_kernelIN5flash11enable_sm90INS1_16FlashAttnFwdSm90INS1_25CollectiveMainloopFwdSm90ILi2EN4cute5tupleIJNS5_1CILi1EEES8_S8_EEENS6_IJNS7_ILi128EEENS7_ILi96EEENS7_ILi192EEEEEELi128ENS_10bfloat16_tEfNS_4arch4Sm90ELb0ELb0ELb1ELb0ELb1ELb0ELb0ELb1ELb1ELb1ELb1ELb0EEENS1_21CollectiveEpilogueFwdINS6_IJSA_SA_SB_EEES9_SE_SG_Li256ELb0ELb1ELb1ELb0EEENS1_19SingleTileSchedulerILb0ELb1ELb1ELi128EEEEEEEEEvNT_6ParamsE:
        .type           _ZN7cutlass13device_kernelIN5flash11enable_sm90INS1_16FlashAttnFwdSm90INS1_25CollectiveMainloopFwdSm90ILi2EN4cute5tupleIJNS5_1CILi1EEES8_S8_EEENS6_IJNS7_ILi128EEENS7_ILi96EEENS7_ILi192EEEEEELi128ENS_10bfloat16_tEfNS_4arch4Sm90ELb0ELb0ELb1ELb0ELb1ELb0ELb0ELb1ELb1ELb1ELb1ELb0EEENS1_21CollectiveEpilogueFwdINS6_IJSA_SA_SB_EEES9_SE_SG_Li256ELb0ELb1ELb1ELb0EEENS1_19SingleTileSchedulerILb0ELb1ELb1ELi128EEEEEEEEEvNT_6ParamsE,@function
        .size           _ZN7cutlass13device_kernelIN5flash11enable_sm90INS1_16FlashAttnFwdSm90INS1_25CollectiveMainloopFwdSm90ILi2EN4cute5tupleIJNS5_1CILi1EEES8_S8_EEENS6_IJNS7_ILi128EEENS7_ILi96EEENS7_ILi192EEEEEELi128ENS_10bfloat16_tEfNS_4arch4Sm90ELb0ELb0ELb1ELb0ELb1ELb0ELb0ELb1ELb1ELb1ELb1ELb0EEENS1_21CollectiveEpilogueFwdINS6_IJSA_SA_SB_EEES9_SE_SG_Li256ELb0ELb1ELb1ELb0EEENS1_19SingleTileSchedulerILb0ELb1ELb1ELi128EEEEEEEEEvNT_6ParamsE,(.L_x_3204 - _ZN7cutlass13device_kernelIN5flash11enable_sm90INS1_16FlashAttnFwdSm90INS1_25CollectiveMainloopFwdSm90ILi2EN4cute5tupleIJNS5_1CILi1EEES8_S8_EEENS6_IJNS7_ILi128EEENS7_ILi96EEENS7_ILi192EEEEEELi128ENS_10bfloat16_tEfNS_4arch4Sm90ELb0ELb0ELb1ELb0ELb1ELb0ELb0ELb1ELb1ELb1ELb1ELb0EEENS1_21CollectiveEpilogueFwdINS6_IJSA_SA_SB_EEES9_SE_SG_Li256ELb0ELb1ELb1ELb0EEENS1_19SingleTileSchedulerILb0ELb1ELb1ELi128EEEEEEEEEvNT_6ParamsE)
        .other          _ZN7cutlass13device_kernelIN5flash11enable_sm90INS1_16FlashAttnFwdSm90INS1_25CollectiveMainloopFwdSm90ILi2EN4cute5tupleIJNS5_1CILi1EEES8_S8_EEENS6_IJNS7_ILi128EEENS7_ILi96EEENS7_ILi192EEEEEELi128ENS_10bfloat16_tEfNS_4arch4Sm90ELb0ELb0ELb1ELb0ELb1ELb0ELb0ELb1ELb1ELb1ELb1ELb0EEENS1_21CollectiveEpilogueFwdINS6_IJSA_SA_SB_EEES9_SE_SG_Li256ELb0ELb1ELb1ELb0EEENS1_19SingleTileSchedulerILb0ELb1ELb1ELi128EEEEEEEEEvNT_6ParamsE,@"STO_CUDA_ENTRY STV_DEFAULT"
_ZN7cutlass13device_kernelIN5flash11enable_sm90INS1_16FlashAttnFwdSm90INS1_25CollectiveMainloopFwdSm90ILi2EN4cute5tupleIJNS5_1CILi1EEES8_S8_EEENS6_IJNS7_ILi128EEENS7_ILi96EEENS7_ILi192EEEEEELi128ENS_10bfloat16_tEfNS_4arch4Sm90ELb0ELb0ELb1ELb0ELb1ELb0ELb0ELb1ELb1ELb1ELb1ELb0EEENS1_21CollectiveEpilogueFwdINS6_IJSA_SA_SB_EEES9_SE_SG_Li256ELb0ELb1ELb1ELb0EEENS1_19SingleTileSchedulerILb0ELb1ELb1ELi128EEEEEEEEEvNT_6ParamsE:
[----:B------:R-:W0:Y:S01]  /*0000*/  LDC R1, c[0x0][0x28] ;  /* 0x00000a00ff017b82 */ /* 0x000e220000000800 */
[----:B------:R-:W1:Y:S01]  /*0010*/  S2R R25, SR_TID.X ;  /* 0x0000000000197919 */ /* 0x000e620000002100 */
[----:B------:R-:W-:Y:S01]  /*0020*/  ELECT P0, URZ, PT ;  /* 0x00000000003f782f */ /* 0x000fe20003800000 */
[----:B------:R-:W-:Y:S01]  /*0030*/  UMOV UR4, 0x80 ;  /* 0x0000008000047882 */ /* 0x000fe20000000000 */
[----:B------:R-:W-:Y:S01]  /*0040*/  UMOV UR7, 0x100 ;  /* 0x0000010000077882 */ /* 0x000fe20000000000 */
[----:B-1----:R-:W-:-:S05]  /*0050*/  SHF.R.U32.HI R0, RZ, 0x5, R25 ;  /* 0x00000005ff007819 */ /* 0x002fca0000011619 */
[----:B------:R-:W1:Y:S02]  /*0060*/  SHFL.IDX PT, R2, R0, RZ, 0x1f ;  /* 0x00001fff00027589 */ /* 0x000e6400000e0000 */
[C---:B-1----:R-:W-:Y:S02]  /*0070*/  ISETP.NE.OR P0, PT, R2.reuse, RZ, !P0 ;  /* 0x000000ff0200720c */ /* 0x042fe40004705670 */
[----:B------:R-:W-:Y:S02]  /*0080*/  ISETP.NE.AND P1, PT, R2, RZ, PT ;  /* 0x000000ff0200720c */ /* 0x000fe40003f25270 */
[----:B------:R-:W-:-:S06]  /*0090*/  SHF.R.U32.HI R2, RZ, 0x7, R25 ;  /* 0x00000007ff027819 */ /* 0x000fcc0000011619 */
[----:B------:R-:W1:Y:S03]  /*00a0*/  SHFL.IDX PT, R2, R2, RZ, 0x1f ;  /* 0x00001fff02027589 */ /* 0x000e6600000e0000 */
[----:B------:R-:W-:Y:S01]  /*00b0*/  VOTEU.ALL UP0, P0 ;  /* 0x00000000003f7886 */ /* 0x000fe20000000000 */
[----:B------:R-:W-:-:S04]  /*00c0*/  VOTEU.ALL UP1, P0 ;  /* 0x00000000003f7886 */ /* 0x000fc80000020000 */
[----:B------:R-:W2:Y:S01]  /*00d0*/  @!UP0 S2UR UR8, SR_CgaCtaId ;  /* 0x00000000000889c3 */ /* 0x000ea20000008800 */
[----:B------:R-:W-:Y:S01]  /*00e0*/  @!UP0 UMOV UR6, 0x400 ;  /* 0x0000040000068882 */ /* 0x000fe20000000000 */
[----:B------:R-:W-:-:S04]  /*00f0*/  @!UP0 UIADD3 UR4, -UR4, 0x100000, URZ ;  /* 0x0010000004048890 */ /* 0x000fc8000fffe13f */
[----:B------:R-:W-:Y:S02]  /*0100*/  @!UP0 USHF.L.U32 UR5, UR4, 0xb, URZ ;  /* 0x0000000b04058899 */ /* 0x000fe4000800063f */
[----:B------:R-:W-:Y:S02]  /*0110*/  @!UP0 USHF.L.U32 UR4, UR4, 0x1, URZ ;  /* 0x0000000104048899 */ /* 0x000fe4000800063f */
[----:B--2---:R-:W-:Y:S02]  /*0120*/  @!UP0 ULEA UR8, UR8, UR6, 0x18 ;  /* 0x0000000608088291 */ /* 0x004fe4000f8ec03f */
[----:B------:R-:W-:-:S04]  /*0130*/  @!UP0 UIADD3 UR6, -UR7, 0x100000, URZ ;  /* 0x0010000007068890 */ /* 0x000fc8000fffe13f */
[----:B------:R-:W-:Y:S02]  /*0140*/  @!UP0 USHF.L.U32 UR7, UR6, 0xb, URZ ;  /* 0x0000000b06078899 */ /* 0x000fe4000800063f */
[----:B------:R-:W-:Y:S01]  /*0150*/  @!UP0 USHF.L.U32 UR6, UR6, 0x1, URZ ;  /* 0x0000000106068899 */ /* 0x000fe2000800063f */
[----:B------:R-:W-:-:S05]  /*0160*/  VOTEU.ALL UP0, P0 ;  /* 0x00000000003f7886 */ /* 0x000fca0000000000 */
[----:B------:R2:W3:Y:S06]  /*0170*/  @!UP0 SYNCS.EXCH.64 URZ, [UR8+0x2a800], UR4 ;  /* 0x02a80004083f85b2 */ /* 0x0004ec0008000100 */
[----:B------:R2:W4:Y:S02]  /*0180*/  @!UP1 SYNCS.EXCH.64 URZ, [UR8+0x2a820], UR6 ;  /* 0x02a82006083f95b2 */ /* 0x0005240008000100 */
[----:B012---:R-:W-:Y:S05]  /*0190*/  @P1 BRA `(.L_x_0) ;  /* 0x0000000000481947 */ /* 0x007fea0003800000 */
[----:B------:R-:W0:Y:S01]  /*01a0*/  S2UR UR5, SR_CgaCtaId ;  /* 0x00000000000579c3 */ /* 0x000e220000008800 */
[----:B------:R-:W-:Y:S01]  /*01b0*/  UMOV UR4, 0x400 ;  /* 0x0000040000047882 */ /* 0x000fe20000000000 */
[----:B------:R-:W-:Y:S01]  /*01c0*/  UMOV UR6, 0x80 ;  /* 0x0000008000067882 */ /* 0x000fe20000000000 */
[----:B------:R-:W-:Y:S01]  /*01d0*/  UMOV UR7, 0x100 ;  /* 0x0000010000077882 */ /* 0x000fe20000000000 */
[----:B------:R-:W-:Y:S01]  /*01e0*/  ELECT P0, URZ, PT ;  /* 0x00000000003f782f */ /* 0x000fe20003800000 */
[----:B0-----:R-:W-:Y:S02]  /*01f0*/  ULEA UR8, UR5, UR4, 0x18 ;  /* 0x0000000405087291 */ /* 0x001fe4000f8ec03f */
[----:B------:R-:W-:-:S04]  /*0200*/  UIADD3 UR4, -UR6, 0x100000, URZ ;  /* 0x0010000006047890 */ /* 0x000fc8000fffe13f */
[----:B------:R-:W-:Y:S02]  /*0210*/  USHF.L.U32 UR5, UR4, 0xb, URZ ;  /* 0x0000000b04057899 */ /* 0x000fe4000800063f */
[----:B------:R-:W-:Y:S02]  /*0220*/  USHF.L.U32 UR4, UR4, 0x1, URZ ;  /* 0x0000000104047899 */ /* 0x000fe4000800063f */
[----:B------:R-:W-:-:S04]  /*0230*/  UIADD3 UR6, -UR7, 0x100000, URZ ;  /* 0x0010000007067890 */ /* 0x000fc8000fffe13f */
[----:B------:R-:W-:Y:S02]  /*0240*/  USHF.L.U32 UR7, UR6, 0xb, URZ ;  /* 0x0000000b06077899 */ /* 0x000fe4000800063f */
[----:B------:R-:W-:Y:S01]  /*0250*/  USHF.L.U32 UR6, UR6, 0x1, URZ ;  /* 0x0000000106067899 */ /* 0x000fe2000800063f */
[----:B------:R-:W0:Y:S03]  /*0260*/  FENCE.VIEW.ASYNC.S ;  /* 0x00000000000073c6 */ /* 0x000e260000000000 */
[----:B0-----:R0:W1:Y:S08]  /*0270*/  SYNCS.EXCH.64 URZ, [UR8+0x2a830], UR4 ;  /* 0x02a83004083f75b2 */ /* 0x0010700008000100 */
[----:B------:R0:W2:Y:S01]  /*0280*/  SYNCS.EXCH.64 URZ, [UR8+0x2a840], UR6 ;  /* 0x02a84006083f75b2 */ /* 0x0000a20008000100 */
[----:B------:R0:W0:Y:S01]  /*0290*/  SYNCS.EXCH.64 URZ, [UR8+0x2a838], UR4 ;  /* 0x02a83804083f75b2 */ /* 0x0000220008000100 */
[----:B------:R0:W0:Y:S01]  /*02a0*/  SYNCS.EXCH.64 URZ, [UR8+0x2a848], UR6 ;  /* 0x02a84806083f75b2 */ /* 0x0000220008000100 */
[----:B------:R-:W-:Y:S01]  /*02b0*/  NOP ;  /* 0x0000000000007918 */ /* 0x000fe20000000000 */
.L_x_0:
[----:B------:R-:W5:Y:S01]  /*02c0*/  SHFL.IDX PT, R3, R0, RZ, 0x1f ;  /* 0x00001fff00037589 */ /* 0x000f6200000e0000 */
[----:B------:R-:W-:Y:S01]  /*02d0*/  NOP ;  /* 0x0000000000007918 */ /* 0x000fe20000000000 */
[----:B-----5:R-:W-:-:S13]  /*02e0*/  ISETP.NE.AND P0, PT, R3, RZ, PT ;  /* 0x000000ff0300720c */ /* 0x020fda0003f05270 */
[----:B------:R-:W-:Y:S05]  /*02f0*/  @P0 BRA `(.L_x_1) ;  /* 0x0000000000480947 */ /* 0x000fea0003800000 */
[----:B0-----:R-:W0:Y:S01]  /*0300*/  S2UR UR5, SR_CgaCtaId ;  /* 0x00000000000579c3 */ /* 0x001e220000008800 */
        /* <DEDUP_REMOVED lines=12> */
[----:B0-----:R0:W0:Y:S08]  /*03d0*/  SYNCS.EXCH.64 URZ, [UR8+0x2a850], UR4 ;  /* 0x02a85004083f75b2 */ /* 0x0010300008000100 */
[----:B------:R0:W0:Y:S01]  /*03e0*/  SYNCS.EXCH.64 URZ, [UR8+0x2a860], UR6 ;  /* 0x02a86006083f75b2 */ /* 0x0000220008000100 */
[----:B------:R0:W0:Y:S01]  /*03f0*/  SYNCS.EXCH.64 URZ, [UR8+0x2a858], UR4 ;  /* 0x02a85804083f75b2 */ /* 0x0000220008000100 */
[----:B------:R0:W0:Y:S01]  /*0400*/  SYNCS.EXCH.64 URZ, [UR8+0x2a868], UR6 ;  /* 0x02a86806083f75b2 */ /* 0x0000220008000100 */
[----:B------:R-:W-:Y:S01]  /*0410*/  NOP ;  /* 0x0000000000007918 */ /* 0x000fe20000000000 */
.L_x_1:
[----:B------:R-:W5:Y:S01]  /*0420*/  SHFL.IDX PT, R3, R0, RZ, 0x1f ;  /* 0x00001fff00037589 */ /* 0x000f6200000e0000 */
[----:B------:R-:W-:Y:S01]  /*0430*/  NOP ;  /* 0x0000000000007918 */ /* 0x000fe20000000000 */
[----:B-----5:R-:W-:-:S13]  /*0440*/  ISETP.NE.AND P0, PT, R3, RZ, PT ;  /* 0x000000ff0300720c */ /* 0x020fda0003f05270 */
[----:B------:R-:W-:Y:S05]  /*0450*/  @P0 BRA `(.L_x_2) ;  /* 0x0000000000380947 */ /* 0x000fea0003800000 */
[----:B0-----:R-:W0:Y:S01]  /*0460*/  S2UR UR5, SR_CgaCtaId ;  /* 0x00000000000579c3 */ /* 0x001e220000008800 */
[----:B------:R-:W-:Y:S01]  /*0470*/  UMOV UR4, 0x400 ;  /* 0x0000040000047882 */ /* 0x000fe20000000000 */
[----:B------:R-:W-:Y:S01]  /*0480*/  UMOV UR7, 0x80 ;  /* 0x0000008000077882 */ /* 0x000fe20000000000 */
[----:B------:R-:W-:Y:S01]  /*0490*/  ELECT P0, URZ, PT ;  /* 0x00000000003f782f */ /* 0x000fe20003800000 */
[----:B0-----:R-:W-:Y:S02]  /*04a0*/  ULEA UR6, UR5, UR4, 0x18 ;  /* 0x0000000405067291 */ /* 0x001fe4000f8ec03f */
[----:B------:R-:W-:-:S04]  /*04b0*/  UIADD3 UR4, -UR7, 0x100000, URZ ;  /* 0x0010000007047890 */ /* 0x000fc8000fffe13f */
[----:B------:R-:W-:Y:S02]  /*04c0*/  USHF.L.U32 UR5, UR4, 0xb, URZ ;  /* 0x0000000b04057899 */ /* 0x000fe4000800063f */
[----:B------:R-:W-:Y:S01]  /*04d0*/  USHF.L.U32 UR4, UR4, 0x1, URZ ;  /* 0x0000000104047899 */ /* 0x000fe2000800063f */
[----:B------:R-:W0:Y:S11]  /*04e0*/  FENCE.VIEW.ASYNC.S ;  /* 0x00000000000073c6 */ /* 0x000e360000000000 */
[----:B0-----:R0:W0:Y:S01]  /*04f0*/  SYNCS.EXCH.64 URZ, [UR6+0x2a870], UR4 ;  /* 0x02a87004063f75b2 */ /* 0x0010220008000100 */
[----:B------:R0:W0:Y:S01]  /*0500*/  SYNCS.EXCH.64 URZ, [UR6+0x2a880], UR4 ;  /* 0x02a88004063f75b2 */ /* 0x0000220008000100 */
[----:B------:R0:W0:Y:S01]  /*0510*/  SYNCS.EXCH.64 URZ, [UR6+0x2a878], UR4 ;  /* 0x02a87804063f75b2 */ /* 0x0000220008000100 */
[----:B------:R0:W0:Y:S01]  /*0520*/  SYNCS.EXCH.64 URZ, [UR6+0x2a888], UR4 ;  /* 0x02a88804063f75b2 */ /* 0x0000220008000100 */
[----:B------:R-:W-:Y:S01]  /*0530*/  NOP ;  /* 0x0000000000007918 */ /* 0x000fe20000000000 */
.L_x_2:
        /* <DEDUP_REMOVED lines=22> */
.L_x_3:
[----:B------:R-:W5:Y:S01]  /*06a0*/  SHFL.IDX PT, R3, R0, RZ, 0x1f ;  /* 0x00001fff00037589 */ /* 0x000f6200000e0000 */
[----:B------:R-:W-:Y:S01]  /*06b0*/  R2UR UR9, R2 ;  /* 0x00000000020972ca */ /* 0x000fe200000e0000 */
        /* <DEDUP_REMOVED lines=21> */
.L_x_4:
[----:B------:R-:W-:Y:S01]  /*0810*/  UISETP.NE.AND UP0, UPT, UR9, URZ, UPT ;  /* 0x0000003f0900728c */ /* 0x000fe2000bf05270 */
[----:B------:R-:W-:Y:S01]  /*0820*/  NOP ;  /* 0x0000000000007918 */ /* 0x000fe20000000000 */
[----:B------:R-:W-:Y:S01]  /*0830*/  UMOV UR36, 0x1 ;  /* 0x0000000100247882 */ /* 0x000fe20000000000 */
[----:B------:R-:W-:Y:S01]  /*0840*/  ULDC.64 UR38, c[0x0][0x208] ;  /* 0x0000820000267ab9 */ /* 0x000fe20000000a00 */
[----:B------:R-:W-:Y:S01]  /*0850*/  USEL UR36, UR36, 0x2, !UP0 ;  /* 0x0000000224247887 */ /* 0x000fe2000c000000 */
[----:B------:R-:W-:Y:S01]  /*0860*/  BSSY B6, `(.L_x_5) ;  /* 0x0000b09000067945 */ /* 0x000fe20003800000 */
[----:B01234-:R-:W-:Y:S01]  /*0870*/  BAR.SYNC.DEFER_BLOCKING 0x0 ;  /* 0x0000000000007b1d */ /* 0x01ffe20000010000 */
[----:B------:R-:W-:-:S13]  /*0880*/  PLOP3.LUT P0, PT, PT, PT, UP0, 0x80, 0x0 ;  /* 0x000000000000781c */ /* 0x000fda0003f0f008 */
[----:B------:R-:W-:Y:S05]  /*0890*/  @!P0 BRA `(.L_x_6) ;  /* 0x0000007400c88947 */ /* 0x000fea0003800000 */
.L_x_7:
[----:B------:R-:W-:-:S08]  /*08a0*/  NOP ;  /* 0x0000000000007918 */ /* 0x000fd00000000000 */
[----:B------:R-:W0:Y:S02]  /*08b0*/  USETMAXREG.TRY_ALLOC.CTAPOOL UP0, 0xe8 ;  /* 0x000000e8000079c8 */ /* 0x000e240008000600 */
[----:B0-----:R-:W-:-:S13]  /*08c0*/  PLOP3.LUT P0, PT, PT, PT, UP0, 0x80, 0x0 ;  /* 0x000000000000781c */ /* 0x001fda0003f0f008 */
[----:B------:R-:W-:Y:S05]  /*08d0*/  @!P0 BRA `(.L_x_7) ;  /* 0xfffffffc00f08947 */ /* 0x000fea000383ffff */
[----:B------:R-:W0:Y:S08]  /*08e0*/  LDC R3, c[0x0][0xc50] ;  /* 0x00031400ff037b82 */ /* 0x000e300000000800 */
[----:B------:R-:W1:Y:S08]  /*08f0*/  S2UR UR4, SR_CTAID.Y ;  /* 0x00000000000479c3 */ /* 0x000e700000002600 */
[----:B------:R-:W2:Y:S08]  /*0900*/  S2UR UR5, SR_CTAID.Z ;  /* 0x00000000000579c3 */ /* 0x000eb00000002700 */
[----:B------:R-:W-:Y:S06]  /*0910*/  BAR.ARV 0x8, 0x180 ;  /* 0x0206000000007b1d */ /* 0x000fec0000002000 */
[----:B0-----:R-:W-:Y:S01]  /*0920*/  ISETP.NE.AND P0, PT, R3, 0x1, PT ;  /* 0x000000010300780c */ /* 0x001fe20003f05270 */
[----:B-1----:R-:W-:-:S12]  /*0930*/  IMAD.U32 R2, RZ, RZ, UR4 ;  /* 0x00000004ff027e24 */ /* 0x002fd8000f8e00ff */
[----:B------:R-:W0:Y:S08]  /*0940*/  @P0 LDC R0, c[0x0][0xc54] ;  /* 0x00031500ff000b82 */ /* 0x000e300000000800 */
[----:B------:R-:W1:Y:S01]  /*0950*/  @P0 LDC R5, c[0x0][0xc58] ;  /* 0x00031600ff050b82 */ /* 0x000e620000000800 */
[----:B0-----:R-:W-:-:S05]  /*0960*/  @P0 IMAD.HI.U32 R0, R0, UR4, RZ ;  /* 0x0000000400000c27 */ /* 0x001fca000f8e00ff */
[----:B-1----:R-:W-:Y:S02]  /*0970*/  @P0 SHF.R.U32.HI R2, RZ, R5, R0 ;  /* 0x00000005ff020219 */ /* 0x002fe40000011600 */
[----:B--2---:R-:W-:-:S03]  /*0980*/  ISETP.LE.AND P0, PT, RZ, UR5, PT ;  /* 0x00000005ff007c0c */ /* 0x004fc6000bf03270 */
[----:B------:R-:W-:-:S04]  /*0990*/  IMAD.MOV R0, RZ, RZ, -R2 ;  /* 0x000000ffff007224 */ /* 0x000fc800078e0a02 */
[----:B------:R-:W-:-:S06]  /*09a0*/  IMAD R4, R3, R0, UR4 ;  /* 0x0000000403047e24 */ /* 0x000fcc000f8e0200 */
[----:B------:R-:W-:Y:S05]  /*09b0*/  @!P0 BRA `(.L_x_8) ;  /* 0x000000ac00cc8947 */ /* 0x000fea0003800000 */
[----:B------:R-:W0:Y:S01]  /*09c0*/  LDC.64 R6, c[0x0][0x418] ;  /* 0x00010600ff067b82 */ /* 0x000e220000000a00 */
[----:B------:R-:W-:Y:S01]  /*09d0*/  LOP3.LUT R16, R4, 0xffff, RZ, 0xc0, !PT ;  /* 0x0000ffff04107812 */ /* 0x000fe200078ec0ff */
[----:B------:R-:W-:-:S06]  /*09e0*/  IMAD.MOV.U32 R17, RZ, RZ, RZ ;  /* 0x000000ffff117224 */ /* 0x000fcc00078e00ff */
[----:B------:R-:W1:Y:S08]  /*09f0*/  LDC R18, c[0x0][0x424] ;  /* 0x00010900ff127b82 */ /* 0x000e700000000800 */
[----:B------:R-:W2:Y:S01]  /*0a00*/  LDC R3, c[0x0][0x2f0] ;  /* 0x0000bc00ff037b82 */ /* 0x000ea20000000800 */
[----:B0-----:R-:W-:-:S04]  /*0a10*/  ISETP.NE.U32.AND P0, PT, R6, RZ, PT ;  /* 0x000000ff0600720c */ /* 0x001fc80003f05070 */
[----:B------:R-:W-:-:S04]  /*0a20*/  ISETP.NE.AND.EX P0, PT, R7, RZ, PT, P0 ;  /* 0x000000ff0700720c */ /* 0x000fc80003f05300 */
[----:B-1----:R-:W-:-:S05]  /*0a30*/  SEL R18, R18, 0x1, P0 ;  /* 0x0000000112127807 */ /* 0x002fca0000000000 */
[----:B--2---:R-:W-:-:S05]  /*0a40*/  IMAD R18, R18, R3, RZ ;  /* 0x0000000312127224 */ /* 0x004fca00078e02ff */
[C---:B------:R-:W-:Y:S02]  /*0a50*/  ISETP.GE.AND P0, PT, R18.reuse, 0x1, PT ;  /* 0x000000011200780c */ /* 0x040fe40003f06270 */
[----:B------:R-:W-:-:S05]  /*0a60*/  IADD3 R0, R18, 0x5f, RZ ;  /* 0x0000005f12007810 */ /* 0x000fca0007ffe0ff */
[----:B------:R-:W-:-:S05]  /*0a70*/  IMAD.HI R0, R0, 0x2aaaaaab, RZ ;  /* 0x2aaaaaab00007827 */ /* 0x000fca00078e02ff */
[----:B------:R-:W-:-:S04]  /*0a80*/  SHF.R.U32.HI R3, RZ, 0x1f, R0 ;  /* 0x0000001fff037819 */ /* 0x000fc80000011600 */
[----:B------:R-:W-:Y:S01]  /*0a90*/  LEA.HI.SX32 R3, R0, R3, 0x1c ;  /* 0x0000000300037211 */ /* 0x000fe200078fe2ff */
[----:B------:R-:W-:Y:S06]  /*0aa0*/  @!P0 BRA `(.L_x_9) ;  /* 0x0000000000788947 */ /* 0x000fec0003800000 */
[----:B------:R-:W-:-:S04]  /*0ab0*/  SHF.R.U32.HI R0, RZ, 0x10, R4 ;  /* 0x00000010ff007819 */ /* 0x000fc80000011604 */
[----:B------:R-:W-:-:S13]  /*0ac0*/  ISETP.NE.AND P0, PT, R0, RZ, PT ;  /* 0x000000ff0000720c */ /* 0x000fda0003f05270 */
[----:B------:R-:W0:Y:S02]  /*0ad0*/  @!P0 LDC R0, c[0x0][0x9f0] ;  /* 0x00027c00ff008b82 */ /* 0x000e240000000800 */
[-C--:B0-----:R-:W-:Y:S02]  /*0ae0*/  IABS R9, R0.reuse ;  /* 0x0000000000097213 */ /* 0x081fe40000000000 */
[----:B------:R-:W-:Y:S02]  /*0af0*/  IABS R10, R0 ;  /* 0x00000000000a7213 */ /* 0x000fe40000000000 */
[----:B------:R-:W0:Y:S01]  /*0b00*/  I2F.RP R6, R9 ;  /* 0x0000000900067306 */ /* 0x000e220000209400 */
[----:B------:R-:W-:Y:S02]  /*0b10*/  IADD3 R7, R3, -0x1, R0 ;  /* 0xffffffff03077810 */ /* 0x000fe40007ffe000 */
[----:B------:R-:W-:-:S05]  /*0b20*/  IMAD.MOV R10, RZ, RZ, -R10 ;  /* 0x000000ffff0a7224 */ /* 0x000fca00078e0a0a */
[----:B0-----:R-:W0:Y:S02]  /*0b30*/  MUFU.RCP R6, R6 ;  /* 0x0000000600067308 */ /* 0x001e240000001000 */
[----:B0-----:R-:W-:Y:S01]  /*0b40*/  VIADD R4, R6, 0xffffffe ;  /* 0x0ffffffe06047836 */ /* 0x001fe20000000000 */
[----:B------:R-:W-:Y:S02]  /*0b50*/  IABS R6, R7 ;  /* 0x0000000700067213 */ /* 0x000fe40000000000 */
[----:B------:R-:W-:-:S03]  /*0b60*/  LOP3.LUT R7, R7, R0, RZ, 0x3c, !PT ;  /* 0x0000000007077212 */ /* 0x000fc600078e3cff */
[----:B------:R0:W1:Y:S01]  /*0b70*/  F2I.FTZ.U32.TRUNC.NTZ R5, R4 ;  /* 0x0000000400057305 */ /* 0x000062000021f000 */
[----:B------:R-:W-:Y:S01]  /*0b80*/  ISETP.GE.AND P2, PT, R7, RZ, PT ;  /* 0x000000ff0700720c */ /* 0x000fe20003f46270 */
[----:B0-----:R-:W-:Y:S01]  /*0b90*/  IMAD.MOV.U32 R4, RZ, RZ, RZ ;  /* 0x000000ffff047224 */ /* 0x001fe200078e00ff */
[----:B-1----:R-:W-:-:S05]  /*0ba0*/  IADD3 R8, RZ, -R5, RZ ;  /* 0x80000005ff087210 */ /* 0x002fca0007ffe0ff */
[----:B------:R-:W-:-:S04]  /*0bb0*/  IMAD R11, R8, R9, RZ ;  /* 0x00000009080b7224 */ /* 0x000fc800078e02ff */
[----:B------:R-:W-:Y:S01]  /*0bc0*/  IMAD.HI.U32 R5, R5, R11, R4 ;  /* 0x0000000b05057227 */ /* 0x000fe200078e0004 */
[----:B------:R-:W-:-:S05]  /*0bd0*/  MOV R4, R10 ;  /* 0x0000000a00047202 */ /* 0x000fca0000000f00 */
[----:B------:R-:W-:-:S04]  /*0be0*/  IMAD.HI.U32 R5, R5, R6, RZ ;  /* 0x0000000605057227 */ /* 0x000fc800078e00ff */
[----:B------:R-:W-:-:S05]  /*0bf0*/  IMAD R4, R5, R4, R6 ;  /* 0x0000000405047224 */ /* 0x000fca00078e0206 */
[----:B------:R-:W-:-:S13]  /*0c00*/  ISETP.GT.U32.AND P1, PT, R9, R4, PT ;  /* 0x000000040900720c */ /* 0x000fda0003f24070 */
[----:B------:R-:W-:Y:S02]  /*0c10*/  @!P1 IMAD.IADD R4, R4, 0x1, -R9 ;  /* 0x0000000104049824 */ /* 0x000fe400078e0a09 */
[----:B------:R-:W-:Y:S01]  /*0c20*/  @!P1 VIADD R5, R5, 0x1 ;  /* 0x0000000105059836 */ /* 0x000fe20000000000 */
[----:B------:R-:W-:Y:S02]  /*0c30*/  ISETP.NE.AND P1, PT, R0, RZ, PT ;  /* 0x000000ff0000720c */ /* 0x000fe40003f25270 */
[----:B------:R-:W-:-:S13]  /*0c40*/  ISETP.GE.U32.AND P0, PT, R4, R9, PT ;  /* 0x000000090400720c */ /* 0x000fda0003f06070 */
[----:B------:R-:W-:-:S05]  /*0c50*/  @P0 IADD3 R5, R5, 0x1, RZ ;  /* 0x0000000105050810 */ /* 0x000fca0007ffe0ff */
[----:B------:R-:W-:Y:S01]  /*0c60*/  @!P2 IMAD.MOV R5, RZ, RZ, -R5 ;  /* 0x000000ffff05a224 */ /* 0x000fe200078e0a05 */
[----:B------:R-:W-:-:S05]  /*0c70*/  @!P1 LOP3.LUT R5, RZ, R0, RZ, 0x33, !PT ;  /* 0x00000000ff059212 */ /* 0x000fca00078e33ff */
[----:B------:R-:W-:-:S07]  /*0c80*/  IMAD.MOV.U32 R17, RZ, RZ, R5 ;  /* 0x000000ffff117224 */ /* 0x000fce00078e0005 */
.L_x_9:
[-C--:B------:R-:W-:Y:S01]  /*0c90*/  IMAD R16, R16, R17.reuse, RZ ;  /* 0x0000001110107224 */ /* 0x080fe200078e02ff */
[----:B------:R-:W-:Y:S01]  /*0ca0*/  IADD3 R19, R25, -0x80, RZ ;  /* 0xffffff8019137810 */ /* 0x000fe20007ffe0ff */
[----:B------:R-:W-:Y:S01]  /*0cb0*/  IMAD.MOV.U32 R0, RZ, RZ, RZ ;  /* 0x000000ffff007224 */ /* 0x000fe200078e00ff */
[----:B------:R-:W-:Y:S02]  /*0cc0*/  PLOP3.LUT P0, PT, PT, PT, PT, 0x80, 0x0 ;  /* 0x000000000000781c */ /* 0x000fe40003f0f070 */
[----:B------:R-:W-:Y:S02]  /*0cd0*/  CS2R R86, SRZ ;  /* 0x0000000000567805 */ /* 0x000fe4000001ff00 */
[----:B------:R-:W-:Y:S01]  /*0ce0*/  VIADDMNMX R17, R16, R17, R3, PT ;  /* 0x0000001110117246 */ /* 0x000fe20003800103 */
[----:B------:R-:W-:Y:S01]  /*0cf0*/  IMAD.MOV.U32 R3, RZ, RZ, RZ ;  /* 0x000000ffff037224 */ /* 0x000fe200078e00ff */
[----:B------:R-:W-:Y:S02]  /*0d00*/  CS2R R84, SRZ ;  /* 0x0000000000547805 */ /* 0x000fe4000001ff00 */
[----:B------:R-:W-:-:S02]  /*0d10*/  CS2R R82, SRZ ;  /* 0x0000000000527805 */ /* 0x000fc4000001ff00 */
[----:B------:R-:W-:Y:S02]  /*0d20*/  ISETP.GT.AND P1, PT, R17, R16, PT ;  /* 0x000000101100720c */ /* 0x000fe40003f24270 */
[----:B------:R-:W-:Y:S02]  /*0d30*/  CS2R R80, SRZ ;  /* 0x0000000000507805 */ /* 0x000fe4000001ff00 */
[----:B------:R-:W-:Y:S02]  /*0d40*/  CS2R R78, SRZ ;  /* 0x00000000004e7805 */ /* 0x000fe4000001ff00 */
[----:B------:R-:W-:Y:S02]  /*0d50*/  CS2R R76, SRZ ;  /* 0x00000000004c7805 */ /* 0x000fe4000001ff00 */
[----:B------:R-:W-:Y:S02]  /*0d60*/  CS2R R74, SRZ ;  /* 0x00000000004a7805 */ /* 0x000fe4000001ff00 */
[----:B------:R-:W-:-:S02]  /*0d70*/  CS2R R72, SRZ ;  /* 0x0000000000487805 */ /* 0x000fc4000001ff00 */
[----:B------:R-:W-:Y:S02]  /*0d80*/  CS2R R70, SRZ ;  /* 0x0000000000467805 */ /* 0x000fe4000001ff00 */
        /* <DEDUP_REMOVED lines=22> */
[----:B------:R-:W-:Y:S01]  /*0ef0*/  CS2R R24, SRZ ;  /* 0x0000000000187805 */ /* 0x000fe2000001ff00 */
[----:B------:R-:W-:Y:S06]  /*0f00*/  @!P1 BRA `(.L_x_10) ;  /* 0x00000058000c9947 */ /* 0x000fec0003800000 */
[----:B------:R-:W-:Y:S01]  /*0f10*/  SHF.R.S32.HI R0, RZ, 0x1f, R19 ;  /* 0x0000001fff007819 */ /* 0x000fe20000011413 */
[----:B------:R-:W0:Y:S01]  /*0f20*/  S2UR UR6, SR_CgaCtaId ;  /* 0x00000000000679c3 */ /* 0x000e220000008800 */
[----:B------:R-:W-:Y:S02]  /*0f30*/  UMOV UR37, 0x400 ;  /* 0x0000040000257882 */ /* 0x000fe40000000000 */
[----:B------:R-:W-:-:S04]  /*0f40*/  LEA.HI R22, R0, R19, RZ, 0x7 ;  /* 0x0000001300167211 */ /* 0x000fc800078f38ff */
[----:B------:R-:W-:-:S06]  /*0f50*/  SHF.R.S32.HI R0, RZ, 0x7, R22 ;  /* 0x00000007ff007819 */ /* 0x000fcc0000011416 */
[----:B------:R-:W1:Y:S01]  /*0f60*/  SHFL.IDX PT, R0, R0, RZ, 0x1f ;  /* 0x00001fff00007589 */ /* 0x000e6200000e0000 */
[----:B0-----:R-:W-:-:S04]  /*0f70*/  ULEA UR37, UR6, UR37, 0x18 ;  /* 0x0000002506257291 */ /* 0x001fc8000f8ec03f */
[----:B------:R-:W-:-:S04]  /*0f80*/  UIADD3 UR6, UR37, 0xc400, URZ ;  /* 0x0000c40025067890 */ /* 0x000fc8000fffe03f */
[----:B------:R-:W-:Y:S01]  /*0f90*/  ULOP3.LUT UP0, URZ, UR6, 0x1bf, URZ, 0xc0, !UPT ;  /* 0x000001bf063f7892 */ /* 0x000fe2000f80c03f */
[----:B-1----:R-:W-:-:S05]  /*0fa0*/  R2UR UR4, R0 ;  /* 0x00000000000472ca */ /* 0x002fca00000e0000 */
[----:B------:R-:W-:-:S08]  /*0fb0*/  PLOP3.LUT P0, PT, PT, PT, UP0, 0x80, 0x0 ;  /* 0x000000000000781c */ /* 0x000fd00003f0f008 */
[----:B------:R-:W-:-:S04]  /*0fc0*/  ULEA.HI UR5, UR4, UR4, URZ, 0x1 ;  /* 0x0000000404057291 */ /* 0x000fc8000f8f083f */
[----:B------:R-:W-:-:S04]  /*0fd0*/  ULOP3.LUT UR5, UR5, 0x1e, URZ, 0xc0, !UPT ;  /* 0x0000001e05057892 */ /* 0x000fc8000f8ec03f */
[----:B------:R-:W-:-:S04]  /*0fe0*/  UIADD3 UR5, UR4, -UR5, URZ ;  /* 0x8000000504057290 */ /* 0x000fc8000fffe03f */
[----:B------:R-:W-:-:S04]  /*0ff0*/  ULEA UR5, UR5, UR6, 0xd ;  /* 0x0000000605057291 */ /* 0x000fc8000f8e683f */
[----:B------:R-:W-:-:S04]  /*1000*/  USHF.R.U32.HI UR5, URZ, 0x4, UR5 ;  /* 0x000000043f057899 */ /* 0x000fc80008011605 */
[----:B------:R-:W-:Y:S01]  /*1010*/  ULOP3.LUT UR40, UR5, 0x3fff, URZ, 0xc0, !UPT ;  /* 0x00003fff05287892 */ /* 0x000fe2000f8ec03f */
[----:B------:R-:W-:Y:S11]  /*1020*/  @!P0 BRA `(.L_x_11) ;  /* 0x0000000000408947 */ /* 0x000ff60003800000 */
[----:B------:R-:W-:Y:S01]  /*1030*/  MOV R0, 0x0 ;  /* 0x0000000000007802 */ /* 0x000fe20000000f00 */
[----:B------:R-:W-:Y:S01]  /*1040*/  ULDC.64 UR4, c[0x4][0x90] ;  /* 0x0100240000047ab9 */ /* 0x000fe20000000a00 */
[----:B------:R-:W-:Y:S01]  /*1050*/  ULDC.64 UR6, c[0x4][0x30] ;  /* 0x01000c0000067ab9 */ /* 0x000fe20000000a00 */
[----:B------:R-:W-:Y:S01]  /*1060*/  MOV R4, UR4 ;  /* 0x0000000400047c02 */ /* 0x000fe20008000f00 */
[----:B------:R0:W1:Y:S01]  /*1070*/  LDC.64 R14, c[0x4][R0] ;  /* 0x01000000000e7b82 */ /* 0x0000620000000a00 */
[----:B------:R-:W-:Y:S01]  /*1080*/  IMAD.U32 R5, RZ, RZ, UR5 ;  /* 0x00000005ff057e24 */ /* 0x000fe2000f8e00ff */
[----:B------:R-:W-:Y:S01]  /*1090*/  ULDC.64 UR4, c[0x4][0x98] ;  /* 0x0100260000047ab9 */ /* 0x000fe20000000a00 */
[----:B------:R-:W-:Y:S01]  /*10a0*/  IMAD.U32 R10, RZ, RZ, UR6 ;  /* 0x00000006ff0a7e24 */ /* 0x000fe2000f8e00ff */
[----:B------:R-:W-:Y:S01]  /*10b0*/  MOV R7, UR5 ;  /* 0x0000000500077c02 */ /* 0x000fe20008000f00 */
[----:B------:R-:W-:Y:S01]  /*10c0*/  IMAD.U32 R6, RZ, RZ, UR4 ;  /* 0x00000004ff067e24 */ /* 0x000fe2000f8e00ff */
[----:B------:R-:W-:Y:S01]  /*10d0*/  MOV R8, 0x70 ;  /* 0x0000007000087802 */ /* 0x000fe20000000f00 */
[----:B------:R-:W-:-:S02]  /*10e0*/  IMAD.U32 R11, RZ, RZ, UR7 ;  /* 0x00000007ff0b7e24 */ /* 0x000fc4000f8e00ff */
[----:B------:R-:W-:Y:S02]  /*10f0*/  IMAD.MOV.U32 R12, RZ, RZ, 0x1 ;  /* 0x00000001ff0c7424 */ /* 0x000fe400078e00ff */
[----:B0-----:R-:W-:-:S07]  /*1100*/  IMAD.MOV.U32 R13, RZ, RZ, RZ ;  /* 0x000000ffff0d7224 */ /* 0x001fce00078e00ff */
[----:B------:R-:W-:-:S07]  /*1110*/  LEPC R20, `(.L_x_11) ;  /* 0x000000001014794e */ /* 0x000fce0000000000 */
[----:B-1----:R-:W-:Y:S05]  /*1120*/  CALL.ABS.NOINC R14 ;  /* 0x000000000e007343 */ /* 0x002fea0003c00000 */
.L_x_11:
[----:B------:R-:W-:-:S04]  /*1130*/  SHF.L.U32 R3, RZ, 0x1f, RZ ;  /* 0x0000001fff037819 */ /* 0x000fc800000006ff */
[----:B------:R-:W0:Y:S02]  /*1140*/  SYNCS.PHASECHK.TRANS64.TRYWAIT P0, [UR37+0x2a800], R3 ;  /* 0x02a80003ff0075a7 */ /* 0x000e240008000165 */
[----:B0-----:R-:W-:Y:S05]  /*1150*/  @!P0 BRA `(.L_x_12) ;  /* 0x000000a400ec8947 */ /* 0x001fea0003800000 */
.L_x_85:
[----:B------:R-:W-:-:S06]  /*1160*/  ULOP3.LUT UR4, UR36, 0x1, URZ, 0xfc, !UPT ;  /* 0x0000000124047892 */ /* 0x000fcc000f8efc3f */
[----:B0-----:R-:W-:-:S04]  /*1170*/  MOV R0, UR4 ;  /* 0x0000000400007c02 */ /* 0x001fc80008000f00 */
[----:B------:R-:W-:-:S13]  /*1180*/  ISETP.NE.AND P0, PT, R0, 0x3, PT ;  /* 0x000000030000780c */ /* 0x000fda0003f05270 */
[----:B------:R-:W-:Y:S05]  /*1190*/  @!P0 BRA `(.L_x_13) ;  /* 0x0000000000048947 */ /* 0x000fea0003800000 */
[----:B------:R-:W-:Y:S01]  /*11a0*/  BPT.TRAP 0x1 ;  /* 0x000000040000795c */ /* 0x000fe20000300000 */
.L_x_13:
[----:B------:R0:W1:Y:S01]  /*11b0*/  SYNCS.PHASECHK.TRANS64.TRYWAIT P1, [UR37+0x2a830], R3 ;  /* 0x02a83003ff0075a7 */ /* 0x0000620008020165 */
[----:B------:R-:W-:Y:S05]  /*11c0*/  @!P0 BRA `(.L_x_14) ;  /* 0x0000000000048947 */ /* 0x000fea0003800000 */
[----:B------:R-:W-:Y:S01]  /*11d0*/  BPT.TRAP 0x1 ;  /* 0x000000040000795c */ /* 0x000fe20000300000 */
.L_x_14:
[----:B------:R-:W-:Y:S02]  /*11e0*/  IMAD.U32 R5, RZ, RZ, UR40 ;  /* 0x00000028ff057e24 */ /* 0x000fe4000f8e00ff */
[----:B------:R-:W-:Y:S01]  /*11f0*/  IMAD.MOV.U32 R0, RZ, RZ, RZ ;  /* 0x000000ffff007224 */ /* 0x000fe200078e00ff */
[----:B-1----:R-:W-:Y:S06]  /*1200*/  @P1 BRA `(.L_x_15) ;  /* 0x0000000000081947 */ /* 0x002fec0003800000 */
[----:B------:R-:W1:Y:S02]  /*1210*/  SYNCS.PHASECHK.TRANS64.TRYWAIT P1, [UR37+0x2a830], R3 ;  /* 0x02a83003ff0075a7 */ /* 0x000e640008020165 */
[----:B-1----:R-:W-:Y:S05]  /*1220*/  @!P1 BRA `(.L_x_16) ;  /* 0x000000a400d09947 */ /* 0x002fea0003800000 */
.L_x_15:
[----:B------:R-:W-:Y:S05]  /*1230*/  WARPSYNC.ALL ;  /* 0x0000000000007948 */ /* 0x000fea0003800000 */
[----:B-1----:R-:W-:Y:S01]  /*1240*/  LOP3.LUT R4, R5, 0x10000, RZ, 0xfc, !PT ;  /* 0x0001000005047812 */ /* 0x002fe200078efcff */
[----:B------:R-:W-:Y:S01]  /*1250*/  IMAD.MOV.U32 R5, RZ, RZ, 0x40000040 ;  /* 0x40000040ff057424 */ /* 0x000fe200078e00ff */
[----:B------:R-:W-:Y:S01]  /*1260*/  MOV R87, RZ ;  /* 0x000000ff00577202 */ /* 0x000fe20000000f00 */
[----:B------:R-:W-:Y:S01]  /*1270*/  UIADD3 UR4, UR37, 0x18400, URZ ;  /* 0x0001840025047890 */ /* 0x000fe2000fffe03f */
[----:B------:R-:W-:Y:S01]  /*1280*/  R2UR UR56, R4 ;  /* 0x00000000043872ca */ /* 0x000fe200000e0000 */
[----:B------:R-:W-:Y:S01]  /*1290*/  WARPGROUP.ARRIVE ;  /* 0x00000000000079c5 */ /* 0x000fe20000000000 */
[----:B------:R-:W-:Y:S01]  /*12a0*/  R2UR UR57, R5 ;  /* 0x00000000053972ca */ /* 0x000fe200000e0000 */
[----:B------:R-:W-:Y:S01]  /*12b0*/  USHF.R.U32.HI UR4, URZ, 0x4, UR4 ;  /* 0x000000043f047899 */ /* 0x000fe20008011604 */
[----:B------:R-:W-:Y:S01]  /*12c0*/  UMOV UR59, 0x40000040 ;  /* 0x40000040003b7882 */ /* 0x000fe20000000000 */
[----:B------:R-:W-:-:S02]  /*12d0*/  UMOV UR9, 0x40000040 ;  /* 0x4000004000097882 */ /* 0x000fc40000000000 */
[----:B------:R-:W-:Y:S01]  /*12e0*/  ULOP3.LUT UR4, UR4, 0x3fff, URZ, 0xc0, !UPT ;  /* 0x00003fff04047892 */ /* 0x000fe2000f8ec03f */
[----:B------:R-:W-:Y:S01]  /*12f0*/  UMOV UR11, 0x40000040 ;  /* 0x40000040000b7882 */ /* 0x000fe20000000000 */
[----:B------:R-:W-:Y:S02]  /*1300*/  UMOV UR13, 0x40000040 ;  /* 0x40000040000d7882 */ /* 0x000fe40000000000 */
[----:B------:R-:W-:Y:S01]  /*1310*/  ULOP3.LUT UR58, UR4, 0x10000, URZ, 0xfc, !UPT ;  /* 0x00010000043a7892 */ /* 0x000fe2000f8efc3f */
[----:B------:R-:W-:Y:S02]  /*1320*/  UMOV UR15, 0x40000040 ;  /* 0x40000040000f7882 */ /* 0x000fe40000000000 */
[----:B------:R-:W-:Y:S01]  /*1330*/  R2UR UR4, R4 ;  /* 0x00000000040472ca */ /* 0x000fe200000e0000 */
[----:B------:R-:W-:Y:S02]  /*1340*/  UIADD3 UR10, UR58, 0x2, URZ ;  /* 0x000000023a0a7890 */ /* 0x000fe4000fffe03f */
[----:B------:R-:W-:-:S02]  /*1350*/  UIADD3 UR14, UR58, 0x4, URZ ;  /* 0x000000043a0e7890 */ /* 0x000fc4000fffe03f */
[----:B------:R-:W-:Y:S02]  /*1360*/  UIADD3 UR18, UR58, 0x6, URZ ;  /* 0x000000063a127890 */ /* 0x000fe4000fffe03f */
[----:B------:R-:W-:Y:S01]  /*1370*/  HGMMA.64x96x16.F32.BF16 R24, gdesc[UR56], RZ, !UPT, gsb0 ;  /* 0x01600000381879f0 */ /* 0x000fe2000c0018ff */
[----:B------:R-:W-:Y:S01]  /*1380*/  UMOV UR17, 0x40000040 ;  /* 0x4000004000117882 */ /* 0x000fe20000000000 */
[----:B------:R-:W-:Y:S01]  /*1390*/  UMOV UR19, 0x40000040 ;  /* 0x4000004000137882 */ /* 0x000fe20000000000 */
[----:B------:R-:W-:Y:S01]  /*13a0*/  UIADD3 UR22, UR58, 0x300, URZ ;  /* 0x000003003a167890 */ /* 0x000fe2000fffe03f */
[----:B------:R-:W1:Y:S01]  /*13b0*/  S2UR UR57, SR_CgaCtaId ;  /* 0x00000000003979c3 */ /* 0x000e620000008800 */
[----:B------:R-:W-:Y:S01]  /*13c0*/  UMOV UR21, 0x40000040 ;  /* 0x4000004000157882 */ /* 0x000fe20000000000 */
[----:B------:R-:W-:Y:S01]  /*13d0*/  UMOV UR23, 0x40000040 ;  /* 0x4000004000177882 */ /* 0x000fe20000000000 */
[----:B------:R-:W-:Y:S02]  /*13e0*/  UIADD3 UR8, UR4, 0x2, URZ ;  /* 0x0000000204087890 */ /* 0x000fe4000fffe03f */
[----:B------:R-:W-:-:S02]  /*13f0*/  UIADD3 UR12, UR4, 0x4, URZ ;  /* 0x00000004040c7890 */ /* 0x000fc4000fffe03f */
[----:B------:R-:W-:Y:S02]  /*1400*/  UIADD3 UR16, UR4, 0x6, URZ ;  /* 0x0000000604107890 */ /* 0x000fe4000fffe03f */
[----:B------:R-:W-:Y:S02]  /*1410*/  UIADD3 UR20, UR4, 0x400, URZ ;  /* 0x0000040004147890 */ /* 0x000fe4000fffe03f */
[----:B------:R-:W-:Y:S02]  /*1420*/  UIADD3 UR24, UR4, 0x402, URZ ;  /* 0x0000040204187890 */ /* 0x000fe4000fffe03f */
[----:B------:R-:W-:Y:S01]  /*1430*/  UIADD3 UR26, UR58, 0x302, URZ ;  /* 0x000003023a1a7890 */ /* 0x000fe2000fffe03f */
[----:B------:R-:W-:Y:S01]  /*1440*/  UMOV UR25, 0x40000040 ;  /* 0x4000004000197882 */ /* 0x000fe20000000000 */
[----:B------:R-:W-:Y:S01]  /*1450*/  UMOV UR27, 0x40000040 ;  /* 0x40000040001b7882 */ /* 0x000fe20000000000 */
[----:B------:R-:W-:Y:S02]  /*1460*/  UIADD3 UR28, UR4, 0x404, URZ ;  /* 0x00000404041c7890 */ /* 0x000fe4000fffe03f */
[----:B------:R-:W-:Y:S01]  /*1470*/  UIADD3 UR30, UR58, 0x304, URZ ;  /* 0x000003043a1e7890 */ /* 0x000fe2000fffe03f */
[----:B------:R-:W-:Y:S01]  /*1480*/  UMOV UR29, 0x40000040 ;  /* 0x40000040001d7882 */ /* 0x000fe20000000000 */
[----:B------:R-:W-:Y:S01]  /*1490*/  UMOV UR31, 0x40000040 ;  /* 0x40000040001f7882 */ /* 0x000fe20000000000 */
[----:B------:R-:W-:-:S02]  /*14a0*/  UIADD3 UR32, UR4, 0x406, URZ ;  /* 0x0000040604207890 */ /* 0x000fc4000fffe03f */
[----:B------:R-:W-:Y:S01]  /*14b0*/  UIADD3 UR34, UR58, 0x306, URZ ;  /* 0x000003063a227890 */ /* 0x000fe2000fffe03f */
[----:B------:R-:W-:Y:S01]  /*14c0*/  UMOV UR33, 0x40000040 ;  /* 0x4000004000217882 */ /* 0x000fe20000000000 */
[----:B------:R-:W-:Y:S01]  /*14d0*/  UMOV UR35, 0x40000040 ;  /* 0x4000004000237882 */ /* 0x000fe20000000000 */
        /* <DEDUP_REMOVED lines=16> */
[----:B------:R-:W-:Y:S02]  /*15e0*/  WARPGROUP.DEPBAR.LE gsb0, 0x0 ;  /* 0x00008000000079c5 */ /* 0x000fe40000010000 */
[----:B------:R-:W-:-:S06]  /*15f0*/  WARPGROUP.ARRIVE ;  /* 0x00000000000079c5 */ /* 0x000fcc0000000000 */
[----:B------:R-:W-:Y:S03]  /*1600*/  HGMMA.64x96x16.F32.BF16 R24, gdesc[UR8], R24, gsb0 ;  /* 0x01600000081879f0 */ /* 0x000fe60008001818 */
        /* <DEDUP_REMOVED lines=31> */
[----:B-1----:R-:W-:Y:S05]  /*1800*/  @!P0 BRA `(.L_x_17) ;  /* 0x0000000000048947 */ /* 0x002fea0003800000 */
[----:B------:R-:W-:Y:S01]  /*1810*/  BPT.TRAP 0x1 ;  /* 0x000000040000795c */ /* 0x000fe20000300000 */
.L_x_17:
[----:B------:R-:W-:Y:S01]  /*1820*/  LOP3.LUT R22, R22, 0xffffff80, RZ, 0xc0, !PT ;  /* 0xffffff8016167812 */ /* 0x000fe200078ec0ff */
[----:B------:R-:W-:Y:S01]  /*1830*/  ULDC UR4, c[0x0][0x9d8] ;  /* 0x0002760000047ab9 */ /* 0x000fe20000000800 */
[----:B------:R-:W-:Y:S02]  /*1840*/  IMAD.MOV.U32 R6, RZ, RZ, -0x2 ;  /* 0xfffffffeff067424 */ /* 0x000fe400078e00ff */
[----:B------:R-:W-:Y:S01]  /*1850*/  FMUL.FTZ R26, R26, UR4 ;  /* 0x000000041a1a7c20 */ /* 0x000fe20008410000 */
[----:B------:R-:W-:Y:S01]  /*1860*/  FMUL.FTZ R27, R27, UR4 ;  /* 0x000000041b1b7c20 */ /* 0x000fe20008410000 */
[----:B------:R-:W-:Y:S02]  /*1870*/  IMAD.IADD R22, R19, 0x1, -R22 ;  /* 0x0000000113167824 */ /* 0x000fe400078e0a16 */
[----:B------:R-:W-:Y:S01]  /*1880*/  FMUL.FTZ R30, R30, UR4 ;  /* 0x000000041e1e7c20 */ /* 0x000fe20008410000 */
[----:B------:R-:W-:Y:S01]  /*1890*/  FMUL.FTZ R31, R31, UR4 ;  /* 0x000000041f1f7c20 */ /* 0x000fe20008410000 */
[----:B------:R-:W-:Y:S01]  /*18a0*/  FMUL.FTZ R34, R34, UR4 ;  /* 0x0000000422227c20 */ /* 0x000fe20008410000 */
[----:B------:R-:W1:Y:S01]  /*18b0*/  MUFU.TANH R26, R26 ;  /* 0x0000001a001a7308 */ /* 0x000e620000002400 */
[----:B0-----:R-:W-:Y:S01]  /*18c0*/  SHF.R.S32.HI R3, RZ, 0x1f, R22 ;  /* 0x0000001fff037819 */ /* 0x001fe20000011416 */
[----:B------:R-:W-:Y:S01]  /*18d0*/  FMUL.FTZ R24, R24, UR4 ;  /* 0x0000000418187c20 */ /* 0x000fe20008410000 */
[----:B------:R-:W-:Y:S01]  /*18e0*/  FMUL.FTZ R35, R35, UR4 ;  /* 0x0000000423237c20 */ /* 0x000fe20008410000 */
[----:B------:R-:W-:Y:S01]  /*18f0*/  FMUL.FTZ R25, R25, UR4 ;  /* 0x0000000419197c20 */ /* 0x000fe20008410000 */
[----:B------:R-:W-:Y:S01]  /*1900*/  LEA.HI R3, R3, R22, RZ, 0x2 ;  /* 0x0000001603037211 */ /* 0x000fe200078f10ff */
[----:B------:R-:W-:Y:S01]  /*1910*/  FMUL.FTZ R38, R38, UR4 ;  /* 0x0000000426267c20 */ /* 0x000fe20008410000 */
[----:B------:R-:W-:Y:S01]  /*1920*/  FMUL.FTZ R28, R28, UR4 ;  /* 0x000000041c1c7c20 */ /* 0x000fe20008410000 */
[----:B------:R-:W0:Y:S01]  /*1930*/  MUFU.TANH R27, R27 ;  /* 0x0000001b001b7308 */ /* 0x000e220000002400 */
[----:B------:R-:W-:Y:S01]  /*1940*/  LOP3.LUT R3, R3, 0x7ffffffc, RZ, 0xc0, !PT ;  /* 0x7ffffffc03037812 */ /* 0x000fe200078ec0ff */
[----:B------:R-:W-:Y:S01]  /*1950*/  FMUL.FTZ R39, R39, UR4 ;  /* 0x0000000427277c20 */ /* 0x000fe20008410000 */
[----:B------:R-:W-:Y:S01]  /*1960*/  FMUL.FTZ R29, R29, UR4 ;  /* 0x000000041d1d7c20 */ /* 0x000fe20008410000 */
[----:B------:R-:W-:Y:S01]  /*1970*/  FMUL.FTZ R42, R42, UR4 ;  /* 0x000000042a2a7c20 */ /* 0x000fe20008410000 */
[----:B------:R-:W-:Y:S01]  /*1980*/  IADD3 R3, R22, -R3, RZ ;  /* 0x8000000316037210 */ /* 0x000fe20007ffe0ff */
[----:B------:R-:W-:Y:S01]  /*1990*/  FMUL.FTZ R32, R32, UR4 ;  /* 0x0000000420207c20 */ /* 0x000fe20008410000 */
[----:B------:R-:W-:Y:S01]  /*19a0*/  FMUL.FTZ R43, R43, UR4 ;  /* 0x000000042b2b7c20 */ /* 0x000fe20008410000 */
[----:B------:R-:W2:Y:S01]  /*19b0*/  MUFU.TANH R30, R30 ;  /* 0x0000001e001e7308 */ /* 0x000ea20000002400 */
[----:B------:R-:W-:Y:S01]  /*19c0*/  FMUL.FTZ R33, R33, UR4 ;  /* 0x0000000421217c20 */ /* 0x000fe20008410000 */
[----:B------:R-:W-:-:S02]  /*19d0*/  IMAD R3, R3, R6, 0x60 ;  /* 0x0000006003037424 */ /* 0x000fc400078e0206 */
[----:B------:R-:W-:Y:S01]  /*19e0*/  FMUL.FTZ R46, R46, UR4 ;  /* 0x000000042e2e7c20 */ /* 0x000fe20008410000 */
[----:B------:R-:W-:Y:S01]  /*19f0*/  FMUL.FTZ R36, R36, UR4 ;  /* 0x0000000424247c20 */ /* 0x000fe20008410000 */
[----:B------:R-:W-:Y:S01]  /*1a00*/  FMUL.FTZ R47, R47, UR4 ;  /* 0x000000042f2f7c20 */ /* 0x000fe20008410000 */
[----:B------:R-:W-:Y:S02]  /*1a10*/  IMAD.IADD R18, R18, 0x1, R3 ;  /* 0x0000000112127824 */ /* 0x000fe400078e0203 */
[----:B------:R-:W-:Y:S01]  /*1a20*/  FMUL.FTZ R37, R37, UR4 ;  /* 0x0000000425257c20 */ /* 0x000fe20008410000 */
[----:B------:R-:W3:Y:S01]  /*1a30*/  MUFU.TANH R31, R31 ;  /* 0x0000001f001f7308 */ /* 0x000ee20000002400 */
[----:B------:R-:W-:Y:S01]  /*1a40*/  FMUL.FTZ R50, R50, UR4 ;  /* 0x0000000432327c20 */ /* 0x000fe20008410000 */
[----:B------:R-:W-:Y:S02]  /*1a50*/  IMAD R18, R17, -0x60, R18 ;  /* 0xffffffa011127824 */ /* 0x000fe400078e0212 */
[----:B------:R-:W-:Y:S01]  /*1a60*/  FMUL.FTZ R40, R40, UR4 ;  /* 0x0000000428287c20 */ /* 0x000fe20008410000 */
[----:B------:R-:W-:Y:S01]  /*1a70*/  FMUL.FTZ R51, R51, UR4 ;  /* 0x0000000433337c20 */ /* 0x000fe20008410000 */
[----:B------:R-:W-:Y:S01]  /*1a80*/  FMUL.FTZ R41, R41, UR4 ;  /* 0x0000000429297c20 */ /* 0x000fe20008410000 */
[----:B------:R-:W-:Y:S01]  /*1a90*/  FMUL.FTZ R54, R54, UR4 ;  /* 0x0000000436367c20 */ /* 0x000fe20008410000 */
[C---:B------:R-:W-:Y:S01]  /*1aa0*/  ISETP.GT.AND P6, PT, R18.reuse, RZ, PT ;  /* 0x000000ff1200720c */ /* 0x040fe20003fc4270 */
[----:B------:R-:W4:Y:S01]  /*1ab0*/  MUFU.TANH R34, R34 ;  /* 0x0000002200227308 */ /* 0x000f220000002400 */
[----:B------:R-:W-:Y:S01]  /*1ac0*/  ISETP.GT.AND P5, PT, R18, 0x1, PT ;  /* 0x000000011200780c */ /* 0x000fe20003fa4270 */
[----:B------:R-:W-:Y:S01]  /*1ad0*/  FMUL.FTZ R44, R44, UR4 ;  /* 0x000000042c2c7c20 */ /* 0x000fe20008410000 */
[----:B------:R-:W-:Y:S01]  /*1ae0*/  ISETP.GT.AND P4, PT, R18, 0x8, PT ;  /* 0x000000081200780c */ /* 0x000fe20003f84270 */
[----:B------:R-:W-:Y:S01]  /*1af0*/  FMUL.FTZ R55, R55, UR4 ;  /* 0x0000000437377c20 */ /* 0x000fe20008410000 */
[----:B-1----:R-:W-:Y:S01]  /*1b00*/  FSEL R3, R26, -INF , P6 ;  /* 0xff8000001a037808 */ /* 0x002fe20003000000 */
[----:B------:R-:W-:Y:S01]  /*1b10*/  FMUL.FTZ R45, R45, UR4 ;  /* 0x000000042d2d7c20 */ /* 0x000fe20008410000 */
[----:B0-----:R-:W-:Y:S01]  /*1b20*/  FSEL R27, R27, -INF , P5 ;  /* 0xff8000001b1b7808 */ /* 0x001fe20002800000 */
[----:B------:R-:W0:Y:S01]  /*1b30*/  MUFU.TANH R24, R24 ;  /* 0x0000001800187308 */ /* 0x000e220000002400 */
[----:B------:R-:W-:Y:S01]  /*1b40*/  ISETP.GT.AND P3, PT, R18, 0x9, PT ;  /* 0x000000091200780c */ /* 0x000fe20003f64270 */
[----:B------:R-:W-:Y:S01]  /*1b50*/  FMUL.FTZ R58, R58, UR4 ;  /* 0x000000043a3a7c20 */ /* 0x000fe20008410000 */
[----:B--2---:R-:W-:Y:S01]  /*1b60*/  FSEL R9, R30, -INF , P4 ;  /* 0xff8000001e097808 */ /* 0x004fe20002000000 */
[----:B------:R-:W-:Y:S01]  /*1b70*/  FMUL.FTZ R48, R48, UR4 ;  /* 0x0000000430307c20 */ /* 0x000fe20008410000 */
[----:B------:R-:W-:Y:S01]  /*1b80*/  FMNMX.FTZ R6, R3, R27, !PT ;  /* 0x0000001b03067209 */ /* 0x000fe20007810000 */
[----:B------:R-:W-:Y:S01]  /*1b90*/  FMUL.FTZ R59, R59, UR4 ;  /* 0x000000043b3b7c20 */ /* 0x000fe20008410000 */
[----:B------:R-:W-:Y:S01]  /*1ba0*/  ISETP.GT.AND P2, PT, R18, 0x10, PT ;  /* 0x000000101200780c */ /* 0x000fe20003f44270 */
[----:B------:R-:W1:Y:S01]  /*1bb0*/  MUFU.TANH R35, R35 ;  /* 0x0000002300237308 */ /* 0x000e620000002400 */
[----:B---3--:R-:W-:Y:S01]  /*1bc0*/  FSEL R31, R31, -INF , P3 ;  /* 0xff8000001f1f7808 */ /* 0x008fe20001800000 */
[----:B------:R-:W-:Y:S01]  /*1bd0*/  FMUL.FTZ R49, R49, UR4 ;  /* 0x0000000431317c20 */ /* 0x000fe20008410000 */
[----:B------:R-:W-:Y:S01]  /*1be0*/  FMNMX.FTZ R6, R9, R6, !PT ;  /* 0x0000000609067209 */ /* 0x000fe20007810000 */
[----:B------:R-:W-:Y:S01]  /*1bf0*/  FMUL.FTZ R62, R62, UR4 ;  /* 0x000000043e3e7c20 */ /* 0x000fe20008410000 */
[----:B------:R-:W-:Y:S01]  /*1c00*/  ISETP.GT.AND P1, PT, R18, 0x11, PT ;  /* 0x000000111200780c */ /* 0x000fe20003f24270 */
[----:B------:R-:W-:Y:S01]  /*1c10*/  FMUL.FTZ R52, R52, UR4 ;  /* 0x0000000434347c20 */ /* 0x000fe20008410000 */
[----:B----4-:R-:W-:Y:S01]  /*1c20*/  FSEL R13, R34, -INF , P2 ;  /* 0xff800000220d7808 */ /* 0x010fe20001000000 */
[----:B------:R-:W2:Y:S01]  /*1c30*/  MUFU.TANH R25, R25 ;  /* 0x0000001900197308 */ /* 0x000ea20000002400 */
[----:B------:R-:W-:Y:S01]  /*1c40*/  FMNMX.FTZ R6, R31, R6, !PT ;  /* 0x000000061f067209 */ /* 0x000fe20007810000 */
[----:B------:R-:W-:Y:S01]  /*1c50*/  FMUL.FTZ R63, R63, UR4 ;  /* 0x000000043f3f7c20 */ /* 0x000fe20008410000 */
[----:B0-----:R-:W-:Y:S01]  /*1c60*/  FSEL R7, R24, -INF , P6 ;  /* 0xff80000018077808 */ /* 0x001fe20003000000 */
[----:B------:R-:W-:Y:S01]  /*1c70*/  FMUL.FTZ R53, R53, UR4 ;  /* 0x0000000435357c20 */ /* 0x000fe20008410000 */
[----:B------:R-:W-:Y:S01]  /*1c80*/  ISETP.GT.AND P6, PT, R18, 0x18, PT ;  /* 0x000000181200780c */ /* 0x000fe20003fc4270 */
[----:B------:R-:W-:Y:S01]  /*1c90*/  FMUL.FTZ R66, R66, UR4 ;  /* 0x0000000442427c20 */ /* 0x000fe20008410000 */
[----:B------:R-:W-:Y:S01]  /*1ca0*/  FMNMX.FTZ R6, R13, R6, !PT ;  /* 0x000000060d067209 */ /* 0x000fe20007810000 */
[----:B------:R-:W0:Y:S01]  /*1cb0*/  MUFU.TANH R38, R38 ;  /* 0x0000002600267308 */ /* 0x000e220000002400 */
[----:B-1----:R-:W-:Y:S01]  /*1cc0*/  FSEL R35, R35, -INF , P1 ;  /* 0xff80000023237808 */ /* 0x002fe20000800000 */
[----:B------:R-:W-:Y:S01]  /*1cd0*/  FMUL.FTZ R56, R56, UR4 ;  /* 0x0000000438387c20 */ /* 0x000fe20008410000 */
[----:B------:R-:W-:Y:S01]  /*1ce0*/  FMUL.FTZ R67, R67, UR4 ;  /* 0x0000000443437c20 */ /* 0x000fe20008410000 */
[----:B------:R-:W-:Y:S01]  /*1cf0*/  FMUL.FTZ R57, R57, UR4 ;  /* 0x0000000439397c20 */ /* 0x000fe20008410000 */
[----:B------:R-:W-:Y:S01]  /*1d00*/  FMNMX.FTZ R6, R35, R6, !PT ;  /* 0x0000000623067209 */ /* 0x000fe20007810000 */
[----:B------:R-:W-:Y:S01]  /*1d10*/  FMUL.FTZ R70, R70, UR4 ;  /* 0x0000000446467c20 */ /* 0x000fe20008410000 */
[----:B------:R-:W-:Y:S01]  /*1d20*/  FMUL.FTZ R71, R71, UR4 ;  /* 0x0000000447477c20 */ /* 0x000fe20008410000 */
[----:B------:R-:W1:Y:S01]  /*1d30*/  MUFU.TANH R28, R28 ;  /* 0x0000001c001c7308 */ /* 0x000e620000002400 */
[----:B--2---:R-:W-:Y:S01]  /*1d40*/  FSEL R25, R25, -INF , P5 ;  /* 0xff80000019197808 */ /* 0x004fe20002800000 */
[----:B------:R-:W-:Y:S01]  /*1d50*/  FMUL.FTZ R60, R60, UR4 ;  /* 0x000000043c3c7c20 */ /* 0x000fe20008410000 */
[----:B------:R-:W-:Y:S01]  /*1d60*/  ISETP.GT.AND P5, PT, R18, 0x19, PT ;  /* 0x000000191200780c */ /* 0x000fe20003fa4270 */
[----:B------:R-:W-:Y:S01]  /*1d70*/  ULDC UR5, c[0x0][0x988] ;  /* 0x0002620000057ab9 */ /* 0x000fe20000000800 */
[----:B------:R-:W-:Y:S01]  /*1d80*/  FMUL.FTZ R61, R61, UR4 ;  /* 0x000000043d3d7c20 */ /* 0x000fe20008410000 */
[----:B------:R-:W-:Y:S01]  /*1d90*/  MOV R10, UR5 ;  /* 0x00000005000a7c02 */ /* 0x000fe20008000f00 */
[----:B------:R-:W-:Y:S01]  /*1da0*/  FMUL.FTZ R64, R64, UR4 ;  /* 0x0000000440407c20 */ /* 0x000fe20008410000 */
[----:B------:R-:W2:Y:S01]  /*1db0*/  MUFU.TANH R39, R39 ;  /* 0x0000002700277308 */ /* 0x000ea20000002400 */
[----:B0-----:R-:W-:Y:S01]  /*1dc0*/  FSEL R23, R38, -INF , P6 ;  /* 0xff80000026177808 */ /* 0x001fe20003000000 */
[----:B------:R-:W-:Y:S01]  /*1dd0*/  FMUL.FTZ R65, R65, UR4 ;  /* 0x0000000441417c20 */ /* 0x000fe20008410000 */
[----:B------:R-:W-:Y:S01]  /*1de0*/  P2R R14, PR, RZ, 0x1 ;  /* 0x00000001ff0e7803 */ /* 0x000fe20000000000 */
[----:B------:R-:W-:Y:S01]  /*1df0*/  FMUL.FTZ R68, R68, UR4 ;  /* 0x0000000444447c20 */ /* 0x000fe20008410000 */
[----:B------:R-:W-:Y:S01]  /*1e00*/  FMNMX.FTZ R6, R23, R6, !PT ;  /* 0x0000000617067209 */ /* 0x000fe20007810000 */
[----:B------:R-:W-:Y:S01]  /*1e10*/  FMUL.FTZ R69, R69, UR4 ;  /* 0x0000000445457c20 */ /* 0x000fe20008410000 */
[----:B------:R-:W-:Y:S01]  /*1e20*/  UIADD3 UR4, UR37, 0x2a840, URZ ;  /* 0x0002a84025047890 */ /* 0x000fe2000fffe03f */
[----:B------:R-:W0:Y:S01]  /*1e30*/  MUFU.TANH R29, R29 ;  /* 0x0000001d001d7308 */ /* 0x000e220000002400 */
[----:B-1----:R-:W-:Y:S01]  /*1e40*/  FSEL R15, R28, -INF , P4 ;  /* 0xff8000001c0f7808 */ /* 0x002fe20002000000 */
[--C-:B------:R-:W-:Y:S01]  /*1e50*/  IMAD.MOV.U32 R86, RZ, RZ, R87.reuse ;  /* 0x000000ffff567224 */ /* 0x100fe200078e0057 */
[----:B------:R-:W-:Y:S01]  /*1e60*/  ISETP.GT.AND P4, PT, R18, 0x20, PT ;  /* 0x000000201200780c */ /* 0x000fe20003f84270 */
[----:B------:R-:W-:Y:S01]  /*1e70*/  UPRMT UR4, UR57, 0x654, UR4 ;  /* 0x0000065439047896 */ /* 0x000fe20008000004 */
[--C-:B------:R-:W-:Y:S01]  /*1e80*/  IMAD.MOV.U32 R84, RZ, RZ, R87.reuse ;  /* 0x000000ffff547224 */ /* 0x100fe200078e0057 */
[-C--:B------:R-:W-:Y:S01]  /*1e90*/  MOV R82, R87.reuse ;  /* 0x0000005700527202 */ /* 0x080fe20000000f00 */
[--C-:B------:R-:W-:Y:S01]  /*1ea0*/  IMAD.MOV.U32 R80, RZ, RZ, R87.reuse ;  /* 0x000000ffff507224 */ /* 0x100fe200078e0057 */
[----:B------:R-:W1:Y:S01]  /*1eb0*/  MUFU.TANH R42, R42 ;  /* 0x0000002a002a7308 */ /* 0x000e620000002400 */
[----:B--2---:R-:W-:Y:S01]  /*1ec0*/  FSEL R39, R39, -INF , P5 ;  /* 0xff80000027277808 */ /* 0x004fe20002800000 */
[--C-:B------:R-:W-:Y:S01]  /*1ed0*/  IMAD.MOV.U32 R78, RZ, RZ, R87.reuse ;  /* 0x000000ffff4e7224 */ /* 0x100fe200078e0057 */
[----:B------:R-:W-:Y:S01]  /*1ee0*/  MOV R76, R87 ;  /* 0x00000057004c7202 */ /* 0x000fe20000000f00 */
[--C-:B------:R-:W-:Y:S01]  /*1ef0*/  IMAD.MOV.U32 R74, RZ, RZ, R87.reuse ;  /* 0x000000ffff4a7224 */ /* 0x100fe200078e0057 */
[----:B------:R-:W-:Y:S01]  /*1f00*/  FMNMX.FTZ R6, R39, R6, !PT ;  /* 0x0000000627067209 */ /* 0x000fe20007810000 */
[----:B------:R-:W-:Y:S01]  /*1f10*/  SYNCS.ARRIVE.TRANS64.RED.A1T0 RZ, [UR4], RZ ;  /* 0x000000ffffff79a7 */ /* 0x000fe20008100404 */
[----:B------:R-:W-:Y:S01]  /*1f20*/  IMAD.MOV.U32 R72, RZ, RZ, R87 ;  /* 0x000000ffff487224 */ /* 0x000fe200078e0057 */
[----:B------:R-:W2:Y:S01]  /*1f30*/  MUFU.TANH R32, R32 ;  /* 0x0000002000207308 */ /* 0x000ea20000002400 */
[----:B0-----:R-:W-:-:S02]  /*1f40*/  FSEL R29, R29, -INF , P3 ;  /* 0xff8000001d1d7808 */ /* 0x001fc40001800000 */
[----:B------:R-:W-:-:S05]  /*1f50*/  ISETP.GT.AND P3, PT, R18, 0x21, PT ;  /* 0x000000211200780c */ /* 0x000fca0003f64270 */
[----:B------:R-:W0:Y:S01]  /*1f60*/  MUFU.TANH R43, R43 ;  /* 0x0000002b002b7308 */ /* 0x000e220000002400 */
[----:B-1----:R-:W-:Y:S01]  /*1f70*/  FSEL R73, R42, -INF , P4 ;  /* 0xff8000002a497808 */ /* 0x002fe20002000000 */
[----:B------:R-:W-:-:S03]  /*1f80*/  IMAD.MOV.U32 R42, RZ, RZ, R87 ;  /* 0x000000ffff2a7224 */ /* 0x000fc600078e0057 */
[----:B------:R-:W-:-:S03]  /*1f90*/  FMNMX.FTZ R6, R73, R6, !PT ;  /* 0x0000000649067209 */ /* 0x000fc60007810000 */
[----:B------:R-:W1:Y:S01]  /*1fa0*/  MUFU.TANH R33, R33 ;  /* 0x0000002100217308 */ /* 0x000e620000002400 */
[----:B--2---:R-:W-:Y:S02]  /*1fb0*/  FSEL R19, R32, -INF , P2 ;  /* 0xff80000020137808 */ /* 0x004fe40001000000 */
[----:B------:R-:W-:-:S05]  /*1fc0*/  ISETP.GT.AND P2, PT, R18, 0x28, PT ;  /* 0x000000281200780c */ /* 0x000fca0003f44270 */
[----:B------:R-:W2:Y:S01]  /*1fd0*/  MUFU.TANH R46, R46 ;  /* 0x0000002e002e7308 */ /* 0x000ea20000002400 */
[----:B0-----:R-:W-:-:S04]  /*1fe0*/  FSEL R75, R43, -INF , P3 ;  /* 0xff8000002b4b7808 */ /* 0x001fc80001800000 */
[----:B------:R-:W-:-:S03]  /*1ff0*/  FMNMX.FTZ R6, R75, R6, !PT ;  /* 0x000000064b067209 */ /* 0x000fc60007810000 */
[----:B------:R-:W0:Y:S01]  /*2000*/  MUFU.TANH R36, R36 ;  /* 0x0000002400247308 */ /* 0x000e220000002400 */
[----:B-1----:R-:W-:Y:S02]  /*2010*/  FSEL R33, R33, -INF , P1 ;  /* 0xff80000021217808 */ /* 0x002fe40000800000 */
[----:B------:R-:W-:-:S05]  /*2020*/  ISETP.GT.AND P1, PT, R18, 0x29, PT ;  /* 0x000000291200780c */ /* 0x000fca0003f24270 */
[----:B------:R-:W1:Y:S01]  /*2030*/  MUFU.TANH R47, R47 ;  /* 0x0000002f002f7308 */ /* 0x000e620000002400 */
[----:B--2---:R-:W-:Y:S02]  /*2040*/  FSEL R77, R46, -INF , P2 ;  /* 0xff8000002e4d7808 */ /* 0x004fe40001000000 */
[----:B------:R-:W-:Y:S02]  /*2050*/  MOV R46, R87 ;  /* 0x00000057002e7202 */ /* 0x000fe40000000f00 */
[----:B------:R-:W-:-:S03]  /*2060*/  FMNMX.FTZ R6, R77, R6, !PT ;  /* 0x000000064d067209 */ /* 0x000fc60007810000 */
[----:B------:R-:W2:Y:S01]  /*2070*/  MUFU.TANH R37, R37 ;  /* 0x0000002500257308 */ /* 0x000ea20000002400 */
[----:B0-----:R-:W-:Y:S02]  /*2080*/  FSEL R21, R36, -INF , P6 ;  /* 0xff80000024157808 */ /* 0x001fe40003000000 */
[----:B------:R-:W-:-:S05]  /*2090*/  ISETP.GT.AND P6, PT, R18, 0x30, PT ;  /* 0x000000301200780c */ /* 0x000fca0003fc4270 */
[----:B------:R-:W0:Y:S01]  /*20a0*/  MUFU.TANH R50, R50 ;  /* 0x0000003200327308 */ /* 0x000e220000002400 */
[----:B-1----:R-:W-:-:S04]  /*20b0*/  FSEL R79, R47, -INF , P1 ;  /* 0xff8000002f4f7808 */ /* 0x002fc80000800000 */
[----:B------:R-:W-:-:S03]  /*20c0*/  FMNMX.FTZ R6, R79, R6, !PT ;  /* 0x000000064f067209 */ /* 0x000fc60007810000 */
[----:B------:R-:W1:Y:S01]  /*20d0*/  MUFU.TANH R40, R40 ;  /* 0x0000002800287308 */ /* 0x000e620000002400 */
[----:B--2---:R-:W-:Y:S02]  /*20e0*/  FSEL R37, R37, -INF , P5 ;  /* 0xff80000025257808 */ /* 0x004fe40002800000 */
[----:B------:R-:W-:-:S05]  /*20f0*/  ISETP.GT.AND P5, PT, R18, 0x31, PT ;  /* 0x000000311200780c */ /* 0x000fca0003fa4270 */
[----:B------:R-:W2:Y:S01]  /*2100*/  MUFU.TANH R51, R51 ;  /* 0x0000003300337308 */ /* 0x000ea20000002400 */
[----:B0-----:R-:W-:Y:S01]  /*2110*/  FSEL R81, R50, -INF , P6 ;  /* 0xff80000032517808 */ /* 0x001fe20003000000 */
[----:B------:R-:W-:-:S03]  /*2120*/  IMAD.MOV.U32 R50, RZ, RZ, R87 ;  /* 0x000000ffff327224 */ /* 0x000fc600078e0057 */
[----:B------:R-:W-:-:S03]  /*2130*/  FMNMX.FTZ R6, R81, R6, !PT ;  /* 0x0000000651067209 */ /* 0x000fc60007810000 */
[----:B------:R-:W0:Y:S01]  /*2140*/  MUFU.TANH R41, R41 ;  /* 0x0000002900297308 */ /* 0x000e220000002400 */
[----:B-1----:R-:W-:Y:S02]  /*2150*/  FSEL R43, R40, -INF , P4 ;  /* 0xff800000282b7808 */ /* 0x002fe40002000000 */
[----:B------:R-:W-:Y:S02]  /*2160*/  ISETP.GT.AND P4, PT, R18, 0x38, PT ;  /* 0x000000381200780c */ /* 0x000fe40003f84270 */
[----:B------:R-:W-:-:S03]  /*2170*/  MOV R40, R87 ;  /* 0x0000005700287202 */ /* 0x000fc60000000f00 */
[----:B------:R-:W1:Y:S01]  /*2180*/  MUFU.TANH R54, R54 ;  /* 0x0000003600367308 */ /* 0x000e620000002400 */
[----:B--2---:R-:W-:-:S04]  /*2190*/  FSEL R83, R51, -INF , P5 ;  /* 0xff80000033537808 */ /* 0x004fc80002800000 */
[----:B------:R-:W-:-:S03]  /*21a0*/  FMNMX.FTZ R6, R83, R6, !PT ;  /* 0x0000000653067209 */ /* 0x000fc60007810000 */
[----:B------:R-:W2:Y:S01]  /*21b0*/  MUFU.TANH R44, R44 ;  /* 0x0000002c002c7308 */ /* 0x000ea20000002400 */
[----:B0-----:R-:W-:Y:S02]  /*21c0*/  FSEL R41, R41, -INF , P3 ;  /* 0xff80000029297808 */ /* 0x001fe40001800000 */
[----:B------:R-:W-:-:S05]  /*21d0*/  ISETP.GT.AND P3, PT, R18, 0x39, PT ;  /* 0x000000391200780c */ /* 0x000fca0003f64270 */
[----:B------:R-:W0:Y:S01]  /*21e0*/  MUFU.TANH R55, R55 ;  /* 0x0000003700377308 */ /* 0x000e220000002400 */
[----:B-1----:R-:W-:Y:S01]  /*21f0*/  FSEL R85, R54, -INF , P4 ;  /* 0xff80000036557808 */ /* 0x002fe20002000000 */
[----:B------:R-:W-:-:S03]  /*2200*/  IMAD.MOV.U32 R54, RZ, RZ, R87 ;  /* 0x000000ffff367224 */ /* 0x000fc600078e0057 */
[----:B------:R-:W-:-:S03]  /*2210*/  FMNMX.FTZ R6, R85, R6, !PT ;  /* 0x0000000655067209 */ /* 0x000fc60007810000 */
[----:B------:R-:W1:Y:S01]  /*2220*/  MUFU.TANH R45, R45 ;  /* 0x0000002d002d7308 */ /* 0x000e620000002400 */
[----:B--2---:R-:W-:Y:S01]  /*2230*/  FSEL R47, R44, -INF , P2 ;  /* 0xff8000002c2f7808 */ /* 0x004fe20001000000 */
[----:B------:R-:W-:Y:S01]  /*2240*/  IMAD.MOV.U32 R44, RZ, RZ, R87 ;  /* 0x000000ffff2c7224 */ /* 0x000fe200078e0057 */
        /* <DEDUP_REMOVED lines=12> */
[----:B0-----:R-:W-:Y:S01]  /*2310*/  FSEL R51, R48, -INF , P6 ;  /* 0xff80000030337808 */ /* 0x001fe20003000000 */
[----:B------:R-:W-:Y:S01]  /*2320*/  IMAD.MOV.U32 R48, RZ, RZ, R87 ;  /* 0x000000ffff307224 */ /* 0x000fe200078e0057 */
        /* <DEDUP_REMOVED lines=35> */
[----:B------:R-:W-:Y:S01]  /*2560*/  MUFU.TANH R60, R60 ;  /* 0x0000003c003c7308 */ /* 0x000fe20000002400 */
[----:B--2---:R-:W-:Y:S02]  /*2570*/  FSEL R99, R70, -INF , P2 ;  /* 0xff80000046637808 */ /* 0x004fe40001000000 */
[----:B------:R-:W-:Y:S02]  /*2580*/  MOV R70, R87 ;  /* 0x0000005700467202 */ /* 0x000fe40000000f00 */
[----:B------:R-:W-:-:S03]  /*2590*/  FMNMX.FTZ R6, R99, R6, !PT ;  /* 0x0000000663067209 */ /* 0x000fc60007810000 */
[----:B------:R-:W1:Y:S01]  /*25a0*/  MUFU.TANH R61, R61 ;  /* 0x0000003d003d7308 */ /* 0x000e620000002400 */
[----:B0-----:R-:W-:-:S04]  /*25b0*/  FSEL R71, R71, -INF , P1 ;  /* 0xff80000047477808 */ /* 0x001fc80000800000 */
[----:B------:R-:W-:-:S03]  /*25c0*/  FMNMX.FTZ R6, R71, R6, !PT ;  /* 0x0000000647067209 */ /* 0x000fc60007810000 */
[----:B------:R-:W-:Y:S02]  /*25d0*/  MUFU.TANH R64, R64 ;  /* 0x0000004000407308 */ /* 0x000fe40000002400 */
[----:B------:R-:W0:Y:S06]  /*25e0*/  SHFL.BFLY PT, R11, R6, 0x2, 0x1f ;  /* 0x0c401f00060b7f89 */ /* 0x000e2c00000e0000 */
[----:B------:R-:W2:Y:S01]  /*25f0*/  MUFU.TANH R65, R65 ;  /* 0x0000004100417308 */ /* 0x000ea20000002400 */
[----:B-1----:R-:W-:-:S07]  /*2600*/  FSEL R61, R61, -INF , P5 ;  /* 0xff8000003d3d7808 */ /* 0x002fce0002800000 */
[----:B------:R-:W-:Y:S08]  /*2610*/  MUFU.TANH R68, R68 ;  /* 0x0000004400447308 */ /* 0x000ff00000002400 */
[----:B------:R-:W1:Y:S01]  /*2620*/  MUFU.TANH R69, R69 ;  /* 0x0000004500457308 */ /* 0x000e620000002400 */
[----:B--2---:R-:W-:Y:S02]  /*2630*/  FSEL R65, R65, -INF , P3 ;  /* 0xff80000041417808 */ /* 0x004fe40001800000 */
[----:B0-----:R-:W-:-:S02]  /*2640*/  FMNMX.FTZ R8, R6, R11, !PT ;  /* 0x0000000b06087209 */ /* 0x001fc40007810000 */
[----:B------:R-:W-:-:S03]  /*2650*/  FMNMX.FTZ R6, R7, R25, !PT ;  /* 0x0000001907067209 */ /* 0x000fc60007810000 */
[----:B------:R-:W0:Y:S01]  /*2660*/  SHFL.BFLY PT, R11, R8, 0x1, 0x1f ;  /* 0x0c201f00080b7f89 */ /* 0x000e2200000e0000 */
[----:B------:R-:W-:-:S04]  /*2670*/  FMNMX.FTZ R6, R15, R6, !PT ;  /* 0x000000060f067209 */ /* 0x000fc80007810000 */
[----:B------:R-:W-:-:S04]  /*2680*/  FMNMX.FTZ R6, R29, R6, !PT ;  /* 0x000000061d067209 */ /* 0x000fc80007810000 */
[----:B------:R-:W-:Y:S02]  /*2690*/  FMNMX.FTZ R6, R19, R6, !PT ;  /* 0x0000000613067209 */ /* 0x000fe40007810000 */
[----:B-1----:R-:W-:Y:S02]  /*26a0*/  FSEL R69, R69, -INF , P1 ;  /* 0xff80000045457808 */ /* 0x002fe40000800000 */
[----:B------:R-:W-:-:S04]  /*26b0*/  FMNMX.FTZ R6, R33, R6, !PT ;  /* 0x0000000621067209 */ /* 0x000fc80007810000 */
[----:B------:R-:W-:-:S04]  /*26c0*/  FMNMX.FTZ R6, R21, R6, !PT ;  /* 0x0000000615067209 */ /* 0x000fc80007810000 */
[----:B------:R-:W-:Y:S02]  /*26d0*/  FMNMX.FTZ R6, R37, R6, !PT ;  /* 0x0000000625067209 */ /* 0x000fe40007810000 */
[----:B0-----:R-:W-:Y:S02]  /*26e0*/  FMNMX.FTZ R11, R8, R11, !PT ;  /* 0x0000000b080b7209 */ /* 0x001fe40007810000 */
[----:B------:R-:W-:Y:S02]  /*26f0*/  FMNMX.FTZ R6, R43, R6, !PT ;  /* 0x000000062b067209 */ /* 0x000fe40007810000 */
[C---:B------:R-:W-:Y:S01]  /*2700*/  FSETP.NEU.FTZ.AND P0, PT, R11.reuse, -INF , PT ;  /* 0xff8000000b00780b */ /* 0x040fe20003f1d000 */
[----:B------:R-:W-:Y:S01]  /*2710*/  FMUL.FTZ R12, R11, R10 ;  /* 0x0000000a0b0c7220 */ /* 0x000fe20000410000 */
[----:B------:R-:W-:-:S04]  /*2720*/  FMNMX.FTZ R6, R41, R6, !PT ;  /* 0x0000000629067209 */ /* 0x000fc80007810000 */
[----:B------:R-:W-:Y:S02]  /*2730*/  FMNMX.FTZ R6, R47, R6, !PT ;  /* 0x000000062f067209 */ /* 0x000fe40007810000 */
[----:B------:R-:W-:Y:S02]  /*2740*/  FSEL R12, R12, RZ, P0 ;  /* 0x000000ff0c0c7208 */ /* 0x000fe40000000000 */
[----:B------:R-:W-:Y:S02]  /*2750*/  FMNMX.FTZ R6, R45, R6, !PT ;  /* 0x000000062d067209 */ /* 0x000fe40007810000 */
[----:B------:R-:W-:Y:S01]  /*2760*/  ISETP.NE.AND P0, PT, R14, RZ, PT ;  /* 0x000000ff0e00720c */ /* 0x000fe20003f05270 */
[--C-:B------:R-:W-:Y:S01]  /*2770*/  FFMA.FTZ R3, R3, R10, -R12.reuse ;  /* 0x0000000a03037223 */ /* 0x100fe2000001080c */
[----:B------:R-:W-:Y:S01]  /*2780*/  FMNMX.FTZ R6, R51, R6, !PT ;  /* 0x0000000633067209 */ /* 0x000fe20007810000 */
[-CC-:B------:R-:W-:Y:S01]  /*2790*/  FFMA.FTZ R9, R9, R10.reuse, -R12.reuse ;  /* 0x0000000a09097223 */ /* 0x180fe2000001080c */
[--C-:B------:R-:W-:Y:S01]  /*27a0*/  FFMA.FTZ R23, R23, R10, -R12.reuse ;  /* 0x0000000a17177223 */ /* 0x100fe2000001080c */
[----:B------:R0:W-:Y:S01]  /*27b0*/  MUFU.EX2 R137, R3 ;  /* 0x0000000300897308 */ /* 0x0001e20000000800 */
[----:B------:R-:W-:Y:S01]  /*27c0*/  FMNMX.FTZ R6, R49, R6, !PT ;  /* 0x0000000631067209 */ /* 0x000fe20007810000 */
[-CC-:B------:R-:W-:Y:S01]  /*27d0*/  FFMA.FTZ R13, R13, R10.reuse, -R12.reuse ;  /* 0x0000000a0d0d7223 */ /* 0x180fe2000001080c */
[-CC-:B------:R-:W-:Y:S01]  /*27e0*/  FFMA.FTZ R27, R27, R10.reuse, -R12.reuse ;  /* 0x0000000a1b1b7223 */ /* 0x180fe2000001080c */
[--C-:B------:R-:W-:Y:S01]  /*27f0*/  FFMA.FTZ R31, R31, R10, -R12.reuse ;  /* 0x0000000a1f1f7223 */ /* 0x100fe2000001080c */
[----:B------:R-:W-:Y:S01]  /*2800*/  FMNMX.FTZ R6, R55, R6, !PT ;  /* 0x0000000637067209 */ /* 0x000fe20007810000 */
[-CC-:B------:R-:W-:Y:S01]  /*2810*/  FFMA.FTZ R35, R35, R10.reuse, -R12.reuse ;  /* 0x0000000a23237223 */ /* 0x180fe2000001080c */
[--C-:B------:R-:W-:Y:S01]  /*2820*/  FFMA.FTZ R39, R39, R10, -R12.reuse ;  /* 0x0000000a27277223 */ /* 0x100fe2000001080c */
[----:B------:R1:W-:Y:S01]  /*2830*/  MUFU.EX2 R139, R9 ;  /* 0x00000009008b7308 */ /* 0x0003e20000000800 */
[----:B------:R-:W-:Y:S01]  /*2840*/  FMNMX.FTZ R6, R53, R6, !PT ;  /* 0x0000000635067209 */ /* 0x000fe20007810000 */
[-CC-:B------:R-:W-:Y:S01]  /*2850*/  FFMA.FTZ R73, R73, R10.reuse, -R12.reuse ;  /* 0x0000000a49497223 */ /* 0x180fe2000001080c */
[----:B0-----:R-:W-:Y:S01]  /*2860*/  FSEL R3, R60, -INF , P6 ;  /* 0xff8000003c037808 */ /* 0x001fe20003000000 */
[--C-:B------:R-:W-:Y:S01]  /*2870*/  FFMA.FTZ R75, R75, R10, -R12.reuse ;  /* 0x0000000a4b4b7223 */ /* 0x100fe2000001080c */
[----:B------:R-:W-:Y:S01]  /*2880*/  FMNMX.FTZ R6, R59, R6, !PT ;  /* 0x000000063b067209 */ /* 0x000fe20007810000 */
[-CC-:B------:R-:W-:Y:S01]  /*2890*/  FFMA.FTZ R77, R77, R10.reuse, -R12.reuse ;  /* 0x0000000a4d4d7223 */ /* 0x180fe2000001080c */
[--C-:B------:R-:W-:Y:S01]  /*28a0*/  FFMA.FTZ R79, R79, R10, -R12.reuse ;  /* 0x0000000a4f4f7223 */ /* 0x100fe2000001080c */
[----:B------:R0:W-:Y:S01]  /*28b0*/  MUFU.EX2 R143, R23 ;  /* 0x00000017008f7308 */ /* 0x0001e20000000800 */
[----:B------:R-:W-:Y:S01]  /*28c0*/  FMNMX.FTZ R6, R57, R6, !PT ;  /* 0x0000000639067209 */ /* 0x000fe20007810000 */
[-CC-:B------:R-:W-:Y:S01]  /*28d0*/  FFMA.FTZ R81, R81, R10.reuse, -R12.reuse ;  /* 0x0000000a51517223 */ /* 0x180fe2000001080c */
[----:B-1----:R-:W-:Y:S01]  /*28e0*/  FSEL R9, R64, -INF , P4 ;  /* 0xff80000040097808 */ /* 0x002fe20002000000 */
        /* <DEDUP_REMOVED lines=12> */
[----:B------:R-:W0:Y:S01]  /*29b0*/  MUFU.EX2 R14, R27 ;  /* 0x0000001b000e7308 */ /* 0x000e220000000800 */
[----:B------:R-:W-:Y:S01]  /*29c0*/  FMNMX.FTZ R6, R65, R6, !PT ;  /* 0x0000000641067209 */ /* 0x000fe20007810000 */
[-CC-:B------:R-:W-:Y:S01]  /*29d0*/  FFMA.FTZ R97, R97, R10.reuse, -R12.reuse ;  /* 0x0000000a61617223 */ /* 0x180fe2000001080c */
[-CC-:B------:R-:W-:Y:S01]  /*29e0*/  FFMA.FTZ R67, R67, R10.reuse, -R12.reuse ;  /* 0x0000000a43437223 */ /* 0x180fe2000001080c */
[--C-:B------:R-:W-:Y:S01]  /*29f0*/  FFMA.FTZ R99, R99, R10, -R12.reuse ;  /* 0x0000000a63637223 */ /* 0x100fe2000001080c */
[----:B------:R-:W-:Y:S01]  /*2a00*/  FMNMX.FTZ R6, R23, R6, !PT ;  /* 0x0000000617067209 */ /* 0x000fe20007810000 */
[----:B------:R-:W-:Y:S01]  /*2a10*/  FFMA.FTZ R12, R71, R10, -R12 ;  /* 0x0000000a470c7223 */ /* 0x000fe2000001080c */
[--C-:B------:R-:W-:Y:S01]  /*2a20*/  IMAD.MOV.U32 R71, RZ, RZ, R87.reuse ;  /* 0x000000ffff477224 */ /* 0x100fe200078e0057 */
[----:B------:R2:W-:Y:S01]  /*2a30*/  MUFU.EX2 R18, R31 ;  /* 0x0000001f00127308 */ /* 0x0005e20000000800 */
[----:B------:R-:W-:Y:S01]  /*2a40*/  FMNMX.FTZ R6, R69, R6, !PT ;  /* 0x0000000645067209 */ /* 0x000fe20007810000 */
[--C-:B------:R-:W-:Y:S01]  /*2a50*/  IMAD.MOV.U32 R68, RZ, RZ, R87.reuse ;  /* 0x000000ffff447224 */ /* 0x100fe200078e0057 */
[----:B------:R-:W-:Y:S01]  /*2a60*/  MOV R64, R87 ;  /* 0x0000005700407202 */ /* 0x000fe20000000f00 */
[----:B------:R-:W-:-:S02]  /*2a70*/  IMAD.MOV.U32 R60, RZ, RZ, R87 ;  /* 0x000000ffff3c7224 */ /* 0x000fc400078e0057 */
[----:B-1----:R-:W1:Y:S02]  /*2a80*/  SHFL.BFLY PT, R13, R6, 0x2, 0x1f ;  /* 0x0c401f00060d7f89 */ /* 0x002e6400000e0000 */
[----:B------:R3:W-:Y:S01]  /*2a90*/  MUFU.EX2 R20, R35 ;  /* 0x0000002300147308 */ /* 0x0007e20000000800 */
[----:B0-----:R-:W-:Y:S01]  /*2aa0*/  FADD.FTZ R36, R137, R14 ;  /* 0x0000000e89247221 */ /* 0x001fe20000010000 */
[----:B------:R-:W-:Y:S02]  /*2ab0*/  F2FP.BF16.F32.PACK_AB R137, R14, R137 ;  /* 0x000000890e89723e */ /* 0x000fe400000010ff */
[----:B--2---:R-:W-:-:S04]  /*2ac0*/  MOV R31, R87 ;  /* 0x00000057001f7202 */ /* 0x004fc80000000f00 */
[----:B------:R0:W-:Y:S01]  /*2ad0*/  MUFU.EX2 R22, R39 ;  /* 0x0000002700167308 */ /* 0x0001e20000000800 */
[----:B---3--:R-:W-:-:S07]  /*2ae0*/  IMAD.MOV.U32 R35, RZ, RZ, R87 ;  /* 0x000000ffff237224 */ /* 0x008fce00078e0057 */
[----:B------:R-:W-:Y:S01]  /*2af0*/  MUFU.EX2 R73, R73 ;  /* 0x0000004900497308 */ /* 0x000fe20000000800 */
[----:B0-----:R-:W-:Y:S01]  /*2b00*/  IMAD.MOV.U32 R39, RZ, RZ, R87 ;  /* 0x000000ffff277224 */ /* 0x001fe200078e0057 */
[----:B-1----:R-:W-:-:S06]  /*2b10*/  FMNMX.FTZ R8, R6, R13, !PT ;  /* 0x0000000d06087209 */ /* 0x002fcc0007810000 */
[----:B------:R0:W1:Y:S01]  /*2b20*/  MUFU.EX2 R24, R75 ;  /* 0x0000004b00187308 */ /* 0x0000620000000800 */
[----:B------:R-:W2:Y:S07]  /*2b30*/  SHFL.BFLY PT, R13, R8, 0x1, 0x1f ;  /* 0x0c201f00080d7f89 */ /* 0x000eae00000e0000 */
[----:B------:R-:W-:Y:S01]  /*2b40*/  MUFU.EX2 R77, R77 ;  /* 0x0000004d004d7308 */ /* 0x000fe20000000800 */
[----:B0-----:R-:W-:-:S07]  /*2b50*/  IMAD.MOV.U32 R75, RZ, RZ, R87 ;  /* 0x000000ffff4b7224 */ /* 0x001fce00078e0057 */
[----:B------:R0:W3:Y:S01]  /*2b60*/  MUFU.EX2 R26, R79 ;  /* 0x0000004f001a7308 */ /* 0x0000e20000000800 */
[----:B-1----:R-:W-:-:S07]  /*2b70*/  F2FP.BF16.F32.PACK_AB R145, R24, R73 ;  /* 0x000000491891723e */ /* 0x002fce00000010ff */
[----:B------:R-:W-:Y:S01]  /*2b80*/  MUFU.EX2 R81, R81 ;  /* 0x0000005100517308 */ /* 0x000fe20000000800 */
[----:B0-----:R-:W-:Y:S02]  /*2b90*/  MOV R79, R87 ;  /* 0x00000057004f7202 */ /* 0x001fe40000000f00 */
[----:B--2---:R-:W-:-:S04]  /*2ba0*/  FMNMX.FTZ R13, R8, R13, !PT ;  /* 0x0000000d080d7209 */ /* 0x004fc80007810000 */
[C---:B------:R-:W-:Y:S01]  /*2bb0*/  FSETP.NEU.FTZ.AND P1, PT, R13.reuse, -INF , PT ;  /* 0xff8000000d00780b */ /* 0x040fe20003f3d000 */
[----:B------:R-:W-:Y:S01]  /*2bc0*/  FMUL.FTZ R6, R13, R10 ;  /* 0x0000000a0d067220 */ /* 0x000fe20000410000 */
[----:B------:R-:W0:Y:S01]  /*2bd0*/  MUFU.EX2 R28, R83 ;  /* 0x00000053001c7308 */ /* 0x000e220000000800 */
[----:B---3--:R-:W-:-:S03]  /*2be0*/  F2FP.BF16.F32.PACK_AB R147, R26, R77 ;  /* 0x0000004d1a93723e */ /* 0x008fc600000010ff */
[----:B------:R-:W-:-:S04]  /*2bf0*/  FSEL R6, R6, RZ, P1 ;  /* 0x000000ff06067208 */ /* 0x000fc80000800000 */
[----:B------:R-:W-:Y:S01]  /*2c00*/  MUFU.EX2 R85, R85 ;  /* 0x0000005500557308 */ /* 0x000fe20000000800 */
[-CC-:B------:R-:W-:Y:S01]  /*2c10*/  FFMA.FTZ R7, R7, R10.reuse, -R6.reuse ;  /* 0x0000000a07077223 */ /* 0x180fe20000010806 */
[-CC-:B------:R-:W-:Y:S01]  /*2c20*/  FFMA.FTZ R25, R25, R10.reuse, -R6.reuse ;  /* 0x0000000a19197223 */ /* 0x180fe20000010806 */
[-CC-:B------:R-:W-:Y:S01]  /*2c30*/  FFMA.FTZ R15, R15, R10.reuse, -R6.reuse ;  /* 0x0000000a0f0f7223 */ /* 0x180fe20000010806 */
[-CC-:B------:R-:W-:Y:S01]  /*2c40*/  FFMA.FTZ R29, R29, R10.reuse, -R6.reuse ;  /* 0x0000000a1d1d7223 */ /* 0x180fe20000010806 */
[-CC-:B------:R-:W-:Y:S01]  /*2c50*/  FFMA.FTZ R19, R19, R10.reuse, -R6.reuse ;  /* 0x0000000a13137223 */ /* 0x180fe20000010806 */
[-CC-:B------:R-:W-:Y:S01]  /*2c60*/  FFMA.FTZ R33, R33, R10.reuse, -R6.reuse ;  /* 0x0000000a21217223 */ /* 0x180fe20000010806 */
[-CC-:B------:R-:W-:Y:S01]  /*2c70*/  FFMA.FTZ R21, R21, R10.reuse, -R6.reuse ;  /* 0x0000000a15157223 */ /* 0x180fe20000010806 */
        /* <DEDUP_REMOVED lines=8> */
[----:B------:R1:W2:Y:S01]  /*2d00*/  MUFU.EX2 R136, R25 ;  /* 0x0000001900887308 */ /* 0x0002a20000000800 */
[-CC-:B------:R-:W-:Y:S01]  /*2d10*/  FFMA.FTZ R55, R55, R10.reuse, -R6.reuse ;  /* 0x0000000a37377223 */ /* 0x180fe20000010806 */
[-CC-:B------:R-:W-:Y:S01]  /*2d20*/  FFMA.FTZ R53, R53, R10.reuse, -R6.reuse ;  /* 0x0000000a35357223 */ /* 0x180fe20000010806 */
[-CC-:B------:R-:W-:Y:S01]  /*2d30*/  FFMA.FTZ R59, R59, R10.reuse, -R6.reuse ;  /* 0x0000000a3b3b7223 */ /* 0x180fe20000010806 */
[-CC-:B------:R-:W-:Y:S01]  /*2d40*/  FFMA.FTZ R57, R57, R10.reuse, -R6.reuse ;  /* 0x0000000a39397223 */ /* 0x180fe20000010806 */
[-CC-:B------:R-:W-:Y:S01]  /*2d50*/  FFMA.FTZ R3, R3, R10.reuse, -R6.reuse ;  /* 0x0000000a03037223 */ /* 0x180fe20000010806 */
[-CC-:B------:R-:W-:Y:S01]  /*2d60*/  FFMA.FTZ R61, R61, R10.reuse, -R6.reuse ;  /* 0x0000000a3d3d7223 */ /* 0x180fe20000010806 */
[-C--:B------:R-:W-:Y:S01]  /*2d70*/  FFMA.FTZ R9, R9, R10.reuse, -R6 ;  /* 0x0000000a09097223 */ /* 0x080fe20000010806 */
[----:B------:R-:W3:Y:S01]  /*2d80*/  MUFU.EX2 R15, R15 ;  /* 0x0000000f000f7308 */ /* 0x000ee20000000800 */
[----:B-1----:R-:W-:Y:S01]  /*2d90*/  FADD.FTZ R25, R139, R36 ;  /* 0x000000248b197221 */ /* 0x002fe20000010000 */
[-CC-:B------:R-:W-:Y:S01]  /*2da0*/  FFMA.FTZ R65, R65, R10.reuse, -R6.reuse ;  /* 0x0000000a41417223 */ /* 0x180fe20000010806 */
[-CC-:B------:R-:W-:Y:S01]  /*2db0*/  FFMA.FTZ R23, R23, R10.reuse, -R6.reuse ;  /* 0x0000000a17177223 */ /* 0x180fe20000010806 */
[----:B------:R-:W-:Y:S01]  /*2dc0*/  FFMA.FTZ R69, R69, R10, -R6 ;  /* 0x0000000a45457223 */ /* 0x000fe20000010806 */
[----:B------:R-:W-:Y:S01]  /*2dd0*/  FADD.FTZ R36, R18, R25 ;  /* 0x0000001912247221 */ /* 0x000fe20000010000 */
[----:B0-----:R-:W-:Y:S01]  /*2de0*/  F2FP.BF16.F32.PACK_AB R149, R28, R81 ;  /* 0x000000511c95723e */ /* 0x001fe200000010ff */
[----:B------:R-:W-:Y:S01]  /*2df0*/  IMAD.MOV.U32 R83, RZ, RZ, R87 ;  /* 0x000000ffff537224 */ /* 0x000fe200078e0057 */
[----:B------:R0:W1:Y:S01]  /*2e00*/  MUFU.EX2 R138, R29 ;  /* 0x0000001d008a7308 */ /* 0x0000620000000800 */
[----:B------:R-:W-:Y:S01]  /*2e10*/  FADD.FTZ R25, R141, R36 ;  /* 0x000000248d197221 */ /* 0x000fe20000010000 */
[----:B--2---:R-:W-:Y:S01]  /*2e20*/  FADD.FTZ R36, R7, R136 ;  /* 0x0000008807247221 */ /* 0x004fe20000010000 */
[----:B------:R-:W-:-:S02]  /*2e30*/  F2FP.BF16.F32.PACK_AB R136, R136, R7 ;  /* 0x000000078888723e */ /* 0x000fc400000010ff */
[----:B------:R-:W-:Y:S01]  /*2e40*/  FADD.FTZ R38, R20, R25 ;  /* 0x0000001914267221 */ /* 0x000fe20000010000 */
[----:B------:R-:W-:Y:S02]  /*2e50*/  F2FP.BF16.F32.PACK_AB R139, R18, R139 ;  /* 0x0000008b128b723e */ /* 0x000fe400000010ff */
[----:B------:R-:W2:Y:S01]  /*2e60*/  MUFU.EX2 R19, R19 ;  /* 0x0000001300137308 */ /* 0x000ea20000000800 */
[----:B---3--:R-:W-:Y:S01]  /*2e70*/  FADD.FTZ R25, R15, R36 ;  /* 0x000000240f197221 */ /* 0x008fe20000010000 */
[----:B------:R-:W-:Y:S01]  /*2e80*/  FADD.FTZ R27, R143, R38 ;  /* 0x000000268f1b7221 */ /* 0x000fe20000010000 */
[----:B------:R-:W-:Y:S01]  /*2e90*/  F2FP.BF16.F32.PACK_AB R141, R20, R141 ;  /* 0x0000008d148d723e */ /* 0x000fe200000010ff */
[----:B0-----:R-:W-:Y:S01]  /*2ea0*/  IMAD.MOV.U32 R29, RZ, RZ, R87 ;  /* 0x000000ffff1d7224 */ /* 0x001fe200078e0057 */
[C---:B------:R-:W-:Y:S01]  /*2eb0*/  F2FP.BF16.F32.PACK_AB R143, R22.reuse, R143 ;  /* 0x0000008f168f723e */ /* 0x040fe200000010ff */
[----:B------:R-:W-:Y:S02]  /*2ec0*/  FADD.FTZ R38, R22, R27 ;  /* 0x0000001b16267221 */ /* 0x000fe40000010000 */
[----:B------:R0:W3:Y:S01]  /*2ed0*/  MUFU.EX2 R140, R33 ;  /* 0x00000021008c7308 */ /* 0x0000e20000000800 */
[C---:B-1----:R-:W-:Y:S01]  /*2ee0*/  FADD.FTZ R36, R138.reuse, R25 ;  /* 0x000000198a247221 */ /* 0x042fe20000010000 */
[----:B------:R-:W-:Y:S01]  /*2ef0*/  FADD.FTZ R27, R73, R38 ;  /* 0x00000026491b7221 */ /* 0x000fe20000010000 */
[----:B------:R-:W-:Y:S01]  /*2f00*/  F2FP.BF16.F32.PACK_AB R138, R138, R15 ;  /* 0x0000000f8a8a723e */ /* 0x000fe200000010ff */
[----:B------:R-:W-:Y:S01]  /*2f10*/  VIADD R15, R17, 0xfffffffe ;  /* 0xfffffffe110f7836 */ /* 0x000fe20000000000 */
[----:B------:R-:W-:Y:S01]  /*2f20*/  MOV R73, R87 ;  /* 0x0000005700497202 */ /* 0x000fe20000000f00 */
[----:B------:R-:W-:Y:S01]  /*2f30*/  FADD.FTZ R38, R24, R27 ;  /* 0x0000001b18267221 */ /* 0x000fe20000010000 */
[--C-:B------:R-:W-:Y:S01]  /*2f40*/  IMAD.MOV.U32 R24, RZ, RZ, R87.reuse ;  /* 0x000000ffff187224 */ /* 0x100fe200078e0057 */
[----:B------:R-:W1:Y:S01]  /*2f50*/  MUFU.EX2 R21, R21 ;  /* 0x0000001500157308 */ /* 0x000e620000000800 */
[----:B--2---:R-:W-:Y:S01]  /*2f60*/  FADD.FTZ R25, R19, R36 ;  /* 0x0000002413197221 */ /* 0x004fe20000010000 */
[----:B------:R-:W-:Y:S01]  /*2f70*/  FADD.FTZ R27, R77, R38 ;  /* 0x000000264d1b7221 */ /* 0x000fe20000010000 */
[----:B------:R-:W-:Y:S01]  /*2f80*/  ISETP.GE.AND P1, PT, R15, R16, PT ;  /* 0x000000100f00720c */ /* 0x000fe20003f26270 */
[----:B------:R-:W-:-:S02]  /*2f90*/  IMAD.MOV.U32 R77, RZ, RZ, R87 ;  /* 0x000000ffff4d7224 */ /* 0x000fc400078e0057 */
[----:B------:R-:W-:Y:S01]  /*2fa0*/  FADD.FTZ R38, R26, R27 ;  /* 0x0000001b1a267221 */ /* 0x000fe20000010000 */
[----:B0-----:R-:W-:Y:S01]  /*2fb0*/  IMAD.MOV.U32 R33, RZ, RZ, R87 ;  /* 0x000000ffff217224 */ /* 0x001fe200078e0057 */
[----:B------:R0:W2:Y:S01]  /*2fc0*/  MUFU.EX2 R142, R37 ;  /* 0x00000025008e7308 */ /* 0x0000a20000000800 */
[C---:B---3--:R-:W-:Y:S01]  /*2fd0*/  FADD.FTZ R36, R140.reuse, R25 ;  /* 0x000000198c247221 */ /* 0x048fe20000010000 */
[----:B------:R-:W-:Y:S01]  /*2fe0*/  FADD.FTZ R27, R81, R38 ;  /* 0x00000026511b7221 */ /* 0x000fe20000010000 */
[----:B------:R-:W-:Y:S01]  /*2ff0*/  F2FP.BF16.F32.PACK_AB R140, R140, R19 ;  /* 0x000000138c8c723e */ /* 0x000fe200000010ff */
[----:B------:R-:W-:Y:S02]  /*3000*/  IMAD.MOV.U32 R81, RZ, RZ, R87 ;  /* 0x000000ffff517224 */ /* 0x000fe400078e0057 */
[----:B------:R-:W-:Y:S01]  /*3010*/  FADD.FTZ R38, R28, R27 ;  /* 0x0000001b1c267221 */ /* 0x000fe20000010000 */
[-C--:B------:R-:W-:Y:S01]  /*3020*/  MOV R28, R87.reuse ;  /* 0x00000057001c7202 */ /* 0x080fe20000000f00 */
[----:B------:R-:W3:Y:S01]  /*3030*/  MUFU.EX2 R43, R43 ;  /* 0x0000002b002b7308 */ /* 0x000ee20000000800 */
[----:B-1----:R-:W-:Y:S01]  /*3040*/  FADD.FTZ R25, R21, R36 ;  /* 0x0000002415197221 */ /* 0x002fe20000010000 */
[----:B------:R-:W-:Y:S01]  /*3050*/  FADD.FTZ R27, R85, R38 ;  /* 0x00000026551b7221 */ /* 0x000fe20000010000 */
[----:B0-----:R-:W-:Y:S01]  /*3060*/  MOV R37, R87 ;  /* 0x0000005700257202 */ /* 0x001fe20000000f00 */
[----:B------:R-:W-:-:S04]  /*3070*/  IMAD.MOV.U32 R26, RZ, RZ, R87 ;  /* 0x000000ffff1a7224 */ /* 0x000fc800078e0057 */
[----:B------:R0:W1:Y:S01]  /*3080*/  MUFU.EX2 R144, R41 ;  /* 0x0000002900907308 */ /* 0x0000620000000800 */
[C---:B--2---:R-:W-:Y:S01]  /*3090*/  FADD.FTZ R36, R142.reuse, R25 ;  /* 0x000000198e247221 */ /* 0x044fe20000010000 */
[----:B------:R-:W-:-:S06]  /*30a0*/  F2FP.BF16.F32.PACK_AB R142, R142, R21 ;  /* 0x000000158e8e723e */ /* 0x000fcc00000010ff */
[----:B------:R-:W2:Y:S01]  /*30b0*/  MUFU.EX2 R47, R47 ;  /* 0x0000002f002f7308 */ /* 0x000ea20000000800 */
[----:B---3--:R-:W-:Y:S01]  /*30c0*/  FADD.FTZ R25, R43, R36 ;  /* 0x000000242b197221 */ /* 0x008fe20000010000 */
[----:B0-----:R-:W-:-:S06]  /*30d0*/  IMAD.MOV.U32 R41, RZ, RZ, R87 ;  /* 0x000000ffff297224 */ /* 0x001fcc00078e0057 */
[----:B------:R0:W3:Y:S01]  /*30e0*/  MUFU.EX2 R146, R45 ;  /* 0x0000002d00927308 */ /* 0x0000e20000000800 */
[C---:B-1----:R-:W-:Y:S01]  /*30f0*/  FADD.FTZ R36, R144.reuse, R25 ;  /* 0x0000001990247221 */ /* 0x042fe20000010000 */
[----:B------:R-:W-:Y:S02]  /*3100*/  F2FP.BF16.F32.PACK_AB R144, R144, R43 ;  /* 0x0000002b9090723e */ /* 0x000fe400000010ff */
[----:B------:R-:W-:-:S04]  /*3110*/  MOV R43, R87 ;  /* 0x00000057002b7202 */ /* 0x000fc80000000f00 */
[----:B------:R-:W1:Y:S01]  /*3120*/  MUFU.EX2 R51, R51 ;  /* 0x0000003300337308 */ /* 0x000e620000000800 */
[----:B--2---:R-:W-:Y:S01]  /*3130*/  FADD.FTZ R25, R47, R36 ;  /* 0x000000242f197221 */ /* 0x004fe20000010000 */
[----:B0-----:R-:W-:-:S06]  /*3140*/  IMAD.MOV.U32 R45, RZ, RZ, R87 ;  /* 0x000000ffff2d7224 */ /* 0x001fcc00078e0057 */
[----:B------:R-:W0:Y:S01]  /*3150*/  MUFU.EX2 R30, R89 ;  /* 0x00000059001e7308 */ /* 0x000e220000000800 */
[C---:B---3--:R-:W-:Y:S01]  /*3160*/  FADD.FTZ R36, R146.reuse, R25 ;  /* 0x0000001992247221 */ /* 0x048fe20000010000 */
[----:B------:R-:W-:Y:S01]  /*3170*/  F2FP.BF16.F32.PACK_AB R146, R146, R47 ;  /* 0x0000002f9292723e */ /* 0x000fe200000010ff */
[----:B------:R-:W-:-:S05]  /*3180*/  IMAD.MOV.U32 R47, RZ, RZ, R87 ;  /* 0x000000ffff2f7224 */ /* 0x000fca00078e0057 */
[----:B------:R2:W3:Y:S01]  /*3190*/  MUFU.EX2 R148, R49 ;  /* 0x0000003100947308 */ /* 0x0004e20000000800 */
[----:B-1----:R-:W-:Y:S01]  /*31a0*/  FADD.FTZ R25, R51, R36 ;  /* 0x0000002433197221 */ /* 0x002fe20000010000 */
[----:B------:R-:W-:-:S06]  /*31b0*/  IMAD.MOV.U32 R36, RZ, RZ, R87 ;  /* 0x000000ffff247224 */ /* 0x000fcc00078e0057 */
[----:B------:R-:W1:Y:S01]  /*31c0*/  MUFU.EX2 R91, R91 ;  /* 0x0000005b005b7308 */ /* 0x000e620000000800 */
[C---:B0-----:R-:W-:Y:S01]  /*31d0*/  FADD.FTZ R38, R30.reuse, R27 ;  /* 0x0000001b1e267221 */ /* 0x041fe20000010000 */
[----:B------:R-:W-:Y:S01]  /*31e0*/  F2FP.BF16.F32.PACK_AB R151, R30, R85 ;  /* 0x000000551e97723e */ /* 0x000fe200000010ff */
[----:B------:R-:W-:Y:S01]  /*31f0*/  IMAD.MOV.U32 R30, RZ, RZ, R87 ;  /* 0x000000ffff1e7224 */ /* 0x000fe200078e0057 */
[-C--:B------:R-:W-:Y:S02]  /*3200*/  MOV R85, R87.reuse ;  /* 0x0000005700557202 */ /* 0x080fe40000000f00 */
[----:B--2---:R-:W-:Y:S02]  /*3210*/  MOV R49, R87 ;  /* 0x0000005700317202 */ /* 0x004fe40000000f00 */
[----:B------:R-:W0:Y:S01]  /*3220*/  MUFU.EX2 R55, R55 ;  /* 0x0000003700377308 */ /* 0x000e220000000800 */
[C---:B---3--:R-:W-:Y:S01]  /*3230*/  FADD.FTZ R6, R148.reuse, R25 ;  /* 0x0000001994067221 */ /* 0x048fe20000010000 */
[----:B------:R-:W-:Y:S01]  /*3240*/  F2FP.BF16.F32.PACK_AB R148, R148, R51 ;  /* 0x000000339494723e */ /* 0x000fe200000010ff */
[----:B------:R-:W-:-:S05]  /*3250*/  IMAD.MOV.U32 R51, RZ, RZ, R87 ;  /* 0x000000ffff337224 */ /* 0x000fca00078e0057 */
[----:B------:R-:W2:Y:S01]  /*3260*/  MUFU.EX2 R32, R93 ;  /* 0x0000005d00207308 */ /* 0x000ea20000000800 */
[----:B-1----:R-:W-:Y:S01]  /*3270*/  FADD.FTZ R27, R91, R38 ;  /* 0x000000265b1b7221 */ /* 0x002fe20000010000 */
[----:B------:R-:W-:-:S06]  /*3280*/  IMAD.MOV.U32 R38, RZ, RZ, R87 ;  /* 0x000000ffff267224 */ /* 0x000fcc00078e0057 */
[----:B------:R1:W3:Y:S01]  /*3290*/  MUFU.EX2 R150, R53 ;  /* 0x0000003500967308 */ /* 0x0002e20000000800 */
[----:B0-----:R-:W-:-:S07]  /*32a0*/  FADD.FTZ R25, R55, R6 ;  /* 0x0000000637197221 */ /* 0x001fce0000010000 */
[----:B------:R-:W0:Y:S01]  /*32b0*/  MUFU.EX2 R95, R95 ;  /* 0x0000005f005f7308 */ /* 0x000e220000000800 */
[C---:B--2---:R-:W-:Y:S01]  /*32c0*/  FADD.FTZ R14, R32.reuse, R27 ;  /* 0x0000001b200e7221 */ /* 0x044fe20000010000 */
[----:B------:R-:W-:Y:S01]  /*32d0*/  F2FP.BF16.F32.PACK_AB R153, R32, R91 ;  /* 0x0000005b2099723e */ /* 0x000fe200000010ff */
[--C-:B-1----:R-:W-:Y:S02]  /*32e0*/  IMAD.MOV.U32 R53, RZ, RZ, R87.reuse ;  /* 0x000000ffff357224 */ /* 0x102fe400078e0057 */
[----:B------:R-:W-:-:S03]  /*32f0*/  IMAD.MOV.U32 R32, RZ, RZ, R87 ;  /* 0x000000ffff207224 */ /* 0x000fc600078e0057 */
[----:B------:R-:W1:Y:S01]  /*3300*/  MUFU.EX2 R59, R59 ;  /* 0x0000003b003b7308 */ /* 0x000e620000000800 */
[C---:B---3--:R-:W-:Y:S01]  /*3310*/  FADD.FTZ R6, R150.reuse, R25 ;  /* 0x0000001996067221 */ /* 0x048fe20000010000 */
[----:B------:R-:W-:Y:S02]  /*3320*/  F2FP.BF16.F32.PACK_AB R150, R150, R55 ;  /* 0x000000379696723e */ /* 0x000fe400000010ff */
[----:B------:R-:W-:-:S04]  /*3330*/  MOV R55, R87 ;  /* 0x0000005700377202 */ /* 0x000fc80000000f00 */
[----:B------:R2:W3:Y:S01]  /*3340*/  MUFU.EX2 R34, R63 ;  /* 0x0000003f00227308 */ /* 0x0004e20000000800 */
[----:B0-----:R-:W-:-:S07]  /*3350*/  FADD.FTZ R27, R95, R14 ;  /* 0x0000000e5f1b7221 */ /* 0x001fce0000010000 */
[----:B------:R0:W4:Y:S01]  /*3360*/  MUFU.EX2 R152, R57 ;  /* 0x0000003900987308 */ /* 0x0001220000000800 */
[----:B-1----:R-:W-:Y:S01]  /*3370*/  FADD.FTZ R25, R59, R6 ;  /* 0x000000063b197221 */ /* 0x002fe20000010000 */
[----:B--2---:R-:W-:-:S06]  /*3380*/  IMAD.MOV.U32 R63, RZ, RZ, R87 ;  /* 0x000000ffff3f7224 */ /* 0x004fcc00078e0057 */
[----:B------:R-:W1:Y:S01]  /*3390*/  MUFU.EX2 R97, R97 ;  /* 0x0000006100617308 */ /* 0x000e620000000800 */
[C---:B---3--:R-:W-:Y:S01]  /*33a0*/  FADD.FTZ R14, R34.reuse, R27 ;  /* 0x0000001b220e7221 */ /* 0x048fe20000010000 */
[----:B------:R-:W-:Y:S01]  /*33b0*/  F2FP.BF16.F32.PACK_AB R155, R34, R95 ;  /* 0x0000005f229b723e */ /* 0x000fe200000010ff */
[----:B0-----:R-:W-:Y:S01]  /*33c0*/  IMAD.MOV.U32 R57, RZ, RZ, R87 ;  /* 0x000000ffff397224 */ /* 0x001fe200078e0057 */
[----:B------:R-:W-:-:S04]  /*33d0*/  MOV R34, R87 ;  /* 0x0000005700227202 */ /* 0x000fc80000000f00 */
[----:B------:R-:W0:Y:S01]  /*33e0*/  MUFU.EX2 R3, R3 ;  /* 0x0000000300037308 */ /* 0x000e220000000800 */
[C---:B----4-:R-:W-:Y:S01]  /*33f0*/  FADD.FTZ R6, R152.reuse, R25 ;  /* 0x0000001998067221 */ /* 0x050fe20000010000 */
[----:B------:R-:W-:Y:S01]  /*3400*/  F2FP.BF16.F32.PACK_AB R152, R152, R59 ;  /* 0x0000003b9898723e */ /* 0x000fe200000010ff */
[----:B------:R-:W-:-:S05]  /*3410*/  IMAD.MOV.U32 R59, RZ, RZ, R87 ;  /* 0x000000ffff3b7224 */ /* 0x000fca00078e0057 */
[----:B------:R2:W3:Y:S01]  /*3420*/  MUFU.EX2 R8, R67 ;  /* 0x0000004300087308 */ /* 0x0004e20000000800 */
[----:B-1----:R-:W-:-:S07]  /*3430*/  FADD.FTZ R27, R97, R14 ;  /* 0x0000000e611b7221 */ /* 0x002fce0000010000 */
[----:B------:R1:W4:Y:S01]  /*3440*/  MUFU.EX2 R154, R61 ;  /* 0x0000003d009a7308 */ /* 0x0003220000000800 */
[----:B0-----:R-:W-:Y:S01]  /*3450*/  FADD.FTZ R25, R3, R6 ;  /* 0x0000000603197221 */ /* 0x001fe20000010000 */
[----:B--2---:R-:W-:-:S06]  /*3460*/  MOV R67, R87 ;  /* 0x0000005700437202 */ /* 0x004fcc0000000f00 */
[----:B------:R-:W0:Y:S01]  /*3470*/  MUFU.EX2 R9, R9 ;  /* 0x0000000900097308 */ /* 0x000e220000000800 */
[C---:B---3--:R-:W-:Y:S01]  /*3480*/  FADD.FTZ R14, R8.reuse, R27 ;  /* 0x0000001b080e7221 */ /* 0x048fe20000010000 */
[----:B------:R-:W-:Y:S02]  /*3490*/  F2FP.BF16.F32.PACK_AB R157, R8, R97 ;  /* 0x00000061089d723e */ /* 0x000fe400000010ff */
[----:B-1----:R-:W-:-:S04]  /*34a0*/  MOV R61, R87 ;  /* 0x00000057003d7202 */ /* 0x002fc80000000f00 */
[----:B------:R1:W2:Y:S01]  /*34b0*/  MUFU.EX2 R156, R65 ;  /* 0x00000041009c7308 */ /* 0x0002a20000000800 */
[C---:B----4-:R-:W-:Y:S01]  /*34c0*/  FADD.FTZ R8, R154.reuse, R25 ;  /* 0x000000199a087221 */ /* 0x050fe20000010000 */
[----:B------:R-:W-:Y:S02]  /*34d0*/  F2FP.BF16.F32.PACK_AB R154, R154, R3 ;  /* 0x000000039a9a723e */ /* 0x000fe400000010ff */
[----:B------:R-:W-:-:S04]  /*34e0*/  MOV R25, R87 ;  /* 0x0000005700197202 */ /* 0x000fc80000000f00 */
[----:B------:R-:W3:Y:S01]  /*34f0*/  MUFU.EX2 R99, R99 ;  /* 0x0000006300637308 */ /* 0x000ee20000000800 */
[----:B0-----:R-:W-:Y:S01]  /*3500*/  FADD.FTZ R7, R9, R8 ;  /* 0x0000000809077221 */ /* 0x001fe20000010000 */
[----:B-1----:R-:W-:-:S06]  /*3510*/  IMAD.MOV.U32 R65, RZ, RZ, R87 ;  /* 0x000000ffff417224 */ /* 0x002fcc00078e0057 */
[----:B------:R-:W0:Y:S01]  /*3520*/  MUFU.EX2 R23, R23 ;  /* 0x0000001700177308 */ /* 0x000e220000000800 */
[C---:B--2---:R-:W-:Y:S01]  /*3530*/  FADD.FTZ R8, R156.reuse, R7 ;  /* 0x000000079c087221 */ /* 0x044fe20000010000 */
[----:B------:R-:W-:Y:S01]  /*3540*/  F2FP.BF16.F32.PACK_AB R156, R156, R9 ;  /* 0x000000099c9c723e */ /* 0x000fe200000010ff */
[----:B------:R-:W-:-:S05]  /*3550*/  IMAD.MOV.U32 R9, RZ, RZ, 0x3f800000 ;  /* 0x3f800000ff097424 */ /* 0x000fca00078e00ff */
[----:B------:R-:W1:Y:S01]  /*3560*/  MUFU.EX2 R12, R12 ;  /* 0x0000000c000c7308 */ /* 0x000e620000000800 */
[----:B---3--:R-:W-:-:S07]  /*3570*/  FADD.FTZ R27, R99, R14 ;  /* 0x0000000e631b7221 */ /* 0x008fce0000010000 */
[----:B------:R2:W3:Y:S01]  /*3580*/  MUFU.EX2 R158, R69 ;  /* 0x00000045009e7308 */ /* 0x0004e20000000800 */
[----:B0-----:R-:W-:Y:S01]  /*3590*/  FADD.FTZ R7, R23, R8 ;  /* 0x0000000817077221 */ /* 0x001fe20000010000 */
[----:B------:R-:W-:Y:S01]  /*35a0*/  MOV R8, 0x3f800000 ;  /* 0x3f80000000087802 */ /* 0x000fe20000000f00 */
[C---:B-1----:R-:W-:Y:S01]  /*35b0*/  FADD.FTZ R6, R12.reuse, R27 ;  /* 0x0000001b0c067221 */ /* 0x042fe20000010000 */
[----:B------:R-:W-:Y:S01]  /*35c0*/  F2FP.BF16.F32.PACK_AB R159, R12, R99 ;  /* 0x000000630c9f723e */ /* 0x000fe200000010ff */
[--C-:B--2---:R-:W-:Y:S02]  /*35d0*/  IMAD.MOV.U32 R69, RZ, RZ, R87.reuse ;  /* 0x000000ffff457224 */ /* 0x104fe400078e0057 */
[----:B------:R-:W-:Y:S02]  /*35e0*/  IMAD.MOV.U32 R27, RZ, RZ, R87 ;  /* 0x000000ffff1b7224 */ /* 0x000fe400078e0057 */
[C---:B---3--:R-:W-:Y:S01]  /*35f0*/  FADD.FTZ R3, R158.reuse, R7 ;  /* 0x000000079e037221 */ /* 0x048fe20000010000 */
[----:B------:R-:W-:Y:S01]  /*3600*/  F2FP.BF16.F32.PACK_AB R158, R158, R23 ;  /* 0x000000179e9e723e */ /* 0x000fe200000010ff */
[----:B------:R-:W-:Y:S01]  /*3610*/  IMAD.MOV.U32 R7, RZ, RZ, RZ ;  /* 0x000000ffff077224 */ /* 0x000fe200078e00ff */
[----:B------:R-:W-:Y:S06]  /*3620*/  @!P1 BRA `(.L_x_18) ;  /* 0x0000002400089947 */ /* 0x000fec0003800000 */
[----:B------:R-:W-:Y:S01]  /*3630*/  IMAD.MOV.U32 R14, RZ, RZ, R11 ;  /* 0x000000ffff0e7224 */ /* 0x000fe200078e000b */
[----:B------:R-:W-:Y:S01]  /*3640*/  MOV R12, R13 ;  /* 0x0000000d000c7202 */ /* 0x000fe20000000f00 */
[----:B------:R-:W-:Y:S01]  /*3650*/  IMAD.MOV.U32 R17, RZ, RZ, RZ ;  /* 0x000000ffff117224 */ /* 0x000fe200078e00ff */
[----:B------:R-:W-:Y:S01]  /*3660*/  CS2R R86, SRZ ;  /* 0x0000000000567805 */ /* 0x000fe2000001ff00 */
[----:B------:R-:W-:Y:S01]  /*3670*/  IMAD.MOV.U32 R9, RZ, RZ, 0x3f800000 ;  /* 0x3f800000ff097424 */ /* 0x000fe200078e00ff */
        /* <DEDUP_REMOVED lines=30> */
[----:B------:R-:W-:Y:S01]  /*3860*/  CS2R R24, SRZ ;  /* 0x0000000000187805 */ /* 0x000fe2000001ff00 */
[----:B------:R-:W-:Y:S01]  /*3870*/  UMOV UR56, URZ ;  /* 0x0000003f00387c82 */ /* 0x000fe20008000000 */
[----:B------:R-:W-:-:S05]  /*3880*/  ULDC UR60, c[0x0][0x9d8] ;  /* 0x00027600003c7ab9 */ /* 0x000fca0000000800 */
.L_x_29:
[----:B------:R-:W-:-:S04]  /*3890*/  UISETP.NE.AND UP0, UPT, UR56, 0x1, UPT ;  /* 0x000000013800788c */ /* 0x000fc8000bf05270 */
[----:B------:R-:W-:-:S06]  /*38a0*/  USEL UR4, URZ, 0x1, UP0 ;  /* 0x000000013f047887 */ /* 0x000fcc0008000000 */
[----:B------:R-:W-:Y:S01]  /*38b0*/  LOP3.LUT R7, R17, UR4, RZ, 0x3c, !PT ;  /* 0x0000000411077c12 */ /* 0x000fe2000f8e3cff */
[----:B------:R-:W-:Y:S06]  /*38c0*/  @!P0 BRA `(.L_x_19) ;  /* 0x0000000000048947 */ /* 0x000fec0003800000 */
[----:B------:R-:W-:Y:S01]  /*38d0*/  BPT.TRAP 0x1 ;  /* 0x000000040000795c */ /* 0x000fe20000300000 */
.L_x_19:
[----:B------:R-:W-:Y:S01]  /*38e0*/  UIADD3 UR4, UR56, 0x1, URZ ;  /* 0x0000000138047890 */ /* 0x000fe2000fffe03f */
[----:B------:R-:W-:-:S03]  /*38f0*/  SHF.L.U32 R10, R7, 0x1f, RZ ;  /* 0x0000001f070a7819 */ /* 0x000fc600000006ff */
[----:B------:R-:W-:-:S04]  /*3900*/  UISETP.NE.AND UP0, UPT, UR4, 0x2, UPT ;  /* 0x000000020400788c */ /* 0x000fc8000bf05270 */
[----:B------:R-:W-:-:S04]  /*3910*/  USEL UR4, UR4, URZ, UP0 ;  /* 0x0000003f04047287 */ /* 0x000fc80008000000 */
[----:B------:R-:W-:Y:S02]  /*3920*/  ULEA UR59, UR4, UR37, 0x3 ;  /* 0x00000025043b7291 */ /* 0x000fe4000f8e183f */
[----:B------:R-:W-:-:S07]  /*3930*/  MOV R0, UR4 ;  /* 0x0000000400007c02 */ /* 0x000fce0008000f00 */
[----:B------:R0:W1:Y:S01]  /*3940*/  SYNCS.PHASECHK.TRANS64.TRYWAIT P1, [UR59+0x2a830], R10 ;  /* 0x02a8300aff0075a7 */ /* 0x000062000802017b */
[----:B------:R-:W-:Y:S05]  /*3950*/  @!P0 BRA `(.L_x_20) ;  /* 0x0000000000048947 */ /* 0x000fea0003800000 */
[----:B------:R-:W-:Y:S01]  /*3960*/  BPT.TRAP 0x1 ;  /* 0x000000040000795c */ /* 0x000fe20000300000 */
.L_x_20:
[----:B-1----:R-:W-:Y:S05]  /*3970*/  @P1 BRA `(.L_x_21) ;  /* 0x0000000000081947 */ /* 0x002fea0003800000 */
[----:B------:R-:W1:Y:S02]  /*3980*/  SYNCS.PHASECHK.TRANS64.TRYWAIT P1, [UR59+0x2a830], R10 ;  /* 0x02a8300aff0075a7 */ /* 0x000e64000802017b */
[----:B-1----:R-:W-:Y:S05]  /*3990*/  @!P1 BRA `(.L_x_22) ;  /* 0x00000080000c9947 */ /* 0x002fea0003800000 */
.L_x_21:
[----:B------:R-:W-:Y:S01]  /*39a0*/  R2UR UR6, R0 ;  /* 0x00000000000672ca */ /* 0x000fe200000e0000 */
[----:B------:R-:W-:Y:S01]  /*39b0*/  WARPGROUP.ARRIVE ;  /* 0x00000000000079c5 */ /* 0x000fe20000000000 */
[----:B------:R-:W-:Y:S01]  /*39c0*/  R2UR UR4, R4 ;  /* 0x00000000040472ca */ /* 0x000fe200000e0000 */
[----:B------:R-:W-:Y:S01]  /*39d0*/  UMOV UR7, 0x40000040 ;  /* 0x4000004000077882 */ /* 0x000fe20000000000 */
[----:B------:R-:W-:Y:S01]  /*39e0*/  R2UR UR5, R5 ;  /* 0x00000000050572ca */ /* 0x000fe200000e0000 */
[----:B------:R-:W-:Y:S01]  /*39f0*/  UMOV UR11, 0x40000040 ;  /* 0x40000040000b7882 */ /* 0x000fe20000000000 */
[----:B------:R-:W-:Y:S01]  /*3a00*/  UMOV UR15, 0x40000040 ;  /* 0x40000040000f7882 */ /* 0x000fe20000000000 */
[----:B------:R-:W-:Y:S01]  /*3a10*/  UMOV UR19, 0x40000040 ;  /* 0x4000004000137882 */ /* 0x000fe20000000000 */
[----:B------:R-:W-:Y:S01]  /*3a20*/  UMOV UR23, 0x40000040 ;  /* 0x4000004000177882 */ /* 0x000fe20000000000 */
[----:B------:R-:W-:Y:S01]  /*3a30*/  UMOV UR27, 0x40000040 ;  /* 0x40000040001b7882 */ /* 0x000fe20000000000 */
[----:B------:R-:W-:Y:S01]  /*3a40*/  UMOV UR31, 0x40000040 ;  /* 0x40000040001f7882 */ /* 0x000fe20000000000 */
[----:B------:R-:W-:Y:S01]  /*3a50*/  UMOV UR35, 0x40000040 ;  /* 0x4000004000237882 */ /* 0x000fe20000000000 */
[----:B------:R-:W-:Y:S01]  /*3a60*/  UMOV UR43, 0x40000040 ;  /* 0x40000040002b7882 */ /* 0x000fe20000000000 */
[----:B------:R-:W-:Y:S01]  /*3a70*/  UIMAD UR6, UR6, 0x900, UR58 ;  /* 0x00000900060678a4 */ /* 0x000fe2000f8e023a */
[-C--:B------:R-:W-:Y:S01]  /*3a80*/  FMUL.FTZ R24, R24, R8.reuse ;  /* 0x0000000818187220 */ /* 0x080fe20000410000 */
[----:B------:R-:W-:Y:S01]  /*3a90*/  UMOV UR47, 0x40000040 ;  /* 0x40000040002f7882 */ /* 0x000fe20000000000 */
[----:B------:R-:W-:Y:S01]  /*3aa0*/  UMOV UR51, 0x40000040 ;  /* 0x4000004000337882 */ /* 0x000fe20000000000 */
[----:B------:R-:W-:Y:S01]  /*3ab0*/  UIADD3 UR10, UR6, 0x2, URZ ;  /* 0x00000002060a7890 */ /* 0x000fe2000fffe03f */
[-C--:B------:R-:W-:Y:S01]  /*3ac0*/  FMUL.FTZ R25, R25, R8.reuse ;  /* 0x0000000819197220 */ /* 0x080fe20000410000 */
[----:B------:R-:W-:Y:S01]  /*3ad0*/  UIADD3 UR14, UR6, 0x4, URZ ;  /* 0x00000004060e7890 */ /* 0x000fe2000fffe03f */
[----:B------:R-:W-:Y:S01]  /*3ae0*/  FMUL.FTZ R28, R28, R8 ;  /* 0x000000081c1c7220 */ /* 0x000fe20000410000 */
[----:B------:R-:W-:-:S02]  /*3af0*/  UIADD3 UR18, UR6, 0x6, URZ ;  /* 0x0000000606127890 */ /* 0x000fc4000fffe03f */
[----:B------:R-:W-:Y:S01]  /*3b00*/  HGMMA.64x96x16.F32.BF16 R88, gdesc[UR4], RZ, !UPT, gsb0 ;  /* 0x01600000045879f0 */ /* 0x000fe2000c0018ff */
[----:B------:R-:W-:Y:S01]  /*3b10*/  UIADD3 UR22, UR6, 0x300, URZ ;  /* 0x0000030006167890 */ /* 0x000fe2000fffe03f */
[-C--:B------:R-:W-:Y:S01]  /*3b20*/  FMUL.FTZ R29, R29, R8.reuse ;  /* 0x000000081d1d7220 */ /* 0x080fe20000410000 */
        /* <DEDUP_REMOVED lines=14> */
[----:B------:R-:W-:Y:S01]  /*3c10*/  UMOV UR55, 0x40000040 ;  /* 0x4000004000377882 */ /* 0x000fe20000000000 */
[-C--:B------:R-:W-:Y:S01]  /*3c20*/  FMUL.FTZ R45, R45, R8.reuse ;  /* 0x000000082d2d7220 */ /* 0x080fe20000410000 */
        /* <DEDUP_REMOVED lines=19> */
[----:B------:R-:W-:Y:S01]  /*3d60*/  FMUL.FTZ R85, R85, R8 ;  /* 0x0000000855557220 */ /* 0x000fe20000410000 */
        /* <DEDUP_REMOVED lines=32> */
[----:B------:R-:W-:-:S02]  /*3f70*/  WARPGROUP.DEPBAR.LE gsb0, 0x0 ;  /* 0x00008000000079c5 */ /* 0x000fc40000010000 */
        /* <DEDUP_REMOVED lines=33> */
[----:B------:R-:W-:Y:S05]  /*4190*/  @!P0 BRA `(.L_x_23) ;  /* 0x0000000000048947 */ /* 0x000fea0003800000 */
[----:B------:R-:W-:Y:S01]  /*41a0*/  BPT.TRAP 0x1 ;  /* 0x000000040000795c */ /* 0x000fe20000300000 */
.L_x_23:
[----:B------:R-:W-:Y:S01]  /*41b0*/  ULEA UR5, UR56, UR37, 0x3 ;  /* 0x0000002538057291 */ /* 0x000fe2000f8e183f */
[----:B------:R-:W-:-:S08]  /*41c0*/  SHF.L.U32 R8, R17, 0x1f, RZ ;  /* 0x0000001f11087819 */ /* 0x000fd000000006ff */
[----:B------:R2:W3:Y:S01]  /*41d0*/  SYNCS.PHASECHK.TRANS64.TRYWAIT P1, [UR5+0x2a850], R8 ;  /* 0x02a85008ff0075a7 */ /* 0x0004e20008020145 */
[----:B------:R-:W-:Y:S05]  /*41e0*/  @!P0 BRA `(.L_x_24) ;  /* 0x0000000000048947 */ /* 0x000fea0003800000 */
[----:B------:R-:W-:Y:S01]  /*41f0*/  BPT.TRAP 0x1 ;  /* 0x000000040000795c */ /* 0x000fe20000300000 */
.L_x_24:
[----:B---3--:R-:W-:Y:S05]  /*4200*/  @P1 BRA `(.L_x_25) ;  /* 0x0000000000081947 */ /* 0x008fea0003800000 */
[----:B------:R-:W3:Y:S02]  /*4210*/  SYNCS.PHASECHK.TRANS64.TRYWAIT P1, [UR5+0x2a850], R8 ;  /* 0x02a85008ff0075a7 */ /* 0x000ee40008020145 */
[----:B---3--:R-:W-:Y:S05]  /*4220*/  @!P1 BRA `(.L_x_26) ;  /* 0x0000007800009947 */ /* 0x008fea0003800000 */
.L_x_25:
[----:B------:R-:W-:Y:S01]  /*4230*/  UIADD3 UR4, UR37, 0x400, URZ ;  /* 0x0000040025047890 */ /* 0x000fe2000fffe03f */
[----:B------:R-:W-:Y:S01]  /*4240*/  WARPGROUP.ARRIVE ;  /* 0x00000000000079c5 */ /* 0x000fe20000000000 */
[----:B------:R-:W-:Y:S02]  /*4250*/  UMOV UR7, 0x40000040 ;  /* 0x4000004000077882 */ /* 0x000fe40000000000 */
[----:B------:R-:W-:-:S04]  /*4260*/  USHF.R.U32.HI UR4, URZ, 0x4, UR4 ;  /* 0x000000043f047899 */ /* 0x000fc80008011604 */
[----:B------:R-:W-:-:S04]  /*4270*/  ULOP3.LUT UR4, UR4, 0x3fff, URZ, 0xc0, !UPT ;  /* 0x00003fff04047892 */ /* 0x000fc8000f8ec03f */
[----:B------:R-:W-:-:S04]  /*4280*/  ULOP3.LUT UR4, UR4, 0x3000000, URZ, 0xfc, !UPT ;  /* 0x0300000004047892 */ /* 0x000fc8000f8efc3f */
[----:B------:R-:W-:-:S04]  /*4290*/  UIMAD UR56, UR56, 0x600, UR4 ;  /* 0x00000600383878a4 */ /* 0x000fc8000f8e0204 */
[----:B------:R-:W-:-:S03]  /*42a0*/  UIADD3 UR4, UR56, 0x80, URZ ;  /* 0x0000008038047890 */ /* 0x000fc6000fffe03f */
[----:B------:R-:W-:-:S06]  /*42b0*/  UMOV UR6, UR56 ;  /* 0x0000003800067c82 */ /* 0x000fcc0008000000 */
[----:B------:R-:W-:Y:S01]  /*42c0*/  HGMMA.64x128x16.F32.BF16 R24, R136, gdesc[UR4].tnspB, R24, gsb0 ;  /* 0x41e0000488187df0 */ /* 0x000fe20008001818 */
[----:B------:R-:W-:Y:S01]  /*42d0*/  UMOV UR7, 0x40000040 ;  /* 0x4000004000077882 */ /* 0x000fe20000000000 */
[----:B------:R-:W-:Y:S01]  /*42e0*/  UMOV UR6, UR4 ;  /* 0x0000000400067c82 */ /* 0x000fe20008000000 */
[----:B------:R-:W-:Y:S01]  /*42f0*/  UIADD3 UR4, UR56, 0x100, URZ ;  /* 0x0000010038047890 */ /* 0x000fe2000fffe03f */
[----:B------:R-:W-:Y:S02]  /*4300*/  WARPGROUP.DEPBAR.LE gsb0, 0x0 ;  /* 0x00008000000079c5 */ /* 0x000fe40000010000 */
[----:B------:R-:W-:-:S06]  /*4310*/  WARPGROUP.ARRIVE ;  /* 0x00000000000079c5 */ /* 0x000fcc0000000000 */
[----:B------:R-:W-:Y:S01]  /*4320*/  HGMMA.64x128x16.F32.BF16 R24, R140, gdesc[UR4].tnspB, R24, gsb0 ;  /* 0x41e000048c187df0 */ /* 0x000fe20008001818 */
[----:B------:R-:W-:Y:S01]  /*4330*/  UMOV UR6, UR4 ;  /* 0x0000000400067c82 */ /* 0x000fe20008000000 */
[----:B------:R-:W-:Y:S01]  /*4340*/  UMOV UR7, 0x40000040 ;  /* 0x4000004000077882 */ /* 0x000fe20000000000 */
[----:B------:R-:W-:Y:S01]  /*4350*/  UIADD3 UR4, UR56, 0x180, URZ ;  /* 0x0000018038047890 */ /* 0x000fe2000fffe03f */
[----:B------:R-:W-:Y:S02]  /*4360*/  WARPGROUP.DEPBAR.LE gsb0, 0x0 ;  /* 0x00008000000079c5 */ /* 0x000fe40000010000 */
[----:B------:R-:W-:-:S06]  /*4370*/  WARPGROUP.ARRIVE ;  /* 0x00000000000079c5 */ /* 0x000fcc0000000000 */
[----:B------:R-:W-:Y:S01]  /*4380*/  HGMMA.64x128x16.F32.BF16 R24, R144, gdesc[UR4].tnspB, R24, gsb0 ;  /* 0x41e0000490187df0 */ /* 0x000fe20008001818 */
[----:B------:R-:W-:Y:S01]  /*4390*/  UMOV UR6, UR4 ;  /* 0x0000000400067c82 */ /* 0x000fe20008000000 */
[----:B------:R-:W-:Y:S01]  /*43a0*/  UMOV UR7, 0x40000040 ;  /* 0x4000004000077882 */ /* 0x000fe20000000000 */
[----:B------:R-:W-:Y:S02]  /*43b0*/  UIADD3 UR4, UR56, 0x200, URZ ;  /* 0x0000020038047890 */ /* 0x000fe4000fffe03f */
[----:B------:R-:W-:Y:S01]  /*43c0*/  UIADD3 UR56, UR56, 0x280, URZ ;  /* 0x0000028038387890 */ /* 0x000fe2000fffe03f */
[----:B------:R-:W-:Y:S02]  /*43d0*/  WARPGROUP.DEPBAR.LE gsb0, 0x0 ;  /* 0x00008000000079c5 */ /* 0x000fe40000010000 */
[----:B------:R-:W-:-:S06]  /*43e0*/  WARPGROUP.ARRIVE ;  /* 0x00000000000079c5 */ /* 0x000fcc0000000000 */
[----:B------:R-:W-:Y:S01]  /*43f0*/  HGMMA.64x128x16.F32.BF16 R24, R148, gdesc[UR4].tnspB, R24, gsb0 ;  /* 0x41e0000494187df0 */ /* 0x000fe20008001818 */
[----:B------:R-:W-:Y:S01]  /*4400*/  UMOV UR6, UR4 ;  /* 0x0000000400067c82 */ /* 0x000fe20008000000 */
[----:B------:R-:W-:Y:S01]  /*4410*/  UMOV UR7, 0x40000040 ;  /* 0x4000004000077882 */ /* 0x000fe20000000000 */
[----:B------:R-:W-:Y:S02]  /*4420*/  WARPGROUP.DEPBAR.LE gsb0, 0x0 ;  /* 0x00008000000079c5 */ /* 0x000fe40000010000 */
[----:B------:R-:W-:-:S07]  /*4430*/  WARPGROUP.ARRIVE ;  /* 0x00000000000079c5 */ /* 0x000fce0000000000 */
[----:B------:R-:W-:Y:S01]  /*4440*/  HGMMA.64x128x16.F32.BF16 R24, R152, gdesc[UR4].tnspB, R24, gsb0 ;  /* 0x41e0000498187df0 */ /* 0x000fe20008001818 */
[----:B------:R-:W-:Y:S01]  /*4450*/  UMOV UR6, UR56 ;  /* 0x0000003800067c82 */ /* 0x000fe20008000000 */
[----:B------:R-:W-:Y:S01]  /*4460*/  UMOV UR7, 0x40000040 ;  /* 0x4000004000077882 */ /* 0x000fe20000000000 */
[----:B------:R-:W-:Y:S02]  /*4470*/  WARPGROUP.DEPBAR.LE gsb0, 0x0 ;  /* 0x00008000000079c5 */ /* 0x000fe40000010000 */
[----:B------:R-:W-:-:S07]  /*4480*/  WARPGROUP.ARRIVE ;  /* 0x00000000000079c5 */ /* 0x000fce0000000000 */
[----:B------:R-:W-:Y:S03]  /*4490*/  HGMMA.64x128x16.F32.BF16 R24, R156, gdesc[UR4].tnspB, R24, gsb0 ;  /* 0x41e000049c187df0 */ /* 0x000fe60008001818 */
[----:B------:R-:W-:Y:S02]  /*44a0*/  WARPGROUP.DEPBAR.LE gsb0, 0x0 ;  /* 0x00008000000079c5 */ /* 0x000fe40000010000 */
[----:B------:R-:W-:Y:S05]  /*44b0*/  @!P0 BRA `(.L_x_27) ;  /* 0x0000000000048947 */ /* 0x000fea0003800000 */
[----:B------:R-:W-:Y:S01]  /*44c0*/  BPT.TRAP 0x1 ;  /* 0x000000040000795c */ /* 0x000fe20000300000 */
.L_x_27:
[----:B------:R-:W-:Y:S01]  /*44d0*/  FMUL.FTZ R137, R88, UR60 ;  /* 0x0000003c58897c20 */ /* 0x000fe20008410000 */
[----:B------:R-:W-:Y:S01]  /*44e0*/  FMUL.FTZ R139, R89, UR60 ;  /* 0x0000003c598b7c20 */ /* 0x000fe20008410000 */
[----:B------:R-:W-:Y:S01]  /*44f0*/  FMUL.FTZ R141, R92, UR60 ;  /* 0x0000003c5c8d7c20 */ /* 0x000fe20008410000 */
[----:B------:R-:W-:Y:S01]  /*4500*/  FMUL.FTZ R17, R90, UR60 ;  /* 0x0000003c5a117c20 */ /* 0x000fe20008410000 */
[----:B------:R-:W-:Y:S01]  /*4510*/  FMUL.FTZ R143, R93, UR60 ;  /* 0x0000003c5d8f7c20 */ /* 0x000fe20008410000 */
[----:B------:R-:W-:Y:S01]  /*4520*/  FMUL.FTZ R19, R91, UR60 ;  /* 0x0000003c5b137c20 */ /* 0x000fe20008410000 */
[----:B------:R-:W2:Y:S01]  /*4530*/  MUFU.TANH R137, R137 ;  /* 0x0000008900897308 */ /* 0x000ea20000002400 */
[----:B------:R-:W-:Y:S01]  /*4540*/  FMUL.FTZ R145, R96, UR60 ;  /* 0x0000003c60917c20 */ /* 0x000fe20008410000 */
[----:B------:R-:W-:Y:S01]  /*4550*/  FMUL.FTZ R21, R94, UR60 ;  /* 0x0000003c5e157c20 */ /* 0x000fe20008410000 */
[----:B------:R-:W-:Y:S01]  /*4560*/  FMUL.FTZ R147, R97, UR60 ;  /* 0x0000003c61937c20 */ /* 0x000fe20008410000 */
[----:B------:R-:W-:Y:S01]  /*4570*/  FMUL.FTZ R23, R95, UR60 ;  /* 0x0000003c5f177c20 */ /* 0x000fe20008410000 */
[----:B------:R-:W-:Y:S01]  /*4580*/  FMUL.FTZ R149, R100, UR60 ;  /* 0x0000003c64957c20 */ /* 0x000fe20008410000 */
[----:B------:R-:W-:Y:S01]  /*4590*/  FMUL.FTZ R89, R98, UR60 ;  /* 0x0000003c62597c20 */ /* 0x000fe20008410000 */
[----:B------:R-:W-:Y:S01]  /*45a0*/  FMUL.FTZ R101, R101, UR60 ;  /* 0x0000003c65657c20 */ /* 0x000fe20008410000 */
[----:B------:R-:W4:Y:S01]  /*45b0*/  MUFU.TANH R139, R139 ;  /* 0x0000008b008b7308 */ /* 0x000f220000002400 */
[----:B------:R-:W-:Y:S01]  /*45c0*/  FMUL.FTZ R91, R99, UR60 ;  /* 0x0000003c635b7c20 */ /* 0x000fe20008410000 */
[----:B------:R-:W-:Y:S01]  /*45d0*/  FMUL.FTZ R151, R104, UR60 ;  /* 0x0000003c68977c20 */ /* 0x000fe20008410000 */
[----:B------:R-:W-:Y:S01]  /*45e0*/  FMUL.FTZ R93, R102, UR60 ;  /* 0x0000003c665d7c20 */ /* 0x000fe20008410000 */
[----:B------:R-:W-:Y:S01]  /*45f0*/  FMUL.FTZ R153, R105, UR60 ;  /* 0x0000003c69997c20 */ /* 0x000fe20008410000 */
[----:B------:R-:W-:Y:S01]  /*4600*/  FMUL.FTZ R95, R103, UR60 ;  /* 0x0000003c675f7c20 */ /* 0x000fe20008410000 */
[----:B------:R-:W-:Y:S01]  /*4610*/  FMUL.FTZ R155, R108, UR60 ;  /* 0x0000003c6c9b7c20 */ /* 0x000fe20008410000 */
[----:B------:R-:W-:Y:S01]  /*4620*/  FMUL.FTZ R97, R106, UR60 ;  /* 0x0000003c6a617c20 */ /* 0x000fe20008410000 */
[----:B------:R-:W5:Y:S01]  /*4630*/  MUFU.TANH R141, R141 ;  /* 0x0000008d008d7308 */ /* 0x000f620000002400 */
[----:B--23--:R-:W-:Y:S01]  /*4640*/  FMNMX.FTZ R8, R137, R12, !PT ;  /* 0x0000000c89087209 */ /* 0x00cfe20007810000 */
[----:B------:R-:W-:Y:S01]  /*4650*/  FMUL.FTZ R157, R109, UR60 ;  /* 0x0000003c6d9d7c20 */ /* 0x000fe20008410000 */
[----:B------:R-:W-:Y:S01]  /*4660*/  FMUL.FTZ R99, R107, UR60 ;  /* 0x0000003c6b637c20 */ /* 0x000fe20008410000 */
[----:B------:R-:W-:Y:S01]  /*4670*/  FMUL.FTZ R105, R111, UR60 ;  /* 0x0000003c6f697c20 */ /* 0x000fe20008410000 */
[----:B------:R-:W-:Y:S01]  /*4680*/  FMUL.FTZ R111, R112, UR60 ;  /* 0x0000003c706f7c20 */ /* 0x000fe20008410000 */
[----:B------:R-:W-:Y:S01]  /*4690*/  FMUL.FTZ R103, R110, UR60 ;  /* 0x0000003c6e677c20 */ /* 0x000fe20008410000 */
[----:B------:R-:W-:Y:S01]  /*46a0*/  FMUL.FTZ R159, R113, UR60 ;  /* 0x0000003c719f7c20 */ /* 0x000fe20008410000 */
[----:B------:R-:W0:Y:S01]  /*46b0*/  MUFU.TANH R17, R17 ;  /* 0x0000001100117308 */ /* 0x000e220000002400 */
[----:B----4-:R-:W-:Y:S01]  /*46c0*/  FMNMX.FTZ R8, R139, R8, !PT ;  /* 0x000000088b087209 */ /* 0x010fe20007810000 */
[----:B------:R-:W-:Y:S01]  /*46d0*/  FMUL.FTZ R161, R116, UR60 ;  /* 0x0000003c74a17c20 */ /* 0x000fe20008410000 */
[----:B------:R-:W-:Y:S01]  /*46e0*/  FMUL.FTZ R107, R114, UR60 ;  /* 0x0000003c726b7c20 */ /* 0x000fe20008410000 */
[----:B------:R-:W-:Y:S01]  /*46f0*/  FMUL.FTZ R117, R117, UR60 ;  /* 0x0000003c75757c20 */ /* 0x000fe20008410000 */
[----:B------:R-:W-:Y:S01]  /*4700*/  FMUL.FTZ R109, R115, UR60 ;  /* 0x0000003c736d7c20 */ /* 0x000fe20008410000 */
[----:B------:R-:W-:Y:S01]  /*4710*/  FMUL.FTZ R163, R120, UR60 ;  /* 0x0000003c78a37c20 */ /* 0x000fe20008410000 */
[----:B------:R-:W-:Y:S01]  /*4720*/  FMUL.FTZ R113, R118, UR60 ;  /* 0x0000003c76717c20 */ /* 0x000fe20008410000 */
[----:B------:R-:W2:Y:S01]  /*4730*/  MUFU.TANH R143, R143 ;  /* 0x0000008f008f7308 */ /* 0x000ea20000002400 */
[----:B-----5:R-:W-:Y:S01]  /*4740*/  FMNMX.FTZ R8, R141, R8, !PT ;  /* 0x000000088d087209 */ /* 0x020fe20007810000 */
[----:B------:R-:W-:Y:S01]  /*4750*/  FMUL.FTZ R165, R121, UR60 ;  /* 0x0000003c79a57c20 */ /* 0x000fe20008410000 */
[----:B------:R-:W-:Y:S01]  /*4760*/  FMUL.FTZ R115, R119, UR60 ;  /* 0x0000003c77737c20 */ /* 0x000fe20008410000 */
[----:B------:R-:W-:Y:S01]  /*4770*/  FMUL.FTZ R167, R124, UR60 ;  /* 0x0000003c7ca77c20 */ /* 0x000fe20008410000 */
[----:B------:R-:W-:Y:S01]  /*4780*/  FMUL.FTZ R119, R122, UR60 ;  /* 0x0000003c7a777c20 */ /* 0x000fe20008410000 */
[----:B------:R-:W-:Y:S01]  /*4790*/  FMUL.FTZ R125, R125, UR60 ;  /* 0x0000003c7d7d7c20 */ /* 0x000fe20008410000 */
[----:B------:R-:W-:Y:S01]  /*47a0*/  FMUL.FTZ R121, R123, UR60 ;  /* 0x0000003c7b797c20 */ /* 0x000fe20008410000 */
[----:B------:R-:W3:Y:S01]  /*47b0*/  MUFU.TANH R19, R19 ;  /* 0x0000001300137308 */ /* 0x000ee20000002400 */
[----:B01----:R-:W-:Y:S01]  /*47c0*/  FMNMX.FTZ R10, R17, R14, !PT ;  /* 0x0000000e110a7209 */ /* 0x003fe20007810000 */
[----:B------:R-:W-:Y:S01]  /*47d0*/  FMUL.FTZ R169, R128, UR60 ;  /* 0x0000003c80a97c20 */ /* 0x000fe20008410000 */
[----:B------:R-:W-:Y:S01]  /*47e0*/  FMUL.FTZ R123, R126, UR60 ;  /* 0x0000003c7e7b7c20 */ /* 0x000fe20008410000 */
[----:B------:R-:W-:Y:S01]  /*47f0*/  FMUL.FTZ R127, R127, UR60 ;  /* 0x0000003c7f7f7c20 */ /* 0x000fe20008410000 */
[----:B------:R-:W-:Y:S01]  /*4800*/  FMUL.FTZ R132, R132, UR60 ;  /* 0x0000003c84847c20 */ /* 0x000fe20008410000 */
[----:B------:R-:W-:Y:S01]  /*4810*/  FMUL.FTZ R131, R131, UR60 ;  /* 0x0000003c83837c20 */ /* 0x000fe20008410000 */
[----:B------:R-:W-:Y:S01]  /*4820*/  FMUL.FTZ R135, R135, UR60 ;  /* 0x0000003c87877c20 */ /* 0x000fe20008410000 */
[----:B------:R-:W0:Y:S01]  /*4830*/  MUFU.TANH R145, R145 ;  /* 0x0000009100917308 */ /* 0x000e220000002400 */
[----:B--2---:R-:W-:Y:S01]  /*4840*/  FMNMX.FTZ R8, R143, R8, !PT ;  /* 0x000000088f087209 */ /* 0x004fe20007810000 */
[----:B------:R-:W-:-:S04]  /*4850*/  UIADD3 UR59, UR59, 0x2a840, URZ ;  /* 0x0002a8403b3b7890 */ /* 0x000fc8000fffe03f */
[----:B------:R-:W-:Y:S02]  /*4860*/  UPRMT UR59, UR57, 0x654, UR59 ;  /* 0x00000654393b7896 */ /* 0x000fe4000800003b */
[----:B------:R-:W1:Y:S01]  /*4870*/  MUFU.TANH R21, R21 ;  /* 0x0000001500157308 */ /* 0x000e620000002400 */
[----:B---3--:R-:W-:-:S06]  /*4880*/  FMNMX.FTZ R10, R19, R10, !PT ;  /* 0x0000000a130a7209 */ /* 0x008fcc0007810000 */
[----:B------:R-:W-:Y:S01]  /*4890*/  SYNCS.ARRIVE.TRANS64.RED.A1T0 RZ, [UR59], RZ ;  /* 0x000000ffffff79a7 */ /* 0x000fe2000810043b */
[----:B------:R-:W2:Y:S01]  /*48a0*/  MUFU.TANH R147, R147 ;  /* 0x0000009300937308 */ /* 0x000ea20000002400 */
[----:B0-----:R-:W-:-:S07]  /*48b0*/  FMNMX.FTZ R8, R145, R8, !PT ;  /* 0x0000000891087209 */ /* 0x001fce0007810000 */
[----:B------:R-:W0:Y:S01]  /*48c0*/  MUFU.TANH R23, R23 ;  /* 0x0000001700177308 */ /* 0x000e220000002400 */
[----:B-1----:R-:W-:-:S07]  /*48d0*/  FMNMX.FTZ R10, R21, R10, !PT ;  /* 0x0000000a150a7209 */ /* 0x002fce0007810000 */
[----:B------:R-:W1:Y:S01]  /*48e0*/  MUFU.TANH R149, R149 ;  /* 0x0000009500957308 */ /* 0x000e620000002400 */
[----:B--2---:R-:W-:-:S07]  /*48f0*/  FMNMX.FTZ R8, R147, R8, !PT ;  /* 0x0000000893087209 */ /* 0x004fce0007810000 */
[----:B------:R-:W2:Y:S01]  /*4900*/  MUFU.TANH R89, R89 ;  /* 0x0000005900597308 */ /* 0x000ea20000002400 */
[----:B0-----:R-:W-:-:S07]  /*4910*/  FMNMX.FTZ R10, R23, R10, !PT ;  /* 0x0000000a170a7209 */ /* 0x001fce0007810000 */
[----:B------:R-:W0:Y:S01]  /*4920*/  MUFU.TANH R101, R101 ;  /* 0x0000006500657308 */ /* 0x000e220000002400 */
[----:B-1----:R-:W-:Y:S01]  /*4930*/  FMNMX.FTZ R18, R149, R8, !PT ;  /* 0x0000000895127209 */ /* 0x002fe20007810000 */
[----:B------:R-:W-:Y:S01]  /*4940*/  FMUL.FTZ R8, R129, UR60 ;  /* 0x0000003c81087c20 */ /* 0x000fe20008410000 */
[----:B------:R-:W-:-:S05]  /*4950*/  FMUL.FTZ R129, R130, UR60 ;  /* 0x0000003c82817c20 */ /* 0x000fca0008410000 */
[----:B------:R-:W1:Y:S01]  /*4960*/  MUFU.TANH R91, R91 ;  /* 0x0000005b005b7308 */ /* 0x000e620000002400 */
[----:B--2---:R-:W-:-:S07]  /*4970*/  FMNMX.FTZ R10, R89, R10, !PT ;  /* 0x0000000a590a7209 */ /* 0x004fce0007810000 */
        /* <DEDUP_REMOVED lines=52> */
[----:B------:R1:W3:Y:S01]  /*4cc0*/  MUFU.TANH R171, R8 ;  /* 0x0000000800ab7308 */ /* 0x0002e20000002400 */
[----:B--2---:R-:W-:-:S07]  /*4cd0*/  FMNMX.FTZ R18, R169, R18, !PT ;  /* 0x00000012a9127209 */ /* 0x004fce0007810000 */
[----:B------:R-:W2:Y:S01]  /*4ce0*/  MUFU.TANH R127, R127 ;  /* 0x0000007f007f7308 */ /* 0x000ea20000002400 */
[----:B-1----:R-:W-:Y:S01]  /*4cf0*/  FMUL.FTZ R8, R133, UR60 ;  /* 0x0000003c85087c20 */ /* 0x002fe20008410000 */
[----:B------:R-:W-:Y:S01]  /*4d00*/  FMUL.FTZ R133, R134, UR60 ;  /* 0x0000003c86857c20 */ /* 0x000fe20008410000 */
[----:B0-----:R-:W-:-:S05]  /*4d10*/  FMNMX.FTZ R10, R123, R10, !PT ;  /* 0x0000000a7b0a7209 */ /* 0x001fca0007810000 */
[----:B------:R-:W0:Y:S01]  /*4d20*/  MUFU.TANH R173, R132 ;  /* 0x0000008400ad7308 */ /* 0x000e220000002400 */
[----:B---3--:R-:W-:-:S07]  /*4d30*/  FMNMX.FTZ R18, R171, R18, !PT ;  /* 0x00000012ab127209 */ /* 0x008fce0007810000 */
[----:B------:R-:W1:Y:S01]  /*4d40*/  MUFU.TANH R129, R129 ;  /* 0x0000008100817308 */ /* 0x000e620000002400 */
[----:B--2---:R-:W-:-:S07]  /*4d50*/  FMNMX.FTZ R10, R127, R10, !PT ;  /* 0x0000000a7f0a7209 */ /* 0x004fce0007810000 */
[----:B------:R-:W2:Y:S01]  /*4d60*/  MUFU.TANH R175, R8 ;  /* 0x0000000800af7308 */ /* 0x000ea20000002400 */
[----:B0-----:R-:W-:-:S07]  /*4d70*/  FMNMX.FTZ R18, R173, R18, !PT ;  /* 0x00000012ad127209 */ /* 0x001fce0007810000 */
[----:B------:R-:W0:Y:S01]  /*4d80*/  MUFU.TANH R131, R131 ;  /* 0x0000008300837308 */ /* 0x000e220000002400 */
[----:B-1----:R-:W-:-:S07]  /*4d90*/  FMNMX.FTZ R10, R129, R10, !PT ;  /* 0x0000000a810a7209 */ /* 0x002fce0007810000 */
[----:B------:R-:W1:Y:S01]  /*4da0*/  MUFU.TANH R133, R133 ;  /* 0x0000008500857308 */ /* 0x000e620000002400 */
[----:B--2---:R-:W-:-:S05]  /*4db0*/  FMNMX.FTZ R18, R175, R18, !PT ;  /* 0x00000012af127209 */ /* 0x004fca0007810000 */
[----:B------:R-:W2:Y:S02]  /*4dc0*/  SHFL.BFLY PT, R9, R18, 0x2, 0x1f ;  /* 0x0c401f0012097f89 */ /* 0x000ea400000e0000 */
[----:B------:R-:W3:Y:S01]  /*4dd0*/  MUFU.TANH R135, R135 ;  /* 0x0000008700877308 */ /* 0x000ee20000002400 */
[----:B0-----:R-:W-:-:S04]  /*4de0*/  FMNMX.FTZ R10, R131, R10, !PT ;  /* 0x0000000a830a7209 */ /* 0x001fc80007810000 */
[----:B-1----:R-:W-:-:S04]  /*4df0*/  FMNMX.FTZ R10, R133, R10, !PT ;  /* 0x0000000a850a7209 */ /* 0x002fc80007810000 */
[----:B---3--:R-:W-:Y:S02]  /*4e00*/  FMNMX.FTZ R8, R135, R10, !PT ;  /* 0x0000000a87087209 */ /* 0x008fe40007810000 */
[----:B------:R-:W0:Y:S03]  /*4e10*/  LDC R10, c[0x0][0x988] ;  /* 0x00026200ff0a7b82 */ /* 0x000e260000000800 */
[----:B------:R-:W1:Y:S01]  /*4e20*/  SHFL.BFLY PT, R11, R8, 0x2, 0x1f ;  /* 0x0c401f00080b7f89 */ /* 0x000e6200000e0000 */
[----:B--2---:R-:W-:-:S05]  /*4e30*/  FMNMX.FTZ R9, R18, R9, !PT ;  /* 0x0000000912097209 */ /* 0x004fca0007810000 */
[----:B------:R-:W2:Y:S01]  /*4e40*/  SHFL.BFLY PT, R20, R9, 0x1, 0x1f ;  /* 0x0c201f0009147f89 */ /* 0x000ea200000e0000 */
[----:B-1----:R-:W-:-:S05]  /*4e50*/  FMNMX.FTZ R22, R8, R11, !PT ;  /* 0x0000000b08167209 */ /* 0x002fca0007810000 */
[----:B------:R-:W1:Y:S01]  /*4e60*/  SHFL.BFLY PT, R11, R22, 0x1, 0x1f ;  /* 0x0c201f00160b7f89 */ /* 0x000e6200000e0000 */
[----:B--2---:R-:W-:-:S05]  /*4e70*/  FMNMX.FTZ R13, R9, R20, !PT ;  /* 0x00000014090d7209 */ /* 0x004fca0007810000 */
[C---:B------:R-:W-:Y:S01]  /*4e80*/  FADD.FTZ R177, -R13.reuse, R12 ;  /* 0x0000000c0db17221 */ /* 0x040fe20000010100 */
[----:B0-----:R-:W-:-:S03]  /*4e90*/  FMUL.FTZ R12, R13, R10 ;  /* 0x0000000a0d0c7220 */ /* 0x001fc60000410000 */
[-C--:B------:R-:W-:Y:S01]  /*4ea0*/  FMUL.FTZ R177, R177, R10.reuse ;  /* 0x0000000ab1b17220 */ /* 0x080fe20000410000 */
[-CC-:B------:R-:W-:Y:S01]  /*4eb0*/  FFMA.FTZ R138, R141, R10.reuse, -R12.reuse ;  /* 0x0000000a8d8a7223 */ /* 0x180fe2000001080c */
        /* <DEDUP_REMOVED lines=12> */
[----:B-1----:R-:W-:Y:S01]  /*4f80*/  FMNMX.FTZ R11, R22, R11, !PT ;  /* 0x0000000b160b7209 */ /* 0x002fe20007810000 */
        /* <DEDUP_REMOVED lines=10> */
[-C--:B------:R-:W-:Y:S01]  /*5030*/  FFMA.FTZ R159, R175, R10.reuse, -R12 ;  /* 0x0000000aaf9f7223 */ /* 0x080fe2000001080c */
[C---:B------:R-:W-:Y:S01]  /*5040*/  FADD.FTZ R179, -R11.reuse, R14 ;  /* 0x0000000e0bb37221 */ /* 0x040fe20000010100 */
[-C--:B------:R-:W-:Y:S01]  /*5050*/  FMUL.FTZ R12, R11, R10.reuse ;  /* 0x0000000a0b0c7220 */ /* 0x080fe20000410000 */
[----:B------:R-:W-:Y:S02]  /*5060*/  MUFU.EX2 R8, R177 ;  /* 0x000000b100087308 */ /* 0x000fe40000000800 */
[-C--:B------:R-:W-:Y:S01]  /*5070*/  FMUL.FTZ R179, R179, R10.reuse ;  /* 0x0000000ab3b37220 */ /* 0x080fe20000410000 */
        /* <DEDUP_REMOVED lines=13> */
[----:B------:R-:W0:Y:S01]  /*5150*/  MUFU.EX2 R137, R137 ;  /* 0x0000008900897308 */ /* 0x000e220000000800 */
[-CC-:B------:R-:W-:Y:S01]  /*5160*/  FFMA.FTZ R107, R107, R10.reuse, -R12.reuse ;  /* 0x0000000a6b6b7223 */ /* 0x180fe2000001080c */
[-CC-:B------:R-:W-:Y:S01]  /*5170*/  FFMA.FTZ R109, R109, R10.reuse, -R12.reuse ;  /* 0x0000000a6d6d7223 */ /* 0x180fe2000001080c */
[-CC-:B------:R-:W-:Y:S01]  /*5180*/  FFMA.FTZ R113, R113, R10.reuse, -R12.reuse ;  /* 0x0000000a71717223 */ /* 0x180fe2000001080c */
[-CC-:B------:R-:W-:Y:S01]  /*5190*/  FFMA.FTZ R115, R115, R10.reuse, -R12.reuse ;  /* 0x0000000a73737223 */ /* 0x180fe2000001080c */
[-CC-:B------:R-:W-:Y:S01]  /*51a0*/  FFMA.FTZ R119, R119, R10.reuse, -R12.reuse ;  /* 0x0000000a77777223 */ /* 0x180fe2000001080c */
[-CC-:B------:R-:W-:Y:S01]  /*51b0*/  FFMA.FTZ R121, R121, R10.reuse, -R12.reuse ;  /* 0x0000000a79797223 */ /* 0x180fe2000001080c */
[-CC-:B------:R-:W-:Y:S01]  /*51c0*/  FFMA.FTZ R123, R123, R10.reuse, -R12.reuse ;  /* 0x0000000a7b7b7223 */ /* 0x180fe2000001080c */
[----:B------:R-:W1:Y:S01]  /*51d0*/  MUFU.EX2 R18, R17 ;  /* 0x0000001100127308 */ /* 0x000e620000000800 */
[-CC-:B------:R-:W-:Y:S01]  /*51e0*/  FFMA.FTZ R127, R127, R10.reuse, -R12.reuse ;  /* 0x0000000a7f7f7223 */ /* 0x180fe2000001080c */
[-CC-:B------:R-:W-:Y:S01]  /*51f0*/  FFMA.FTZ R129, R129, R10.reuse, -R12.reuse ;  /* 0x0000000a81817223 */ /* 0x180fe2000001080c */
[-CC-:B------:R-:W-:Y:S01]  /*5200*/  FFMA.FTZ R131, R131, R10.reuse, -R12.reuse ;  /* 0x0000000a83837223 */ /* 0x180fe2000001080c */
[-CC-:B------:R-:W-:Y:S01]  /*5210*/  FFMA.FTZ R133, R133, R10.reuse, -R12.reuse ;  /* 0x0000000a85857223 */ /* 0x180fe2000001080c */
[----:B------:R-:W-:-:S03]  /*5220*/  FFMA.FTZ R12, R135, R10, -R12 ;  /* 0x0000000a870c7223 */ /* 0x000fc6000001080c */
[----:B------:R-:W2:Y:S01]  /*5230*/  MUFU.EX2 R136, R136 ;  /* 0x0000008800887308 */ /* 0x000ea20000000800 */
[----:B0-----:R-:W-:-:S07]  /*5240*/  FFMA.FTZ R3, R8, R3, R137 ;  /* 0x0000000308037223 */ /* 0x001fce0000010089 */
[----:B------:R-:W0:Y:S01]  /*5250*/  MUFU.EX2 R19, R19 ;  /* 0x0000001300137308 */ /* 0x000e220000000800 */
[----:B-1----:R-:W-:-:S07]  /*5260*/  FFMA.FTZ R6, R9, R6, R18 ;  /* 0x0000000609067223 */ /* 0x002fce0000010012 */
[----:B------:R-:W1:Y:S01]  /*5270*/  MUFU.EX2 R138, R138 ;  /* 0x0000008a008a7308 */ /* 0x000e620000000800 */
[----:B--2---:R-:W-:-:S07]  /*5280*/  FADD.FTZ R3, R136, R3 ;  /* 0x0000000388037221 */ /* 0x004fce0000010000 */
[----:B------:R-:W2:Y:S01]  /*5290*/  MUFU.EX2 R21, R21 ;  /* 0x0000001500157308 */ /* 0x000ea20000000800 */
[----:B0-----:R-:W-:-:S07]  /*52a0*/  FADD.FTZ R6, R19, R6 ;  /* 0x0000000613067221 */ /* 0x001fce0000010000 */
[----:B------:R-:W0:Y:S01]  /*52b0*/  MUFU.EX2 R139, R139 ;  /* 0x0000008b008b7308 */ /* 0x000e220000000800 */
[----:B-1----:R-:W-:-:S07]  /*52c0*/  FADD.FTZ R14, R138, R3 ;  /* 0x000000038a0e7221 */ /* 0x002fce0000010000 */
        /* <DEDUP_REMOVED lines=81> */
[----:B0-----:R-:W-:Y:S01]  /*57e0*/  FADD.FTZ R6, R133, R6 ;  /* 0x0000000685067221 */ /* 0x001fe20000010000 */
[----:B-1----:R-:W-:-:S03]  /*57f0*/  FADD.FTZ R3, R159, R14 ;  /* 0x0000000e9f037221 */ /* 0x002fc60000010000 */
[----:B--2---:R-:W-:Y:S01]  /*5800*/  FADD.FTZ R6, R12, R6 ;  /* 0x000000060c067221 */ /* 0x004fe20000010000 */
[----:B------:R-:W-:Y:S06]  /*5810*/  @!P0 BRA `(.L_x_28) ;  /* 0x0000000000048947 */ /* 0x000fec0003800000 */
[----:B------:R-:W-:Y:S01]  /*5820*/  BPT.TRAP 0x1 ;  /* 0x000000040000795c */ /* 0x000fe20000300000 */
.L_x_28:
[----:B------:R-:W-:Y:S01]  /*5830*/  UIADD3 UR4, UR5, 0x2a860, URZ ;  /* 0x0002a86005047890 */ /* 0x000fe2000fffe03f */
[C---:B------:R-:W-:Y:S01]  /*5840*/  ISETP.GT.AND P1, PT, R15.reuse, R16, PT ;  /* 0x000000100f00720c */ /* 0x040fe20003f24270 */
[----:B------:R-:W-:Y:S01]  /*5850*/  VIADD R15, R15, 0xffffffff ;  /* 0xffffffff0f0f7836 */ /* 0x000fe20000000000 */
[----:B------:R-:W-:Y:S01]  /*5860*/  R2UR UR56, R0 ;  /* 0x00000000003872ca */ /* 0x000fe200000e0000 */
[----:B------:R-:W-:Y:S01]  /*5870*/  UPRMT UR4, UR57, 0x654, UR4 ;  /* 0x0000065439047896 */ /* 0x000fe20008000004 */
[----:B------:R-:W-:Y:S01]  /*5880*/  F2FP.BF16.F32.PACK_AB R158, R159, R158 ;  /* 0x0000009e9f9e723e */ /* 0x000fe200000010ff */
[----:B------:R-:W-:Y:S01]  /*5890*/  IMAD.MOV.U32 R14, RZ, RZ, R11 ;  /* 0x000000ffff0e7224 */ /* 0x000fe200078e000b */
[----:B------:R-:W-:Y:S01]  /*58a0*/  F2FP.BF16.F32.PACK_AB R136, R136, R137 ;  /* 0x000000898888723e */ /* 0x000fe200000010ff */
[----:B------:R-:W-:Y:S01]  /*58b0*/  IMAD.MOV.U32 R17, RZ, RZ, R7 ;  /* 0x000000ffff117224 */ /* 0x000fe200078e0007 */
[----:B------:R-:W-:Y:S02]  /*58c0*/  F2FP.BF16.F32.PACK_AB R138, R139, R138 ;  /* 0x0000008a8b8a723e */ /* 0x000fe400000010ff */
[----:B------:R-:W-:-:S02]  /*58d0*/  F2FP.BF16.F32.PACK_AB R140, R141, R140 ;  /* 0x0000008c8d8c723e */ /* 0x000fc400000010ff */
[----:B------:R-:W-:Y:S01]  /*58e0*/  SYNCS.ARRIVE.TRANS64.RED.A1T0 RZ, [UR4], RZ ;  /* 0x000000ffffff79a7 */ /* 0x000fe20008100404 */
[----:B------:R-:W-:Y:S02]  /*58f0*/  F2FP.BF16.F32.PACK_AB R144, R145, R144 ;  /* 0x000000909190723e */ /* 0x000fe400000010ff */
[----:B------:R-:W-:Y:S02]  /*5900*/  F2FP.BF16.F32.PACK_AB R146, R147, R146 ;  /* 0x000000929392723e */ /* 0x000fe400000010ff */
[----:B------:R-:W-:Y:S02]  /*5910*/  F2FP.BF16.F32.PACK_AB R152, R153, R152 ;  /* 0x000000989998723e */ /* 0x000fe400000010ff */
[----:B------:R-:W-:Y:S02]  /*5920*/  F2FP.BF16.F32.PACK_AB R156, R157, R156 ;  /* 0x0000009c9d9c723e */ /* 0x000fe400000010ff */
[----:B------:R-:W-:Y:S02]  /*5930*/  F2FP.BF16.F32.PACK_AB R159, R12, R133 ;  /* 0x000000850c9f723e */ /* 0x000fe400000010ff */
[----:B------:R-:W-:-:S02]  /*5940*/  F2FP.BF16.F32.PACK_AB R137, R19, R18 ;  /* 0x000000121389723e */ /* 0x000fc400000010ff */
        /* <DEDUP_REMOVED lines=14> */
[----:B------:R-:W-:Y:S01]  /*5a30*/  MOV R12, R13 ;  /* 0x0000000d000c7202 */ /* 0x000fe20000000f00 */
[----:B------:R-:W-:Y:S06]  /*5a40*/  @P1 BRA `(.L_x_29) ;  /* 0xffffffdc00901947 */ /* 0x000fec000383ffff */
.L_x_18:
[----:B------:R-:W-:Y:S06]  /*5a50*/  BAR.ARV 0x8, 0x180 ;  /* 0x0206000000007b1d */ /* 0x000fec0000002000 */
        /* <DEDUP_REMOVED lines=64> */
[----:B------:R-:W-:Y:S06]  /*5e60*/  @!P0 BRA `(.L_x_30) ;  /* 0x0000000000048947 */ /* 0x000fec0003800000 */
[----:B------:R-:W-:Y:S01]  /*5e70*/  BPT.TRAP 0x1 ;  /* 0x000000040000795c */ /* 0x000fe20000300000 */
.L_x_30:
[----:B------:R-:W-:Y:S02]  /*5e80*/  R2UR UR5, R0 ;  /* 0x00000000000572ca */ /* 0x000fe400000e0000 */
[----:B------:R-:W-:-:S11]  /*5e90*/  SHF.L.U32 R7, R7, 0x1f, RZ ;  /* 0x0000001f07077819 */ /* 0x000fd600000006ff */
[----:B------:R-:W-:-:S09]  /*5ea0*/  ULEA UR5, UR5, UR37, 0x3 ;  /* 0x0000002505057291 */ /* 0x000fd2000f8e183f */
[----:B------:R0:W1:Y:S01]  /*5eb0*/  SYNCS.PHASECHK.TRANS64.TRYWAIT P1, [UR5+0x2a850], R7 ;  /* 0x02a85007ff0075a7 */ /* 0x0000620008020145 */
[----:B------:R-:W-:Y:S05]  /*5ec0*/  @!P0 BRA `(.L_x_31) ;  /* 0x0000000000048947 */ /* 0x000fea0003800000 */
[----:B------:R-:W-:Y:S01]  /*5ed0*/  BPT.TRAP 0x1 ;  /* 0x000000040000795c */ /* 0x000fe20000300000 */
.L_x_31:
[----:B-1----:R-:W-:Y:S05]  /*5ee0*/  @P1 BRA `(.L_x_32) ;  /* 0x0000000000081947 */ /* 0x002fea0003800000 */
[----:B------:R-:W1:Y:S02]  /*5ef0*/  SYNCS.PHASECHK.TRANS64.TRYWAIT P1, [UR5+0x2a850], R7 ;  /* 0x02a85007ff0075a7 */ /* 0x000e640008020145 */
[----:B-1----:R-:W-:Y:S05]  /*5f00*/  @!P1 BRA `(.L_x_33) ;  /* 0x0000005800e09947 */ /* 0x002fea0003800000 */
.L_x_32:
[----:B------:R-:W-:Y:S01]  /*5f10*/  UIADD3 UR37, UR37, 0x400, URZ ;  /* 0x0000040025257890 */ /* 0x000fe2000fffe03f */
[----:B------:R-:W-:Y:S01]  /*5f20*/  R2UR UR6, R0 ;  /* 0x00000000000672ca */ /* 0x000fe200000e0000 */
[----:B------:R-:W-:Y:S01]  /*5f30*/  WARPGROUP.ARRIVE ;  /* 0x00000000000079c5 */ /* 0x000fe20000000000 */
[----:B------:R-:W-:Y:S01]  /*5f40*/  UMOV UR7, 0x40000040 ;  /* 0x4000004000077882 */ /* 0x000fe20000000000 */
[----:B------:R-:W-:Y:S01]  /*5f50*/  USHF.R.U32.HI UR37, URZ, 0x4, UR37 ;  /* 0x000000043f257899 */ /* 0x000fe20008011625 */
[----:B------:R-:W2:Y:S01]  /*5f60*/  SHFL.BFLY PT, R0, R3, 0x2, 0x1f ;  /* 0x0c401f0003007f89 */ /* 0x000ea200000e0000 */
[----:B------:R-:W-:Y:S02]  /*5f70*/  MOV R8, RZ ;  /* 0x000000ff00087202 */ /* 0x000fe40000000f00 */
[----:B------:R-:W-:Y:S01]  /*5f80*/  ULOP3.LUT UR37, UR37, 0x3fff, URZ, 0xc0, !UPT ;  /* 0x00003fff25257892 */ /* 0x000fe2000f8ec03f */
[----:B------:R-:W1:Y:S03]  /*5f90*/  SHFL.BFLY PT, R5, R6, 0x2, 0x1f ;  /* 0x0c401f0006057f89 */ /* 0x000e6600000e0000 */
[----:B------:R-:W-:-:S04]  /*5fa0*/  ULOP3.LUT UR4, UR37, 0x3000000, URZ, 0xfc, !UPT ;  /* 0x0300000025047892 */ /* 0x000fc8000f8efc3f */
[----:B------:R-:W-:-:S07]  /*5fb0*/  UIMAD UR4, UR6, 0x600, UR4 ;  /* 0x00000600060478a4 */ /* 0x000fce000f8e0204 */
[----:B------:R-:W-:Y:S02]  /*5fc0*/  UMOV UR6, UR4 ;  /* 0x0000000400067c82 */ /* 0x000fe40008000000 */
[----:B------:R-:W-:Y:S01]  /*5fd0*/  HGMMA.64x128x16.F32.BF16 R24, R136, gdesc[UR4].tnspB, R24, gsb0 ;  /* 0x41e0000488187df0 */ /* 0x000fe20008001818 */
[----:B------:R-:W-:Y:S01]  /*5fe0*/  UIADD3 UR6, UR4, 0x80, URZ ;  /* 0x0000008004067890 */ /* 0x000fe2000fffe03f */
[----:B------:R-:W-:Y:S01]  /*5ff0*/  UMOV UR7, 0x40000040 ;  /* 0x4000004000077882 */ /* 0x000fe20000000000 */
[----:B--2---:R-:W-:Y:S01]  /*6000*/  FADD.FTZ R0, R0, R3 ;  /* 0x0000000300007221 */ /* 0x004fe20000010000 */
[----:B------:R-:W-:Y:S02]  /*6010*/  IMAD.MOV.U32 R3, RZ, RZ, -0x800000 ;  /* 0xff800000ff037424 */ /* 0x000fe400078e00ff */
[----:B-1----:R-:W-:Y:S02]  /*6020*/  FADD.FTZ R4, R5, R6 ;  /* 0x0000000605047221 */ /* 0x002fe40000010000 */
[----:B------:R-:W1:Y:S04]  /*6030*/  SHFL.BFLY PT, R5, R0, 0x1, 0x1f ;  /* 0x0c201f0000057f89 */ /* 0x000e6800000e0000 */
[----:B0-----:R-:W0:Y:S01]  /*6040*/  SHFL.BFLY PT, R7, R4, 0x1, 0x1f ;  /* 0x0c201f0004077f89 */ /* 0x001e2200000e0000 */
[----:B-1----:R-:W-:Y:S01]  /*6050*/  FADD.FTZ R12, R0, R5 ;  /* 0x00000005000c7221 */ /* 0x002fe20000010000 */
[----:B------:R-:W-:-:S02]  /*6060*/  IMAD.MOV.U32 R5, RZ, RZ, RZ ;  /* 0x000000ffff057224 */ /* 0x000fc400078e00ff */
[----:B------:R-:W-:Y:S02]  /*6070*/  IMAD.MOV.U32 R0, RZ, RZ, -0x800000 ;  /* 0xff800000ff007424 */ /* 0x000fe400078e00ff */
[----:B0-----:R-:W-:Y:S01]  /*6080*/  FADD.FTZ R14, R4, R7 ;  /* 0x00000007040e7221 */ /* 0x001fe20000010000 */
[----:B------:R-:W-:-:S04]  /*6090*/  FSETP.NE.FTZ.AND P1, PT, R12, RZ, PT ;  /* 0x000000ff0c00720b */ /* 0x000fc80003f35000 */
[----:B------:R-:W-:-:S09]  /*60a0*/  FSETP.NE.FTZ.AND P2, PT, R14, RZ, PT ;  /* 0x000000ff0e00720b */ /* 0x000fd20003f55000 */
[----:B------:R-:W0:Y:S01]  /*60b0*/  @P1 MUFU.LG2 R6, R12 ;  /* 0x0000000c00061308 */ /* 0x000e220000000c00 */
[----:B------:R-:W-:-:S03]  /*60c0*/  @P1 FMUL.FTZ R4, R10, 0.69314718246459960938 ;  /* 0x3f3172180a041820 */ /* 0x000fc60000410000 */
[----:B------:R-:W-:-:S04]  /*60d0*/  @P2 FMUL.FTZ R15, R10, 0.69314718246459960938 ;  /* 0x3f3172180a0f2820 */ /* 0x000fc80000410000 */
[----:B------:R-:W1:Y:S08]  /*60e0*/  @P2 MUFU.LG2 R9, R14 ;  /* 0x0000000e00092308 */ /* 0x000e700000000c00 */
[----:B------:R2:W3:Y:S01]  /*60f0*/  @P1 MUFU.RCP R5, R12 ;  /* 0x0000000c00051308 */ /* 0x0004e20000001000 */
[----:B0-----:R-:W-:-:S04]  /*6100*/  @P1 FMUL.FTZ R7, R6, 0.69314718246459960938 ;  /* 0x3f31721806071820 */ /* 0x001fc80000410000 */
[----:B------:R-:W-:-:S03]  /*6110*/  @P1 FFMA.FTZ R3, R4, R13, R7 ;  /* 0x0000000d04031223 */ /* 0x000fc60000010007 */
[----:B------:R2:W0:Y:S01]  /*6120*/  @P2 MUFU.RCP R8, R14 ;  /* 0x0000000e00082308 */ /* 0x0004220000001000 */
[----:B-1----:R-:W-:-:S04]  /*6130*/  @P2 FMUL.FTZ R6, R9, 0.69314718246459960938 ;  /* 0x3f31721809062820 */ /* 0x002fc80000410000 */
[----:B------:R-:W-:Y:S01]  /*6140*/  @P2 FFMA.FTZ R0, R15, R11, R6 ;  /* 0x0000000b0f002223 */ /* 0x000fe20000010006 */
[----:B------:R-:W-:Y:S02]  /*6150*/  WARPGROUP.DEPBAR.LE gsb0, 0x0 ;  /* 0x00008000000079c5 */ /* 0x000fe40000010000 */
[----:B------:R-:W-:-:S06]  /*6160*/  WARPGROUP.ARRIVE ;  /* 0x00000000000079c5 */ /* 0x000fcc0000000000 */
[----:B------:R-:W-:Y:S01]  /*6170*/  HGMMA.64x128x16.F32.BF16 R24, R140, gdesc[UR4].tnspB, R24, gsb0 ;  /* 0x41e000048c187df0 */ /* 0x000fe20008001818 */
[----:B------:R-:W-:Y:S01]  /*6180*/  UIADD3 UR6, UR4, 0x100, URZ ;  /* 0x0000010004067890 */ /* 0x000fe2000fffe03f */
[----:B------:R-:W-:Y:S01]  /*6190*/  UMOV UR7, 0x40000040 ;  /* 0x4000004000077882 */ /* 0x000fe20000000000 */
[----:B------:R-:W-:Y:S02]  /*61a0*/  WARPGROUP.DEPBAR.LE gsb0, 0x0 ;  /* 0x00008000000079c5 */ /* 0x000fe40000010000 */
[----:B------:R-:W-:-:S07]  /*61b0*/  WARPGROUP.ARRIVE ;  /* 0x00000000000079c5 */ /* 0x000fce0000000000 */
        /* <DEDUP_REMOVED lines=16> */
[----:B------:R-:W-:Y:S03]  /*62c0*/  HGMMA.64x128x16.F32.BF16 R24, R156, gdesc[UR4].tnspB, R24, gsb0 ;  /* 0x41e000049c187df0 */ /* 0x000fe60008001818 */
[----:B------:R-:W-:Y:S02]  /*62d0*/  WARPGROUP.DEPBAR.LE gsb0, 0x0 ;  /* 0x00008000000079c5 */ /* 0x000fe40000010000 */
[----:B0-23--:R-:W-:Y:S05]  /*62e0*/  @!P0 BRA `(.L_x_34) ;  /* 0x0000000000048947 */ /* 0x00dfea0003800000 */
[----:B------:R-:W-:Y:S01]  /*62f0*/  BPT.TRAP 0x1 ;  /* 0x000000040000795c */ /* 0x000fe20000300000 */
.L_x_34:
[----:B------:R-:W-:Y:S01]  /*6300*/  UIADD3 UR4, UR5, 0x2a860, URZ ;  /* 0x0002a86005047890 */ /* 0x000fe2000fffe03f */
[-C--:B------:R-:W-:Y:S01]  /*6310*/  FMUL.FTZ R24, R24, R5.reuse ;  /* 0x0000000518187220 */ /* 0x080fe20000410000 */
[-C--:B------:R-:W-:Y:S01]  /*6320*/  FMUL.FTZ R25, R25, R5.reuse ;  /* 0x0000000519197220 */ /* 0x080fe20000410000 */
[-C--:B------:R-:W-:Y:S01]  /*6330*/  FMUL.FTZ R28, R28, R5.reuse ;  /* 0x000000051c1c7220 */ /* 0x080fe20000410000 */
[----:B------:R-:W-:Y:S01]  /*6340*/  UPRMT UR4, UR57, 0x654, UR4 ;  /* 0x0000065439047896 */ /* 0x000fe20008000004 */
        /* <DEDUP_REMOVED lines=8> */
[----:B------:R-:W-:Y:S01]  /*63d0*/  SYNCS.ARRIVE.TRANS64.RED.A1T0 RZ, [UR4], RZ ;  /* 0x000000ffffff79a7 */ /* 0x000fe20008100404 */
        /* <DEDUP_REMOVED lines=21> */
[----:B------:R-:W-:Y:S01]  /*6530*/  PLOP3.LUT P0, PT, PT, PT, PT, 0x8, 0x0 ;  /* 0x000000000000781c */ /* 0x000fe20003f0e170 */
        /* <DEDUP_REMOVED lines=31> */
[----:B------:R-:W-:-:S07]  /*6730*/  FMUL.FTZ R87, R87, R8 ;  /* 0x0000000857577220 */ /* 0x000fce0000410000 */
.L_x_10:
[----:B------:R-:W-:Y:S05]  /*6740*/  @P0 BRA `(.L_x_35) ;  /* 0x0000001400340947 */ /* 0x000fea0003800000 */
[----:B------:R-:W0:Y:S01]  /*6750*/  S2R R4, SR_TID.X ;  /* 0x0000000000047919 */ /* 0x000e220000002100 */
[----:B------:R-:W1:Y:S01]  /*6760*/  LDC R16, c[0x0][0xbe8] ;  /* 0x0002fa00ff107b82 */ /* 0x000e620000000800 */
[----:B------:R-:W-:Y:S01]  /*6770*/  SHF.R.S32.HI R13, RZ, 0x1f, R2 ;  /* 0x0000001fff0d7819 */ /* 0x000fe20000011402 */
[----:B------:R-:W-:Y:S01]  /*6780*/  ULDC.64 UR4, c[0x0][0xbd0] ;  /* 0x0002f40000047ab9 */ /* 0x000fe20000000a00 */
[----:B------:R-:W2:Y:S01]  /*6790*/  S2R R10, SR_CTAID.X ;  /* 0x00000000000a7919 */ /* 0x000ea20000002500 */
[----:B------:R-:W-:Y:S01]  /*67a0*/  ULDC.64 UR6, c[0x0][0xb38] ;  /* 0x0002ce0000067ab9 */ /* 0x000fe20000000a00 */
[----:B------:R-:W-:Y:S01]  /*67b0*/  IADD3 R17, -R2, RZ, RZ ;  /* 0x000000ff02117210 */ /* 0x000fe20007ffe1ff */
[----:B------:R-:W-:Y:S02]  /*67c0*/  BSSY B0, `(.L_x_36) ;  /* 0x00000e1000007945 */ /* 0x000fe40003800000 */
[----:B------:R-:W3:Y:S08]  /*67d0*/  S2UR UR9, SR_CTAID.Z ;  /* 0x00000000000979c3 */ /* 0x000ef00000002700 */
[----:B------:R-:W4:Y:S08]  /*67e0*/  LDC.64 R18, c[0x0][0xbd8] ;  /* 0x0002f600ff127b82 */ /* 0x000f300000000a00 */
[----:B------:R-:W-:Y:S01]  /*67f0*/  BAR.SYNC.DEFER_BLOCKING 0x1, 0x100 ;  /* 0x0044000000007b1d */ /* 0x000fe20000010000 */
[----:B-1----:R-:W-:-:S07]  /*6800*/  ISETP.NE.AND P0, PT, R16, 0x1, PT ;  /* 0x000000011000780c */ /* 0x002fce0003f05270 */
[----:B------:R-:W1:Y:S01]  /*6810*/  S2UR UR8, SR_CTAID.Y ;  /* 0x00000000000879c3 */ /* 0x000e620000002600 */
[----:B0-----:R-:W-:-:S07]  /*6820*/  IADD3 R7, R4, -0x80, RZ ;  /* 0xffffff8004077810 */ /* 0x001fce0007ffe0ff */
[----:B------:R-:W1:Y:S01]  /*6830*/  LDC R22, c[0x0][0xc50] ;  /* 0x00031400ff167b82 */ /* 0x000e620000000800 */
[----:B------:R-:W-:-:S04]  /*6840*/  SHF.R.S32.HI R6, RZ, 0x1f, R7 ;  /* 0x0000001fff067819 */ /* 0x000fc80000011407 */
[CC--:B------:R-:W-:Y:S02]  /*6850*/  LEA.HI R8, R6.reuse, R7.reuse, RZ, 0x7 ;  /* 0x0000000706087211 */ /* 0x0c0fe400078f38ff */
[----:B------:R-:W-:Y:S01]  /*6860*/  LEA.HI R6, R6, R7, RZ, 0x2 ;  /* 0x0000000706067211 */ /* 0x000fe200078f10ff */
[----:B------:R-:W0:Y:S01]  /*6870*/  @P0 LDC R14, c[0x0][0xbec] ;  /* 0x0002fb00ff0e0b82 */ /* 0x000e220000000800 */
[----:B------:R-:W-:Y:S02]  /*6880*/  LOP3.LUT R4, R8, 0xffffff80, RZ, 0xc0, !PT ;  /* 0xffffff8008047812 */ /* 0x000fe400078ec0ff */
[----:B------:R-:W-:Y:S02]  /*6890*/  LOP3.LUT R6, R6, 0xfffffffc, RZ, 0xc0, !PT ;  /* 0xfffffffc06067812 */ /* 0x000fe400078ec0ff */
[----:B------:R-:W-:Y:S01]  /*68a0*/  SHF.R.S32.HI R9, RZ, 0x7, R8 ;  /* 0x00000007ff097819 */ /* 0x000fe20000011408 */
[C---:B------:R-:W-:Y:S02]  /*68b0*/  IMAD.IADD R23, R7.reuse, 0x1, -R4 ;  /* 0x0000000107177824 */ /* 0x040fe400078e0a04 */
[----:B------:R-:W-:Y:S01]  /*68c0*/  IMAD.IADD R7, R7, 0x1, -R6 ;  /* 0x0000000107077824 */ /* 0x000fe200078e0a06 */
[----:B------:R-:W5:Y:S02]  /*68d0*/  LDC.64 R20, c[0x0][0xb40] ;  /* 0x0002d000ff147b82 */ /* 0x000f640000000a00 */
[----:B------:R-:W-:-:S04]  /*68e0*/  SHF.R.S32.HI R12, RZ, 0x1f, R23 ;  /* 0x0000001fff0c7819 */ /* 0x000fc80000011417 */
[----:B------:R-:W-:Y:S02]  /*68f0*/  LEA.HI R88, R12, R23, RZ, 0x2 ;  /* 0x000000170c587211 */ /* 0x000fe400078f10ff */
[----:B------:R-:W5:Y:S02]  /*6900*/  @P0 LDC R90, c[0x0][0xbec] ;  /* 0x0002fb00ff5a0b82 */ /* 0x000f640000000800 */
[--C-:B------:R-:W-:Y:S02]  /*6910*/  SHF.R.S32.HI R4, RZ, 0x2, R88.reuse ;  /* 0x00000002ff047819 */ /* 0x100fe40000011458 */
[----:B------:R-:W-:Y:S02]  /*6920*/  SHF.R.S32.HI R5, RZ, 0x1f, R88 ;  /* 0x0000001fff057819 */ /* 0x000fe40000011458 */
[----:B------:R-:W-:Y:S02]  /*6930*/  LOP3.LUT R88, R88, 0x7ffffffc, RZ, 0xc0, !PT ;  /* 0x7ffffffc58587812 */ /* 0x000fe400078ec0ff */
[----:B------:R-:W-:Y:S01]  /*6940*/  LEA.HI R5, R5, R4, RZ, 0x3 ;  /* 0x0000000405057211 */ /* 0x000fe200078f18ff */
[----:B------:R-:W5:Y:S03]  /*6950*/  @P0 LDC R15, c[0x0][0xbf0] ;  /* 0x0002fc00ff0f0b82 */ /* 0x000f660000000800 */
[----:B------:R-:W-:-:S04]  /*6960*/  LOP3.LUT R5, R5, 0xfffffff8, RZ, 0xc0, !PT ;  /* 0xfffffff805057812 */ /* 0x000fc800078ec0ff */
[----:B------:R-:W-:Y:S01]  /*6970*/  IADD3 R6, R4, -R5, RZ ;  /* 0x8000000504067210 */ /* 0x000fe20007ffe0ff */
[----:B------:R-:W5:Y:S01]  /*6980*/  @P0 LDC R89, c[0x0][0xbf0] ;  /* 0x0002fc00ff590b82 */ /* 0x000f620000000800 */
[----:B------:R-:W-:Y:S02]  /*6990*/  LEA.HI R4, R8, R9, RZ, 0x1 ;  /* 0x0000000908047211 */ /* 0x000fe400078f08ff */
[----:B------:R-:W-:Y:S02]  /*69a0*/  LEA.HI R5, R12, R23, RZ, 0x5 ;  /* 0x000000170c057211 */ /* 0x000fe400078f28ff */
[----:B------:R-:W-:Y:S02]  /*69b0*/  LOP3.LUT R4, R4, 0x3fffffe, RZ, 0xc0, !PT ;  /* 0x03fffffe04047812 */ /* 0x000fe400078ec0ff */
[----:B------:R-:W-:Y:S02]  /*69c0*/  LEA.HI R8, R7, R7, RZ, 0x1 ;  /* 0x0000000707087211 */ /* 0x000fe400078f08ff */
[----:B------:R-:W-:Y:S01]  /*69d0*/  SHF.R.S32.HI R5, RZ, 0x5, R5 ;  /* 0x00000005ff057819 */ /* 0x000fe20000011405 */
[----:B------:R-:W-:Y:S01]  /*69e0*/  IMAD.IADD R4, R9, 0x1, -R4 ;  /* 0x0000000109047824 */ /* 0x000fe200078e0a04 */
[----:B------:R-:W-:-:S03]  /*69f0*/  LOP3.LUT R8, R8, 0x1ffffffe, RZ, 0xc0, !PT ;  /* 0x1ffffffe08087812 */ /* 0x000fc600078ec0ff */
[----:B------:R-:W-:Y:S01]  /*6a00*/  IMAD R5, R5, 0x10, R6 ;  /* 0x0000001005057824 */ /* 0x000fe200078e0206 */
[----:B------:R-:W-:Y:S01]  /*6a10*/  IADD3 R9, R7, -R8, RZ ;  /* 0x8000000807097210 */ /* 0x000fe20007ffe0ff */
[----:B------:R-:W-:Y:S02]  /*6a20*/  IMAD R7, R13, UR4, RZ ;  /* 0x000000040d077c24 */ /* 0x000fe4000f8e02ff */
[----:B------:R-:W-:Y:S02]  /*6a30*/  IMAD R8, R4, 0x40, R5 ;  /* 0x0000004004087824 */ /* 0x000fe400078e0205 */
[C---:B------:R-:W-:Y:S01]  /*6a40*/  IMAD.WIDE.U32 R4, R2.reuse, UR4, RZ ;  /* 0x0000000402047c25 */ /* 0x040fe2000f8e00ff */
[----:B---3--:R-:W-:Y:S02]  /*6a50*/  USHF.R.S32.HI UR4, URZ, 0x1f, UR9 ;  /* 0x0000001f3f047899 */ /* 0x008fe40008011409 */
[----:B------:R-:W-:Y:S01]  /*6a60*/  LEA R9, R9, R8, 0x3 ;  /* 0x0000000809097211 */ /* 0x000fe200078e18ff */
[----:B------:R-:W-:-:S02]  /*6a70*/  IMAD R11, R2, UR5, R7 ;  /* 0x00000005020b7c24 */ /* 0x000fc4000f8e0207 */
[----:B------:R-:W-:Y:S02]  /*6a80*/  IMAD R13, R13, UR6, RZ ;  /* 0x000000060d0d7c24 */ /* 0x000fe4000f8e02ff */
[----:B----4-:R-:W-:Y:S02]  /*6a90*/  IMAD R12, R18, UR4, RZ ;  /* 0x00000004120c7c24 */ /* 0x010fe4000f8e02ff */
[----:B------:R-:W-:Y:S02]  /*6aa0*/  IMAD.IADD R5, R5, 0x1, R11 ;  /* 0x0000000105057824 */ /* 0x000fe400078e020b */
[----:B------:R-:W-:Y:S02]  /*6ab0*/  IMAD R11, R2, UR7, R13 ;  /* 0x00000007020b7c24 */ /* 0x000fe4000f8e020d */
[----:B------:R-:W-:Y:S02]  /*6ac0*/  IMAD R13, R19, UR9, R12 ;  /* 0x00000009130d7c24 */ /* 0x000fe4000f8e020c */
[----:B--2---:R-:W-:-:S02]  /*6ad0*/  IMAD R9, R10, 0x80, R9 ;  /* 0x000000800a097824 */ /* 0x004fc400078e0209 */
[----:B-1----:R-:W-:Y:S02]  /*6ae0*/  IMAD R19, R22, R17, UR8 ;  /* 0x0000000816137e24 */ /* 0x002fe4000f8e0211 */
[----:B------:R-:W-:Y:S01]  /*6af0*/  IMAD.WIDE.U32 R6, R2, UR6, RZ ;  /* 0x0000000602067c25 */ /* 0x000fe2000f8e00ff */
[----:B------:R-:W-:-:S03]  /*6b00*/  ULDC.64 UR6, c[0x0][0xb48] ;  /* 0x0002d20000067ab9 */ /* 0x000fc60000000a00 */
[----:B------:R-:W-:-:S04]  /*6b10*/  IMAD.WIDE.U32 R4, R18, UR9, R4 ;  /* 0x0000000912047c25 */ /* 0x000fc8000f8e0004 */
[----:B0-----:R-:W-:Y:S01]  /*6b20*/  @P0 IMAD.HI.U32 R2, R9, R14, RZ ;  /* 0x0000000e09020227 */ /* 0x001fe200078e00ff */
[----:B------:R-:W-:-:S03]  /*6b30*/  SHF.R.S32.HI R14, RZ, 0x1f, R19 ;  /* 0x0000001fff0e7819 */ /* 0x000fc60000011413 */
[----:B------:R-:W-:Y:S02]  /*6b40*/  IMAD.IADD R7, R7, 0x1, R11 ;  /* 0x0000000107077824 */ /* 0x000fe400078e020b */
[----:B------:R-:W-:Y:S01]  /*6b50*/  IMAD.IADD R5, R5, 0x1, R13 ;  /* 0x0000000105057824 */ /* 0x000fe200078e020d */
[----:B------:R-:W-:Y:S01]  /*6b60*/  MOV R13, R9 ;  /* 0x00000009000d7202 */ /* 0x000fe20000000f00 */
[----:B-----5:R-:W-:Y:S01]  /*6b70*/  IMAD R12, R20, UR4, RZ ;  /* 0x00000004140c7c24 */ /* 0x020fe2000f8e02ff */
[----:B------:R-:W-:Y:S01]  /*6b80*/  ULDC.64 UR4, c[0x0][0xbe0] ;  /* 0x0002f80000047ab9 */ /* 0x000fe20000000a00 */
[----:B------:R-:W-:-:S04]  /*6b90*/  @P0 IMAD.HI.U32 R90, R9, R90, RZ ;  /* 0x0000005a095a0227 */ /* 0x000fc800078e00ff */
[----:B------:R-:W-:Y:S01]  /*6ba0*/  IMAD.MOV.U32 R11, RZ, RZ, R9 ;  /* 0x000000ffff0b7224 */ /* 0x000fe200078e0009 */
[----:B------:R-:W-:Y:S01]  /*6bb0*/  @P0 SHF.R.U32.HI R11, RZ, R15, R2 ;  /* 0x0000000fff0b0219 */ /* 0x000fe20000011602 */
[----:B------:R-:W-:Y:S01]  /*6bc0*/  IMAD R15, R21, UR9, R12 ;  /* 0x00000009150f7c24 */ /* 0x000fe2000f8e020c */
[----:B------:R-:W-:Y:S01]  /*6bd0*/  @P0 SHF.R.U32.HI R13, RZ, R89, R90 ;  /* 0x00000059ff0d0219 */ /* 0x000fe2000001165a */
[----:B------:R-:W-:Y:S01]  /*6be0*/  IMAD.WIDE.U32 R6, R20, UR9, R6 ;  /* 0x0000000914067c25 */ /* 0x000fe2000f8e0006 */
[----:B------:R-:W-:-:S03]  /*6bf0*/  ULDC.64 UR8, c[0x0][0xb28] ;  /* 0x0002ca0000087ab9 */ /* 0x000fc60000000a00 */
[----:B------:R-:W-:Y:S02]  /*6c00*/  IMAD R2, R14, UR4, RZ ;  /* 0x000000040e027c24 */ /* 0x000fe4000f8e02ff */
[----:B------:R-:W-:-:S04]  /*6c10*/  IMAD.WIDE.U32 R4, R19, UR4, R4 ;  /* 0x0000000413047c25 */ /* 0x000fc8000f8e0004 */
[----:B------:R-:W-:Y:S01]  /*6c20*/  IMAD.IADD R7, R7, 0x1, R15 ;  /* 0x0000000107077824 */ /* 0x000fe200078e020f */
[----:B------:R-:W-:Y:S01]  /*6c30*/  SHF.R.S32.HI R15, RZ, 0x1f, R11 ;  /* 0x0000001fff0f7819 */ /* 0x000fe2000001140b */
[----:B------:R-:W-:Y:S01]  /*6c40*/  IMAD R14, R14, UR6, RZ ;  /* 0x000000060e0e7c24 */ /* 0x000fe2000f8e02ff */
[----:B------:R-:W-:Y:S01]  /*6c50*/  IADD3 R4, P0, R11, R4, RZ ;  /* 0x000000040b047210 */ /* 0x000fe20007f1e0ff */
[C---:B------:R-:W-:Y:S01]  /*6c60*/  IMAD R12, R19.reuse, UR5, R2 ;  /* 0x00000005130c7c24 */ /* 0x040fe2000f8e0202 */
[----:B------:R-:W-:Y:S01]  /*6c70*/  SHF.R.S32.HI R2, RZ, 0x1f, R13 ;  /* 0x0000001fff027819 */ /* 0x000fe2000001140d */
[----:B------:R-:W-:Y:S01]  /*6c80*/  IMAD.MOV R11, RZ, RZ, -R11 ;  /* 0x000000ffff0b7224 */ /* 0x000fe200078e0a0b */
[----:B------:R-:W-:Y:S01]  /*6c90*/  ULDC.64 UR4, c[0x0][0xb30] ;  /* 0x0002cc0000047ab9 */ /* 0x000fe20000000a00 */
[----:B------:R-:W-:Y:S01]  /*6ca0*/  IMAD R17, R19, UR7, R14 ;  /* 0x0000000713117c24 */ /* 0x000fe2000f8e020e */
[----:B------:R-:W-:Y:S01]  /*6cb0*/  IADD3 R14, -R13, RZ, RZ ;  /* 0x000000ff0d0e7210 */ /* 0x000fe20007ffe1ff */
[----:B------:R-:W-:Y:S01]  /*6cc0*/  IMAD R2, R2, UR4, RZ ;  /* 0x0000000402027c24 */ /* 0x000fe2000f8e02ff */
[----:B------:R-:W-:Y:S01]  /*6cd0*/  IADD3.X R5, R15, R5, R12, P0, !PT ;  /* 0x000000050f057210 */ /* 0x000fe200007fe40c */
[----:B------:R-:W-:-:S02]  /*6ce0*/  IMAD R11, R16, R11, R9 ;  /* 0x0000000b100b7224 */ /* 0x000fc400078e0209 */
[----:B------:R-:W-:Y:S01]  /*6cf0*/  IMAD.WIDE.U32 R6, R19, UR6, R6 ;  /* 0x0000000613067c25 */ /* 0x000fe2000f8e0006 */
[----:B------:R-:W-:-:S03]  /*6d00*/  ULDC.64 UR6, c[0x0][0xbc8] ;  /* 0x0002f20000067ab9 */ /* 0x000fc60000000a00 */
[----:B------:R-:W-:Y:S02]  /*6d10*/  IMAD R9, R16, R14, R9 ;  /* 0x0000000e10097224 */ /* 0x000fe400078e0209 */
[----:B------:R-:W-:Y:S01]  /*6d20*/  IMAD R15, R13, UR5, R2 ;  /* 0x000000050d0f7c24 */ /* 0x000fe2000f8e0202 */
[----:B------:R-:W-:Y:S01]  /*6d30*/  SHF.R.S32.HI R2, RZ, 0x1f, R11 ;  /* 0x0000001fff027819 */ /* 0x000fe2000001140b */
[----:B------:R-:W-:Y:S01]  /*6d40*/  IMAD.IADD R7, R7, 0x1, R17 ;  /* 0x0000000107077824 */ /* 0x000fe200078e0211 */
[----:B------:R-:W-:Y:S01]  /*6d50*/  SHF.R.S32.HI R12, RZ, 0x1f, R9 ;  /* 0x0000001fff0c7819 */ /* 0x000fe20000011409 */
[----:B------:R-:W0:Y:S01]  /*6d60*/  S2UR UR5, SR_CgaCtaId ;  /* 0x00000000000579c3 */ /* 0x000e220000008800 */
[----:B------:R-:W-:-:S04]  /*6d70*/  IMAD.WIDE.U32 R4, R11, UR6, R4 ;  /* 0x000000060b047c25 */ /* 0x000fc8000f8e0004 */
[----:B------:R-:W-:Y:S01]  /*6d80*/  IMAD.WIDE.U32 R6, R13, UR4, R6 ;  /* 0x000000040d067c25 */ /* 0x000fe2000f8e0006 */
[----:B------:R-:W-:-:S03]  /*6d90*/  UMOV UR4, 0x400 ;  /* 0x0000040000047882 */ /* 0x000fc60000000000 */
[----:B------:R-:W-:Y:S02]  /*6da0*/  IMAD R2, R2, UR6, RZ ;  /* 0x0000000602027c24 */ /* 0x000fe4000f8e02ff */
[----:B------:R-:W-:Y:S02]  /*6db0*/  IMAD.IADD R7, R7, 0x1, R15 ;  /* 0x0000000107077824 */ /* 0x000fe400078e020f */
[----:B------:R-:W-:Y:S02]  /*6dc0*/  IMAD R12, R12, UR8, RZ ;  /* 0x000000080c0c7c24 */ /* 0x000fe4000f8e02ff */
[----:B------:R-:W-:Y:S01]  /*6dd0*/  IMAD R13, R11, UR7, R2 ;  /* 0x000000070b0d7c24 */ /* 0x000fe2000f8e0202 */
[----:B------:R-:W-:Y:S01]  /*6de0*/  ULDC.64 UR6, c[0x0][0xba8] ;  /* 0x0002ea0000067ab9 */ /* 0x000fe20000000a00 */
[C---:B------:R-:W-:Y:S01]  /*6df0*/  IMAD R11, R9.reuse, UR9, R12 ;  /* 0x00000009090b7c24 */ /* 0x040fe2000f8e020c */
[----:B------:R-:W-:Y:S01]  /*6e00*/  LEA R2, P0, R4, UR6, 0x2 ;  /* 0x0000000604027c11 */ /* 0x000fe2000f8010ff */
[----:B------:R-:W-:Y:S01]  /*6e10*/  IMAD.WIDE.U32 R6, R9, UR8, R6 ;  /* 0x0000000809067c25 */ /* 0x000fe2000f8e0006 */
[----:B------:R-:W-:Y:S01]  /*6e20*/  IADD3 R9, R5, R13, RZ ;  /* 0x0000000d05097210 */ /* 0x000fe20007ffe0ff */
[----:B------:R-:W-:Y:S01]  /*6e30*/  ULDC.64 UR8, c[0x0][0xb00] ;  /* 0x0002c00000087ab9 */ /* 0x000fe20000000a00 */
[----:B------:R-:W-:Y:S01]  /*6e40*/  ULDC UR6, c[0x0][0xa88] ;  /* 0x0002a20000067ab9 */ /* 0x000fe20000000800 */
[----:B------:R-:W-:Y:S01]  /*6e50*/  IMAD.IADD R5, R7, 0x1, R11 ;  /* 0x0000000107057824 */ /* 0x000fe200078e020b */
[----:B------:R-:W-:Y:S01]  /*6e60*/  LEA R20, P1, R6, UR8, 0x2 ;  /* 0x0000000806147c11 */ /* 0x000fe2000f8210ff */
[----:B------:R-:W-:Y:S01]  /*6e70*/  IMAD R8, R10, 0x80, R8 ;  /* 0x000000800a087824 */ /* 0x000fe200078e0208 */
[----:B------:R-:W-:Y:S01]  /*6e80*/  LEA.HI.X R9, R4, UR7, R9, 0x2, P0 ;  /* 0x0000000704097c11 */ /* 0x000fe200080f1409 */
[----:B0-----:R-:W-:Y:S01]  /*6e90*/  ULEA UR4, UR5, UR4, 0x18 ;  /* 0x0000000405047291 */ /* 0x001fe2000f8ec03f */
[----:B------:R-:W-:Y:S01]  /*6ea0*/  LEA.HI.X R22, R6, UR9, R5, 0x2, P1 ;  /* 0x0000000906167c11 */ /* 0x000fe200088f1405 */
[----:B------:R-:W-:Y:S01]  /*6eb0*/  SHFL.IDX PT, R4, R2, RZ, 0x1c1f ;  /* 0x001c1fff02047589 */ /* 0x000fe200000e0000 */
[----:B------:R-:W-:Y:S01]  /*6ec0*/  IMAD R17, R16, UR6, RZ ;  /* 0x0000000610117c24 */ /* 0x000fe2000f8e02ff */
[C---:B------:R-:W-:Y:S01]  /*6ed0*/  LOP3.LUT P0, RZ, R23.reuse, 0x3, RZ, 0xc0, !PT ;  /* 0x0000000317ff7812 */ /* 0x040fe2000780c0ff */
[----:B------:R-:W-:Y:S01]  /*6ee0*/  UIADD3 UR4, UR4, 0x2a820, URZ ;  /* 0x0002a82004047890 */ /* 0x000fe2000fffe03f */
[----:B------:R-:W0:Y:S01]  /*6ef0*/  SHFL.IDX PT, R5, R9, RZ, 0x1c1f ;  /* 0x001c1fff09057589 */ /* 0x000e2200000e0000 */
[C---:B------:R-:W-:Y:S01]  /*6f00*/  IADD3 R16, R8.reuse, 0x8, RZ ;  /* 0x0000000808107810 */ /* 0x040fe20007ffe0ff */
[----:B------:R-:W-:Y:S01]  /*6f10*/  IMAD.IADD R19, R23, 0x1, -R88 ;  /* 0x0000000117137824 */ /* 0x000fe200078e0a58 */
[-C--:B------:R-:W-:Y:S01]  /*6f20*/  ISETP.GE.OR P1, PT, R8, R17.reuse, P0 ;  /* 0x000000110800720c */ /* 0x080fe20000726670 */
[----:B------:R-:W-:Y:S01]  /*6f30*/  SHFL.IDX PT, R6, R2, 0x1, 0x1c1f ;  /* 0x003c1f0002067f89 */ /* 0x000fe200000e0000 */
[-C--:B------:R-:W-:Y:S01]  /*6f40*/  ISETP.GE.OR P0, PT, R16, R17.reuse, P0 ;  /* 0x000000111000720c */ /* 0x080fe20000706670 */
[----:B------:R-:W-:Y:S01]  /*6f50*/  UPRMT UR4, URZ, 0x654, UR4 ;  /* 0x000006543f047896 */ /* 0x000fe20008000004 */
[----:B------:R-:W-:Y:S01]  /*6f60*/  ISETP.GE.AND P2, PT, R8, R17, PT ;  /* 0x000000110800720c */ /* 0x000fe20003f46270 */
[----:B------:R-:W1:Y:S01]  /*6f70*/  SHFL.IDX PT, R7, R9, 0x1, 0x1c1f ;  /* 0x003c1f0009077f89 */ /* 0x000e6200000e0000 */
[----:B------:R-:W-:-:S03]  /*6f80*/  IMAD.SHL.U32 R19, R19, 0x2, RZ ;  /* 0x0000000213137824 */ /* 0x000fc600078e00ff */
[----:B------:R2:W3:Y:S03]  /*6f90*/  SHFL.IDX PT, R14, R20, RZ, 0x1c1f ;  /* 0x001c1fff140e7589 */ /* 0x0004e600000e0000 */
[----:B------:R-:W-:Y:S01]  /*6fa0*/  SYNCS.ARRIVE.TRANS64.RED.A1T0 RZ, [UR4], RZ ;  /* 0x000000ffffff79a7 */ /* 0x000fe20008100404 */
[----:B------:R2:W4:Y:S04]  /*6fb0*/  SHFL.IDX PT, R15, R22, RZ, 0x1c1f ;  /* 0x001c1fff160f7589 */ /* 0x00052800000e0000 */
[----:B0-----:R2:W-:Y:S04]  /*6fc0*/  @!P1 ST.E desc[UR38][R4.64], R3 ;  /* 0x0000000304009985 */ /* 0x0015e8000c101926 */
[----:B-1----:R2:W-:Y:S01]  /*6fd0*/  @!P0 ST.E desc[UR38][R6.64], R0 ;  /* 0x0000000006008985 */ /* 0x0025e2000c101926 */
[----:B------:R-:W-:Y:S05]  /*6fe0*/  @P2 BRA `(.L_x_37) ;  /* 0x0000000400782947 */ /* 0x000fea0003800000 */
[C---:B--2---:R-:W-:Y:S01]  /*6ff0*/  IADD3 R0, R19.reuse, 0x8, RZ ;  /* 0x0000000813007810 */ /* 0x044fe20007ffe0ff */
[----:B------:R-:W-:Y:S01]  /*7000*/  ULDC UR4, c[0x0][0xac8] ;  /* 0x0002b20000047ab9 */ /* 0x000fe20000000800 */
[C---:B------:R-:W-:Y:S01]  /*7010*/  VIADD R6, R19.reuse, 0x10 ;  /* 0x0000001013067836 */ /* 0x040fe20000000000 */
[C---:B------:R-:W-:Y:S01]  /*7020*/  ISETP.GE.AND P2, PT, R19.reuse, UR4, PT ;  /* 0x0000000413007c0c */ /* 0x040fe2000bf46270 */
[C---:B------:R-:W-:Y:S01]  /*7030*/  VIADD R7, R19.reuse, 0x18 ;  /* 0x0000001813077836 */ /* 0x040fe20000000000 */
[----:B------:R-:W-:Y:S01]  /*7040*/  ISETP.GE.AND P3, PT, R0, UR4, PT ;  /* 0x0000000400007c0c */ /* 0x000fe2000bf66270 */
[C---:B------:R-:W-:Y:S01]  /*7050*/  VIADD R8, R19.reuse, 0x28 ;  /* 0x0000002813087836 */ /* 0x040fe20000000000 */
[----:B------:R-:W-:Y:S01]  /*7060*/  ISETP.GE.AND P0, PT, R6, UR4, PT ;  /* 0x0000000406007c0c */ /* 0x000fe2000bf06270 */
[----:B------:R-:W-:Y:S01]  /*7070*/  VIADD R9, R19, 0x30 ;  /* 0x0000003013097836 */ /* 0x000fe20000000000 */
[----:B------:R-:W-:Y:S01]  /*7080*/  ISETP.GE.AND P1, PT, R7, UR4, PT ;  /* 0x0000000407007c0c */ /* 0x000fe2000bf26270 */
[C---:B------:R-:W-:Y:S01]  /*7090*/  VIADD R11, R19.reuse, 0x40 ;  /* 0x00000040130b7836 */ /* 0x040fe20000000000 */
[C---:B------:R-:W-:Y:S01]  /*70a0*/  IADD3 R10, R19.reuse, 0x38, RZ ;  /* 0x00000038130a7810 */ /* 0x040fe20007ffe0ff */
[----:B------:R-:W-:Y:S01]  /*70b0*/  VIADD R18, R19, 0x60 ;  /* 0x0000006013127836 */ /* 0x000fe20000000000 */
[----:B------:R-:W-:-:S02]  /*70c0*/  ISETP.GE.AND P4, PT, R9, UR4, PT ;  /* 0x0000000409007c0c */ /* 0x000fc4000bf86270 */
[----:B------:R-:W-:Y:S01]  /*70d0*/  ISETP.GE.AND P5, PT, R10, UR4, PT ;  /* 0x000000040a007c0c */ /* 0x000fe2000bfa6270 */
[----:B---34-:R-:W-:Y:S01]  /*70e0*/  @!P2 IMAD.WIDE R2, R19, 0x4, R14 ;  /* 0x000000041302a825 */ /* 0x018fe200078e020e */
[----:B------:R-:W-:Y:S02]  /*70f0*/  ISETP.GE.AND P6, PT, R11, UR4, PT ;  /* 0x000000040b007c0c */ /* 0x000fe4000bfc6270 */
[----:B------:R-:W-:Y:S02]  /*7100*/  @!P3 LEA.HI R0, R0, R0, RZ, 0x1 ;  /* 0x000000000000b211 */ /* 0x000fe400078f08ff */
[----:B------:R0:W-:Y:S01]  /*7110*/  @!P2 ST.E.64 desc[UR38][R2.64], R24 ;  /* 0x000000180200a985 */ /* 0x0001e2000c101b26 */
[----:B------:R-:W-:Y:S02]  /*7120*/  @!P0 LEA.HI R6, R6, R6, RZ, 0x1 ;  /* 0x0000000606068211 */ /* 0x000fe400078f08ff */
[----:B------:R-:W-:Y:S02]  /*7130*/  @!P3 LOP3.LUT R5, R0, 0xfffffffe, RZ, 0xc0, !PT ;  /* 0xfffffffe0005b812 */ /* 0x000fe400078ec0ff */
[----:B------:R-:W-:-:S02]  /*7140*/  IADD3 R0, R19, 0x20, RZ ;  /* 0x0000002013007810 */ /* 0x000fc40007ffe0ff */
[----:B------:R-:W-:Y:S01]  /*7150*/  @!P1 LEA.HI R7, R7, R7, RZ, 0x1 ;  /* 0x0000000707079211 */ /* 0x000fe200078f08ff */
[----:B------:R-:W-:Y:S01]  /*7160*/  @!P3 IMAD.WIDE R4, R5, 0x4, R14 ;  /* 0x000000040504b825 */ /* 0x000fe200078e020e */
[----:B------:R-:W-:Y:S02]  /*7170*/  ISETP.GE.AND P2, PT, R0, UR4, PT ;  /* 0x0000000400007c0c */ /* 0x000fe4000bf46270 */
[----:B------:R-:W-:Y:S02]  /*7180*/  @!P5 LEA.HI R10, R10, R10, RZ, 0x1 ;  /* 0x0000000a0a0ad211 */ /* 0x000fe400078f08ff */
[----:B------:R1:W-:Y:S01]  /*7190*/  @!P3 ST.E.64 desc[UR38][R4.64], R28 ;  /* 0x0000001c0400b985 */ /* 0x0003e2000c101b26 */
[----:B------:R-:W-:Y:S02]  /*71a0*/  ISETP.GE.AND P3, PT, R8, UR4, PT ;  /* 0x0000000408007c0c */ /* 0x000fe4000bf66270 */
[----:B0-----:R-:W-:Y:S02]  /*71b0*/  @!P0 LOP3.LUT R3, R6, 0xfffffffe, RZ, 0xc0, !PT ;  /* 0xfffffffe06038812 */ /* 0x001fe400078ec0ff */
[----:B------:R-:W-:-:S02]  /*71c0*/  @!P4 LEA.HI R6, R9, R9, RZ, 0x1 ;  /* 0x000000090906c211 */ /* 0x000fc400078f08ff */
[----:B------:R-:W-:Y:S01]  /*71d0*/  @!P5 LOP3.LUT R13, R10, 0xfffffffe, RZ, 0xc0, !PT ;  /* 0xfffffffe0a0dd812 */ /* 0x000fe200078ec0ff */
[----:B------:R-:W-:Y:S01]  /*71e0*/  @!P0 IMAD.WIDE R2, R3, 0x4, R14 ;  /* 0x0000000403028825 */ /* 0x000fe200078e020e */
[----:B------:R-:W-:Y:S02]  /*71f0*/  @!P2 LEA.HI R0, R0, R0, RZ, 0x1 ;  /* 0x000000000000a211 */ /* 0x000fe400078f08ff */
[----:B------:R-:W-:Y:S02]  /*7200*/  IADD3 R12, R19, 0x50, RZ ;  /* 0x00000050130c7810 */ /* 0x000fe40007ffe0ff */
[----:B------:R0:W-:Y:S01]  /*7210*/  @!P0 ST.E.64 desc[UR38][R2.64], R32 ;  /* 0x0000002002008985 */ /* 0x0001e2000c101b26 */
[----:B------:R-:W-:Y:S02]  /*7220*/  @!P3 LEA.HI R8, R8, R8, RZ, 0x1 ;  /* 0x000000080808b211 */ /* 0x000fe400078f08ff */
[----:B-1----:R-:W-:Y:S02]  /*7230*/  @!P1 LOP3.LUT R5, R7, 0xfffffffe, RZ, 0xc0, !PT ;  /* 0xfffffffe07059812 */ /* 0x002fe400078ec0ff */
[----:B------:R-:W-:-:S02]  /*7240*/  @!P2 LOP3.LUT R7, R0, 0xfffffffe, RZ, 0xc0, !PT ;  /* 0xfffffffe0007a812 */ /* 0x000fc400078ec0ff */
[----:B------:R-:W-:Y:S01]  /*7250*/  @!P3 LOP3.LUT R9, R8, 0xfffffffe, RZ, 0xc0, !PT ;  /* 0xfffffffe0809b812 */ /* 0x000fe200078ec0ff */
[--C-:B------:R-:W-:Y:S01]  /*7260*/  @!P1 IMAD.WIDE R4, R5, 0x4, R14.reuse ;  /* 0x0000000405049825 */ /* 0x100fe200078e020e */
[----:B------:R-:W-:Y:S02]  /*7270*/  @!P6 LEA.HI R0, R11, R11, RZ, 0x1 ;  /* 0x0000000b0b00e211 */ /* 0x000fe400078f08ff */
[----:B------:R-:W-:Y:S01]  /*7280*/  @!P4 LOP3.LUT R11, R6, 0xfffffffe, RZ, 0xc0, !PT ;  /* 0xfffffffe060bc812 */ /* 0x000fe200078ec0ff */
[--C-:B------:R-:W-:Y:S01]  /*7290*/  @!P2 IMAD.WIDE R6, R7, 0x4, R14.reuse ;  /* 0x000000040706a825 */ /* 0x100fe200078e020e */
[----:B------:R-:W-:Y:S01]  /*72a0*/  @!P6 LOP3.LUT R21, R0, 0xfffffffe, RZ, 0xc0, !PT ;  /* 0xfffffffe0015e812 */ /* 0x000fe200078ec0ff */
[----:B------:R1:W-:Y:S01]  /*72b0*/  @!P1 ST.E.64 desc[UR38][R4.64], R36 ;  /* 0x0000002404009985 */ /* 0x0003e2000c101b26 */
[----:B------:R-:W-:Y:S01]  /*72c0*/  ISETP.GE.AND P1, PT, R12, UR4, PT ;  /* 0x000000040c007c0c */ /* 0x000fe2000bf26270 */
[----:B0-----:R-:W-:Y:S02]  /*72d0*/  @!P3 IMAD.WIDE R2, R9, 0x4, R14 ;  /* 0x000000040902b825 */ /* 0x001fe400078e020e */
[----:B------:R0:W-:Y:S02]  /*72e0*/  @!P2 ST.E.64 desc[UR38][R6.64], R40 ;  /* 0x000000280600a985 */ /* 0x0001e4000c101b26 */
[----:B------:R-:W-:-:S02]  /*72f0*/  VIADD R0, R19, 0x48 ;  /* 0x0000004813007836 */ /* 0x000fc40000000000 */
[--C-:B------:R-:W-:Y:S01]  /*7300*/  @!P5 IMAD.WIDE R8, R13, 0x4, R14.reuse ;  /* 0x000000040d08d825 */ /* 0x100fe200078e020e */
[----:B------:R2:W-:Y:S01]  /*7310*/  @!P3 ST.E.64 desc[UR38][R2.64], R44 ;  /* 0x0000002c0200b985 */ /* 0x0005e2000c101b26 */
[----:B------:R-:W-:Y:S02]  /*7320*/  ISETP.GE.AND P3, PT, R18, UR4, PT ;  /* 0x0000000412007c0c */ /* 0x000fe4000bf66270 */
[----:B------:R-:W-:Y:S01]  /*7330*/  VIADD R13, R19, 0x58 ;  /* 0x00000058130d7836 */ /* 0x000fe20000000000 */
[----:B------:R-:W-:Y:S01]  /*7340*/  ISETP.GE.AND P0, PT, R0, UR4, PT ;  /* 0x0000000400007c0c */ /* 0x000fe2000bf06270 */
[--C-:B-1----:R-:W-:Y:S01]  /*7350*/  @!P4 IMAD.WIDE R4, R11, 0x4, R14.reuse ;  /* 0x000000040b04c825 */ /* 0x102fe200078e020e */
[----:B------:R-:W-:Y:S02]  /*7360*/  @!P1 LEA.HI R12, R12, R12, RZ, 0x1 ;  /* 0x0000000c0c0c9211 */ /* 0x000fe400078f08ff */
[----:B------:R-:W-:Y:S01]  /*7370*/  ISETP.GE.AND P2, PT, R13, UR4, PT ;  /* 0x000000040d007c0c */ /* 0x000fe2000bf46270 */
[----:B------:R-:W-:Y:S01]  /*7380*/  @!P6 IMAD.WIDE R10, R21, 0x4, R14 ;  /* 0x00000004150ae825 */ /* 0x000fe200078e020e */
[----:B------:R1:W-:Y:S01]  /*7390*/  @!P4 ST.E.64 desc[UR38][R4.64], R48 ;  /* 0x000000300400c985 */ /* 0x0003e2000c101b26 */
[----:B0-----:R-:W-:-:S02]  /*73a0*/  IADD3 R6, R19, 0x68, RZ ;  /* 0x0000006813067810 */ /* 0x001fc40007ffe0ff */
[C---:B------:R-:W-:Y:S01]  /*73b0*/  VIADD R7, R19.reuse, 0x70 ;  /* 0x0000007013077836 */ /* 0x040fe20000000000 */
[----:B------:R0:W-:Y:S01]  /*73c0*/  @!P5 ST.E.64 desc[UR38][R8.64], R52 ;  /* 0x000000340800d985 */ /* 0x0001e2000c101b26 */
[----:B--2---:R-:W-:Y:S01]  /*73d0*/  VIADD R3, R19, 0x78 ;  /* 0x0000007813037836 */ /* 0x004fe20000000000 */
[----:B------:R-:W-:Y:S02]  /*73e0*/  ISETP.GE.AND P4, PT, R6, UR4, PT ;  /* 0x0000000406007c0c */ /* 0x000fe4000bf86270 */
[----:B------:R2:W-:Y:S01]  /*73f0*/  @!P6 ST.E.64 desc[UR38][R10.64], R56 ;  /* 0x000000380a00e985 */ /* 0x0005e2000c101b26 */
[----:B------:R-:W-:Y:S02]  /*7400*/  ISETP.GE.AND P5, PT, R7, UR4, PT ;  /* 0x0000000407007c0c */ /* 0x000fe4000bfa6270 */
[----:B------:R-:W-:Y:S02]  /*7410*/  ISETP.GE.AND P6, PT, R3, UR4, PT ;  /* 0x0000000403007c0c */ /* 0x000fe4000bfc6270 */
[----:B------:R-:W-:-:S02]  /*7420*/  @!P0 LEA.HI R0, R0, R0, RZ, 0x1 ;  /* 0x0000000000008211 */ /* 0x000fc400078f08ff */
[----:B------:R-:W-:Y:S02]  /*7430*/  @!P2 LEA.HI R13, R13, R13, RZ, 0x1 ;  /* 0x0000000d0d0da211 */ /* 0x000fe400078f08ff */
[----:B------:R-:W-:Y:S02]  /*7440*/  @!P3 LEA.HI R18, R18, R18, RZ, 0x1 ;  /* 0x000000121212b211 */ /* 0x000fe400078f08ff */
[----:B------:R-:W-:Y:S02]  /*7450*/  @!P4 LEA.HI R6, R6, R6, RZ, 0x1 ;  /* 0x000000060606c211 */ /* 0x000fe400078f08ff */
[----:B-1----:R-:W-:Y:S02]  /*7460*/  @!P1 LOP3.LUT R5, R12, 0xfffffffe, RZ, 0xc0, !PT ;  /* 0xfffffffe0c059812 */ /* 0x002fe400078ec0ff */
[----:B------:R-:W-:Y:S02]  /*7470*/  @!P5 LEA.HI R2, R7, R7, RZ, 0x1 ;  /* 0x000000070702d211 */ /* 0x000fe400078f08ff */
[----:B------:R-:W-:-:S02]  /*7480*/  @!P6 LEA.HI R4, R3, R3, RZ, 0x1 ;  /* 0x000000030304e211 */ /* 0x000fc400078f08ff */
[----:B------:R-:W-:Y:S02]  /*7490*/  @!P0 LOP3.LUT R3, R0, 0xfffffffe, RZ, 0xc0, !PT ;  /* 0xfffffffe00038812 */ /* 0x000fe400078ec0ff */
[----:B------:R-:W-:Y:S02]  /*74a0*/  @!P2 LOP3.LUT R7, R13, 0xfffffffe, RZ, 0xc0, !PT ;  /* 0xfffffffe0d07a812 */ /* 0x000fe400078ec0ff */
[----:B0-----:R-:W-:Y:S02]  /*74b0*/  @!P3 LOP3.LUT R9, R18, 0xfffffffe, RZ, 0xc0, !PT ;  /* 0xfffffffe1209b812 */ /* 0x001fe400078ec0ff */
[----:B--2---:R-:W-:Y:S01]  /*74c0*/  @!P4 LOP3.LUT R11, R6, 0xfffffffe, RZ, 0xc0, !PT ;  /* 0xfffffffe060bc812 */ /* 0x004fe200078ec0ff */
[--C-:B------:R-:W-:Y:S01]  /*74d0*/  @!P2 IMAD.WIDE R6, R7, 0x4, R14.reuse ;  /* 0x000000040706a825 */ /* 0x100fe200078e020e */
[----:B------:R-:W-:Y:S02]  /*74e0*/  @!P5 LOP3.LUT R13, R2, 0xfffffffe, RZ, 0xc0, !PT ;  /* 0xfffffffe020dd812 */ /* 0x000fe400078ec0ff */
[----:B------:R-:W-:Y:S01]  /*74f0*/  @!P6 LOP3.LUT R21, R4, 0xfffffffe, RZ, 0xc0, !PT ;  /* 0xfffffffe0415e812 */ /* 0x000fe200078ec0ff */
[----:B------:R-:W-:-:S04]  /*7500*/  @!P0 IMAD.WIDE R2, R3, 0x4, R14 ;  /* 0x0000000403028825 */ /* 0x000fc800078e020e */
[--C-:B------:R-:W-:Y:S01]  /*7510*/  @!P1 IMAD.WIDE R4, R5, 0x4, R14.reuse ;  /* 0x0000000405049825 */ /* 0x100fe200078e020e */
[----:B------:R0:W-:Y:S03]  /*7520*/  @!P0 ST.E.64 desc[UR38][R2.64], R60 ;  /* 0x0000003c02008985 */ /* 0x0001e6000c101b26 */
[--C-:B------:R-:W-:Y:S01]  /*7530*/  @!P3 IMAD.WIDE R8, R9, 0x4, R14.reuse ;  /* 0x000000040908b825 */ /* 0x100fe200078e020e */
[----:B------:R0:W-:Y:S03]  /*7540*/  @!P1 ST.E.64 desc[UR38][R4.64], R64 ;  /* 0x0000004004009985 */ /* 0x0001e6000c101b26 */
[--C-:B------:R-:W-:Y:S01]  /*7550*/  @!P4 IMAD.WIDE R10, R11, 0x4, R14.reuse ;  /* 0x000000040b0ac825 */ /* 0x100fe200078e020e */
[----:B------:R0:W-:Y:S03]  /*7560*/  @!P2 ST.E.64 desc[UR38][R6.64], R68 ;  /* 0x000000440600a985 */ /* 0x0001e6000c101b26 */
[--C-:B------:R-:W-:Y:S01]  /*7570*/  @!P5 IMAD.WIDE R12, R13, 0x4, R14.reuse ;  /* 0x000000040d0cd825 */ /* 0x100fe200078e020e */
[----:B------:R0:W-:Y:S03]  /*7580*/  @!P3 ST.E.64 desc[UR38][R8.64], R72 ;  /* 0x000000480800b985 */ /* 0x0001e6000c101b26 */
[----:B------:R-:W-:Y:S01]  /*7590*/  @!P6 IMAD.WIDE R14, R21, 0x4, R14 ;  /* 0x00000004150ee825 */ /* 0x000fe200078e020e */
[----:B------:R0:W-:Y:S04]  /*75a0*/  @!P4 ST.E.64 desc[UR38][R10.64], R76 ;  /* 0x0000004c0a00c985 */ /* 0x0001e8000c101b26 */
[----:B------:R0:W-:Y:S04]  /*75b0*/  @!P5 ST.E.64 desc[UR38][R12.64], R80 ;  /* 0x000000500c00d985 */ /* 0x0001e8000c101b26 */
[----:B------:R0:W-:Y:S02]  /*75c0*/  @!P6 ST.E.64 desc[UR38][R14.64], R84 ;  /* 0x000000540e00e985 */ /* 0x0001e4000c101b26 */
.L_x_37:
[----:B------:R-:W-:Y:S05]  /*75d0*/  BSYNC B0 ;  /* 0x0000000000007941 */ /* 0x000fea0003800000 */
.L_x_36:
[----:B------:R-:W-:Y:S01]  /*75e0*/  ISETP.GE.AND P0, PT, R16, R17, PT ;  /* 0x000000111000720c */ /* 0x000fe20003f06270 */
[----:B0-----:R0:W1:Y:S04]  /*75f0*/  SHFL.IDX PT, R13, R22, 0x1, 0x1c1f ;  /* 0x003c1f00160d7f89 */ /* 0x00106800000e0000 */
[----:B------:R0:W0:Y:S08]  /*7600*/  SHFL.IDX PT, R12, R20, 0x1, 0x1c1f ;  /* 0x003c1f00140c7f89 */ /* 0x00003000000e0000 */
[----:B------:R-:W-:Y:S05]  /*7610*/  @P0 BRA `(.L_x_8) ;  /* 0x0000004000b40947 */ /* 0x000fea0003800000 */
[----:B------:R-:W-:Y:S01]  /*7620*/  ULDC UR4, c[0x0][0xac8] ;  /* 0x0002b20000047ab9 */ /* 0x000fe20000000800 */
[C---:B--2---:R-:W-:Y:S01]  /*7630*/  IADD3 R0, R19.reuse, 0x8, RZ ;  /* 0x0000000813007810 */ /* 0x044fe20007ffe0ff */
[C---:B------:R-:W-:Y:S01]  /*7640*/  VIADD R4, R19.reuse, 0x10 ;  /* 0x0000001013047836 */ /* 0x040fe20000000000 */
[C---:B------:R-:W-:Y:S01]  /*7650*/  ISETP.GE.AND P0, PT, R19.reuse, UR4, PT ;  /* 0x0000000413007c0c */ /* 0x040fe2000bf06270 */
[C---:B------:R-:W-:Y:S01]  /*7660*/  VIADD R6, R19.reuse, 0x18 ;  /* 0x0000001813067836 */ /* 0x040fe20000000000 */
[----:B------:R-:W-:Y:S01]  /*7670*/  ISETP.GE.AND P5, PT, R0, UR4, PT ;  /* 0x0000000400007c0c */ /* 0x000fe2000bfa6270 */
[C---:B------:R-:W-:Y:S01]  /*7680*/  VIADD R9, R19.reuse, 0x28 ;  /* 0x0000002813097836 */ /* 0x040fe20000000000 */
[----:B------:R-:W-:Y:S01]  /*7690*/  ISETP.GE.AND P6, PT, R4, UR4, PT ;  /* 0x0000000404007c0c */ /* 0x000fe2000bfc6270 */
[C---:B------:R-:W-:Y:S01]  /*76a0*/  VIADD R10, R19.reuse, 0x30 ;  /* 0x00000030130a7836 */ /* 0x040fe20000000000 */
[C---:B------:R-:W-:Y:S01]  /*76b0*/  IADD3 R8, R19.reuse, 0x20, RZ ;  /* 0x0000002013087810 */ /* 0x040fe20007ffe0ff */
[C---:B------:R-:W-:Y:S01]  /*76c0*/  VIADD R16, R19.reuse, 0x40 ;  /* 0x0000004013107836 */ /* 0x040fe20000000000 */
[C---:B------:R-:W-:Y:S01]  /*76d0*/  IADD3 R11, R19.reuse, 0x38, RZ ;  /* 0x00000038130b7810 */ /* 0x040fe20007ffe0ff */
[C---:B------:R-:W-:Y:S01]  /*76e0*/  VIADD R18, R19.reuse, 0x48 ;  /* 0x0000004813127836 */ /* 0x040fe20000000000 */
[----:B------:R-:W-:Y:S01]  /*76f0*/  ISETP.GE.AND P4, PT, R8, UR4, PT ;  /* 0x0000000408007c0c */ /* 0x000fe2000bf86270 */
[----:B0-----:R-:W-:Y:S01]  /*7700*/  VIADD R20, R19, 0x70 ;  /* 0x0000007013147836 */ /* 0x001fe20000000000 */
[----:B------:R-:W-:Y:S01]  /*7710*/  ISETP.GE.AND P3, PT, R9, UR4, PT ;  /* 0x0000000409007c0c */ /* 0x000fe2000bf66270 */
[----:B-1----:R-:W-:Y:S01]  /*7720*/  @!P0 IMAD.WIDE R2, R19, 0x4, R12 ;  /* 0x0000000413028825 */ /* 0x002fe200078e020c */
[----:B------:R-:W-:-:S02]  /*7730*/  ISETP.GE.AND P2, PT, R10, UR4, PT ;  /* 0x000000040a007c0c */ /* 0x000fc4000bf46270 */
[----:B------:R-:W-:Y:S02]  /*7740*/  ISETP.GE.AND P1, PT, R11, UR4, PT ;  /* 0x000000040b007c0c */ /* 0x000fe4000bf26270 */
[----:B------:R0:W-:Y:S01]  /*7750*/  @!P0 ST.E.64 desc[UR38][R2.64], R26 ;  /* 0x0000001a02008985 */ /* 0x0001e2000c101b26 */
[----:B------:R-:W-:Y:S02]  /*7760*/  ISETP.GE.AND P0, PT, R6, UR4, PT ;  /* 0x0000000406007c0c */ /* 0x000fe4000bf06270 */
[----:B------:R-:W-:Y:S02]  /*7770*/  @!P5 LEA.HI R0, R0, R0, RZ, 0x1 ;  /* 0x000000000000d211 */ /* 0x000fe400078f08ff */
[----:B------:R-:W-:Y:S02]  /*7780*/  @!P6 LEA.HI R4, R4, R4, RZ, 0x1 ;  /* 0x000000040404e211 */ /* 0x000fe400078f08ff */
[----:B------:R-:W-:Y:S02]  /*7790*/  @!P5 LOP3.LUT R5, R0, 0xfffffffe, RZ, 0xc0, !PT ;  /* 0xfffffffe0005d812 */ /* 0x000fe400078ec0ff */
[----:B------:R-:W-:-:S02]  /*77a0*/  @!P6 LOP3.LUT R7, R4, 0xfffffffe, RZ, 0xc0, !PT ;  /* 0xfffffffe0407e812 */ /* 0x000fc400078ec0ff */
[----:B------:R-:W-:Y:S02]  /*77b0*/  @!P4 LEA.HI R8, R8, R8, RZ, 0x1 ;  /* 0x000000080808c211 */ /* 0x000fe400078f08ff */
[----:B------:R-:W-:Y:S01]  /*77c0*/  @!P3 LEA.HI R0, R9, R9, RZ, 0x1 ;  /* 0x000000090900b211 */ /* 0x000fe200078f08ff */
[--C-:B0-----:R-:W-:Y:S01]  /*77d0*/  @!P5 IMAD.WIDE R2, R5, 0x4, R12.reuse ;  /* 0x000000040502d825 */ /* 0x101fe200078e020c */
[----:B------:R-:W-:Y:S02]  /*77e0*/  @!P0 LEA.HI R6, R6, R6, RZ, 0x1 ;  /* 0x0000000606068211 */ /* 0x000fe400078f08ff */
[----:B------:R-:W-:Y:S01]  /*77f0*/  @!P2 LEA.HI R10, R10, R10, RZ, 0x1 ;  /* 0x0000000a0a0aa211 */ /* 0x000fe200078f08ff */
[----:B------:R-:W-:Y:S01]  /*7800*/  @!P6 IMAD.WIDE R4, R7, 0x4, R12 ;  /* 0x000000040704e825 */ /* 0x000fe200078e020c */
[----:B---3--:R-:W-:Y:S01]  /*7810*/  @!P1 LEA.HI R14, R11, R11, RZ, 0x1 ;  /* 0x0000000b0b0e9211 */ /* 0x008fe200078f08ff */
[----:B------:R0:W-:Y:S01]  /*7820*/  @!P5 ST.E.64 desc[UR38][R2.64], R30 ;  /* 0x0000001e0200d985 */ /* 0x0001e2000c101b26 */
[----:B------:R-:W-:-:S02]  /*7830*/  @!P0 LOP3.LUT R7, R6, 0xfffffffe, RZ, 0xc0, !PT ;  /* 0xfffffffe06078812 */ /* 0x000fc400078ec0ff */
[----:B------:R-:W-:Y:S01]  /*7840*/  @!P4 LOP3.LUT R9, R8, 0xfffffffe, RZ, 0xc0, !PT ;  /* 0xfffffffe0809c812 */ /* 0x000fe200078ec0ff */
[----:B------:R1:W-:Y:S01]  /*7850*/  @!P6 ST.E.64 desc[UR38][R4.64], R34 ;  /* 0x000000220400e985 */ /* 0x0003e2000c101b26 */
[----:B------:R-:W-:Y:S02]  /*7860*/  @!P3 LOP3.LUT R11, R0, 0xfffffffe, RZ, 0xc0, !PT ;  /* 0xfffffffe000bb812 */ /* 0x000fe400078ec0ff */
[----:B----4-:R-:W-:Y:S02]  /*7870*/  @!P2 LOP3.LUT R15, R10, 0xfffffffe, RZ, 0xc0, !PT ;  /* 0xfffffffe0a0fa812 */ /* 0x010fe400078ec0ff */
[----:B------:R-:W-:Y:S01]  /*7880*/  @!P1 LOP3.LUT R17, R14, 0xfffffffe, RZ, 0xc0, !PT ;  /* 0xfffffffe0e119812 */ /* 0x000fe200078ec0ff */
[----:B------:R-:W-:Y:S01]  /*7890*/  VIADD R14, R19, 0x58 ;  /* 0x00000058130e7836 */ /* 0x000fe20000000000 */
[----:B------:R-:W-:Y:S02]  /*78a0*/  ISETP.GE.AND P5, PT, R16, UR4, PT ;  /* 0x0000000410007c0c */ /* 0x000fe4000bfa6270 */
[----:B------:R-:W-:Y:S01]  /*78b0*/  ISETP.GE.AND P6, PT, R18, UR4, PT ;  /* 0x0000000412007c0c */ /* 0x000fe2000bfc6270 */
[----:B0-----:R-:W-:Y:S01]  /*78c0*/  @!P0 IMAD.WIDE R2, R7, 0x4, R12 ;  /* 0x0000000407028825 */ /* 0x001fe200078e020c */
[----:B------:R-:W-:-:S03]  /*78d0*/  IADD3 R0, R19, 0x50, RZ ;  /* 0x0000005013007810 */ /* 0x000fc60007ffe0ff */
[--C-:B-1----:R-:W-:Y:S01]  /*78e0*/  @!P4 IMAD.WIDE R4, R9, 0x4, R12.reuse ;  /* 0x000000040904c825 */ /* 0x102fe200078e020c */
[----:B------:R0:W-:Y:S01]  /*78f0*/  @!P0 ST.E.64 desc[UR38][R2.64], R38 ;  /* 0x0000002602008985 */ /* 0x0001e2000c101b26 */
[----:B------:R-:W-:Y:S02]  /*7900*/  ISETP.GE.AND P0, PT, R0, UR4, PT ;  /* 0x0000000400007c0c */ /* 0x000fe4000bf06270 */
[--C-:B------:R-:W-:Y:S01]  /*7910*/  @!P3 IMAD.WIDE R6, R11, 0x4, R12.reuse ;  /* 0x000000040b06b825 */ /* 0x100fe200078e020c */
[----:B------:R1:W-:Y:S01]  /*7920*/  @!P4 ST.E.64 desc[UR38][R4.64], R42 ;  /* 0x0000002a0400c985 */ /* 0x0003e2000c101b26 */
[----:B------:R-:W-:Y:S02]  /*7930*/  ISETP.GE.AND P4, PT, R20, UR4, PT ;  /* 0x0000000414007c0c */ /* 0x000fe4000bf86270 */
[----:B------:R-:W-:Y:S01]  /*7940*/  @!P2 IMAD.WIDE R8, R15, 0x4, R12 ;  /* 0x000000040f08a825 */ /* 0x000fe200078e020c */
[----:B------:R2:W-:Y:S01]  /*7950*/  @!P3 ST.E.64 desc[UR38][R6.64], R46 ;  /* 0x0000002e0600b985 */ /* 0x0005e2000c101b26 */
[----:B------:R-:W-:-:S02]  /*7960*/  @!P5 LEA.HI R16, R16, R16, RZ, 0x1 ;  /* 0x000000101010d211 */ /* 0x000fc400078f08ff */
[----:B------:R-:W-:Y:S01]  /*7970*/  @!P1 IMAD.WIDE R10, R17, 0x4, R12 ;  /* 0x00000004110a9825 */ /* 0x000fe200078e020c */
[----:B------:R3:W-:Y:S01]  /*7980*/  @!P2 ST.E.64 desc[UR38][R8.64], R50 ;  /* 0x000000320800a985 */ /* 0x0007e2000c101b26 */
[C---:B------:R-:W-:Y:S02]  /*7990*/  IADD3 R17, R19.reuse, 0x68, RZ ;  /* 0x0000006813117810 */ /* 0x040fe40007ffe0ff */
[C---:B------:R-:W-:Y:S01]  /*79a0*/  VIADD R15, R19.reuse, 0x60 ;  /* 0x00000060130f7836 */ /* 0x040fe20000000000 */
[----:B------:R4:W-:Y:S01]  /*79b0*/  @!P1 ST.E.64 desc[UR38][R10.64], R54 ;  /* 0x000000360a009985 */ /* 0x0009e2000c101b26 */
[----:B------:R-:W-:Y:S01]  /*79c0*/  ISETP.GE.AND P1, PT, R14, UR4, PT ;  /* 0x000000040e007c0c */ /* 0x000fe2000bf26270 */
[----:B------:R-:W-:Y:S01]  /*79d0*/  VIADD R19, R19, 0x78 ;  /* 0x0000007813137836 */ /* 0x000fe20000000000 */
[----:B------:R-:W-:Y:S02]  /*79e0*/  ISETP.GE.AND P3, PT, R17, UR4, PT ;  /* 0x0000000411007c0c */ /* 0x000fe4000bf66270 */
[----:B------:R-:W-:-:S02]  /*79f0*/  ISETP.GE.AND P2, PT, R15, UR4, PT ;  /* 0x000000040f007c0c */ /* 0x000fc4000bf46270 */
[----:B------:R-:W-:Y:S02]  /*7a00*/  @!P6 LEA.HI R18, R18, R18, RZ, 0x1 ;  /* 0x000000121212e211 */ /* 0x000fe400078f08ff */
[----:B0-----:R-:W-:Y:S02]  /*7a10*/  @!P5 LOP3.LUT R3, R16, 0xfffffffe, RZ, 0xc0, !PT ;  /* 0xfffffffe1003d812 */ /* 0x001fe400078ec0ff */
[----:B-1----:R-:W-:Y:S02]  /*7a20*/  @!P6 LOP3.LUT R5, R18, 0xfffffffe, RZ, 0xc0, !PT ;  /* 0xfffffffe1205e812 */ /* 0x002fe400078ec0ff */
[----:B------:R-:W-:Y:S01]  /*7a30*/  @!P0 LEA.HI R0, R0, R0, RZ, 0x1 ;  /* 0x0000000000008211 */ /* 0x000fe200078f08ff */
[--C-:B------:R-:W-:Y:S01]  /*7a40*/  @!P5 IMAD.WIDE R2, R3, 0x4, R12.reuse ;  /* 0x000000040302d825 */ /* 0x100fe200078e020c */
[----:B------:R-:W-:Y:S02]  /*7a50*/  @!P1 LEA.HI R14, R14, R14, RZ, 0x1 ;  /* 0x0000000e0e0e9211 */ /* 0x000fe400078f08ff */
[----:B------:R-:W-:Y:S01]  /*7a60*/  @!P3 LEA.HI R17, R17, R17, RZ, 0x1 ;  /* 0x000000111111b211 */ /* 0x000fe200078f08ff */
[----:B------:R-:W-:Y:S01]  /*7a70*/  @!P6 IMAD.WIDE R4, R5, 0x4, R12 ;  /* 0x000000040504e825 */ /* 0x000fe200078e020c */
[----:B------:R-:W-:Y:S01]  /*7a80*/  @!P2 LEA.HI R15, R15, R15, RZ, 0x1 ;  /* 0x0000000f0f0fa211 */ /* 0x000fe200078f08ff */
[----:B------:R0:W-:Y:S01]  /*7a90*/  @!P5 ST.E.64 desc[UR38][R2.64], R58 ;  /* 0x0000003a0200d985 */ /* 0x0001e2000c101b26 */
[----:B------:R-:W-:-:S02]  /*7aa0*/  @!P4 LEA.HI R20, R20, R20, RZ, 0x1 ;  /* 0x000000141414c211 */ /* 0x000fc400078f08ff */
[----:B--2---:R-:W-:Y:S01]  /*7ab0*/  @!P0 LOP3.LUT R7, R0, 0xfffffffe, RZ, 0xc0, !PT ;  /* 0xfffffffe00078812 */ /* 0x004fe200078ec0ff */
[----:B------:R1:W-:Y:S01]  /*7ac0*/  @!P6 ST.E.64 desc[UR38][R4.64], R62 ;  /* 0x0000003e0400e985 */ /* 0x0003e2000c101b26 */
[----:B---3--:R-:W-:Y:S02]  /*7ad0*/  @!P1 LOP3.LUT R9, R14, 0xfffffffe, RZ, 0xc0, !PT ;  /* 0xfffffffe0e099812 */ /* 0x008fe400078ec0ff */
[----:B------:R-:W-:Y:S02]  /*7ae0*/  @!P2 LOP3.LUT R15, R15, 0xfffffffe, RZ, 0xc0, !PT ;  /* 0xfffffffe0f0fa812 */ /* 0x000fe400078ec0ff */
[----:B------:R-:W-:Y:S02]  /*7af0*/  @!P3 LOP3.LUT R17, R17, 0xfffffffe, RZ, 0xc0, !PT ;  /* 0xfffffffe1111b812 */ /* 0x000fe400078ec0ff */
[----:B----4-:R-:W-:Y:S01]  /*7b00*/  @!P4 LOP3.LUT R11, R20, 0xfffffffe, RZ, 0xc0, !PT ;  /* 0xfffffffe140bc812 */ /* 0x010fe200078ec0ff */
[----:B0-----:R-:W-:-:S04]  /*7b10*/  @!P0 IMAD.WIDE R2, R7, 0x4, R12 ;  /* 0x0000000407028825 */ /* 0x001fc800078e020c */
[--C-:B-1----:R-:W-:Y:S01]  /*7b20*/  @!P1 IMAD.WIDE R4, R9, 0x4, R12.reuse ;  /* 0x0000000409049825 */ /* 0x102fe200078e020c */
[----:B------:R0:W-:Y:S01]  /*7b30*/  @!P0 ST.E.64 desc[UR38][R2.64], R66 ;  /* 0x0000004202008985 */ /* 0x0001e2000c101b26 */
[----:B------:R-:W-:Y:S02]  /*7b40*/  ISETP.GE.AND P0, PT, R19, UR4, PT ;  /* 0x0000000413007c0c */ /* 0x000fe4000bf06270 */
[--C-:B------:R-:W-:Y:S01]  /*7b50*/  @!P2 IMAD.WIDE R6, R15, 0x4, R12.reuse ;  /* 0x000000040f06a825 */ /* 0x100fe200078e020c */
[----:B------:R0:W-:Y:S03]  /*7b60*/  @!P1 ST.E.64 desc[UR38][R4.64], R70 ;  /* 0x0000004604009985 */ /* 0x0001e6000c101b26 */
[--C-:B------:R-:W-:Y:S01]  /*7b70*/  @!P3 IMAD.WIDE R8, R17, 0x4, R12.reuse ;  /* 0x000000041108b825 */ /* 0x100fe200078e020c */
[----:B------:R0:W-:Y:S03]  /*7b80*/  @!P2 ST.E.64 desc[UR38][R6.64], R74 ;  /* 0x0000004a0600a985 */ /* 0x0001e6000c101b26 */
[----:B------:R-:W-:Y:S01]  /*7b90*/  @!P4 IMAD.WIDE R10, R11, 0x4, R12 ;  /* 0x000000040b0ac825 */ /* 0x000fe200078e020c */
[----:B------:R0:W-:Y:S04]  /*7ba0*/  @!P3 ST.E.64 desc[UR38][R8.64], R78 ;  /* 0x0000004e0800b985 */ /* 0x0001e8000c101b26 */
[----:B------:R0:W-:Y:S01]  /*7bb0*/  @!P4 ST.E.64 desc[UR38][R10.64], R82 ;  /* 0x000000520a00c985 */ /* 0x0001e2000c101b26 */
[----:B------:R-:W-:Y:S05]  /*7bc0*/  @P0 BRA `(.L_x_8) ;  /* 0x0000003c00480947 */ /* 0x000fea0003800000 */
[----:B------:R-:W-:-:S04]  /*7bd0*/  LEA.HI R19, R19, R19, RZ, 0x1 ;  /* 0x0000001313137211 */ /* 0x000fc800078f08ff */
[----:B0-----:R-:W-:-:S05]  /*7be0*/  LOP3.LUT R3, R19, 0xfffffffe, RZ, 0xc0, !PT ;  /* 0xfffffffe13037812 */ /* 0x001fca00078ec0ff */
[----:B------:R-:W-:-:S05]  /*7bf0*/  IMAD.WIDE R2, R3, 0x4, R12 ;  /* 0x0000000403027825 */ /* 0x000fca00078e020c */
[----:B------:R0:W-:Y:S01]  /*7c00*/  ST.E.64 desc[UR38][R2.64], R86 ;  /* 0x0000005602007985 */ /* 0x0001e2000c101b26 */
[----:B------:R-:W-:Y:S05]  /*7c10*/  BRA `(.L_x_8) ;  /* 0x0000003c00347947 */ /* 0x000fea0003800000 */
.L_x_35:
[----:B------:R-:W0:Y:S02]  /*7c20*/  S2R R0, SR_TID.X ;  /* 0x0000000000007919 */ /* 0x000e240000002100 */
[----:B0-----:R-:W-:-:S04]  /*7c30*/  IADD3 R3, R0, -0x80, RZ ;  /* 0xffffff8000037810 */ /* 0x001fc80007ffe0ff */
[----:B------:R-:W-:-:S13]  /*7c40*/  ISETP.GT.AND P0, PT, R3, 0x7f, PT ;  /* 0x0000007f0300780c */ /* 0x000fda0003f04270 */
[----:B------:R-:W-:Y:S05]  /*7c50*/  @P0 BRA `(.L_x_8) ;  /* 0x0000003c00240947 */ /* 0x000fea0003800000 */
[----:B------:R-:W0:Y:S01]  /*7c60*/  S2R R3, SR_CTAID.X ;  /* 0x0000000000037919 */ /* 0x000e220000002500 */
[----:B------:R-:W1:Y:S01]  /*7c70*/  LDC R8, c[0x0][0xbe8] ;  /* 0x0002fa00ff087b82 */ /* 0x000e620000000800 */
[----:B------:R-:W-:Y:S01]  /*7c80*/  ULDC UR4, c[0x0][0xa88] ;  /* 0x0002a20000047ab9 */ /* 0x000fe20000000800 */
[----:B0-----:R-:W-:Y:S02]  /*7c90*/  IMAD R0, R3, 0x80, R0 ;  /* 0x0000008003007824 */ /* 0x001fe400078e0200 */
[----:B-1----:R-:W-:Y:S02]  /*7ca0*/  IMAD R3, R8, UR4, RZ ;  /* 0x0000000408037c24 */ /* 0x002fe4000f8e02ff */
[----:B------:R-:W-:-:S05]  /*7cb0*/  VIADD R0, R0, 0xffffff80 ;  /* 0xffffff8000007836 */ /* 0x000fca0000000000 */
[----:B------:R-:W-:-:S13]  /*7cc0*/  ISETP.GE.AND P0, PT, R0, R3, PT ;  /* 0x000000030000720c */ /* 0x000fda0003f06270 */
[----:B------:R-:W-:Y:S05]  /*7cd0*/  @P0 BRA `(.L_x_8) ;  /* 0x0000003c00040947 */ /* 0x000fea0003800000 */
[----:B------:R-:W-:Y:S01]  /*7ce0*/  ISETP.NE.AND P0, PT, R8, 0x1, PT ;  /* 0x000000010800780c */ /* 0x000fe20003f05270 */
[----:B------:R-:W0:Y:S01]  /*7cf0*/  S2UR UR4, SR_CTAID.Z ;  /* 0x00000000000479c3 */ /* 0x000e220000002700 */
[----:B------:R-:W-:Y:S01]  /*7d00*/  SHF.R.S32.HI R3, RZ, 0x1f, R2 ;  /* 0x0000001fff037819 */ /* 0x000fe20000011402 */
[----:B------:R-:W-:Y:S01]  /*7d10*/  ULDC.64 UR6, c[0x0][0xbd0] ;  /* 0x0002f40000067ab9 */ /* 0x000fe20000000a00 */
[C---:B------:R-:W-:Y:S01]  /*7d20*/  IADD3 R7, -R2.reuse, RZ, RZ ;  /* 0x000000ff02077210 */ /* 0x040fe20007ffe1ff */
[----:B------:R-:W-:-:S04]  /*7d30*/  IMAD.WIDE.U32 R4, R2, UR6, RZ ;  /* 0x0000000602047c25 */ /* 0x000fc8000f8e00ff */
[----:B------:R-:W1:Y:S01]  /*7d40*/  LDC.64 R12, c[0x0][0xbd8] ;  /* 0x0002f600ff0c7b82 */ /* 0x000e620000000a00 */
[----:B------:R-:W-:-:S04]  /*7d50*/  IMAD R3, R3, UR6, RZ ;  /* 0x0000000603037c24 */ /* 0x000fc8000f8e02ff */
[----:B------:R-:W-:Y:S01]  /*7d60*/  IMAD R3, R2, UR7, R3 ;  /* 0x0000000702037c24 */ /* 0x000fe2000f8e0203 */
[----:B------:R-:W-:Y:S02]  /*7d70*/  MOV R2, R4 ;  /* 0x0000000400027202 */ /* 0x000fe40000000f00 */
[----:B------:R-:W2:Y:S01]  /*7d80*/  @P0 LDC R9, c[0x0][0xbec] ;  /* 0x0002fb00ff090b82 */ /* 0x000ea20000000800 */
[----:B------:R-:W-:Y:S02]  /*7d90*/  IMAD.IADD R3, R5, 0x1, R3 ;  /* 0x0000000105037824 */ /* 0x000fe400078e0203 */
[----:B------:R-:W-:-:S05]  /*7da0*/  IMAD.MOV.U32 R5, RZ, RZ, R0 ;  /* 0x000000ffff057224 */ /* 0x000fca00078e0000 */
[----:B------:R-:W3:Y:S01]  /*7db0*/  S2UR UR8, SR_CTAID.Y ;  /* 0x00000000000879c3 */ /* 0x000ee20000002600 */
[----:B0-----:R-:W-:-:S07]  /*7dc0*/  USHF.R.S32.HI UR5, URZ, 0x1f, UR4 ;  /* 0x0000001f3f057899 */ /* 0x001fce0008011404 */
[----:B------:R-:W3:Y:S01]  /*7dd0*/  LDC R10, c[0x0][0xc50] ;  /* 0x00031400ff0a7b82 */ /* 0x000ee20000000800 */
[C---:B-1----:R-:W-:Y:S02]  /*7de0*/  IMAD R14, R12.reuse, UR5, RZ ;  /* 0x000000050c0e7c24 */ /* 0x042fe4000f8e02ff */
[----:B------:R-:W-:-:S04]  /*7df0*/  IMAD.WIDE.U32 R2, R12, UR4, R2 ;  /* 0x000000040c027c25 */ /* 0x000fc8000f8e0002 */
[----:B------:R-:W-:Y:S01]  /*7e00*/  IMAD R13, R13, UR4, R14 ;  /* 0x000000040d0d7c24 */ /* 0x000fe2000f8e020e */
[----:B------:R-:W0:Y:S01]  /*7e10*/  @P0 LDC R11, c[0x0][0xbf0] ;  /* 0x0002fc00ff0b0b82 */ /* 0x000e220000000800 */
[----:B--2---:R-:W-:Y:S01]  /*7e20*/  @P0 IMAD.HI.U32 R6, R0, R9, RZ ;  /* 0x0000000900060227 */ /* 0x004fe200078e00ff */
[----:B------:R-:W-:-:S03]  /*7e30*/  ULDC.64 UR4, c[0x0][0xbe0] ;  /* 0x0002f80000047ab9 */ /* 0x000fc60000000a00 */
[----:B------:R-:W-:Y:S02]  /*7e40*/  IMAD.IADD R3, R13, 0x1, R3 ;  /* 0x000000010d037824 */ /* 0x000fe400078e0203 */
[----:B---3--:R-:W-:-:S04]  /*7e50*/  IMAD R9, R10, R7, UR8 ;  /* 0x000000080a097e24 */ /* 0x008fc8000f8e0207 */
[----:B------:R-:W-:Y:S01]  /*7e60*/  IMAD.WIDE.U32 R2, R9, UR4, R2 ;  /* 0x0000000409027c25 */ /* 0x000fe2000f8e0002 */
[----:B------:R-:W-:Y:S02]  /*7e70*/  SHF.R.S32.HI R4, RZ, 0x1f, R9 ;  /* 0x0000001fff047819 */ /* 0x000fe40000011409 */
[----:B0-----:R-:W-:-:S03]  /*7e80*/  @P0 SHF.R.U32.HI R5, RZ, R11, R6 ;  /* 0x0000000bff050219 */ /* 0x001fc60000011606 */
[----:B------:R-:W-:Y:S01]  /*7e90*/  IMAD R4, R4, UR4, RZ ;  /* 0x0000000404047c24 */ /* 0x000fe2000f8e02ff */
[----:B------:R-:W-:Y:S01]  /*7ea0*/  IADD3 R2, P0, R5, R2, RZ ;  /* 0x0000000205027210 */ /* 0x000fe20007f1e0ff */
[--C-:B------:R-:W-:Y:S02]  /*7eb0*/  IMAD.MOV R7, RZ, RZ, -R5.reuse ;  /* 0x000000ffff077224 */ /* 0x100fe400078e0a05 */
[----:B------:R-:W-:Y:S01]  /*7ec0*/  IMAD R4, R9, UR5, R4 ;  /* 0x0000000509047c24 */ /* 0x000fe2000f8e0204 */
[----:B------:R-:W-:Y:S01]  /*7ed0*/  SHF.R.S32.HI R9, RZ, 0x1f, R5 ;  /* 0x0000001fff097819 */ /* 0x000fe20000011405 */
[----:B------:R-:W-:Y:S01]  /*7ee0*/  IMAD R7, R8, R7, R0 ;  /* 0x0000000708077224 */ /* 0x000fe200078e0200 */
[----:B------:R-:W-:Y:S02]  /*7ef0*/  ULDC.64 UR4, c[0x0][0xbc8] ;  /* 0x0002f20000047ab9 */ /* 0x000fe40000000a00 */
[----:B------:R-:W-:Y:S02]  /*7f00*/  IADD3.X R3, R9, R3, R4, P0, !PT ;  /* 0x0000000309037210 */ /* 0x000fe400007fe404 */
[----:B------:R-:W-:Y:S01]  /*7f10*/  SHF.R.S32.HI R0, RZ, 0x1f, R7 ;  /* 0x0000001fff007819 */ /* 0x000fe20000011407 */
[----:B------:R-:W-:-:S04]  /*7f20*/  IMAD.WIDE.U32 R2, R7, UR4, R2 ;  /* 0x0000000407027c25 */ /* 0x000fc8000f8e0002 */
[----:B------:R-:W-:-:S04]  /*7f30*/  IMAD R0, R0, UR4, RZ ;  /* 0x0000000400007c24 */ /* 0x000fc8000f8e02ff */
[----:B------:R-:W-:Y:S01]  /*7f40*/  IMAD R5, R7, UR5, R0 ;  /* 0x0000000507057c24 */ /* 0x000fe2000f8e0200 */
[----:B------:R-:W-:Y:S02]  /*7f50*/  ULDC.64 UR4, c[0x0][0xba8] ;  /* 0x0002ea0000047ab9 */ /* 0x000fe40000000a00 */
[----:B------:R-:W-:Y:S02]  /*7f60*/  LEA R4, P0, R2, UR4, 0x2 ;  /* 0x0000000402047c11 */ /* 0x000fe4000f8010ff */
[----:B------:R-:W-:-:S04]  /*7f70*/  IADD3 R3, R3, R5, RZ ;  /* 0x0000000503037210 */ /* 0x000fc80007ffe0ff */
[----:B------:R-:W-:Y:S01]  /*7f80*/  LEA.HI.X R5, R2, UR5, R3, 0x2, P0 ;  /* 0x0000000502057c11 */ /* 0x000fe200080f1403 */
[----:B------:R-:W-:-:S05]  /*7f90*/  IMAD.MOV.U32 R3, RZ, RZ, -0x800000 ;  /* 0xff800000ff037424 */ /* 0x000fca00078e00ff */
[----:B------:R0:W-:Y:S01]  /*7fa0*/  STG.E desc[UR38][R4.64], R3 ;  /* 0x0000000304007986 */ /* 0x0001e2000c101926 */
[----:B------:R-:W-:Y:S05]  /*7fb0*/  BRA `(.L_x_8) ;  /* 0x00000038004c7947 */ /* 0x000fea0003800000 */
.L_x_6:
[----:B------:R-:W-:-:S08]  /*7fc0*/  NOP ;  /* 0x0000000000007918 */ /* 0x000fd00000000000 */
[----:B------:R-:W0:-:S00]  /*7fd0*/  USETMAXREG.DEALLOC.CTAPOOL 0x28 ;  /* 0x00000028000079c8 */ /* 0x000e0000080e0500 */
[----:B0-----:R-:W-:Y:S01]  /*7fe0*/  LOP3.LUT R17, R0, 0x3, RZ, 0xc0, !PT ;  /* 0x0000000300117812 */ /* 0x001fe200078ec0ff */
[----:B------:R-:W0:Y:S05]  /*7ff0*/  S2R R27, SR_CTAID.Z ;  /* 0x00000000001b7919 */ /* 0x000e2a0000002700 */
[----:B------:R-:W1:Y:S01]  /*8000*/  S2UR UR6, SR_CTAID.Y ;  /* 0x00000000000679c3 */ /* 0x000e620000002600 */
[----:B------:R-:W2:Y:S02]  /*8010*/  SHFL.IDX PT, R0, R17, RZ, 0x1f ;  /* 0x00001fff11007589 */ /* 0x000ea400000e0000 */
[----:B--2---:R-:W-:-:S13]  /*8020*/  ISETP.NE.AND P0, PT, R0, RZ, PT ;  /* 0x000000ff0000720c */ /* 0x004fda0003f05270 */
[----:B01----:R-:W-:Y:S05]  /*8030*/  @!P0 BRA `(.L_x_38) ;  /* 0x0000000000288947 */ /* 0x003fea0003800000 */
[----:B------:R-:W-:Y:S01]  /*8040*/  ULDC UR7, c[0x0][0xc50] ;  /* 0x0003140000077ab9 */ /* 0x000fe20000000800 */
[----:B------:R-:W-:Y:S01]  /*8050*/  UMOV UR42, UR6 ;  /* 0x00000006002a7c82 */ /* 0x000fe20008000000 */
[----:B------:R-:W-:-:S06]  /*8060*/  UISETP.NE.AND UP0, UPT, UR7, 0x1, UPT ;  /* 0x000000010700788c */ /* 0x000fcc000bf05270 */
[----:B------:R-:W-:-:S13]  /*8070*/  PLOP3.LUT P0, PT, PT, PT, UP0, 0x80, 0x0 ;  /* 0x000000000000781c */ /* 0x000fda0003f0f008 */
[----:B------:R-:W-:Y:S05]  /*8080*/  @!P0 BRA `(.L_x_39) ;  /* 0x0000000000308947 */ /* 0x000fea0003800000 */
[----:B------:R-:W-:Y:S01]  /*8090*/  ULDC UR4, c[0x0][0xc54] ;  /* 0x0003150000047ab9 */ /* 0x000fe20000000800 */
[----:B------:R-:W-:Y:S01]  /*80a0*/  ULDC UR42, c[0x0][0xc58] ;  /* 0x00031600002a7ab9 */ /* 0x000fe20000000800 */
[----:B------:R-:W-:-:S04]  /*80b0*/  UIMAD.WIDE.U32 UR4, UR6, UR4, URZ ;  /* 0x00000004060472a5 */ /* 0x000fc8000f8e003f */
[----:B------:R-:W-:Y:S01]  /*80c0*/  USHF.R.U32.HI UR42, URZ, UR42, UR5 ;  /* 0x0000002a3f2a7299 */ /* 0x000fe20008011605 */
[----:B------:R-:W-:Y:S11]  /*80d0*/  BRA `(.L_x_39) ;  /* 0x00000000001c7947 */ /* 0x000ff60003800000 */
.L_x_38:
[----:B------:R-:W-:Y:S01]  /*80e0*/  ULDC UR7, c[0x0][0xc50] ;  /* 0x0003140000077ab9 */ /* 0x000fe20000000800 */
[----:B------:R-:W-:Y:S01]  /*80f0*/  UMOV UR42, UR6 ;  /* 0x00000006002a7c82 */ /* 0x000fe20008000000 */
[----:B------:R-:W-:-:S11]  /*8100*/  UISETP.NE.AND UP0, UPT, UR7, 0x1, UPT ;  /* 0x000000010700788c */ /* 0x000fd6000bf05270 */
[----:B------:R-:W-:Y:S01]  /*8110*/  @UP0 ULDC UR4, c[0x0][0xc54] ;  /* 0x0003150000040ab9 */ /* 0x000fe20000000800 */
[----:B------:R-:W-:Y:S01]  /*8120*/  @UP0 ULDC UR8, c[0x0][0xc58] ;  /* 0x0003160000080ab9 */ /* 0x000fe20000000800 */
[----:B------:R-:W-:-:S04]  /*8130*/  UIMAD.WIDE.U32 UR4, UR6, UR4, URZ ;  /* 0x00000004060472a5 */ /* 0x000fc8000f8e003f */
[----:B------:R-:W-:-:S12]  /*8140*/  @UP0 USHF.R.U32.HI UR42, URZ, UR8, UR5 ;  /* 0x000000083f2a0299 */ /* 0x000fd80008011605 */
.L_x_39:
[----:B------:R-:W-:Y:S01]  /*8150*/  ISETP.GE.AND P0, PT, R27, RZ, PT ;  /* 0x000000ff1b00720c */ /* 0x000fe20003f06270 */
[----:B------:R-:W-:Y:S01]  /*8160*/  UIADD3 UR4, -UR42, URZ, URZ ;  /* 0x0000003f2a047290 */ /* 0x000fe2000fffe13f */
[----:B------:R-:W-:Y:S01]  /*8170*/  IMAD.MOV.U32 R0, RZ, RZ, 0x1 ;  /* 0x00000001ff007424 */ /* 0x000fe200078e00ff */
[----:B------:R-:W-:Y:S01]  /*8180*/  MOV R2, RZ ;  /* 0x000000ff00027202 */ /* 0x000fe20000000f00 */
[----:B------:R-:W-:Y:S01]  /*8190*/  IMAD.MOV.U32 R8, RZ, RZ, 0x1 ;  /* 0x00000001ff087424 */ /* 0x000fe200078e00ff */
[----:B------:R-:W-:-:S08]  /*81a0*/  UIMAD UR6, UR7, UR4, UR6 ;  /* 0x00000004070672a4 */ /* 0x000fd0000f8e0206 */
[----:B------:R-:W-:Y:S05]  /*81b0*/  @!P0 BRA `(.L_x_40) ;  /* 0x00000034000c8947 */ /* 0x000fea0003800000 */
[----:B------:R-:W0:Y:S01]  /*81c0*/  LDC.64 R2, c[0x0][0xa28] ;  /* 0x00028a00ff027b82 */ /* 0x000e220000000a00 */
[----:B------:R-:W-:Y:S01]  /*81d0*/  ULDC.64 UR4, c[0x0][0x418] ;  /* 0x0001060000047ab9 */ /* 0x000fe20000000a00 */
[----:B------:R-:W-:Y:S01]  /*81e0*/  ULDC UR43, c[0x0][0x2f0] ;  /* 0x0000bc00002b7ab9 */ /* 0x000fe20000000800 */
[----:B------:R-:W-:Y:S01]  /*81f0*/  IMAD.MOV.U32 R18, RZ, RZ, RZ ;  /* 0x000000ffff127224 */ /* 0x000fe200078e00ff */
[----:B0-----:R-:W-:-:S04]  /*8200*/  ISETP.NE.U32.AND P0, PT, R2, RZ, PT ;  /* 0x000000ff0200720c */ /* 0x001fc80003f05070 */
[----:B------:R-:W-:Y:S01]  /*8210*/  ISETP.NE.AND.EX P0, PT, R3, RZ, PT, P0 ;  /* 0x000000ff0300720c */ /* 0x000fe20003f05300 */
[----:B------:R-:W-:-:S03]  /*8220*/  UISETP.NE.U32.AND UP0, UPT, UR4, URZ, UPT ;  /* 0x0000003f0400728c */ /* 0x000fc6000bf05070 */
[----:B------:R-:W-:-:S09]  /*8230*/  ULDC UR4, c[0x0][0x424] ;  /* 0x0001090000047ab9 */ /* 0x000fd20000000800 */
[----:B------:R-:W0:Y:S01]  /*8240*/  @P0 LDC.64 R2, c[0x0][0xa28] ;  /* 0x00028a00ff020b82 */ /* 0x000e220000000a00 */
[----:B------:R-:W-:-:S04]  /*8250*/  UISETP.NE.AND.EX UP0, UPT, UR5, URZ, UPT, UP0 ;  /* 0x0000003f0500728c */ /* 0x000fc8000bf05300 */
[----:B------:R-:W-:-:S04]  /*8260*/  USEL UR4, UR4, 0x1, UP0 ;  /* 0x0000000104047887 */ /* 0x000fc80008000000 */
[----:B------:R-:W-:Y:S01]  /*8270*/  UIMAD UR43, UR4, UR43, URZ ;  /* 0x0000002b042b72a4 */ /* 0x000fe2000f8e023f */
[----:B------:R-:W1:Y:S03]  /*8280*/  S2R R24, SR_CTAID.X ;  /* 0x0000000000187919 */ /* 0x000e660000002500 */
[----:B------:R-:W-:Y:S02]  /*8290*/  UISETP.GE.AND UP0, UPT, UR43, 0x1, UPT ;  /* 0x000000012b00788c */ /* 0x000fe4000bf06270 */
[----:B------:R-:W-:Y:S01]  /*82a0*/  UIADD3 UR4, UR43, 0x5f, URZ ;  /* 0x0000005f2b047890 */ /* 0x000fe2000fffe03f */
[----:B0-----:R-:W-:-:S05]  /*82b0*/  @P0 IMAD.WIDE R2, R27, 0x4, R2 ;  /* 0x000000041b020825 */ /* 0x001fca00078e0202 */
[----:B------:R0:W5:Y:S01]  /*82c0*/  @P0 LDG.E R18, desc[UR38][R2.64] ;  /* 0x0000002602120981 */ /* 0x000162000c1e1900 */
[----:B------:R-:W-:Y:S01]  /*82d0*/  PLOP3.LUT P0, PT, PT, PT, UP0, 0x80, 0x0 ;  /* 0x000000000000781c */ /* 0x000fe20003f0f008 */
[----:B------:R-:W-:Y:S02]  /*82e0*/  UIMAD.WIDE UR4, UR4, 0x2aaaaaab, URZ ;  /* 0x2aaaaaab040478a5 */ /* 0x000fe4000f8e023f */
[----:B------:R-:W-:Y:S02]  /*82f0*/  ULOP3.LUT UR47, UR6, 0xffff, URZ, 0xc0, !UPT ;  /* 0x0000ffff062f7892 */ /* 0x000fe4000f8ec03f */
[----:B------:R-:W-:Y:S01]  /*8300*/  USHF.R.U32.HI UR44, URZ, 0x1f, UR5 ;  /* 0x0000001f3f2c7899 */ /* 0x000fe20008011605 */
[----:B------:R-:W-:-:S03]  /*8310*/  UMOV UR37, URZ ;  /* 0x0000003f00257c82 */ /* 0x000fc60008000000 */
[----:B------:R-:W-:-:S04]  /*8320*/  ULEA.HI.SX32 UR44, UR5, UR44, 0x1c ;  /* 0x0000002c052c7291 */ /* 0x000fc8000f8fe23f */
[----:B01----:R-:W-:Y:S08]  /*8330*/  @!P0 BRA `(.L_x_41) ;  /* 0x0000000000848947 */ /* 0x003ff00003800000 */
[----:B------:R-:W-:Y:S01]  /*8340*/  USHF.R.U32.HI UR6, URZ, 0x10, UR6 ;  /* 0x000000103f067899 */ /* 0x000fe20008011606 */
[----:B------:R-:W-:-:S03]  /*8350*/  UMOV UR4, URZ ;  /* 0x0000003f00047c82 */ /* 0x000fc60008000000 */
[----:B------:R-:W-:-:S11]  /*8360*/  UISETP.NE.AND UP0, UPT, UR6, URZ, UPT ;  /* 0x0000003f0600728c */ /* 0x000fd6000bf05270 */
[----:B------:R-:W-:Y:S02]  /*8370*/  @!UP0 ULDC UR6, c[0x0][0x9f0] ;  /* 0x00027c0000068ab9 */ /* 0x000fe40000000800 */
[----:B------:R-:W-:Y:S01]  /*8380*/  IABS R2, UR6 ;  /* 0x0000000600027c13 */ /* 0x000fe20008000000 */
[----:B------:R-:W-:Y:S02]  /*8390*/  UIADD3 UR7, UR44, -0x1, UR6 ;  /* 0xffffffff2c077890 */ /* 0x000fe4000fffe006 */
[----:B------:R-:W-:Y:S02]  /*83a0*/  IABS R5, UR6 ;  /* 0x0000000600057c13 */ /* 0x000fe40008000000 */
[----:B------:R-:W-:Y:S02]  /*83b0*/  R2UR UR10, R2 ;  /* 0x00000000020a72ca */ /* 0x000fe400000e0000 */
[----:B------:R-:W-:Y:S01]  /*83c0*/  IABS R4, UR7 ;  /* 0x0000000700047c13 */ /* 0x000fe20008000000 */
[----:B------:R-:W-:-:S03]  /*83d0*/  ULOP3.LUT UR7, UR7, UR6, URZ, 0x3c, !UPT ;  /* 0x0000000607077292 */ /* 0x000fc6000f8e3c3f */
[----:B------:R-:W-:-:S07]  /*83e0*/  R2UR UR9, R4 ;  /* 0x00000000040972ca */ /* 0x000fce00000e0000 */
[----:B------:R-:W0:Y:S08]  /*83f0*/  I2F.RP R2, UR10 ;  /* 0x0000000a00027d06 */ /* 0x000e300008209400 */
[----:B0-----:R-:W0:Y:S02]  /*8400*/  MUFU.RCP R2, R2 ;  /* 0x0000000200027308 */ /* 0x001e240000001000 */
[----:B0-----:R-:W-:Y:S01]  /*8410*/  IADD3 R3, R2, 0xffffffe, RZ ;  /* 0x0ffffffe02037810 */ /* 0x001fe20007ffe0ff */
[----:B------:R-:W-:-:S05]  /*8420*/  IMAD.MOV R2, RZ, RZ, -R5 ;  /* 0x000000ffff027224 */ /* 0x000fca00078e0a05 */
[----:B------:R-:W0:Y:S02]  /*8430*/  F2I.FTZ.U32.TRUNC.NTZ R3, R3 ;  /* 0x0000000300037305 */ /* 0x000e24000021f000 */
[----:B0-----:R-:W-:-:S13]  /*8440*/  R2UR UR5, R3 ;  /* 0x00000000030572ca */ /* 0x001fda00000e0000 */
[----:B------:R-:W-:-:S04]  /*8450*/  UIADD3 UR8, URZ, -UR5, URZ ;  /* 0x800000053f087290 */ /* 0x000fc8000fffe03f */
[----:B------:R-:W-:-:S04]  /*8460*/  UIMAD UR8, UR8, UR10, URZ ;  /* 0x0000000a080872a4 */ /* 0x000fc8000f8e023f */
[----:B------:R-:W-:-:S03]  /*8470*/  UIMAD.WIDE.U32 UR4, UR5, UR8, UR4 ;  /* 0x00000008050472a5 */ /* 0x000fc6000f8e0004 */
[----:B------:R-:W-:Y:S01]  /*8480*/  R2UR UR8, R2 ;  /* 0x00000000020872ca */ /* 0x000fe200000e0000 */
[----:B------:R-:W-:-:S12]  /*8490*/  UIMAD.WIDE.U32 UR4, UR5, UR9, URZ ;  /* 0x00000009050472a5 */ /* 0x000fd8000f8e003f */
[----:B------:R-:W-:-:S04]  /*84a0*/  UIMAD UR4, UR5, UR8, UR9 ;  /* 0x00000008050472a4 */ /* 0x000fc8000f8e0209 */
[----:B------:R-:W-:-:S11]  /*84b0*/  UISETP.GT.U32.AND UP0, UPT, UR10, UR4, UPT ;  /* 0x000000040a00728c */ /* 0x000fd6000bf04070 */
[----:B------:R-:W-:Y:S02]  /*84c0*/  @!UP0 UIADD3 UR4, UR4, -UR10, URZ ;  /* 0x8000000a04048290 */ /* 0x000fe4000fffe03f */
[----:B------:R-:W-:Y:S02]  /*84d0*/  @!UP0 UIADD3 UR5, UR5, 0x1, URZ ;  /* 0x0000000105058890 */ /* 0x000fe4000fffe03f */
[----:B------:R-:W-:Y:S02]  /*84e0*/  UISETP.GE.U32.AND UP1, UPT, UR4, UR10, UPT ;  /* 0x0000000a0400728c */ /* 0x000fe4000bf26070 */
[----:B------:R-:W-:-:S09]  /*84f0*/  UISETP.GE.AND UP0, UPT, UR7, URZ, UPT ;  /* 0x0000003f0700728c */ /* 0x000fd2000bf06270 */
[----:B------:R-:W-:Y:S02]  /*8500*/  @UP1 UIADD3 UR5, UR5, 0x1, URZ ;  /* 0x0000000105051890 */ /* 0x000fe4000fffe03f */
[----:B------:R-:W-:Y:S02]  /*8510*/  UISETP.NE.AND UP1, UPT, UR6, URZ, UPT ;  /* 0x0000003f0600728c */ /* 0x000fe4000bf25270 */
[----:B------:R-:W-:-:S09]  /*8520*/  @!UP0 UIADD3 UR5, -UR5, URZ, URZ ;  /* 0x0000003f05058290 */ /* 0x000fd2000fffe13f */
[----:B------:R-:W-:-:S07]  /*8530*/  @!UP1 ULOP3.LUT UR5, URZ, UR6, URZ, 0x33, !UPT ;  /* 0x000000063f059292 */ /* 0x000fce000f8e333f */
[----:B------:R-:W-:-:S05]  /*8540*/  UMOV UR37, UR5 ;  /* 0x0000000500257c82 */ /* 0x000fca0008000000 */
.L_x_41:
[----:B------:R-:W-:Y:S02]  /*8550*/  UIMAD UR48, UR47, UR37, URZ ;  /* 0x000000252f3072a4 */ /* 0x000fe4000f8e023f */
[----:B------:R-:W-:Y:S02]  /*8560*/  IMAD.U32 R3, RZ, RZ, UR37 ;  /* 0x00000025ff037e24 */ /* 0x000fe4000f8e00ff */
[----:B------:R-:W-:Y:S02]  /*8570*/  IMAD.MOV.U32 R8, RZ, RZ, 0x1 ;  /* 0x00000001ff087424 */ /* 0x000fe400078e00ff */
[----:B------:R-:W-:-:S04]  /*8580*/  MOV R2, UR48 ;  /* 0x0000003000027c02 */ /* 0x000fc80008000f00 */
[----:B------:R-:W-:-:S04]  /*8590*/  VIADDMNMX R2, R2, R3, UR44, PT ;  /* 0x0000002c02027e46 */ /* 0x000fc8000b800103 */
[----:B------:R-:W-:Y:S01]  /*85a0*/  R2UR UR49, R2 ;  /* 0x00000000023172ca */ /* 0x000fe200000e0000 */
[----:B------:R-:W-:-:S12]  /*85b0*/  IMAD.MOV.U32 R2, RZ, RZ, RZ ;  /* 0x000000ffff027224 */ /* 0x000fd800078e00ff */
[----:B------:R-:W-:-:S06]  /*85c0*/  UISETP.GT.AND UP0, UPT, UR49, UR48, UPT ;  /* 0x000000303100728c */ /* 0x000fcc000bf04270 */
[----:B------:R-:W-:-:S13]  /*85d0*/  PLOP3.LUT P0, PT, PT, PT, UP0, 0x80, 0x0 ;  /* 0x000000000000781c */ /* 0x000fda0003f0f008 */
[----:B------:R-:W-:Y:S05]  /*85e0*/  @!P0 BRA `(.L_x_40) ;  /* 0x0000003000008947 */ /* 0x000fea0003800000 */
[----:B------:R-:W0:Y:S01]  /*85f0*/  S2UR UR4, SR_CgaCtaId ;  /* 0x00000000000479c3 */ /* 0x000e220000008800 */
[----:B------:R-:W-:Y:S02]  /*8600*/  UMOV UR45, 0x400 ;  /* 0x00000400002d7882 */ /* 0x000fe40000000000 */
[----:B0-----:R-:W-:-:S04]  /*8610*/  ULEA UR45, UR4, UR45, 0x18 ;  /* 0x0000002d042d7291 */ /* 0x001fc8000f8ec03f */
[----:B------:R-:W-:-:S04]  /*8620*/  UIADD3 UR4, UR45, 0x18400, URZ ;  /* 0x000184002d047890 */ /* 0x000fc8000fffe03f */
[----:B------:R-:W-:-:S06]  /*8630*/  ULOP3.LUT UP0, URZ, UR4, 0x3ff, URZ, 0xc0, !UPT ;  /* 0x000003ff043f7892 */ /* 0x000fcc000f80c03f */
[----:B------:R-:W-:-:S13]  /*8640*/  PLOP3.LUT P0, PT, PT, PT, UP0, 0x80, 0x0 ;  /* 0x000000000000781c */ /* 0x000fda0003f0f008 */
[----:B------:R-:W-:Y:S05]  /*8650*/  @!P0 BRA `(.L_x_42) ;  /* 0x0000000000408947 */ /* 0x000fea0003800000 */
[----:B------:R-:W-:Y:S01]  /*8660*/  MOV R2, 0x0 ;  /* 0x0000000000027802 */ /* 0x000fe20000000f00 */
[----:B------:R-:W-:Y:S01]  /*8670*/  ULDC.64 UR4, c[0x4][0x90] ;  /* 0x0100240000047ab9 */ /* 0x000fe20000000a00 */
[----:B------:R-:W-:Y:S01]  /*8680*/  ULDC.64 UR6, c[0x4][0x98] ;  /* 0x0100260000067ab9 */ /* 0x000fe20000000a00 */
[----:B------:R-:W-:Y:S01]  /*8690*/  MOV R4, UR4 ;  /* 0x0000000400047c02 */ /* 0x000fe20008000f00 */
[----:B------:R-:W-:Y:S01]  /*86a0*/  IMAD.U32 R5, RZ, RZ, UR5 ;  /* 0x00000005ff057e24 */ /* 0x000fe2000f8e00ff */
[----:B------:R-:W-:Y:S01]  /*86b0*/  ULDC.64 UR4, c[0x4][0x8] ;  /* 0x0100020000047ab9 */ /* 0x000fe20000000a00 */
[----:B------:R-:W0:Y:S01]  /*86c0*/  LDC.64 R2, c[0x4][R2] ;  /* 0x0100000002027b82 */ /* 0x000e220000000a00 */
[----:B------:R-:W-:Y:S01]  /*86d0*/  IMAD.U32 R6, RZ, RZ, UR6 ;  /* 0x00000006ff067e24 */ /* 0x000fe2000f8e00ff */
[----:B------:R-:W-:Y:S01]  /*86e0*/  MOV R7, UR7 ;  /* 0x0000000700077c02 */ /* 0x000fe20008000f00 */
[----:B------:R-:W-:Y:S01]  /*86f0*/  IMAD.U32 R10, RZ, RZ, UR4 ;  /* 0x00000004ff0a7e24 */ /* 0x000fe2000f8e00ff */
[----:B------:R-:W-:Y:S01]  /*8700*/  MOV R8, 0x70 ;  /* 0x0000007000087802 */ /* 0x000fe20000000f00 */
[----:B------:R-:W-:-:S02]  /*8710*/  IMAD.U32 R11, RZ, RZ, UR5 ;  /* 0x00000005ff0b7e24 */ /* 0x000fc4000f8e00ff */
[----:B------:R-:W-:Y:S02]  /*8720*/  IMAD.MOV.U32 R12, RZ, RZ, 0x1 ;  /* 0x00000001ff0c7424 */ /* 0x000fe400078e00ff */
[----:B------:R-:W-:-:S07]  /*8730*/  IMAD.MOV.U32 R13, RZ, RZ, RZ ;  /* 0x000000ffff0d7224 */ /* 0x000fce00078e00ff */
[----:B------:R-:W-:-:S07]  /*8740*/  LEPC R20, `(.L_x_42) ;  /* 0x000000001014794e */ /* 0x000fce0000000000 */
[----:B0----5:R-:W-:Y:S05]  /*8750*/  CALL.ABS.NOINC R2 ;  /* 0x0000000002007343 */ /* 0x021fea0003c00000 */
.L_x_42:
        /* <DEDUP_REMOVED lines=19> */
[----:B-1---5:R-:W-:Y:S05]  /*8890*/  CALL.ABS.NOINC R2 ;  /* 0x0000000002007343 */ /* 0x022fea0003c00000 */
.L_x_44:
[----:B------:R0:W1:Y:S01]  /*88a0*/  LDC.64 R2, c[0x4][R16] ;  /* 0x0100000010027b82 */ /* 0x0000620000000a00 */
[----:B------:R-:W-:Y:S01]  /*88b0*/  ULDC.64 UR4, c[0x4][0x90] ;  /* 0x0100240000047ab9 */ /* 0x000fe20000000a00 */
[----:B------:R-:W-:Y:S01]  /*88c0*/  ULDC.64 UR6, c[0x4][0x98] ;  /* 0x0100260000067ab9 */ /* 0x000fe20000000a00 */
[----:B------:R-:W-:Y:S01]  /*88d0*/  MOV R4, UR4 ;  /* 0x0000000400047c02 */ /* 0x000fe20008000f00 */
        /* <DEDUP_REMOVED lines=11> */
.L_x_43:
[----:B------:R-:W0:Y:S01]  /*8990*/  LDC.64 R2, c[0x0][0x9f8] ;  /* 0x00027e00ff027b82 */ /* 0x000e220000000a00 */
[----:B------:R-:W-:Y:S01]  /*89a0*/  IMAD.SHL.U32 R6, R25, 0x8, RZ ;  /* 0x0000000819067824 */ /* 0x000fe200078e00ff */
[----:B------:R-:W-:Y:S01]  /*89b0*/  MOV R32, R27 ;  /* 0x0000001b00207202 */ /* 0x000fe20000000f00 */
[----:B------:R-:W-:Y:S01]  /*89c0*/  ULDC UR4, c[0x0][0x2f4] ;  /* 0x0000bd0000047ab9 */ /* 0x000fe20000000800 */
[----:B------:R-:W-:-:S04]  /*89d0*/  ULDC UR5, c[0x0][0x320] ;  /* 0x0000c80000057ab9 */ /* 0x000fc80000000800 */
[----:B------:R-:W1:Y:S01]  /*89e0*/  LDC R16, c[0x0][0x430] ;  /* 0x00010c00ff107b82 */ /* 0x000e620000000800 */
[----:B0-----:R-:W-:-:S04]  /*89f0*/  ISETP.NE.U32.AND P0, PT, R2, RZ, PT ;  /* 0x000000ff0200720c */ /* 0x001fc80003f05070 */
[----:B------:R-:W-:-:S13]  /*8a00*/  ISETP.NE.AND.EX P0, PT, R3, RZ, PT, P0 ;  /* 0x000000ff0300720c */ /* 0x000fda0003f05300 */
[----:B------:R-:W0:Y:S01]  /*8a10*/  @P0 LDC.64 R2, c[0x0][0x9f8] ;  /* 0x00027e00ff020b82 */ /* 0x000e220000000a00 */
[----:B------:R-:W-:-:S04]  /*8a20*/  LOP3.LUT R30, R6, 0x38, RZ, 0xc0, !PT ;  /* 0x00000038061e7812 */ /* 0x000fc800078ec0ff */
[----:B------:R-:W-:Y:S02]  /*8a30*/  LOP3.LUT R19, R30, 0x40, RZ, 0xfc, !PT ;  /* 0x000000401e137812 */ /* 0x000fe400078efcff */
[----:B------:R-:W-:Y:S02]  /*8a40*/  LOP3.LUT R22, R22, 0xfffffffb, RZ, 0xc0, !PT ;  /* 0xfffffffb16167812 */ /* 0x000fe400078ec0ff */
[----:B------:R-:W-:Y:S01]  /*8a50*/  ISETP.GE.AND P2, PT, R19, UR4, PT ;  /* 0x0000000413007c0c */ /* 0x000fe2000bf46270 */
[----:B0-----:R-:W-:-:S05]  /*8a60*/  @P0 IMAD.WIDE R2, R27, 0x4, R2 ;  /* 0x000000041b020825 */ /* 0x001fca00078e0202 */
[----:B------:R0:W5:Y:S01]  /*8a70*/  @P0 LDG.E R32, desc[UR38][R2.64] ;  /* 0x0000002602200981 */ /* 0x000162000c1e1900 */
[C---:B------:R-:W-:Y:S01]  /*8a80*/  ISETP.GE.AND P0, PT, R30.reuse, UR4, PT ;  /* 0x000000041e007c0c */ /* 0x040fe2000bf06270 */
[----:B------:R-:W-:Y:S01]  /*8a90*/  IMAD.SHL.U32 R26, R25, 0x10, RZ ;  /* 0x00000010191a7824 */ /* 0x000fe200078e00ff */
[C---:B------:R-:W-:Y:S01]  /*8aa0*/  LOP3.LUT R23, R30.reuse, 0x80, RZ, 0xfc, !PT ;  /* 0x000000801e177812 */ /* 0x040fe200078efcff */
[----:B------:R-:W-:Y:S01]  /*8ab0*/  UMOV UR6, 0xffffffff ;  /* 0xffffffff00067882 */ /* 0x000fe20000000000 */
[----:B------:R-:W-:Y:S02]  /*8ac0*/  ISETP.GE.AND P3, PT, R30, UR5, PT ;  /* 0x000000051e007c0c */ /* 0x000fe4000bf66270 */
[----:B------:R-:W-:Y:S02]  /*8ad0*/  ISETP.GE.AND P1, PT, R23, UR4, PT ;  /* 0x0000000417007c0c */ /* 0x000fe4000bf26270 */
[----:B------:R-:W-:Y:S02]  /*8ae0*/  LOP3.LUT R10, R25, 0x7f, RZ, 0xc0, !PT ;  /* 0x0000007f190a7812 */ /* 0x000fe400078ec0ff */
[----:B------:R-:W-:-:S03]  /*8af0*/  LOP3.LUT R26, R26, 0x70, RZ, 0xc0, !PT ;  /* 0x000000701a1a7812 */ /* 0x000fc600078ec0ff */
[----:B------:R-:W-:Y:S02]  /*8b00*/  @P0 LOP3.LUT R22, R22, 0x4, RZ, 0xfc, !PT ;  /* 0x0000000416160812 */ /* 0x000fe400078efcff */
[----:B------:R-:W-:Y:S02]  /*8b10*/  ISETP.GE.AND P0, PT, R19, UR5, PT ;  /* 0x0000000513007c0c */ /* 0x000fe4000bf06270 */
[----:B------:R-:W-:-:S04]  /*8b20*/  LOP3.LUT R22, R22, 0xfffffffd, RZ, 0xc0, !PT ;  /* 0xfffffffd16167812 */ /* 0x000fc800078ec0ff */
[----:B------:R-:W-:-:S04]  /*8b30*/  @P2 LOP3.LUT R22, R22, 0x2, RZ, 0xfc, !PT ;  /* 0x0000000216162812 */ /* 0x000fc800078efcff */
[----:B------:R-:W-:-:S04]  /*8b40*/  LOP3.LUT R22, R22, 0xfffffffe, RZ, 0xc0, !PT ;  /* 0xfffffffe16167812 */ /* 0x000fc800078ec0ff */
[----:B------:R-:W-:Y:S01]  /*8b50*/  @P1 LOP3.LUT R22, R22, 0x1, RZ, 0xfc, !PT ;  /* 0x0000000116161812 */ /* 0x000fe200078efcff */
[----:B01----:R-:W-:Y:S06]  /*8b60*/  BRA.DIV UR6, `(.L_x_45) ;  /* 0x0000002e06e07947 */ /* 0x003fec000b800000 */
.L_x_87:
[----:B------:R-:W-:Y:S01]  /*8b70*/  UIADD3 UR4, UR49, -0x1, URZ ;  /* 0xffffffff31047890 */ /* 0x000fe2000fffe03f */
[----:B------:R-:W-:Y:S02]  /*8b80*/  SHF.R.U32.HI R37, RZ, 0x3, R10 ;  /* 0x00000003ff257819 */ /* 0x000fe4000001160a */
[----:B------:R-:W-:Y:S02]  /*8b90*/  ISETP.NE.AND P2, PT, R16, 0x1, PT ;  /* 0x000000011000780c */ /* 0x000fe40003f45270 */
[----:B------:R-:W-:Y:S02]  /*8ba0*/  LOP3.LUT R33, R26, R37, RZ, 0xfc, !PT ;  /* 0x000000251a217212 */ /* 0x000fe400078efcff */
[----:B------:R-:W-:Y:S02]  /*8bb0*/  MOV R0, UR4 ;  /* 0x0000000400007c02 */ /* 0x000fe40008000f00 */
[----:B-----5:R-:W-:Y:S02]  /*8bc0*/  SHF.R.S32.HI R34, RZ, 0x1f, R32 ;  /* 0x0000001fff227819 */ /* 0x020fe40000011420 */
[----:B------:R-:W-:Y:S01]  /*8bd0*/  LOP3.LUT R22, R22, 0xffffffdf, RZ, 0xc0, !PT ;  /* 0xffffffdf16167812 */ /* 0x000fe200078ec0ff */
[----:B------:R-:W-:-:S04]  /*8be0*/  IMAD R7, R0, 0x60, R33 ;  /* 0x0000006000077824 */ /* 0x000fc800078e0221 */
[----:B------:R-:W0:Y:S01]  /*8bf0*/  @P2 LDC R0, c[0x0][0x434] ;  /* 0x00010d00ff002b82 */ /* 0x000e220000000800 */
[C---:B------:R-:W-:Y:S01]  /*8c00*/  ISETP.GE.AND P1, PT, R7.reuse, UR43, PT ;  /* 0x0000002b07007c0c */ /* 0x040fe2000bf26270 */
[----:B------:R-:W-:Y:S01]  /*8c10*/  IMAD.IADD R7, R7, 0x1, R18 ;  /* 0x0000000107077824 */ /* 0x000fe200078e0212 */
[----:B------:R-:W-:Y:S02]  /*8c20*/  @P2 LOP3.LUT R22, R22, 0x20, RZ, 0xfc, !PT ;  /* 0x0000002016162812 */ /* 0x000fe400078efcff */
[----:B------:R-:W-:Y:S01]  /*8c30*/  ISETP.GT.U32.OR P1, PT, R33, 0x5f, P1 ;  /* 0x0000005f2100780c */ /* 0x000fe20000f24470 */
[----:B------:R-:W-:Y:S02]  /*8c40*/  IMAD.MOV.U32 R11, RZ, RZ, R7 ;  /* 0x000000ffff0b7224 */ /* 0x000fe400078e0007 */
[----:B------:R-:W1:Y:S10]  /*8c50*/  @P2 LDC R3, c[0x0][0x438] ;  /* 0x00010e00ff032b82 */ /* 0x000e740000000800 */
[----:B------:R-:W2:Y:S01]  /*8c60*/  @!P1 LDC.64 R8, c[0x0][0x428] ;  /* 0x00010a00ff089b82 */ /* 0x000ea20000000a00 */
[----:B0-----:R-:W-:-:S07]  /*8c70*/  @P2 IMAD.HI.U32 R0, R7, R0, RZ ;  /* 0x0000000007002227 */ /* 0x001fce00078e00ff */
[----:B------:R-:W0:Y:S01]  /*8c80*/  @!P1 LDC.64 R4, c[0x0][0x418] ;  /* 0x00010600ff049b82 */ /* 0x000e220000000a00 */
[----:B-1----:R-:W-:-:S04]  /*8c90*/  @P2 SHF.R.U32.HI R11, RZ, R3, R0 ;  /* 0x00000003ff0b2219 */ /* 0x002fc80000011600 */
[----:B------:R-:W-:Y:S02]  /*8ca0*/  @!P1 SHF.R.S32.HI R3, RZ, 0x1f, R11 ;  /* 0x0000001fff039819 */ /* 0x000fe4000001140b */
[----:B------:R-:W-:Y:S01]  /*8cb0*/  @!P1 MOV R2, R11 ;  /* 0x0000000b00029202 */ /* 0x000fe20000000f00 */
[----:B--2---:R-:W-:-:S04]  /*8cc0*/  @!P1 IMAD R0, R34, R8, RZ ;  /* 0x0000000822009224 */ /* 0x004fc800078e02ff */
[----:B------:R-:W-:-:S04]  /*8cd0*/  @!P1 IMAD.WIDE.U32 R2, R32, R8, R2 ;  /* 0x0000000820029225 */ /* 0x000fc800078e0002 */
[----:B------:R-:W-:Y:S01]  /*8ce0*/  @!P1 IMAD R9, R32, R9, R0 ;  /* 0x0000000920099224 */ /* 0x000fe200078e0200 */
[----:B0-----:R-:W-:-:S03]  /*8cf0*/  @!P1 LEA R4, P2, R2, R4, 0x2 ;  /* 0x0000000402049211 */ /* 0x001fc600078410ff */
[----:B------:R-:W-:-:S05]  /*8d00*/  @!P1 IMAD.IADD R0, R3, 0x1, R9 ;  /* 0x0000000103009824 */ /* 0x000fca00078e0209 */
[----:B------:R-:W-:Y:S01]  /*8d10*/  @!P1 LEA.HI.X R5, R2, R5, R0, 0x2, P2 ;  /* 0x0000000502059211 */ /* 0x000fe200010f1400 */
[----:B------:R-:W-:-:S06]  /*8d20*/  IMAD.MOV.U32 R0, RZ, RZ, RZ ;  /* 0x000000ffff007224 */ /* 0x000fcc00078e00ff */
[----:B------:R0:W5:Y:S01]  /*8d30*/  @!P1 LDG.E R0, desc[UR38][R4.64] ;  /* 0x0000002604009981 */ /* 0x000162000c1e1900 */
[----:B------:R-:W-:Y:S01]  /*8d40*/  ULOP3.LUT UR5, UR36, 0x2, URZ, 0xfc, !UPT ;  /* 0x0000000224057892 */ /* 0x000fe2000f8efc3f */
[----:B------:R-:W-:Y:S01]  /*8d50*/  IADD3 R2, -R11, RZ, RZ ;  /* 0x000000ff0b027210 */ /* 0x000fe20007ffe1ff */
[----:B------:R-:W-:Y:S01]  /*8d60*/  IMAD.U32 R28, RZ, RZ, UR4 ;  /* 0x00000004ff1c7e24 */ /* 0x000fe2000f8e00ff */
[----:B------:R-:W-:Y:S02]  /*8d70*/  LOP3.LUT R22, R22, 0xffffffef, RZ, 0xc0, !PT ;  /* 0xffffffef16167812 */ /* 0x000fe400078ec0ff */
[----:B------:R-:W-:Y:S01]  /*8d80*/  SEL R29, RZ, 0x1, P3 ;  /* 0x00000001ff1d7807 */ /* 0x000fe20001800000 */
[----:B------:R-:W-:Y:S01]  /*8d90*/  IMAD.U32 R36, RZ, RZ, UR5 ;  /* 0x00000005ff247e24 */ /* 0x000fe2000f8e00ff */
[----:B------:R-:W-:Y:S01]  /*8da0*/  LOP3.LUT R22, R22, 0xfffffff7, RZ, 0xc0, !PT ;  /* 0xfffffff716167812 */ /* 0x000fe200078ec0ff */
[----:B------:R-:W-:Y:S01]  /*8db0*/  IMAD R7, R16, R2, R7 ;  /* 0x0000000210077224 */ /* 0x000fe200078e0207 */
[----:B------:R-:W-:-:S02]  /*8dc0*/  SEL R2, RZ, 0xffffffff, P0 ;  /* 0xffffffffff027807 */ /* 0x000fc40000000000 */
[----:B------:R-:W-:Y:S02]  /*8dd0*/  ISETP.GT.U32.AND P0, PT, R33, 0x5f, PT ;  /* 0x0000005f2100780c */ /* 0x000fe40003f04070 */
[----:B------:R-:W-:Y:S01]  /*8de0*/  ISETP.NE.AND P4, PT, R36, 0x3, PT ;  /* 0x000000032400780c */ /* 0x000fe20003f85270 */
[----:B------:R-:W-:Y:S01]  /*8df0*/  IMAD.SHL.U32 R2, R2, 0x2, RZ ;  /* 0x0000000202027824 */ /* 0x000fe200078e00ff */
[----:B------:R-:W-:-:S04]  /*8e00*/  MOV R31, UR42 ;  /* 0x0000002a001f7c02 */ /* 0x000fc80008000f00 */
[----:B------:R-:W-:Y:S02]  /*8e10*/  LOP3.LUT R29, R2, 0x2, R29, 0xe2, !PT ;  /* 0x00000002021d7812 */ /* 0x000fe400078ee21d */
[----:B------:R-:W-:-:S03]  /*8e20*/  SHF.R.S32.HI R31, RZ, 0x1f, R31 ;  /* 0x0000001fff1f7819 */ /* 0x000fc6000001141f */
[----:B------:R-:W-:-:S04]  /*8e30*/  @P0 LOP3.LUT R22, R22, 0x8, RZ, 0xfc, !PT ;  /* 0x0000000816160812 */ /* 0x000fc800078efcff */
[----:B------:R-:W-:Y:S01]  /*8e40*/  @P4 LOP3.LUT R22, R22, 0x10, RZ, 0xfc, !PT ;  /* 0x0000001016164812 */ /* 0x000fe200078efcff */
[----:B0-----:R-:W-:Y:S06]  /*8e50*/  @!P4 BRA `(.L_x_46) ;  /* 0x000000000004c947 */ /* 0x001fec0003800000 */
[----:B------:R-:W-:Y:S01]  /*8e60*/  BPT.TRAP 0x1 ;  /* 0x000000040000795c */ /* 0x000fe20000300000 */
.L_x_46:
[----:B------:R-:W-:Y:S01]  /*8e70*/  SHF.R.S32.HI R5, RZ, 0x1f, R7 ;  /* 0x0000001fff057819 */ /* 0x000fe20000011407 */
[----:B------:R-:W-:Y:S01]  /*8e80*/  ULDC.64 UR4, c[0x0][0x328] ;  /* 0x0000ca0000047ab9 */ /* 0x000fe20000000a00 */
[----:B-----5:R-:W-:Y:S02]  /*8e90*/  SHF.R.S32.HI R4, RZ, 0x1f, R0 ;  /* 0x0000001fff047819 */ /* 0x020fe40000011400 */
[----:B------:R-:W-:Y:S01]  /*8ea0*/  R2UR UR6, R31 ;  /* 0x000000001f0672ca */ /* 0x000fe200000e0000 */
[----:B------:R-:W-:-:S04]  /*8eb0*/  IMAD R2, R5, UR4, RZ ;  /* 0x0000000405027c24 */ /* 0x000fc8000f8e02ff */
[C---:B------:R-:W-:Y:S02]  /*8ec0*/  IMAD R9, R7.reuse, UR5, R2 ;  /* 0x0000000507097c24 */ /* 0x040fe4000f8e0202 */
[----:B------:R-:W-:Y:S01]  /*8ed0*/  IMAD.WIDE.U32 R2, R7, UR4, RZ ;  /* 0x0000000407027c25 */ /* 0x000fe2000f8e00ff */
[----:B------:R-:W-:-:S03]  /*8ee0*/  ULDC.64 UR4, c[0x0][0x338] ;  /* 0x0000ce0000047ab9 */ /* 0x000fc60000000a00 */
[----:B------:R-:W-:Y:S02]  /*8ef0*/  IMAD.IADD R3, R3, 0x1, R9 ;  /* 0x0000000103037824 */ /* 0x000fe400078e0209 */
[----:B------:R-:W-:Y:S02]  /*8f00*/  IMAD R9, R4, UR4, RZ ;  /* 0x0000000404097c24 */ /* 0x000fe4000f8e02ff */
[----:B------:R-:W-:-:S04]  /*8f10*/  IMAD.WIDE.U32 R2, R0, UR4, R2 ;  /* 0x0000000400027c25 */ /* 0x000fc8000f8e0002 */
[----:B------:R-:W-:Y:S01]  /*8f20*/  IMAD R9, R0, UR5, R9 ;  /* 0x0000000500097c24 */ /* 0x000fe2000f8e0209 */
[----:B------:R-:W-:-:S04]  /*8f30*/  ULDC.64 UR4, c[0x0][0x330] ;  /* 0x0000cc0000047ab9 */ /* 0x000fc80000000a00 */
[----:B------:R-:W-:Y:S01]  /*8f40*/  IADD3 R3, R3, R9, RZ ;  /* 0x0000000903037210 */ /* 0x000fe20007ffe0ff */
[----:B------:R-:W-:Y:S01]  /*8f50*/  IMAD.U32 R9, RZ, RZ, UR4 ;  /* 0x00000004ff097e24 */ /* 0x000fe2000f8e00ff */
[----:B------:R-:W-:-:S03]  /*8f60*/  UIMAD UR4, UR6, UR4, URZ ;  /* 0x00000004060472a4 */ /* 0x000fc6000f8e023f */
[----:B------:R-:W-:Y:S01]  /*8f70*/  IMAD.WIDE.U32 R2, R9, UR42, R2 ;  /* 0x0000002a09027c25 */ /* 0x000fe2000f8e0002 */
[----:B------:R-:W-:Y:S01]  /*8f80*/  UIMAD UR4, UR42, UR5, UR4 ;  /* 0x000000052a0472a4 */ /* 0x000fe2000f8e0204 */
[----:B------:R-:W-:Y:S02]  /*8f90*/  ULDC.64 UR6, c[0x0][0x318] ;  /* 0x0000c60000067ab9 */ /* 0x000fe40000000a00 */
[----:B------:R-:W-:-:S03]  /*8fa0*/  LEA R16, P0, R2, UR6, 0x1 ;  /* 0x0000000602107c11 */ /* 0x000fc6000f8008ff */
[----:B------:R-:W-:-:S05]  /*8fb0*/  VIADD R17, R3, UR4 ;  /* 0x0000000403117c36 */ /* 0x000fca0008000000 */
[----:B------:R-:W-:Y:S02]  /*8fc0*/  LEA.HI.X R17, R2, UR7, R17, 0x1, P0 ;  /* 0x0000000702117c11 */ /* 0x000fe400080f0c11 */
[----:B------:R-:W-:-:S04]  /*8fd0*/  MOV R2, 0x1 ;  /* 0x0000000100027802 */ /* 0x000fc80000000f00 */
[----:B------:R-:W-:-:S04]  /*8fe0*/  SHF.L.U32 R2, R2, 0x1f, RZ ;  /* 0x0000001f02027819 */ /* 0x000fc800000006ff */
[----:B------:R-:W0:Y:S02]  /*8ff0*/  SYNCS.PHASECHK.TRANS64.TRYWAIT P0, [UR45+0x2a840], R2 ;  /* 0x02a84002ff0075a7 */ /* 0x000e24000800016d */
[----:B0-----:R-:W-:Y:S05]  /*9000*/  @!P0 BRA `(.L_x_47) ;  /* 0x0000002800d88947 */ /* 0x001fea0003800000 */
.L_x_88:
[----:B------:R-:W-:Y:S01]  /*9010*/  ULDC.64 UR4, c[0x0][0x300] ;  /* 0x0000c00000047ab9 */ /* 0x000fe20000000a00 */
[----:B------:R-:W-:Y:S01]  /*9020*/  R2UR UR6, R31 ;  /* 0x000000001f0672ca */ /* 0x000fe200000e0000 */
[----:B0-----:R-:W-:Y:S01]  /*9030*/  IMAD R2, R5, UR4, RZ ;  /* 0x0000000405027c24 */ /* 0x001fe2000f8e02ff */
[C---:B------:R-:W-:Y:S02]  /*9040*/  LOP3.LUT P3, RZ, R22.reuse, 0x4, RZ, 0xc0, !PT ;  /* 0x0000000416ff7812 */ /* 0x040fe4000786c0ff */
[C---:B------:R-:W-:Y:S01]  /*9050*/  LOP3.LUT P2, RZ, R22.reuse, 0x2, RZ, 0xc0, !PT ;  /* 0x0000000216ff7812 */ /* 0x040fe2000784c0ff */
[C---:B------:R-:W-:Y:S01]  /*9060*/  IMAD R5, R7.reuse, UR5, R2 ;  /* 0x0000000507057c24 */ /* 0x040fe2000f8e0202 */
[----:B------:R-:W-:Y:S01]  /*9070*/  LOP3.LUT P1, RZ, R22, 0x1, RZ, 0xc0, !PT ;  /* 0x0000000116ff7812 */ /* 0x000fe2000782c0ff */
[----:B------:R-:W-:Y:S01]  /*9080*/  IMAD.WIDE.U32 R2, R7, UR4, RZ ;  /* 0x0000000407027c25 */ /* 0x000fe2000f8e00ff */
[----:B------:R-:W-:-:S03]  /*9090*/  ULDC.64 UR4, c[0x0][0x310] ;  /* 0x0000c40000047ab9 */ /* 0x000fc60000000a00 */
[----:B------:R-:W-:Y:S02]  /*90a0*/  IMAD.IADD R3, R3, 0x1, R5 ;  /* 0x0000000103037824 */ /* 0x000fe400078e0205 */
[----:B------:R-:W-:Y:S02]  /*90b0*/  IMAD R5, R4, UR4, RZ ;  /* 0x0000000404057c24 */ /* 0x000fe4000f8e02ff */
[----:B------:R-:W-:-:S04]  /*90c0*/  IMAD.WIDE.U32 R2, R0, UR4, R2 ;  /* 0x0000000400027c25 */ /* 0x000fc8000f8e0002 */
[----:B------:R-:W-:Y:S01]  /*90d0*/  IMAD R5, R0, UR5, R5 ;  /* 0x0000000500057c24 */ /* 0x000fe2000f8e0205 */
[----:B------:R-:W-:-:S03]  /*90e0*/  ULDC.64 UR4, c[0x0][0x308] ;  /* 0x0000c20000047ab9 */ /* 0x000fc60000000a00 */
[----:B------:R-:W-:Y:S01]  /*90f0*/  IMAD.IADD R3, R3, 0x1, R5 ;  /* 0x0000000103037824 */ /* 0x000fe200078e0205 */
[----:B------:R-:W-:Y:S01]  /*9100*/  MOV R5, UR4 ;  /* 0x0000000400057c02 */ /* 0x000fe20008000f00 */
[----:B------:R-:W-:-:S03]  /*9110*/  UIMAD UR4, UR6, UR4, URZ ;  /* 0x00000004060472a4 */ /* 0x000fc6000f8e023f */
[----:B------:R-:W-:Y:S01]  /*9120*/  ULDC.64 UR6, c[0x0][0x2e8] ;  /* 0x0000ba0000067ab9 */ /* 0x000fe20000000a00 */
[----:B------:R-:W-:Y:S02]  /*9130*/  UIMAD UR4, UR42, UR5, UR4 ;  /* 0x000000052a0472a4 */ /* 0x000fe4000f8e0204 */
[----:B------:R-:W-:-:S04]  /*9140*/  IMAD.WIDE.U32 R2, R5, UR42, R2 ;  /* 0x0000002a05027c25 */ /* 0x000fc8000f8e0002 */
[----:B------:R-:W-:Y:S01]  /*9150*/  VIADD R7, R3, UR4 ;  /* 0x0000000403077c36 */ /* 0x000fe20008000000 */
[C---:B------:R-:W-:Y:S01]  /*9160*/  LEA R0, P0, R2.reuse, UR6, 0x1 ;  /* 0x0000000602007c11 */ /* 0x040fe2000f8008ff */
[----:B------:R-:W-:Y:S01]  /*9170*/  IMAD.MOV.U32 R3, RZ, RZ, -0x60 ;  /* 0xffffffa0ff037424 */ /* 0x000fe200078e00ff */
[----:B------:R-:W-:Y:S02]  /*9180*/  UMOV UR4, 0xffffffff ;  /* 0xffffffff00047882 */ /* 0x000fe40000000000 */
[----:B------:R-:W-:Y:S01]  /*9190*/  LEA.HI.X R7, R2, UR7, R7, 0x1, P0 ;  /* 0x0000000702077c11 */ /* 0x000fe200080f0c07 */
[----:B------:R-:W-:Y:S01]  /*91a0*/  IMAD R4, R28, R3, UR43 ;  /* 0x0000002b1c047e24 */ /* 0x000fe2000f8e0203 */
[----:B------:R-:W-:-:S04]  /*91b0*/  LOP3.LUT R3, R6, 0x1c0, RZ, 0xc0, !PT ;  /* 0x000001c006037812 */ /* 0x000fc800078ec0ff */
[----:B------:R-:W-:Y:S02]  /*91c0*/  LOP3.LUT R2, R3, 0x38, R6, 0xf8, !PT ;  /* 0x0000003803027812 */ /* 0x000fe400078ef806 */
[----:B------:R-:W-:Y:S02]  /*91d0*/  IADD3 R6, -R37, R4, RZ ;  /* 0x0000000425067210 */ /* 0x000fe40007ffe1ff */
[----:B------:R-:W-:Y:S01]  /*91e0*/  LOP3.LUT R2, R2, 0x38, R25, 0x78, !PT ;  /* 0x0000003802027812 */ /* 0x000fe200078e7819 */
[----:B------:R-:W-:Y:S01]  /*91f0*/  IMAD.SHL.U32 R25, R10, 0x8, RZ ;  /* 0x000000080a197824 */ /* 0x000fe200078e00ff */
[----:B------:R-:W-:-:S04]  /*9200*/  ISETP.GE.AND P0, PT, R6, 0x1, PT ;  /* 0x000000010600780c */ /* 0x000fc80003f06270 */
[----:B------:R-:W-:Y:S01]  /*9210*/  LOP3.LUT R25, R2, 0x200, R25, 0xf8, !PT ;  /* 0x0000020002197812 */ /* 0x000fe200078ef819 */
[----:B------:R-:W-:Y:S08]  /*9220*/  BRA.DIV UR4, `(.L_x_48) ;  /* 0x0000002a04687947 */ /* 0x000ff0000b800000 */
[----:B------:R-:W-:Y:S01]  /*9230*/  SHFL.IDX PT, R3, R7, RZ, 0x181f ;  /* 0x00181fff07037589 */ /* 0x000fe200000e0000 */
[----:B------:R-:W-:-:S03]  /*9240*/  @P0 LEA R9, R25, UR45, 0x1 ;  /* 0x0000002d19090c11 */ /* 0x000fc6000f8e08ff */
[----:B------:R-:W0:Y:S04]  /*9250*/  SHFL.IDX PT, R2, R0, RZ, 0x181f ;  /* 0x00181fff00027589 */ /* 0x000e2800000e0000 */
[----:B------:R-:W-:Y:S04]  /*9260*/  SHFL.IDX PT, R5, R7, 0x1, 0x181f ;  /* 0x00381f0007057f89 */ /* 0x000fe800000e0000 */
[----:B------:R-:W-:Y:S04]  /*9270*/  SHFL.IDX PT, R4, R0, 0x1, 0x181f ;  /* 0x00381f0000047f89 */ /* 0x000fe800000e0000 */
[----:B------:R-:W1:Y:S04]  /*9280*/  SHFL.IDX PT, R8, R7, 0x2, 0x181f ;  /* 0x00581f0007087f89 */ /* 0x000e6800000e0000 */
[----:B------:R-:W2:Y:S04]  /*9290*/  SHFL.IDX PT, R14, R0, 0x2, 0x181f ;  /* 0x00581f00000e7f89 */ /* 0x000ea800000e0000 */
[----:B------:R-:W3:Y:S01]  /*92a0*/  SHFL.IDX PT, R10, R0, 0x3, 0x181f ;  /* 0x00781f00000a7f89 */ /* 0x000ee200000e0000 */
[----:B0-----:R-:W-:-:S05]  /*92b0*/  @P0 IMAD.WIDE.U32 R2, R30, 0x2, R2 ;  /* 0x000000021e020825 */ /* 0x001fca00078e0002 */
[----:B------:R-:W-:Y:S04]  /*92c0*/  @P0 LDGSTS.E.BYPASS.LTC128B.128 [R9+0x18400], desc[UR38][R2.64], !P3 ;  /* 0x1840000002090fae */ /* 0x000fe8000d901d66 */
[----:B------:R-:W-:Y:S04]  /*92d0*/  @P0 LDGSTS.E.BYPASS.LTC128B.128 [R9+0x1b400], desc[UR38][R2.64+0x80], !P2 ;  /* 0x1b40008002090fae */ /* 0x000fe8000d101d66 */
[----:B------:R0:W-:Y:S01]  /*92e0*/  @P0 LDGSTS.E.BYPASS.LTC128B.128 [R9+0x1e400], desc[UR38][R2.64+0x100], !P1 ;  /* 0x1e40010002090fae */ /* 0x0001e2000c901d66 */
[----:B------:R-:W-:-:S03]  /*92f0*/  ISETP.GE.AND P0, PT, R6, 0x11, PT ;  /* 0x000000110600780c */ /* 0x000fc60003f06270 */
[----:B0-----:R-:W0:Y:S01]  /*9300*/  SHFL.IDX PT, R9, R7, 0x3, 0x181f ;  /* 0x00781f0007097f89 */ /* 0x001e2200000e0000 */
[----:B-1----:R-:W-:-:S09]  /*9310*/  MOV R3, R8 ;  /* 0x0000000800037202 */ /* 0x002fd20000000f00 */
[----:B------:R-:W-:Y:S01]  /*9320*/  @P0 IMAD.WIDE.U32 R4, R30, 0x2, R4 ;  /* 0x000000021e040825 */ /* 0x000fe200078e0004 */
[----:B------:R-:W-:Y:S01]  /*9330*/  @P0 LEA R21, R25, UR45, 0x1 ;  /* 0x0000002d19150c11 */ /* 0x000fe2000f8e08ff */
[----:B------:R-:W-:Y:S02]  /*9340*/  SHFL.IDX PT, R8, R7, 0x4, 0x181f ;  /* 0x00981f0007087f89 */ /* 0x000fe400000e0000 */
[----:B--2---:R-:W-:Y:S02]  /*9350*/  IMAD.MOV.U32 R2, RZ, RZ, R14 ;  /* 0x000000ffff027224 */ /* 0x004fe400078e000e */
[----:B------:R-:W-:Y:S04]  /*9360*/  @P0 LDGSTS.E.BYPASS.LTC128B.128 [R21+0x18c00], desc[UR38][R4.64], !P3 ;  /* 0x18c0000004150fae */ /* 0x000fe8000d901d66 */
[----:B------:R-:W-:Y:S04]  /*9370*/  @P0 LDGSTS.E.BYPASS.LTC128B.128 [R21+0x1bc00], desc[UR38][R4.64+0x80], !P2 ;  /* 0x1bc0008004150fae */ /* 0x000fe8000d101d66 */
[----:B------:R3:W-:Y:S01]  /*9380*/  @P0 LDGSTS.E.BYPASS.LTC128B.128 [R21+0x1ec00], desc[UR38][R4.64+0x100], !P1 ;  /* 0x1ec0010004150fae */ /* 0x0007e2000c901d66 */
[----:B------:R-:W-:-:S03]  /*9390*/  ISETP.GE.AND P0, PT, R6, 0x21, PT ;  /* 0x000000210600780c */ /* 0x000fc60003f06270 */
[----:B------:R-:W1:Y:S04]  /*93a0*/  SHFL.IDX PT, R14, R0, 0x4, 0x181f ;  /* 0x00981f00000e7f89 */ /* 0x000e6800000e0000 */
[----:B------:R-:W2:Y:S01]  /*93b0*/  SHFL.IDX PT, R7, R7, 0x5, 0x181f ;  /* 0x00b81f0007077f89 */ /* 0x000ea200000e0000 */
[----:B---3--:R-:W-:-:S05]  /*93c0*/  IMAD.MOV.U32 R4, RZ, RZ, R10 ;  /* 0x000000ffff047224 */ /* 0x008fca00078e000a */
[----:B------:R-:W-:Y:S01]  /*93d0*/  @P0 IMAD.WIDE.U32 R2, R30, 0x2, R2 ;  /* 0x000000021e020825 */ /* 0x000fe200078e0002 */
[----:B------:R-:W-:-:S03]  /*93e0*/  @P0 LEA R35, R25, UR45, 0x1 ;  /* 0x0000002d19230c11 */ /* 0x000fc6000f8e08ff */
[----:B0-----:R-:W-:Y:S02]  /*93f0*/  IMAD.MOV.U32 R5, RZ, RZ, R9 ;  /* 0x000000ffff057224 */ /* 0x001fe400078e0009 */
[----:B------:R-:W-:Y:S04]  /*9400*/  @P0 LDGSTS.E.BYPASS.LTC128B.128 [R35+0x19400], desc[UR38][R2.64], !P3 ;  /* 0x1940000002230fae */ /* 0x000fe8000d901d66 */
[----:B------:R-:W-:Y:S04]  /*9410*/  @P0 LDGSTS.E.BYPASS.LTC128B.128 [R35+0x1c400], desc[UR38][R2.64+0x80], !P2 ;  /* 0x1c40008002230fae */ /* 0x000fe8000d101d66 */
[----:B------:R1:W-:Y:S01]  /*9420*/  @P0 LDGSTS.E.BYPASS.LTC128B.128 [R35+0x1f400], desc[UR38][R2.64+0x100], !P1 ;  /* 0x1f40010002230fae */ /* 0x0003e2000c901d66 */
[----:B------:R-:W-:-:S02]  /*9430*/  ISETP.GE.AND P0, PT, R6, 0x31, PT ;  /* 0x000000310600780c */ /* 0x000fc40003f06270 */
[----:B-1----:R-:W-:Y:S01]  /*9440*/  MOV R2, R14 ;  /* 0x0000000e00027202 */ /* 0x002fe20000000f00 */
[----:B------:R-:W-:-:S10]  /*9450*/  IMAD.MOV.U32 R3, RZ, RZ, R8 ;  /* 0x000000ffff037224 */ /* 0x000fd400078e0008 */
[----:B------:R-:W-:Y:S01]  /*9460*/  @P0 LEA R9, R25, UR45, 0x1 ;  /* 0x0000002d19090c11 */ /* 0x000fe2000f8e08ff */
[----:B------:R-:W-:Y:S01]  /*9470*/  @P0 IMAD.WIDE.U32 R4, R30, 0x2, R4 ;  /* 0x000000021e040825 */ /* 0x000fe200078e0004 */
[----:B------:R0:W1:Y:S04]  /*9480*/  SHFL.IDX PT, R14, R0, 0x5, 0x181f ;  /* 0x00b81f00000e7f89 */ /* 0x00006800000e0000 */
[----:B------:R0:W-:Y:S04]  /*9490*/  @P0 LDGSTS.E.BYPASS.LTC128B.128 [R9+0x19c00], desc[UR38][R4.64], !P3 ;  /* 0x19c0000004090fae */ /* 0x0001e8000d901d66 */
[----:B------:R0:W-:Y:S04]  /*94a0*/  @P0 LDGSTS.E.BYPASS.LTC128B.128 [R9+0x1cc00], desc[UR38][R4.64+0x80], !P2 ;  /* 0x1cc0008004090fae */ /* 0x0001e8000d101d66 */
[----:B------:R0:W-:Y:S01]  /*94b0*/  @P0 LDGSTS.E.BYPASS.LTC128B.128 [R9+0x1fc00], desc[UR38][R4.64+0x100], !P1 ;  /* 0x1fc0010004090fae */ /* 0x0001e2000c901d66 */
[----:B------:R-:W-:-:S13]  /*94c0*/  ISETP.GE.AND P0, PT, R6, 0x41, PT ;  /* 0x000000410600780c */ /* 0x000fda0003f06270 */
[----:B------:R-:W-:Y:S01]  /*94d0*/  @P0 IMAD.WIDE.U32 R2, R30, 0x2, R2 ;  /* 0x000000021e020825 */ /* 0x000fe200078e0002 */
[----:B------:R-:W-:-:S05]  /*94e0*/  @P0 LEA R21, R25, UR45, 0x1 ;  /* 0x0000002d19150c11 */ /* 0x000fca000f8e08ff */
[----:B------:R0:W-:Y:S04]  /*94f0*/  @P0 LDGSTS.E.BYPASS.LTC128B.128 [R21+0x1a400], desc[UR38][R2.64], !P3 ;  /* 0x1a40000002150fae */ /* 0x0001e8000d901d66 */
[----:B------:R0:W-:Y:S04]  /*9500*/  @P0 LDGSTS.E.BYPASS.LTC128B.128 [R21+0x1d400], desc[UR38][R2.64+0x80], !P2 ;  /* 0x1d40008002150fae */ /* 0x0001e8000d101d66 */
[----:B-12---:R0:W-:Y:S02]  /*9510*/  @P0 LDGSTS.E.BYPASS.LTC128B.128 [R21+0x20400], desc[UR38][R2.64+0x100], !P1 ;  /* 0x2040010002150fae */ /* 0x0061e4000c901d66 */
.L_x_102:
[----:B------:R-:W-:Y:S01]  /*9520*/  ISETP.GE.AND P0, PT, R6, 0x51, PT ;  /* 0x000000510600780c */ /* 0x000fe20003f06270 */
[----:B0-----:R-:W-:Y:S01]  /*9530*/  IMAD.MOV.U32 R2, RZ, RZ, R14 ;  /* 0x000000ffff027224 */ /* 0x001fe200078e000e */
[----:B------:R-:W-:-:S11]  /*9540*/  MOV R3, R7 ;  /* 0x0000000700037202 */ /* 0x000fd60000000f00 */
[----:B------:R-:W-:Y:S01]  /*9550*/  @P0 IMAD.WIDE.U32 R2, R30, 0x2, R2 ;  /* 0x000000021e020825 */ /* 0x000fe200078e0002 */
[----:B------:R-:W-:-:S05]  /*9560*/  @P0 LEA R5, R25, UR45, 0x1 ;  /* 0x0000002d19050c11 */ /* 0x000fca000f8e08ff */
[----:B------:R-:W-:Y:S01]  /*9570*/  @!PT LDS RZ, [RZ] ;  /* 0x00000000fffff984 */ /* 0x000fe20000000800 */
[----:B------:R-:W-:Y:S01]  /*9580*/  @!PT LDS RZ, [RZ] ;  /* 0x00000000fffff984 */ /* 0x000fe20000000800 */
[----:B------:R-:W-:Y:S01]  /*9590*/  @!PT LDS RZ, [RZ] ;  /* 0x00000000fffff984 */ /* 0x000fe20000000800 */
[----:B------:R0:W-:Y:S04]  /*95a0*/  @P0 LDGSTS.E.BYPASS.LTC128B.128 [R5+0x1ac00], desc[UR38][R2.64], !P3 ;  /* 0x1ac0000002050fae */ /* 0x0001e8000d901d66 */
[----:B------:R0:W-:Y:S04]  /*95b0*/  @P0 LDGSTS.E.BYPASS.LTC128B.128 [R5+0x1dc00], desc[UR38][R2.64+0x80], !P2 ;  /* 0x1dc0008002050fae */ /* 0x0001e8000d101d66 */
[----:B------:R0:W-:Y:S01]  /*95c0*/  @P0 LDGSTS.E.BYPASS.LTC128B.128 [R5+0x20c00], desc[UR38][R2.64+0x100], !P1 ;  /* 0x20c0010002050fae */ /* 0x0001e2000c901d66 */
[----:B------:R-:W-:Y:S01]  /*95d0*/  NOP ;  /* 0x0000000000007918 */ /* 0x000fe20000000000 */
[----:B------:R-:W-:Y:S02]  /*95e0*/  SYNCS.ARRIVE.TRANS64.RED.A0T1 RZ, [UR45+0x2a830], RZ ;  /* 0x02a830ffffff79a7 */ /* 0x000fe4000820042d */
[----:B------:R-:W-:Y:S01]  /*95f0*/  ARRIVES.LDGSTSBAR.64.TRANSCNT [UR45+0x2a830] ;  /* 0x02a83000ff0079b0 */ /* 0x000fe20008000aad */
[----:B------:R-:W-:Y:S01]  /*9600*/  NOP ;  /* 0x0000000000007918 */ /* 0x000fe20000000000 */
[----:B------:R-:W-:-:S13]  /*9610*/  ISETP.NE.AND P1, PT, R36, 0x3, PT ;  /* 0x000000032400780c */ /* 0x000fda0003f25270 */
[----:B0-----:R-:W-:Y:S05]  /*9620*/  @!P1 BRA `(.L_x_49) ;  /* 0x0000000000049947 */ /* 0x001fea0003800000 */
[----:B------:R-:W-:Y:S01]  /*9630*/  BPT.TRAP 0x1 ;  /* 0x000000040000795c */ /* 0x000fe20000300000 */
.L_x_49:
[----:B------:R-:W-:Y:S01]  /*9640*/  SYNCS.ARRIVE.TRANS64.A1T0 RZ, [UR45+0x2a830], RZ ;  /* 0x02a830ffffff79a7 */ /* 0x000fe2000810002d */
[----:B------:R-:W-:Y:S05]  /*9650*/  WARPSYNC.ALL ;  /* 0x0000000000007948 */ /* 0x000fea0003800000 */
[----:B------:R-:W-:Y:S01]  /*9660*/  UIADD3 UR5, UR45, 0xc400, URZ ;  /* 0x0000c4002d057890 */ /* 0x000fe2000fffe03f */
[----:B------:R-:W-:Y:S01]  /*9670*/  R2UR UR4, R31 ;  /* 0x000000001f0472ca */ /* 0x000fe200000e0000 */
[----:B------:R-:W-:Y:S01]  /*9680*/  ULDC.64 UR6, c[0x0][0x2d8] ;  /* 0x0000b60000067ab9 */ /* 0x000fe20000000a00 */
[----:B------:R-:W-:Y:S01]  /*9690*/  SHF.R.S32.HI R35, RZ, 0x1f, R27 ;  /* 0x0000001fff237819 */ /* 0x000fe2000001141b */
[----:B------:R-:W-:Y:S02]  /*96a0*/  ULOP3.LUT UP0, URZ, UR5, 0x3ff, URZ, 0xc0, !UPT ;  /* 0x000003ff053f7892 */ /* 0x000fe4000f80c03f */
[----:B------:R-:W-:Y:S01]  /*96b0*/  UIMAD.WIDE.U32 UR40, UR42, UR6, URZ ;  /* 0x000000062a2872a5 */ /* 0x000fe2000f8e003f */
[----:B------:R-:W-:Y:S03]  /*96c0*/  BAR.SYNC.DEFER_BLOCKING 0x8, 0x180 ;  /* 0x0206000000007b1d */ /* 0x000fe60000010000 */
[----:B------:R-:W-:-:S04]  /*96d0*/  PLOP3.LUT P0, PT, PT, PT, UP0, 0x80, 0x0 ;  /* 0x000000000000781c */ /* 0x000fc80003f0f008 */
[----:B------:R-:W-:-:S04]  /*96e0*/  UIMAD UR4, UR4, UR6, URZ ;  /* 0x00000006040472a4 */ /* 0x000fc8000f8e023f */
[----:B------:R-:W-:-:S04]  /*96f0*/  UIMAD UR4, UR42, UR7, UR4 ;  /* 0x000000072a0472a4 */ /* 0x000fc8000f8e0204 */
[----:B------:R-:W-:Y:S01]  /*9700*/  UIADD3 UR46, UR41, UR4, URZ ;  /* 0x00000004292e7290 */ /* 0x000fe2000fffe03f */
[----:B------:R-:W-:Y:S11]  /*9710*/  @!P0 BRA `(.L_x_50) ;  /* 0x0000000000408947 */ /* 0x000ff60003800000 */
[----:B------:R-:W-:Y:S01]  /*9720*/  MOV R2, 0x0 ;  /* 0x0000000000027802 */ /* 0x000fe20000000f00 */
[----:B------:R-:W-:Y:S01]  /*9730*/  ULDC.64 UR6, c[0x4][0x90] ;  /* 0x0100240000067ab9 */ /* 0x000fe20000000a00 */
[----:B------:R-:W-:Y:S01]  /*9740*/  ULDC.64 UR8, c[0x4][0x98] ;  /* 0x0100260000087ab9 */ /* 0x000fe20000000a00 */
[----:B------:R-:W-:Y:S01]  /*9750*/  ULDC.64 UR4, c[0x4][0x20] ;  /* 0x0100080000047ab9 */ /* 0x000fe20000000a00 */
[----:B------:R-:W-:Y:S01]  /*9760*/  IMAD.U32 R4, RZ, RZ, UR6 ;  /* 0x00000006ff047e24 */ /* 0x000fe2000f8e00ff */
[----:B------:R-:W-:Y:S01]  /*9770*/  MOV R6, UR8 ;  /* 0x0000000800067c02 */ /* 0x000fe20008000f00 */
[----:B------:R-:W0:Y:S01]  /*9780*/  LDC.64 R2, c[0x4][R2] ;  /* 0x0100000002027b82 */ /* 0x000e220000000a00 */
[----:B------:R-:W-:Y:S01]  /*9790*/  IMAD.U32 R5, RZ, RZ, UR7 ;  /* 0x00000007ff057e24 */ /* 0x000fe2000f8e00ff */
[----:B------:R-:W-:Y:S01]  /*97a0*/  MOV R11, UR5 ;  /* 0x00000005000b7c02 */ /* 0x000fe20008000f00 */
[----:B------:R-:W-:Y:S01]  /*97b0*/  IMAD.U32 R7, RZ, RZ, UR9 ;  /* 0x00000009ff077e24 */ /* 0x000fe2000f8e00ff */
[----:B------:R-:W-:Y:S01]  /*97c0*/  MOV R13, RZ ;  /* 0x000000ff000d7202 */ /* 0x000fe20000000f00 */
[----:B------:R-:W-:-:S02]  /*97d0*/  IMAD.U32 R10, RZ, RZ, UR4 ;  /* 0x00000004ff0a7e24 */ /* 0x000fc4000f8e00ff */
[----:B------:R-:W-:Y:S02]  /*97e0*/  IMAD.MOV.U32 R8, RZ, RZ, 0x70 ;  /* 0x00000070ff087424 */ /* 0x000fe400078e00ff */
[----:B------:R-:W-:-:S07]  /*97f0*/  IMAD.MOV.U32 R12, RZ, RZ, 0x1 ;  /* 0x00000001ff0c7424 */ /* 0x000fce00078e00ff */
[----:B------:R-:W-:-:S07]  /*9800*/  LEPC R20, `(.L_x_50) ;  /* 0x000000001014794e */ /* 0x000fce0000000000 */
[----:B0-----:R-:W-:Y:S05]  /*9810*/  CALL.ABS.NOINC R2 ;  /* 0x0000000002007343 */ /* 0x001fea0003c00000 */
.L_x_50:
[----:B------:R-:W0:Y:S01]  /*9820*/  LDC R6, c[0x0][0x448] ;  /* 0x00011200ff067b82 */ /* 0x000e220000000800 */
[----:B------:R-:W-:Y:S01]  /*9830*/  ULDC.64 UR4, c[0x0][0x2e0] ;  /* 0x0000b80000047ab9 */ /* 0x000fe20000000a00 */
[----:B------:R-:W-:Y:S01]  /*9840*/  IMAD R7, R24, 0x80, R33 ;  /* 0x0000008018077824 */ /* 0x000fe200078e0221 */
[----:B------:R-:W-:Y:S01]  /*9850*/  MOV R4, UR40 ;  /* 0x0000002800047c02 */ /* 0x000fe20008000f00 */
[----:B------:R-:W-:Y:S02]  /*9860*/  IMAD R0, R35, UR4, RZ ;  /* 0x0000000423007c24 */ /* 0x000fe4000f8e02ff */
[----:B------:R-:W-:Y:S01]  /*9870*/  IMAD.U32 R5, RZ, RZ, UR41 ;  /* 0x00000029ff057e24 */ /* 0x000fe2000f8e00ff */
[----:B------:R-:W-:Y:S01]  /*9880*/  MOV R5, R7 ;  /* 0x0000000700057202 */ /* 0x000fe20000000f00 */
[----:B------:R-:W-:Y:S02]  /*9890*/  IMAD R9, R27, UR5, R0 ;  /* 0x000000051b097c24 */ /* 0x000fe4000f8e0200 */
[----:B------:R-:W-:-:S02]  /*98a0*/  IMAD.U32 R3, RZ, RZ, UR46 ;  /* 0x0000002eff037e24 */ /* 0x000fc4000f8e00ff */
[----:B------:R-:W-:-:S04]  /*98b0*/  IMAD.MOV.U32 R2, RZ, RZ, R4 ;  /* 0x000000ffff027224 */ /* 0x000fc800078e0004 */
[----:B------:R-:W-:Y:S01]  /*98c0*/  IMAD.WIDE.U32 R2, R27, UR4, R2 ;  /* 0x000000041b027c25 */ /* 0x000fe2000f8e0002 */
[----:B------:R-:W-:-:S03]  /*98d0*/  ULDC.64 UR4, c[0x0][0x2d0] ;  /* 0x0000b40000047ab9 */ /* 0x000fc60000000a00 */
[----:B------:R-:W-:Y:S01]  /*98e0*/  IMAD.IADD R3, R3, 0x1, R9 ;  /* 0x0000000103037824 */ /* 0x000fe200078e0209 */
[----:B0-----:R-:W-:-:S13]  /*98f0*/  ISETP.NE.AND P0, PT, R6, 0x1, PT ;  /* 0x000000010600780c */ /* 0x001fda0003f05270 */
[----:B------:R-:W0:Y:S08]  /*9900*/  @P0 LDC R8, c[0x0][0x44c] ;  /* 0x00011300ff080b82 */ /* 0x000e300000000800 */
[----:B------:R-:W1:Y:S01]  /*9910*/  @P0 LDC R11, c[0x0][0x450] ;  /* 0x00011400ff0b0b82 */ /* 0x000e620000000800 */
[----:B0-----:R-:W-:-:S05]  /*9920*/  @P0 IMAD.HI.U32 R0, R7, R8, RZ ;  /* 0x0000000807000227 */ /* 0x001fca00078e00ff */
[----:B-1----:R-:W-:-:S05]  /*9930*/  @P0 SHF.R.U32.HI R5, RZ, R11, R0 ;  /* 0x0000000bff050219 */ /* 0x002fca0000011600 */
[----:B------:R-:W-:Y:S02]  /*9940*/  IMAD.MOV R0, RZ, RZ, -R5 ;  /* 0x000000ffff007224 */ /* 0x000fe400078e0a05 */
[----:B------:R-:W-:-:S04]  /*9950*/  IMAD.WIDE.U32 R2, R5, UR4, R2 ;  /* 0x0000000405027c25 */ /* 0x000fc8000f8e0002 */
[----:B------:R-:W-:Y:S01]  /*9960*/  IMAD R7, R6, R0, R7 ;  /* 0x0000000006077224 */ /* 0x000fe200078e0207 */
[----:B------:R-:W-:-:S05]  /*9970*/  SHF.R.S32.HI R0, RZ, 0x1f, R5 ;  /* 0x0000001fff007819 */ /* 0x000fca0000011405 */
[----:B------:R-:W-:-:S04]  /*9980*/  IMAD R0, R0, UR4, RZ ;  /* 0x0000000400007c24 */ /* 0x000fc8000f8e02ff */
[----:B------:R-:W-:Y:S01]  /*9990*/  IMAD R5, R5, UR5, R0 ;  /* 0x0000000505057c24 */ /* 0x000fe2000f8e0200 */
[----:B------:R-:W-:Y:S01]  /*99a0*/  SHF.R.S32.HI R0, RZ, 0x1f, R7 ;  /* 0x0000001fff007819 */ /* 0x000fe20000011407 */
[----:B------:R-:W-:-:S03]  /*99b0*/  ULDC.64 UR4, c[0x0][0x2c8] ;  /* 0x0000b20000047ab9 */ /* 0x000fc60000000a00 */
[----:B------:R-:W-:Y:S01]  /*99c0*/  IADD3 R3, R3, R5, RZ ;  /* 0x0000000503037210 */ /* 0x000fe20007ffe0ff */
[----:B------:R-:W-:-:S04]  /*99d0*/  IMAD R0, R0, UR4, RZ ;  /* 0x0000000400007c24 */ /* 0x000fc8000f8e02ff */
[C---:B------:R-:W-:Y:S02]  /*99e0*/  IMAD R5, R7.reuse, UR5, R0 ;  /* 0x0000000507057c24 */ /* 0x040fe4000f8e0200 */
[----:B------:R-:W-:Y:S01]  /*99f0*/  IMAD.WIDE.U32 R2, R7, UR4, R2 ;  /* 0x0000000407027c25 */ /* 0x000fe2000f8e0002 */
[----:B------:R-:W-:-:S03]  /*9a00*/  ULDC.64 UR4, c[0x0][0x280] ;  /* 0x0000a00000047ab9 */ /* 0x000fc60000000a00 */
[----:B------:R-:W-:Y:S01]  /*9a10*/  IMAD.IADD R3, R3, 0x1, R5 ;  /* 0x0000000103037824 */ /* 0x000fe200078e0205 */
[C---:B------:R-:W-:Y:S01]  /*9a20*/  LEA R0, P0, R2.reuse, UR4, 0x1 ;  /* 0x0000000402007c11 */ /* 0x040fe2000f8008ff */
[----:B------:R-:W-:Y:S02]  /*9a30*/  ULDC UR4, c[0x0][0x2b8] ;  /* 0x0000ae0000047ab9 */ /* 0x000fe40000000800 */
[----:B------:R-:W-:Y:S02]  /*9a40*/  ISETP.GE.AND P2, PT, R19, UR4, PT ;  /* 0x0000000413007c0c */ /* 0x000fe4000bf46270 */
[----:B------:R-:W-:Y:S01]  /*9a50*/  LEA.HI.X R8, R2, UR5, R3, 0x1, P0 ;  /* 0x0000000502087c11 */ /* 0x000fe200080f0c03 */
[----:B------:R-:W-:Y:S01]  /*9a60*/  UMOV UR5, 0xffffffff ;  /* 0xffffffff00057882 */ /* 0x000fe20000000000 */
[----:B------:R-:W-:Y:S02]  /*9a70*/  ISETP.GE.AND P0, PT, R23, UR4, PT ;  /* 0x0000000417007c0c */ /* 0x000fe4000bf06270 */
[----:B------:R-:W-:Y:S01]  /*9a80*/  ISETP.GE.AND P3, PT, R30, UR4, PT ;  /* 0x000000041e007c0c */ /* 0x000fe2000bf66270 */
[----:B------:R-:W-:-:S12]  /*9a90*/  BRA.DIV UR5, `(.L_x_51) ;  /* 0x0000002a05307947 */ /* 0x000fd8000b800000 */
[----:B------:R-:W-:Y:S01]  /*9aa0*/  SHFL.IDX PT, R3, R8, RZ, 0x181f ;  /* 0x00181fff08037589 */ /* 0x000fe200000e0000 */
[----:B------:R-:W-:Y:S01]  /*9ab0*/  ULDC UR4, c[0x0][0x288] ;  /* 0x0000a20000047ab9 */ /* 0x000fe20000000800 */
[----:B------:R-:W-:Y:S02]  /*9ac0*/  IMAD R7, R24, 0x80, R37 ;  /* 0x0000008018077824 */ /* 0x000fe400078e0225 */
[----:B------:R-:W0:Y:S01]  /*9ad0*/  SHFL.IDX PT, R2, R0, RZ, 0x181f ;  /* 0x00181fff00027589 */ /* 0x000e2200000e0000 */
[----:B------:R-:W-:Y:S02]  /*9ae0*/  IMAD R6, R6, UR4, RZ ;  /* 0x0000000406067c24 */ /* 0x000fe4000f8e02ff */
[C---:B------:R-:W-:Y:S01]  /*9af0*/  IADD3 R11, R7.reuse, 0x10, RZ ;  /* 0x00000010070b7810 */ /* 0x040fe20007ffe0ff */
[----:B------:R-:W-:Y:S02]  /*9b00*/  SHFL.IDX PT, R5, R8, 0x1, 0x181f ;  /* 0x00381f0008057f89 */ /* 0x000fe400000e0000 */
[----:B------:R-:W-:-:S02]  /*9b10*/  ISETP.GE.AND P1, PT, R7, R6, PT ;  /* 0x000000060700720c */ /* 0x000fc40003f26270 */
[----:B------:R-:W1:Y:S04]  /*9b20*/  SHFL.IDX PT, R4, R0, 0x1, 0x181f ;  /* 0x00381f0000047f89 */ /* 0x000e6800000e0000 */
[----:B------:R-:W-:Y:S07]  /*9b30*/  SHFL.IDX PT, R14, R0, 0x7, 0x181f ;  /* 0x00f81f00000e7f89 */ /* 0x000fee00000e0000 */
[----:B------:R-:W-:Y:S01]  /*9b40*/  @!P1 LEA R9, R25, UR45, 0x1 ;  /* 0x0000002d19099c11 */ /* 0x000fe2000f8e08ff */
[----:B0-----:R-:W-:-:S05]  /*9b50*/  @!P1 IMAD.WIDE.U32 R2, R30, 0x2, R2 ;  /* 0x000000021e029825 */ /* 0x001fca00078e0002 */
[----:B------:R-:W-:Y:S04]  /*9b60*/  @!P1 LDGSTS.E.BYPASS.LTC128B.128 [R9+0xc400], desc[UR38][R2.64], !P3 ;  /* 0x0c40000002099fae */ /* 0x000fe8000d901d66 */
[----:B------:R-:W-:Y:S04]  /*9b70*/  @!P1 LDGSTS.E.BYPASS.LTC128B.128 [R9+0x10400], desc[UR38][R2.64+0x80], !P2 ;  /* 0x1040008002099fae */ /* 0x000fe8000d101d66 */
[----:B------:R0:W-:Y:S01]  /*9b80*/  @!P1 LDGSTS.E.BYPASS.LTC128B.128 [R9+0x14400], desc[UR38][R2.64+0x100], !P0 ;  /* 0x1440010002099fae */ /* 0x0001e2000c101d66 */
[----:B------:R-:W-:Y:S01]  /*9b90*/  ISETP.GE.AND P1, PT, R11, R6, PT ;  /* 0x000000060b00720c */ /* 0x000fe20003f26270 */
[----:B------:R-:W-:-:S02]  /*9ba0*/  VIADD R11, R7, 0x30 ;  /* 0x00000030070b7836 */ /* 0x000fc40000000000 */
[----:B0-----:R-:W-:Y:S01]  /*9bb0*/  SHFL.IDX PT, R3, R8, 0x2, 0x181f ;  /* 0x00581f0008037f89 */ /* 0x001fe200000e0000 */
[----:B------:R-:W-:-:S09]  /*9bc0*/  VIADD R9, R7, 0x20 ;  /* 0x0000002007097836 */ /* 0x000fd20000000000 */
[----:B------:R-:W-:Y:S01]  /*9bd0*/  @!P1 LEA R19, R25, UR45, 0x1 ;  /* 0x0000002d19139c11 */ /* 0x000fe2000f8e08ff */
[----:B-1----:R-:W-:Y:S01]  /*9be0*/  @!P1 IMAD.WIDE.U32 R4, R30, 0x2, R4 ;  /* 0x000000021e049825 */ /* 0x002fe200078e0004 */
[----:B------:R-:W0:Y:S04]  /*9bf0*/  SHFL.IDX PT, R2, R0, 0x2, 0x181f ;  /* 0x00581f0000027f89 */ /* 0x000e2800000e0000 */
[----:B------:R-:W-:Y:S04]  /*9c00*/  @!P1 LDGSTS.E.BYPASS.LTC128B.128 [R19+0xcc00], desc[UR38][R4.64], !P3 ;  /* 0x0cc0000004139fae */ /* 0x000fe8000d901d66 */
[----:B------:R-:W-:Y:S04]  /*9c10*/  @!P1 LDGSTS.E.BYPASS.LTC128B.128 [R19+0x10c00], desc[UR38][R4.64+0x80], !P2 ;  /* 0x10c0008004139fae */ /* 0x000fe8000d101d66 */
[----:B------:R1:W-:Y:S01]  /*9c20*/  @!P1 LDGSTS.E.BYPASS.LTC128B.128 [R19+0x14c00], desc[UR38][R4.64+0x100], !P0 ;  /* 0x14c0010004139fae */ /* 0x0003e2000c101d66 */
[----:B------:R-:W-:-:S03]  /*9c30*/  ISETP.GE.AND P1, PT, R9, R6, PT ;  /* 0x000000060900720c */ /* 0x000fc60003f26270 */
[----:B-1----:R-:W-:Y:S10]  /*9c40*/  SHFL.IDX PT, R5, R8, 0x3, 0x181f ;  /* 0x00781f0008057f89 */ /* 0x002ff400000e0000 */
[----:B0-----:R-:W-:Y:S01]  /*9c50*/  @!P1 IMAD.WIDE.U32 R2, R30, 0x2, R2 ;  /* 0x000000021e029825 */ /* 0x001fe200078e0002 */
[----:B------:R-:W-:Y:S01]  /*9c60*/  @!P1 LEA R9, R25, UR45, 0x1 ;  /* 0x0000002d19099c11 */ /* 0x000fe2000f8e08ff */
[----:B------:R-:W0:Y:S04]  /*9c70*/  SHFL.IDX PT, R4, R0, 0x3, 0x181f ;  /* 0x00781f0000047f89 */ /* 0x000e2800000e0000 */
[----:B------:R-:W-:Y:S04]  /*9c80*/  @!P1 LDGSTS.E.BYPASS.LTC128B.128 [R9+0xd400], desc[UR38][R2.64], !P3 ;  /* 0x0d40000002099fae */ /* 0x000fe8000d901d66 */
[----:B------:R-:W-:Y:S04]  /*9c90*/  @!P1 LDGSTS.E.BYPASS.LTC128B.128 [R9+0x11400], desc[UR38][R2.64+0x80], !P2 ;  /* 0x1140008002099fae */ /* 0x000fe8000d101d66 */
[----:B------:R1:W-:Y:S01]  /*9ca0*/  @!P1 LDGSTS.E.BYPASS.LTC128B.128 [R9+0x15400], desc[UR38][R2.64+0x100], !P0 ;  /* 0x1540010002099fae */ /* 0x0003e2000c101d66 */
[----:B------:R-:W-:Y:S01]  /*9cb0*/  ISETP.GE.AND P1, PT, R11, R6, PT ;  /* 0x000000060b00720c */ /* 0x000fe20003f26270 */
[----:B------:R-:W-:-:S02]  /*9cc0*/  VIADD R11, R7, 0x50 ;  /* 0x00000050070b7836 */ /* 0x000fc40000000000 */
[----:B-1----:R-:W-:Y:S01]  /*9cd0*/  SHFL.IDX PT, R3, R8, 0x4, 0x181f ;  /* 0x00981f0008037f89 */ /* 0x002fe200000e0000 */
[----:B------:R-:W-:-:S09]  /*9ce0*/  IADD3 R9, R7, 0x40, RZ ;  /* 0x0000004007097810 */ /* 0x000fd20007ffe0ff */
[----:B0-----:R-:W-:Y:S01]  /*9cf0*/  @!P1 IMAD.WIDE.U32 R4, R30, 0x2, R4 ;  /* 0x000000021e049825 */ /* 0x001fe200078e0004 */
[----:B------:R-:W-:Y:S01]  /*9d00*/  @!P1 LEA R19, R25, UR45, 0x1 ;  /* 0x0000002d19139c11 */ /* 0x000fe2000f8e08ff */
        /* <DEDUP_REMOVED lines=12> */
[----:B------:R-:W-:-:S03]  /*9dd0*/  ISETP.GE.AND P1, PT, R11, R6, PT ;  /* 0x000000060b00720c */ /* 0x000fc60003f26270 */
[----:B-1----:R-:W-:Y:S01]  /*9de0*/  SHFL.IDX PT, R3, R8, 0x6, 0x181f ;  /* 0x00d81f0008037f89 */ /* 0x002fe200000e0000 */
[----:B------:R-:W-:-:S09]  /*9df0*/  VIADD R9, R7, 0x60 ;  /* 0x0000006007097836 */ /* 0x000fd20000000000 */
[----:B------:R-:W-:Y:S01]  /*9e00*/  @!P1 LEA R19, R25, UR45, 0x1 ;  /* 0x0000002d19139c11 */ /* 0x000fe2000f8e08ff */
[----:B0-----:R-:W-:Y:S01]  /*9e10*/  @!P1 IMAD.WIDE.U32 R4, R30, 0x2, R4 ;  /* 0x000000021e049825 */ /* 0x001fe200078e0004 */
[----:B------:R-:W0:Y:S04]  /*9e20*/  SHFL.IDX PT, R2, R0, 0x6, 0x181f ;  /* 0x00d81f0000027f89 */ /* 0x000e2800000e0000 */
[----:B------:R-:W-:Y:S04]  /*9e30*/  @!P1 LDGSTS.E.BYPASS.LTC128B.128 [R19+0xec00], desc[UR38][R4.64], !P3 ;  /* 0x0ec0000004139fae */ /* 0x000fe8000d901d66 */
[----:B------:R-:W-:Y:S04]  /*9e40*/  @!P1 LDGSTS.E.BYPASS.LTC128B.128 [R19+0x12c00], desc[UR38][R4.64+0x80], !P2 ;  /* 0x12c0008004139fae */ /* 0x000fe8000d101d66 */
[----:B------:R1:W-:Y:S01]  /*9e50*/  @!P1 LDGSTS.E.BYPASS.LTC128B.128 [R19+0x16c00], desc[UR38][R4.64+0x100], !P0 ;  /* 0x16c0010004139fae */ /* 0x0003e2000c101d66 */
[----:B------:R-:W-:-:S03]  /*9e60*/  ISETP.GE.AND P1, PT, R9, R6, PT ;  /* 0x000000060900720c */ /* 0x000fc60003f26270 */
[----:B-1----:R1:W2:Y:S10]  /*9e70*/  SHFL.IDX PT, R4, R8, 0x7, 0x181f ;  /* 0x00f81f0008047f89 */ /* 0x0022b400000e0000 */
[----:B0-----:R-:W-:Y:S01]  /*9e80*/  @!P1 IMAD.WIDE.U32 R2, R30, 0x2, R2 ;  /* 0x000000021e029825 */ /* 0x001fe200078e0002 */
[----:B------:R-:W-:-:S05]  /*9e90*/  @!P1 LEA R9, R25, UR45, 0x1 ;  /* 0x0000002d19099c11 */ /* 0x000fca000f8e08ff */
[----:B------:R1:W-:Y:S04]  /*9ea0*/  @!P1 LDGSTS.E.BYPASS.LTC128B.128 [R9+0xf400], desc[UR38][R2.64], !P3 ;  /* 0x0f40000002099fae */ /* 0x0003e8000d901d66 */
[----:B------:R1:W-:Y:S04]  /*9eb0*/  @!P1 LDGSTS.E.BYPASS.LTC128B.128 [R9+0x13400], desc[UR38][R2.64+0x80], !P2 ;  /* 0x1340008002099fae */ /* 0x0003e8000d101d66 */
[----:B------:R1:W-:Y:S02]  /*9ec0*/  @!P1 LDGSTS.E.BYPASS.LTC128B.128 [R9+0x17400], desc[UR38][R2.64+0x100], !P0 ;  /* 0x1740010002099fae */ /* 0x0003e4000c101d66 */
.L_x_119:
[----:B------:R-:W-:Y:S01]  /*9ed0*/  IADD3 R7, R7, 0x70, RZ ;  /* 0x0000007007077810 */ /* 0x000fe20007ffe0ff */
[----:B------:R-:W-:Y:S01]  /*9ee0*/  BSSY B0, `(.L_x_52) ;  /* 0x000000d000007945 */ /* 0x000fe20003800000 */
[----:B-1----:R-:W-:Y:S02]  /*9ef0*/  IMAD.MOV.U32 R2, RZ, RZ, R14 ;  /* 0x000000ffff027224 */ /* 0x002fe400078e000e */
[----:B------:R-:W-:Y:S01]  /*9f00*/  ISETP.GE.AND P1, PT, R7, R6, PT ;  /* 0x000000060700720c */ /* 0x000fe20003f26270 */
[----:B--2---:R-:W-:-:S12]  /*9f10*/  IMAD.MOV.U32 R3, RZ, RZ, R4 ;  /* 0x000000ffff037224 */ /* 0x004fd800078e0004 */
[----:B------:R-:W-:Y:S05]  /*9f20*/  @P1 BRA `(.L_x_53) ;  /* 0x0000000000201947 */ /* 0x000fea0003800000 */
[----:B------:R-:W-:Y:S01]  /*9f30*/  IMAD.WIDE.U32 R2, R30, 0x2, R2 ;  /* 0x000000021e027825 */ /* 0x000fe200078e0002 */
[----:B------:R-:W-:-:S05]  /*9f40*/  LEA R5, R25, UR45, 0x1 ;  /* 0x0000002d19057c11 */ /* 0x000fca000f8e08ff */
[----:B------:R-:W-:Y:S01]  /*9f50*/  @!PT LDS RZ, [RZ] ;  /* 0x00000000fffff984 */ /* 0x000fe20000000800 */
[----:B------:R-:W-:Y:S01]  /*9f60*/  @!PT LDS RZ, [RZ] ;  /* 0x00000000fffff984 */ /* 0x000fe20000000800 */
[----:B------:R-:W-:Y:S01]  /*9f70*/  @!PT LDS RZ, [RZ] ;  /* 0x00000000fffff984 */ /* 0x000fe20000000800 */
[----:B------:R0:W-:Y:S04]  /*9f80*/  LDGSTS.E.BYPASS.LTC128B.128 [R5+0xfc00], desc[UR38][R2.64], !P3 ;  /* 0x0fc0000002057fae */ /* 0x0001e8000d901d66 */
[----:B------:R0:W-:Y:S04]  /*9f90*/  LDGSTS.E.BYPASS.LTC128B.128 [R5+0x13c00], desc[UR38][R2.64+0x80], !P2 ;  /* 0x13c0008002057fae */ /* 0x0001e8000d101d66 */
[----:B------:R0:W-:Y:S02]  /*9fa0*/  LDGSTS.E.BYPASS.LTC128B.128 [R5+0x17c00], desc[UR38][R2.64+0x100], !P0 ;  /* 0x17c0010002057fae */ /* 0x0001e4000c101d66 */
.L_x_53:
[----:B------:R-:W-:Y:S05]  /*9fb0*/  BSYNC B0 ;  /* 0x0000000000007941 */ /* 0x000fea0003800000 */
.L_x_52:
[----:B------:R-:W-:Y:S01]  /*9fc0*/  NOP ;  /* 0x0000000000007918 */ /* 0x000fe20000000000 */
[----:B------:R-:W-:Y:S01]  /*9fd0*/  SYNCS.ARRIVE.TRANS64.RED.A0T1 RZ, [UR45+0x2a800], RZ ;  /* 0x02a800ffffff79a7 */ /* 0x000fe2000820042d */
[----:B------:R-:W-:Y:S01]  /*9fe0*/  MOV R0, 0x1 ;  /* 0x0000000100007802 */ /* 0x000fe20000000f00 */
[----:B------:R-:W-:Y:S03]  /*9ff0*/  ARRIVES.LDGSTSBAR.64.TRANSCNT [UR45+0x2a800] ;  /* 0x02a80000ff0079b0 */ /* 0x000fe60008000aad */
[----:B------:R-:W-:Y:S01]  /*a000*/  SHF.L.U32 R0, R0, 0x1f, RZ ;  /* 0x0000001f00007819 */ /* 0x000fe200000006ff */
[----:B------:R-:W-:Y:S01]  /*a010*/  NOP ;  /* 0x0000000000007918 */ /* 0x000fe20000000000 */
[----:B------:R-:W-:Y:S02]  /*a020*/  SYNCS.ARRIVE.TRANS64.A1T0 RZ, [UR45+0x2a800], RZ ;  /* 0x02a800ffffff79a7 */ /* 0x000fe4000810002d */
[----:B------:R-:W1:Y:S02]  /*a030*/  SYNCS.PHASECHK.TRANS64.TRYWAIT P0, [UR45+0x2a820], R0 ;  /* 0x02a82000ff0075a7 */ /* 0x000e64000800016d */
[----:B-1----:R-:W-:Y:S05]  /*a040*/  @!P0 BRA `(.L_x_54) ;  /* 0x0000002c004c8947 */ /* 0x002fea0003800000 */
.L_x_120:
[----:B------:R-:W-:Y:S01]  /*a050*/  UIADD3 UR4, UR49, -0x2, URZ ;  /* 0xfffffffe31047890 */ /* 0x000fe2000fffe03f */
[----:B------:R-:W-:Y:S02]  /*a060*/  IMAD.MOV.U32 R24, RZ, RZ, 0x1 ;  /* 0x00000001ff187424 */ /* 0x000fe400078e00ff */
[----:B------:R-:W-:Y:S01]  /*a070*/  IMAD.MOV.U32 R21, RZ, RZ, RZ ;  /* 0x000000ffff157224 */ /* 0x000fe200078e00ff */
[----:B------:R-:W-:-:S06]  /*a080*/  UISETP.GE.AND UP0, UPT, UR4, UR48, UPT ;  /* 0x000000300400728c */ /* 0x000fcc000bf06270 */
[----:B------:R-:W-:-:S13]  /*a090*/  PLOP3.LUT P0, PT, PT, PT, UP0, 0x80, 0x0 ;  /* 0x000000000000781c */ /* 0x000fda0003f0f008 */
[----:B------:R-:W-:Y:S05]  /*a0a0*/  @!P0 BRA `(.L_x_55) ;  /* 0x0000000c00dc8947 */ /* 0x000fea0003800000 */
[----:B------:R-:W-:Y:S01]  /*a0b0*/  UIADD3 UR4, UR47, 0x1, URZ ;  /* 0x000000012f047890 */ /* 0x000fe2000fffe03f */
[----:B0-----:R-:W-:Y:S01]  /*a0c0*/  LOP3.LUT R3, RZ, UR44, RZ, 0x33, !PT ;  /* 0x0000002cff037c12 */ /* 0x001fe2000f8e33ff */
[----:B------:R-:W-:Y:S01]  /*a0d0*/  BSSY B0, `(.L_x_55) ;  /* 0x00000f4000007945 */ /* 0x000fe20003800000 */
[----:B------:R-:W-:Y:S01]  /*a0e0*/  IADD3 R18, R26, R18, R37 ;  /* 0x000000121a127210 */ /* 0x000fe20007ffe025 */
[----:B------:R-:W-:Y:S01]  /*a0f0*/  UIMAD UR4, UR4, UR37, URZ ;  /* 0x00000025040472a4 */ /* 0x000fe2000f8e023f */
[----:B------:R-:W-:Y:S01]  /*a100*/  IADD3 R5, -R37, UR43, RZ ;  /* 0x0000002b25057c10 */ /* 0x000fe2000fffe1ff */
[----:B------:R-:W-:Y:S01]  /*a110*/  IMAD.SHL.U32 R35, R30, 0x2, RZ ;  /* 0x000000021e237824 */ /* 0x000fe200078e00ff */
[----:B------:R-:W-:Y:S01]  /*a120*/  IADD3 R9, R18, -0x120, RZ ;  /* 0xfffffee012097810 */ /* 0x000fe20007ffe0ff */
[----:B------:R-:W-:Y:S01]  /*a130*/  IMAD.MOV.U32 R23, RZ, RZ, 0x1 ;  /* 0x00000001ff177424 */ /* 0x000fe200078e00ff */
[----:B------:R-:W-:Y:S02]  /*a140*/  MOV R10, RZ ;  /* 0x000000ff000a7202 */ /* 0x000fe40000000f00 */
[----:B------:R-:W-:-:S04]  /*a150*/  LOP3.LUT R0, RZ, UR4, RZ, 0x33, !PT ;  /* 0x00000004ff007c12 */ /* 0x000fc8000f8e33ff */
[----:B------:R-:W-:-:S04]  /*a160*/  VIMNMX R0, R0, R3, !PT ;  /* 0x0000000300007248 */ /* 0x000fc80007fe0100 */
[C---:B------:R-:W-:Y:S01]  /*a170*/  IADD3 R28, -R0.reuse, -0x2, RZ ;  /* 0xfffffffe001c7810 */ /* 0x040fe20007ffe1ff */
[C---:B------:R-:W-:Y:S02]  /*a180*/  IMAD R5, R0.reuse, 0x60, R5 ;  /* 0x0000006000057824 */ /* 0x040fe400078e0205 */
[----:B------:R-:W-:Y:S02]  /*a190*/  IMAD R9, R0, -0x60, R9 ;  /* 0xffffffa000097824 */ /* 0x000fe400078e0209 */
[----:B------:R-:W-:-:S07]  /*a1a0*/  VIADD R0, R5, 0xc0 ;  /* 0x000000c005007836 */ /* 0x000fce0000000000 */
.L_x_68:
[----:B------:R-:W0:Y:S01]  /*a1b0*/  LDC R2, c[0x0][0x430] ;  /* 0x00010c00ff027b82 */ /* 0x000e220000000800 */
[----:B------:R-:W-:Y:S01]  /*a1c0*/  ISETP.GT.U32.AND P1, PT, R33, 0x5f, PT ;  /* 0x0000005f2100780c */ /* 0x000fe20003f24070 */
[----:B------:R-:W-:-:S12]  /*a1d0*/  IMAD.MOV.U32 R11, RZ, RZ, R9 ;  /* 0x000000ffff0b7224 */ /* 0x000fd800078e0009 */
[----:B------:R-:W1:Y:S08]  /*a1e0*/  @!P1 LDC.64 R6, c[0x0][0x428] ;  /* 0x00010a00ff069b82 */ /* 0x000e700000000a00 */
[----:B------:R-:W2:Y:S01]  /*a1f0*/  @!P1 LDC.64 R4, c[0x0][0x418] ;  /* 0x00010600ff049b82 */ /* 0x000ea20000000a00 */
[----:B0-----:R-:W-:-:S13]  /*a200*/  ISETP.NE.AND P0, PT, R2, 0x1, PT ;  /* 0x000000010200780c */ /* 0x001fda0003f05270 */
[----:B------:R-:W0:Y:S08]  /*a210*/  @P0 LDC R2, c[0x0][0x434] ;  /* 0x00010d00ff020b82 */ /* 0x000e300000000800 */
[----:B------:R-:W3:Y:S01]  /*a220*/  @P0 LDC R3, c[0x0][0x438] ;  /* 0x00010e00ff030b82 */ /* 0x000ee20000000800 */
[----:B0-----:R-:W-:-:S05]  /*a230*/  @P0 IMAD.HI.U32 R2, R9, R2, RZ ;  /* 0x0000000209020227 */ /* 0x001fca00078e00ff */
[----:B---3--:R-:W-:Y:S01]  /*a240*/  @P0 SHF.R.U32.HI R11, RZ, R3, R2 ;  /* 0x00000003ff0b0219 */ /* 0x008fe20000011602 */
[----:B-1----:R-:W-:-:S03]  /*a250*/  @!P1 IMAD R2, R34, R6, RZ ;  /* 0x0000000622029224 */ /* 0x002fc600078e02ff */
[----:B------:R-:W-:Y:S01]  /*a260*/  @!P1 SHF.R.S32.HI R3, RZ, 0x1f, R11 ;  /* 0x0000001fff039819 */ /* 0x000fe2000001140b */
[----:B------:R-:W-:Y:S01]  /*a270*/  @!P1 IMAD R7, R32, R7, R2 ;  /* 0x0000000720079224 */ /* 0x000fe200078e0202 */
[----:B------:R-:W-:-:S05]  /*a280*/  @!P1 MOV R2, R11 ;  /* 0x0000000b00029202 */ /* 0x000fca0000000f00 */
[----:B------:R-:W-:-:S04]  /*a290*/  @!P1 IMAD.WIDE.U32 R2, R32, R6, R2 ;  /* 0x0000000620029225 */ /* 0x000fc800078e0002 */
[----:B------:R-:W-:Y:S01]  /*a2a0*/  @!P1 IMAD.IADD R3, R7, 0x1, R3 ;  /* 0x0000000107039824 */ /* 0x000fe200078e0203 */
[----:B--2---:R-:W-:Y:S01]  /*a2b0*/  @!P1 LEA R4, P0, R2, R4, 0x2 ;  /* 0x0000000402049211 */ /* 0x004fe200078010ff */
[----:B------:R-:W-:-:S03]  /*a2c0*/  IMAD.MOV.U32 R6, RZ, RZ, RZ ;  /* 0x000000ffff067224 */ /* 0x000fc600078e00ff */
[----:B------:R-:W-:-:S05]  /*a2d0*/  @!P1 LEA.HI.X R5, R2, R5, R3, 0x2, P0 ;  /* 0x0000000502059211 */ /* 0x000fca00000f1403 */
[----:B------:R0:W5:Y:S01]  /*a2e0*/  @!P1 LDG.E R6, desc[UR38][R4.64] ;  /* 0x0000002604069981 */ /* 0x000162000c1e1900 */
[----:B------:R-:W-:Y:S02]  /*a2f0*/  ISETP.NE.AND P1, PT, R36, 0x3, PT ;  /* 0x000000032400780c */ /* 0x000fe40003f25270 */
[----:B------:R-:W-:-:S04]  /*a300*/  IADD3 R21, R10, 0x1, RZ ;  /* 0x000000010a157810 */ /* 0x000fc80007ffe0ff */
[----:B------:R-:W-:-:S04]  /*a310*/  ISETP.NE.AND P0, PT, R21, 0x2, PT ;  /* 0x000000021500780c */ /* 0x000fc80003f05270 */
[----:B------:R-:W-:Y:S02]  /*a320*/  SEL R24, RZ, 0x1, P0 ;  /* 0x00000001ff187807 */ /* 0x000fe40000000000 */
[----:B------:R-:W-:Y:S02]  /*a330*/  SEL R21, R21, RZ, P0 ;  /* 0x000000ff15157207 */ /* 0x000fe40000000000 */
[----:B------:R-:W-:Y:S01]  /*a340*/  LOP3.LUT R24, R23, R24, RZ, 0x3c, !PT ;  /* 0x0000001817187212 */ /* 0x000fe200078e3cff */
[----:B0-----:R-:W-:Y:S06]  /*a350*/  @!P1 BRA `(.L_x_56) ;  /* 0x0000000000049947 */ /* 0x001fec0003800000 */
[----:B------:R-:W-:Y:S01]  /*a360*/  BPT.TRAP 0x1 ;  /* 0x000000040000795c */ /* 0x000fe20000300000 */
.L_x_56:
[----:B------:R-:W-:Y:S01]  /*a370*/  LEA R8, R21, UR45, 0x3 ;  /* 0x0000002d15087c11 */ /* 0x000fe2000f8e18ff */
[----:B------:R-:W-:Y:S01]  /*a380*/  BSSY B1, `(.L_x_57) ;  /* 0x0000004000017945 */ /* 0x000fe20003800000 */
[----:B------:R-:W-:-:S04]  /*a390*/  SHF.L.U32 R3, R24, 0x1f, RZ ;  /* 0x0000001f18037819 */ /* 0x000fc800000006ff */
[----:B------:R-:W0:Y:S02]  /*a3a0*/  SYNCS.PHASECHK.TRANS64.TRYWAIT P0, [R8+URZ+0x2a840], R3 ;  /* 0x02a84003080075a7 */ /* 0x000e24000800017f */
[----:B0-----:R-:W-:Y:S05]  /*a3b0*/  @!P0 BRA `(.L_x_58) ;  /* 0x0000002800888947 */ /* 0x001fea0003800000 */
.L_x_121:
[----:B------:R-:W-:Y:S05]  /*a3c0*/  BSYNC B1 ;  /* 0x0000000000017941 */ /* 0x000fea0003800000 */
.L_x_57:
[----:B------:R-:W-:Y:S01]  /*a3d0*/  ULDC UR4, c[0x0][0x430] ;  /* 0x00010c0000047ab9 */ /* 0x000fe20000000800 */
[----:B-----5:R-:W-:Y:S01]  /*a3e0*/  SHF.R.S32.HI R27, RZ, 0x1f, R6 ;  /* 0x0000001fff1b7819 */ /* 0x020fe20000011406 */
[----:B------:R-:W-:Y:S01]  /*a3f0*/  UIADD3 UR4, -UR4, URZ, URZ ;  /* 0x0000003f04047290 */ /* 0x000fe2000fffe13f */
[----:B------:R-:W-:Y:S01]  /*a400*/  R2UR UR6, R31 ;  /* 0x000000001f0672ca */ /* 0x000fe200000e0000 */
[----:B------:R-:W-:Y:S01]  /*a410*/  IMAD R19, R21, 0x4800, R25 ;  /* 0x0000480015137824 */ /* 0x000fe200078e0219 */
[C---:B------:R-:W-:Y:S02]  /*a420*/  LOP3.LUT P3, RZ, R22.reuse, 0x4, RZ, 0xc0, !PT ;  /* 0x0000000416ff7812 */ /* 0x040fe4000786c0ff */
[C---:B------:R-:W-:Y:S01]  /*a430*/  LOP3.LUT P2, RZ, R22.reuse, 0x2, RZ, 0xc0, !PT ;  /* 0x0000000216ff7812 */ /* 0x040fe2000784c0ff */
[----:B------:R-:W-:Y:S01]  /*a440*/  IMAD R7, R11, UR4, R9 ;  /* 0x000000040b077c24 */ /* 0x000fe2000f8e0209 */
[----:B------:R-:W-:Y:S01]  /*a450*/  ULDC.64 UR4, c[0x0][0x300] ;  /* 0x0000c00000047ab9 */ /* 0x000fe20000000a00 */
[----:B------:R-:W-:-:S03]  /*a460*/  LOP3.LUT P1, RZ, R22, 0x1, RZ, 0xc0, !PT ;  /* 0x0000000116ff7812 */ /* 0x000fc6000782c0ff */
[----:B------:R-:W-:-:S05]  /*a470*/  SHF.R.S32.HI R26, RZ, 0x1f, R7 ;  /* 0x0000001fff1a7819 */ /* 0x000fca0000011407 */
[----:B------:R-:W-:-:S04]  /*a480*/  IMAD R2, R26, UR4, RZ ;  /* 0x000000041a027c24 */ /* 0x000fc8000f8e02ff */
[C---:B------:R-:W-:Y:S02]  /*a490*/  IMAD R5, R7.reuse, UR5, R2 ;  /* 0x0000000507057c24 */ /* 0x040fe4000f8e0202 */
[----:B0-----:R-:W-:Y:S01]  /*a4a0*/  IMAD.WIDE.U32 R2, R7, UR4, RZ ;  /* 0x0000000407027c25 */ /* 0x001fe2000f8e00ff */
        /* <DEDUP_REMOVED lines=13> */
[----:B------:R-:W-:Y:S01]  /*a580*/  LEA R18, P0, R2, UR6, 0x1 ;  /* 0x0000000602127c11 */ /* 0x000fe2000f8008ff */
[----:B------:R-:W-:-:S03]  /*a590*/  UMOV UR4, 0xffffffff ;  /* 0xffffffff00047882 */ /* 0x000fc60000000000 */
[----:B------:R-:W-:Y:S01]  /*a5a0*/  LEA.HI.X R20, R2, UR7, R3, 0x1, P0 ;  /* 0x0000000702147c11 */ /* 0x000fe200080f0c03 */
[----:B------:R-:W-:Y:S08]  /*a5b0*/  BRA.DIV UR4, `(.L_x_59) ;  /* 0x0000002a041c7947 */ /* 0x000ff0000b800000 */
[----:B------:R-:W0:Y:S01]  /*a5c0*/  SHFL.IDX PT, R14, R18, RZ, 0x181f ;  /* 0x00181fff120e7589 */ /* 0x000e2200000e0000 */
[----:B------:R-:W-:-:S03]  /*a5d0*/  LEA R19, R19, UR45, 0x1 ;  /* 0x0000002d13137c11 */ /* 0x000fc6000f8e08ff */
[----:B------:R-:W1:Y:S04]  /*a5e0*/  SHFL.IDX PT, R3, R20, RZ, 0x181f ;  /* 0x00181fff14037589 */ /* 0x000e6800000e0000 */
[----:B------:R-:W-:Y:S04]  /*a5f0*/  SHFL.IDX PT, R4, R20, 0x1, 0x181f ;  /* 0x00381f0014047f89 */ /* 0x000fe800000e0000 */
[----:B------:R-:W-:Y:S04]  /*a600*/  SHFL.IDX PT, R12, R18, 0x2, 0x181f ;  /* 0x00581f00120c7f89 */ /* 0x000fe800000e0000 */
[----:B------:R-:W-:Y:S01]  /*a610*/  SHFL.IDX PT, R5, R20, 0x2, 0x181f ;  /* 0x00581f0014057f89 */ /* 0x000fe200000e0000 */
[----:B0-----:R-:W-:-:S03]  /*a620*/  IADD3 R2, P0, R14, R35, RZ ;  /* 0x000000230e027210 */ /* 0x001fc60007f1e0ff */
[----:B------:R-:W0:Y:S02]  /*a630*/  SHFL.IDX PT, R14, R18, 0x1, 0x181f ;  /* 0x00381f00120e7f89 */ /* 0x000e2400000e0000 */
[----:B-1----:R-:W-:-:S05]  /*a640*/  IMAD.X R3, RZ, RZ, R3, P0 ;  /* 0x000000ffff037224 */ /* 0x002fca00000e0603 */
[----:B------:R-:W-:Y:S04]  /*a650*/  LDGSTS.E.BYPASS.LTC128B.128 [R19+0x18400], desc[UR38][R2.64], !P3 ;  /* 0x1840000002137fae */ /* 0x000fe8000d901d66 */
[----:B------:R-:W-:Y:S04]  /*a660*/  LDGSTS.E.BYPASS.LTC128B.128 [R19+0x1b400], desc[UR38][R2.64+0x80], !P2 ;  /* 0x1b40008002137fae */ /* 0x000fe8000d101d66 */
[----:B------:R0:W-:Y:S02]  /*a670*/  LDGSTS.E.BYPASS.LTC128B.128 [R19+0x1e400], desc[UR38][R2.64+0x100], !P1 ;  /* 0x1e40010002137fae */ /* 0x0001e4000c901d66 */
[----:B0-----:R-:W-:-:S02]  /*a680*/  IADD3 R2, P0, R14, R35, RZ ;  /* 0x000000230e027210 */ /* 0x001fc40007f1e0ff */
[----:B------:R-:W0:Y:S02]  /*a690*/  SHFL.IDX PT, R14, R18, 0x3, 0x181f ;  /* 0x00781f00120e7f89 */ /* 0x000e2400000e0000 */
[----:B------:R-:W-:Y:S02]  /*a6a0*/  IADD3.X R3, RZ, R4, RZ, P0, !PT ;  /* 0x00000004ff037210 */ /* 0x000fe400007fe4ff */
[-C--:B------:R-:W-:Y:S02]  /*a6b0*/  IADD3 R4, P0, R12, R35.reuse, RZ ;  /* 0x000000230c047210 */ /* 0x080fe40007f1e0ff */
[----:B------:R-:W-:Y:S03]  /*a6c0*/  SHFL.IDX PT, R12, R18, 0x4, 0x181f ;  /* 0x00981f00120c7f89 */ /* 0x000fe600000e0000 */
[----:B------:R-:W-:Y:S01]  /*a6d0*/  IMAD.X R5, RZ, RZ, R5, P0 ;  /* 0x000000ffff057224 */ /* 0x000fe200000e0605 */
[----:B------:R-:W-:Y:S04]  /*a6e0*/  LDGSTS.E.BYPASS.LTC128B.128 [R19+0x18c00], desc[UR38][R2.64], !P3 ;  /* 0x18c0000002137fae */ /* 0x000fe8000d901d66 */
[----:B------:R-:W-:Y:S04]  /*a6f0*/  LDGSTS.E.BYPASS.LTC128B.128 [R19+0x1bc00], desc[UR38][R2.64+0x80], !P2 ;  /* 0x1bc0008002137fae */ /* 0x000fe8000d101d66 */
[----:B------:R1:W-:Y:S04]  /*a700*/  LDGSTS.E.BYPASS.LTC128B.128 [R19+0x1ec00], desc[UR38][R2.64+0x100], !P1 ;  /* 0x1ec0010002137fae */ /* 0x0003e8000c901d66 */
[----:B------:R-:W-:Y:S04]  /*a710*/  LDGSTS.E.BYPASS.LTC128B.128 [R19+0x19400], desc[UR38][R4.64], !P3 ;  /* 0x1940000004137fae */ /* 0x000fe8000d901d66 */
[----:B------:R-:W-:Y:S04]  /*a720*/  LDGSTS.E.BYPASS.LTC128B.128 [R19+0x1c400], desc[UR38][R4.64+0x80], !P2 ;  /* 0x1c40008004137fae */ /* 0x000fe8000d101d66 */
[----:B-1----:R-:W1:Y:S01]  /*a730*/  SHFL.IDX PT, R3, R20, 0x3, 0x181f ;  /* 0x00781f0014037f89 */ /* 0x002e6200000e0000 */
[----:B0-----:R-:W-:-:S03]  /*a740*/  IADD3 R2, P0, R14, R35, RZ ;  /* 0x000000230e027210 */ /* 0x001fc60007f1e0ff */
[----:B------:R0:W-:Y:S04]  /*a750*/  LDGSTS.E.BYPASS.LTC128B.128 [R19+0x1f400], desc[UR38][R4.64+0x100], !P1 ;  /* 0x1f40010004137fae */ /* 0x0001e8000c901d66 */
[----:B------:R-:W-:Y:S04]  /*a760*/  SHFL.IDX PT, R14, R18, 0x5, 0x181f ;  /* 0x00b81f00120e7f89 */ /* 0x000fe800000e0000 */
[----:B0-----:R-:W0:Y:S04]  /*a770*/  SHFL.IDX PT, R4, R20, 0x4, 0x181f ;  /* 0x00981f0014047f89 */ /* 0x001e2800000e0000 */
[----:B------:R-:W2:Y:S01]  /*a780*/  SHFL.IDX PT, R20, R20, 0x5, 0x181f ;  /* 0x00b81f0014147f89 */ /* 0x000ea200000e0000 */
[----:B-1----:R-:W-:-:S05]  /*a790*/  IMAD.X R3, RZ, RZ, R3, P0 ;  /* 0x000000ffff037224 */ /* 0x002fca00000e0603 */
[----:B------:R-:W-:Y:S04]  /*a7a0*/  LDGSTS.E.BYPASS.LTC128B.128 [R19+0x19c00], desc[UR38][R2.64], !P3 ;  /* 0x19c0000002137fae */ /* 0x000fe8000d901d66 */
[----:B------:R-:W-:Y:S04]  /*a7b0*/  LDGSTS.E.BYPASS.LTC128B.128 [R19+0x1cc00], desc[UR38][R2.64+0x80], !P2 ;  /* 0x1cc0008002137fae */ /* 0x000fe8000d101d66 */
[----:B------:R1:W-:Y:S02]  /*a7c0*/  LDGSTS.E.BYPASS.LTC128B.128 [R19+0x1fc00], desc[UR38][R2.64+0x100], !P1 ;  /* 0x1fc0010002137fae */ /* 0x0003e4000c901d66 */
[----:B-1----:R-:W-:-:S04]  /*a7d0*/  IADD3 R2, P0, R12, R35, RZ ;  /* 0x000000230c027210 */ /* 0x002fc80007f1e0ff */
[----:B0-----:R-:W-:-:S05]  /*a7e0*/  IADD3.X R3, RZ, R4, RZ, P0, !PT ;  /* 0x00000004ff037210 */ /* 0x001fca00007fe4ff */
[----:B------:R0:W-:Y:S04]  /*a7f0*/  LDGSTS.E.BYPASS.LTC128B.128 [R19+0x1a400], desc[UR38][R2.64], !P3 ;  /* 0x1a40000002137fae */ /* 0x0001e8000d901d66 */
[----:B------:R0:W-:Y:S04]  /*a800*/  LDGSTS.E.BYPASS.LTC128B.128 [R19+0x1d400], desc[UR38][R2.64+0x80], !P2 ;  /* 0x1d40008002137fae */ /* 0x0001e8000d101d66 */
[----:B--2---:R0:W-:Y:S02]  /*a810*/  LDGSTS.E.BYPASS.LTC128B.128 [R19+0x20400], desc[UR38][R2.64+0x100], !P1 ;  /* 0x2040010002137fae */ /* 0x0041e4000c901d66 */
.L_x_135:
[----:B0-----:R-:W-:-:S05]  /*a820*/  IADD3 R2, P0, R14, R35, RZ ;  /* 0x000000230e027210 */ /* 0x001fca0007f1e0ff */
[----:B------:R-:W-:Y:S01]  /*a830*/  IMAD.X R3, RZ, RZ, R20, P0 ;  /* 0x000000ffff037224 */ /* 0x000fe200000e0614 */
[----:B------:R-:W-:-:S04]  /*a840*/  PLOP3.LUT P0, PT, PT, PT, PT, 0x80, 0x0 ;  /* 0x000000000000781c */ /* 0x000fc80003f0f070 */
[----:B------:R-:W-:Y:S01]  /*a850*/  @!PT LDS RZ, [RZ] ;  /* 0x00000000fffff984 */ /* 0x000fe20000000800 */
[----:B------:R-:W-:Y:S01]  /*a860*/  @!PT LDS RZ, [RZ] ;  /* 0x00000000fffff984 */ /* 0x000fe20000000800 */
[----:B------:R-:W-:Y:S01]  /*a870*/  @!PT LDS RZ, [RZ] ;  /* 0x00000000fffff984 */ /* 0x000fe20000000800 */
[----:B------:R0:W-:Y:S04]  /*a880*/  LDGSTS.E.BYPASS.LTC128B.128 [R19+0x1ac00], desc[UR38][R2.64], !P3 ;  /* 0x1ac0000002137fae */ /* 0x0001e8000d901d66 */
[----:B------:R0:W-:Y:S04]  /*a890*/  LDGSTS.E.BYPASS.LTC128B.128 [R19+0x1dc00], desc[UR38][R2.64+0x80], !P2 ;  /* 0x1dc0008002137fae */ /* 0x0001e8000d101d66 */
[----:B------:R0:W-:Y:S01]  /*a8a0*/  LDGSTS.E.BYPASS.LTC128B.128 [R19+0x20c00], desc[UR38][R2.64+0x100], !P1 ;  /* 0x20c0010002137fae */ /* 0x0001e2000c901d66 */
[----:B------:R-:W-:Y:S01]  /*a8b0*/  NOP ;  /* 0x0000000000007918 */ /* 0x000fe20000000000 */
.L_x_60:
[----:B------:R-:W-:Y:S02]  /*a8c0*/  PLOP3.LUT P1, PT, P1, P0, PT, 0xa2, 0x0 ;  /* 0x000000000000781c */ /* 0x000fe40000f21472 */
[----:B------:R-:W-:-:S08]  /*a8d0*/  @P0 R2UR P1, UR4, R8 ;  /* 0x00000000080402ca */ /* 0x000fd00000020000 */
[----:B------:R-:W-:-:S05]  /*a8e0*/  @P0 PLOP3.LUT P0, PT, P1, PT, PT, 0x80, 0x0 ;  /* 0x000000000000081c */ /* 0x000fca0000f0f070 */
[----:B------:R-:W-:Y:S01]  /*a8f0*/  @!P1 SYNCS.ARRIVE.TRANS64.RED.A0T1 RZ, [UR4+0x2a830], RZ ;  /* 0x02a830ffffff99a7 */ /* 0x000fe20008200404 */
[----:B------:R-:W-:Y:S07]  /*a900*/  @!P1 ARRIVES.LDGSTSBAR.64.TRANSCNT [UR4+0x2a830] ;  /* 0x02a83000ff0099b0 */ /* 0x000fee0008000a84 */
[----:B------:R-:W-:Y:S05]  /*a910*/  @P0 BRA.U.ANY `(.L_x_60) ;  /* 0xfffffffd00e80947 */ /* 0x000fea000393ffff */
[----:B------:R-:W-:Y:S01]  /*a920*/  NOP ;  /* 0x0000000000007918 */ /* 0x000fe20000000000 */
[----:B------:R-:W-:-:S13]  /*a930*/  ISETP.NE.AND P2, PT, R36, 0x3, PT ;  /* 0x000000032400780c */ /* 0x000fda0003f45270 */
[----:B------:R-:W-:Y:S05]  /*a940*/  @!P2 BRA `(.L_x_61) ;  /* 0x000000000004a947 */ /* 0x000fea0003800000 */
[----:B------:R-:W-:Y:S01]  /*a950*/  BPT.TRAP 0x1 ;  /* 0x000000040000795c */ /* 0x000fe20000300000 */
.L_x_61:
[----:B------:R1:W-:Y:S01]  /*a960*/  SYNCS.ARRIVE.TRANS64.A1T0 RZ, [R8+URZ+0x2a830], RZ ;  /* 0x02a830ff08ff79a7 */ /* 0x0003e2000810003f */
[----:B------:R-:W-:Y:S05]  /*a970*/  @!P2 BRA `(.L_x_62) ;  /* 0x000000000004a947 */ /* 0x000fea0003800000 */
[----:B------:R-:W-:Y:S01]  /*a980*/  BPT.TRAP 0x1 ;  /* 0x000000040000795c */ /* 0x000fe20000300000 */
.L_x_62:
[----:B0-----:R-:W-:Y:S01]  /*a990*/  SHF.L.U32 R3, R23, 0x1f, RZ ;  /* 0x0000001f17037819 */ /* 0x001fe200000006ff */
[----:B------:R-:W-:Y:S01]  /*a9a0*/  BSSY B1, `(.L_x_63) ;  /* 0x0000004000017945 */ /* 0x000fe20003800000 */
[----:B------:R-:W-:-:S04]  /*a9b0*/  LEA R4, R10, UR45, 0x3 ;  /* 0x0000002d0a047c11 */ /* 0x000fc8000f8e18ff */
[----:B------:R-:W0:Y:S02]  /*a9c0*/  SYNCS.PHASECHK.TRANS64.TRYWAIT P0, [R4+URZ+0x2a860], R3 ;  /* 0x02a86003040075a7 */ /* 0x000e24000800017f */
[----:B0-----:R-:W-:Y:S05]  /*a9d0*/  @!P0 BRA `(.L_x_64) ;  /* 0x0000002800d08947 */ /* 0x001fea0003800000 */
.L_x_136:
[----:B------:R-:W-:Y:S05]  /*a9e0*/  BSYNC B1 ;  /* 0x0000000000017941 */ /* 0x000fea0003800000 */
.L_x_63:
[----:B------:R-:W-:Y:S01]  /*a9f0*/  UMOV UR4, 0xffffffff ;  /* 0xffffffff00047882 */ /* 0x000fe20000000000 */
[----:B------:R-:W-:Y:S01]  /*aa00*/  LOP3.LUT P0, RZ, R29, 0x2, RZ, 0xc0, !PT ;  /* 0x000000021dff7812 */ /* 0x000fe2000780c0ff */
[----:B------:R-:W-:Y:S01]  /*aa10*/  IMAD R5, R10, 0x3000, R25 ;  /* 0x000030000a057824 */ /* 0x000fe200078e0219 */
[----:B------:R-:W-:Y:S11]  /*aa20*/  BRA.DIV UR4, `(.L_x_65) ;  /* 0x0000002a04d07947 */ /* 0x000ff6000b800000 */
[----:B------:R-:W2:Y:S01]  /*aa30*/  SHFL.IDX PT, R14, R16, RZ, 0x181f ;  /* 0x00181fff100e7589 */ /* 0x000ea200000e0000 */
[----:B------:R-:W-:-:S03]  /*aa40*/  LEA R5, R5, UR45, 0x1 ;  /* 0x0000002d05057c11 */ /* 0x000fc6000f8e08ff */
[----:B0-----:R-:W0:Y:S04]  /*aa50*/  SHFL.IDX PT, R3, R17, RZ, 0x181f ;  /* 0x00181fff11037589 */ /* 0x001e2800000e0000 */
[----:B-1----:R-:W-:Y:S01]  /*aa60*/  SHFL.IDX PT, R8, R17, 0x1, 0x181f ;  /* 0x00381f0011087f89 */ /* 0x002fe200000e0000 */
[----:B--2---:R-:W-:-:S03]  /*aa70*/  IADD3 R2, P1, R14, R35, RZ ;  /* 0x000000230e027210 */ /* 0x004fc60007f3e0ff */
[----:B------:R-:W1:Y:S02]  /*aa80*/  SHFL.IDX PT, R14, R16, 0x1, 0x181f ;  /* 0x00381f00100e7f89 */ /* 0x000e6400000e0000 */
[----:B0-----:R-:W-:Y:S01]  /*aa90*/  IMAD.X R3, RZ, RZ, R3, P1 ;  /* 0x000000ffff037224 */ /* 0x001fe200008e0603 */
[----:B------:R-:W-:-:S04]  /*aaa0*/  LOP3.LUT P1, RZ, R29, 0x1, RZ, 0xc0, !PT ;  /* 0x000000011dff7812 */ /* 0x000fc8000782c0ff */
[----:B------:R-:W-:-:S13]  /*aab0*/  ISETP.LT.OR P2, PT, R0, 0x1, !P1 ;  /* 0x000000010000780c */ /* 0x000fda0004f41670 */
[----:B------:R-:W-:Y:S01]  /*aac0*/  LDGSTS.E.BYPASS.LTC128B.128 [R5+0x400], desc[UR38][R2.64], !P2 ;  /* 0x0040000002057fae */ /* 0x000fe2000d101d66 */
[----:B------:R-:W-:-:S13]  /*aad0*/  ISETP.LT.OR P2, PT, R0, 0x1, !P0 ;  /* 0x000000010000780c */ /* 0x000fda0004741670 */
[----:B------:R1:W-:Y:S02]  /*aae0*/  LDGSTS.E.BYPASS.LTC128B.128 [R5+0x3400], desc[UR38][R2.64+0x80], !P2 ;  /* 0x0340008002057fae */ /* 0x0003e4000d101d66 */
[----:B-1----:R-:W-:Y:S02]  /*aaf0*/  IADD3 R2, P2, R14, R35, RZ ;  /* 0x000000230e027210 */ /* 0x002fe40007f5e0ff */
[----:B------:R-:W0:Y:S02]  /*ab00*/  SHFL.IDX PT, R14, R16, 0x2, 0x181f ;  /* 0x00581f00100e7f89 */ /* 0x000e2400000e0000 */
[----:B------:R-:W-:Y:S02]  /*ab10*/  IADD3.X R3, RZ, R8, RZ, P2, !PT ;  /* 0x00000008ff037210 */ /* 0x000fe400017fe4ff */
[----:B------:R-:W-:Y:S01]  /*ab20*/  ISETP.LT.OR P2, PT, R0, 0x11, !P1 ;  /* 0x000000110000780c */ /* 0x000fe20004f41670 */
[----:B------:R-:W1:-:S12]  /*ab30*/  SHFL.IDX PT, R8, R17, 0x2, 0x181f ;  /* 0x00581f0011087f89 */ /* 0x000e5800000e0000 */
[----:B------:R-:W-:Y:S01]  /*ab40*/  LDGSTS.E.BYPASS.LTC128B.128 [R5+0xc00], desc[UR38][R2.64], !P2 ;  /* 0x00c0000002057fae */ /* 0x000fe2000d101d66 */
[----:B------:R-:W-:-:S13]  /*ab50*/  ISETP.LT.OR P2, PT, R0, 0x11, !P0 ;  /* 0x000000110000780c */ /* 0x000fda0004741670 */
[----:B------:R0:W-:Y:S02]  /*ab60*/  LDGSTS.E.BYPASS.LTC128B.128 [R5+0x3c00], desc[UR38][R2.64+0x80], !P2 ;  /* 0x03c0008002057fae */ /* 0x0001e4000d101d66 */
[----:B0-----:R-:W-:Y:S02]  /*ab70*/  IADD3 R2, P2, R14, R35, RZ ;  /* 0x000000230e027210 */ /* 0x001fe40007f5e0ff */
[----:B------:R-:W0:Y:S03]  /*ab80*/  SHFL.IDX PT, R14, R16, 0x3, 0x181f ;  /* 0x00781f00100e7f89 */ /* 0x000e2600000e0000 */
[----:B-1----:R-:W-:Y:S01]  /*ab90*/  IMAD.X R3, RZ, RZ, R8, P2 ;  /* 0x000000ffff037224 */ /* 0x002fe200010e0608 */
        /* <DEDUP_REMOVED lines=14> */
[----:B------:R0:W2:Y:S02]  /*ac80*/  SHFL.IDX PT, R14, R16, 0x5, 0x181f ;  /* 0x00b81f00100e7f89 */ /* 0x0000a400000e0000 */
[----:B-1----:R-:W-:Y:S02]  /*ac90*/  IADD3.X R3, RZ, R8, RZ, P2, !PT ;  /* 0x00000008ff037210 */ /* 0x002fe400017fe4ff */
[----:B------:R-:W-:Y:S01]  /*aca0*/  ISETP.LT.OR P2, PT, R0, 0x41, !P1 ;  /* 0x000000410000780c */ /* 0x000fe20004f41670 */
[----:B------:R0:W1:-:S12]  /*acb0*/  SHFL.IDX PT, R8, R17, 0x5, 0x181f ;  /* 0x00b81f0011087f89 */ /* 0x00005800000e0000 */
[----:B------:R0:W-:Y:S01]  /*acc0*/  LDGSTS.E.BYPASS.LTC128B.128 [R5+0x2400], desc[UR38][R2.64], !P2 ;  /* 0x0240000002057fae */ /* 0x0001e2000d101d66 */
[----:B------:R-:W-:-:S13]  /*acd0*/  ISETP.LT.OR P2, PT, R0, 0x41, !P0 ;  /* 0x000000410000780c */ /* 0x000fda0004741670 */
[----:B-12---:R0:W-:Y:S02]  /*ace0*/  LDGSTS.E.BYPASS.LTC128B.128 [R5+0x5400], desc[UR38][R2.64+0x80], !P2 ;  /* 0x0540008002057fae */ /* 0x0061e4000d101d66 */
.L_x_150:
[C---:B------:R-:W-:Y:S01]  /*acf0*/  ISETP.LT.OR P1, PT, R0.reuse, 0x51, !P1 ;  /* 0x000000510000780c */ /* 0x040fe20004f21670 */
[----:B------:R-:W-:Y:S01]  /*ad00*/  ULDC.64 UR4, c[0x0][0x328] ;  /* 0x0000ca0000047ab9 */ /* 0x000fe20000000a00 */
[----:B------:R-:W-:Y:S01]  /*ad10*/  ISETP.LT.OR P0, PT, R0, 0x51, !P0 ;  /* 0x000000510000780c */ /* 0x000fe20004701670 */
[----:B------:R-:W-:Y:S01]  /*ad20*/  IMAD R26, R26, UR4, RZ ;  /* 0x000000041a1a7c24 */ /* 0x000fe2000f8e02ff */
[----:B01----:R-:W-:-:S03]  /*ad30*/  IADD3 R2, P2, R14, R35, RZ ;  /* 0x000000230e027210 */ /* 0x003fc60007f5e0ff */
[----:B------:R-:W-:Y:S02]  /*ad40*/  IMAD R11, R7, UR5, R26 ;  /* 0x00000005070b7c24 */ /* 0x000fe4000f8e021a */
[----:B------:R-:W-:-:S05]  /*ad50*/  IMAD.X R3, RZ, RZ, R8, P2 ;  /* 0x000000ffff037224 */ /* 0x000fca00010e0608 */
[----:B------:R-:W-:Y:S01]  /*ad60*/  @!PT LDS RZ, [RZ] ;  /* 0x00000000fffff984 */ /* 0x000fe20000000800 */
[----:B------:R-:W-:Y:S01]  /*ad70*/  @!PT LDS RZ, [RZ] ;  /* 0x00000000fffff984 */ /* 0x000fe20000000800 */
[----:B------:R-:W-:Y:S01]  /*ad80*/  @!PT LDS RZ, [RZ] ;  /* 0x00000000fffff984 */ /* 0x000fe20000000800 */
[----:B------:R-:W-:Y:S04]  /*ad90*/  LDGSTS.E.BYPASS.LTC128B.128 [R5+0x2c00], desc[UR38][R2.64], !P1 ;  /* 0x02c0000002057fae */ /* 0x000fe8000c901d66 */
[----:B------:R0:W-:Y:S01]  /*ada0*/  LDGSTS.E.BYPASS.LTC128B.128 [R5+0x5c00], desc[UR38][R2.64+0x80], !P0 ;  /* 0x05c0008002057fae */ /* 0x0001e2000c101d66 */
[----:B------:R-:W-:Y:S01]  /*adb0*/  PLOP3.LUT P0, PT, PT, PT, PT, 0x80, 0x0 ;  /* 0x000000000000781c */ /* 0x000fe20003f0f070 */
[----:B------:R-:W-:Y:S01]  /*adc0*/  NOP ;  /* 0x0000000000007918 */ /* 0x000fe20000000000 */
[----:B0-----:R-:W-:Y:S01]  /*add0*/  IMAD.WIDE.U32 R2, R7, UR4, RZ ;  /* 0x0000000407027c25 */ /* 0x001fe2000f8e00ff */
[----:B------:R-:W-:-:S03]  /*ade0*/  ULDC.64 UR4, c[0x0][0x338] ;  /* 0x0000ce0000047ab9 */ /* 0x000fc60000000a00 */
[----:B------:R-:W-:Y:S02]  /*adf0*/  IMAD.IADD R3, R3, 0x1, R11 ;  /* 0x0000000103037824 */ /* 0x000fe400078e020b */
[----:B------:R-:W-:Y:S02]  /*ae00*/  IMAD R27, R27, UR4, RZ ;  /* 0x000000041b1b7c24 */ /* 0x000fe4000f8e02ff */
[----:B------:R-:W-:-:S04]  /*ae10*/  IMAD.WIDE.U32 R2, R6, UR4, R2 ;  /* 0x0000000406027c25 */ /* 0x000fc8000f8e0002 */
[----:B------:R-:W-:-:S05]  /*ae20*/  IMAD R27, R6, UR5, R27 ;  /* 0x00000005061b7c24 */ /* 0x000fca000f8e021b */
[----:B------:R-:W-:-:S07]  /*ae30*/  IADD3 R27, R3, R27, RZ ;  /* 0x0000001b031b7210 */ /* 0x000fce0007ffe0ff */
.L_x_66:
        /* <DEDUP_REMOVED lines=10> */
.L_x_67:
[----:B------:R-:W-:Y:S01]  /*aee0*/  R2UR UR4, R31 ;  /* 0x000000001f0472ca */ /* 0x000fe200000e0000 */
[----:B------:R-:W-:Y:S01]  /*aef0*/  ULDC.64 UR6, c[0x0][0x330] ;  /* 0x0000cc0000067ab9 */ /* 0x000fe20000000a00 */
[----:B------:R-:W-:Y:S01]  /*af00*/  IMAD.MOV.U32 R3, RZ, RZ, R27 ;  /* 0x000000ffff037224 */ /* 0x000fe200078e001b */
[----:B------:R0:W-:Y:S01]  /*af10*/  SYNCS.ARRIVE.TRANS64.A1T0 RZ, [R4+URZ+0x2a850], RZ ;  /* 0x02a850ff04ff79a7 */ /* 0x0001e2000810003f */
[----:B------:R-:W-:Y:S01]  /*af20*/  IMAD.U32 R5, RZ, RZ, UR6 ;  /* 0x00000006ff057e24 */ /* 0x000fe2000f8e00ff */
[----:B------:R-:W-:Y:S01]  /*af30*/  IADD3 R9, R9, -0x60, RZ ;  /* 0xffffffa009097810 */ /* 0x000fe20007ffe0ff */
[----:B------:R-:W-:Y:S02]  /*af40*/  VIADD R28, R28, 0xffffffff ;  /* 0xffffffff1c1c7836 */ /* 0x000fe40000000000 */
[----:B------:R-:W-:-:S04]  /*af50*/  IMAD.WIDE.U32 R2, R5, UR42, R2 ;  /* 0x0000002a05027c25 */ /* 0x000fc8000f8e0002 */
[----:B------:R-:W-:Y:S01]  /*af60*/  VIADD R0, R0, 0x60 ;  /* 0x0000006000007836 */ /* 0x000fe20000000000 */
[----:B------:R-:W-:Y:S01]  /*af70*/  UIMAD UR4, UR4, UR6, URZ ;  /* 0x00000006040472a4 */ /* 0x000fe2000f8e023f */
[----:B------:R-:W-:Y:S02]  /*af80*/  IMAD.MOV.U32 R10, RZ, RZ, R21 ;  /* 0x000000ffff0a7224 */ /* 0x000fe400078e0015 */
[----:B------:R-:W-:Y:S01]  /*af90*/  IMAD.MOV.U32 R23, RZ, RZ, R24 ;  /* 0x000000ffff177224 */ /* 0x000fe200078e0018 */
[----:B------:R-:W-:-:S03]  /*afa0*/  UIMAD UR4, UR42, UR7, UR4 ;  /* 0x000000072a0472a4 */ /* 0x000fc6000f8e0204 */
[----:B------:R-:W-:Y:S02]  /*afb0*/  ULDC.64 UR6, c[0x0][0x318] ;  /* 0x0000c60000067ab9 */ /* 0x000fe40000000a00 */
[----:B------:R-:W-:Y:S02]  /*afc0*/  LEA R16, P0, R2, UR6, 0x1 ;  /* 0x0000000602107c11 */ /* 0x000fe4000f8008ff */
[----:B------:R-:W-:-:S04]  /*afd0*/  IADD3 R17, R3, UR4, RZ ;  /* 0x0000000403117c10 */ /* 0x000fc8000fffe0ff */
[----:B------:R-:W-:Y:S02]  /*afe0*/  LEA.HI.X R17, R2, UR7, R17, 0x1, P0 ;  /* 0x0000000702117c11 */ /* 0x000fe400080f0c11 */
[----:B------:R-:W-:-:S13]  /*aff0*/  ISETP.GT.AND P0, PT, R28, UR48, PT ;  /* 0x000000301c007c0c */ /* 0x000fda000bf04270 */
[----:B0-----:R-:W-:Y:S05]  /*b000*/  @P0 BRA `(.L_x_68) ;  /* 0xfffffff000680947 */ /* 0x001fea000383ffff */
[----:B------:R-:W-:Y:S05]  /*b010*/  BSYNC B0 ;  /* 0x0000000000007941 */ /* 0x000fea0003800000 */
.L_x_55:
[----:B------:R-:W-:-:S13]  /*b020*/  ISETP.NE.AND P0, PT, R36, 0x3, PT ;  /* 0x000000032400780c */ /* 0x000fda0003f05270 */
[----:B------:R-:W-:Y:S05]  /*b030*/  @!P0 BRA `(.L_x_69) ;  /* 0x0000000000048947 */ /* 0x000fea0003800000 */
[----:B------:R-:W-:Y:S01]  /*b040*/  BPT.TRAP 0x1 ;  /* 0x000000040000795c */ /* 0x000fe20000300000 */
.L_x_69:
[C---:B0-----:R-:W-:Y:S01]  /*b050*/  LEA R0, R21.reuse, UR45, 0x3 ;  /* 0x0000002d15007c11 */ /* 0x041fe2000f8e18ff */
[----:B------:R-:W-:Y:S01]  /*b060*/  BSSY B0, `(.L_x_70) ;  /* 0x0000008000007945 */ /* 0x000fe20003800000 */
[----:B------:R-:W-:Y:S01]  /*b070*/  SHF.L.U32 R3, R24, 0x1f, RZ ;  /* 0x0000001f18037819 */ /* 0x000fe200000006ff */
[----:B------:R-:W-:Y:S01]  /*b080*/  IMAD R25, R21, 0x3000, R25 ;  /* 0x0000300015197824 */ /* 0x000fe200078e0219 */
[----:B------:R-:W-:Y:S02]  /*b090*/  MOV R5, 0xffffffa0 ;  /* 0xffffffa000057802 */ /* 0x000fe40000000f00 */
[----:B------:R-:W0:Y:S03]  /*b0a0*/  SYNCS.PHASECHK.TRANS64.TRYWAIT P0, [R0+URZ+0x2a860], R3 ;  /* 0x02a86003000075a7 */ /* 0x000e26000800017f */
[----:B------:R-:W-:-:S04]  /*b0b0*/  IMAD R28, R28, R5, UR43 ;  /* 0x0000002b1c1c7e24 */ /* 0x000fc8000f8e0205 */
[----:B------:R-:W-:Y:S01]  /*b0c0*/  IMAD.IADD R5, R28, 0x1, -R37 ;  /* 0x000000011c057824 */ /* 0x000fe200078e0a25 */
[----:B0-----:R-:W-:Y:S06]  /*b0d0*/  @!P0 BRA `(.L_x_71) ;  /* 0x0000002c002c8947 */ /* 0x001fec0003800000 */
.L_x_151:
[----:B------:R-:W-:Y:S05]  /*b0e0*/  BSYNC B0 ;  /* 0x0000000000007941 */ /* 0x000fea0003800000 */
.L_x_70:
[----:B------:R-:W-:-:S03]  /*b0f0*/  UMOV UR4, 0xffffffff ;  /* 0xffffffff00047882 */ /* 0x000fc60000000000 */
[----:B------:R-:W-:Y:S05]  /*b100*/  BRA.DIV UR4, `(.L_x_72) ;  /* 0x0000002e04347947 */ /* 0x000fea000b800000 */
[----:B0-----:R-:W-:Y:S01]  /*b110*/  SHFL.IDX PT, R3, R17, RZ, 0x181f ;  /* 0x00181fff11037589 */ /* 0x001fe200000e0000 */
[C---:B------:R-:W-:Y:S02]  /*b120*/  LOP3.LUT R4, R29.reuse, 0x1, RZ, 0xc0, !PT ;  /* 0x000000011d047812 */ /* 0x040fe400078ec0ff */
[----:B------:R-:W-:Y:S01]  /*b130*/  LOP3.LUT P0, RZ, R29, 0x2, RZ, 0xc0, !PT ;  /* 0x000000021dff7812 */ /* 0x000fe2000780c0ff */
[----:B------:R-:W0:Y:S01]  /*b140*/  SHFL.IDX PT, R2, R16, RZ, 0x181f ;  /* 0x00181fff10027589 */ /* 0x000e2200000e0000 */
[----:B------:R-:W-:Y:S02]  /*b150*/  ISETP.NE.U32.AND P1, PT, R4, 0x1, PT ;  /* 0x000000010400780c */ /* 0x000fe40003f25070 */
[C---:B------:R-:W-:Y:S01]  /*b160*/  ISETP.LT.OR P3, PT, R5.reuse, 0x1, !P0 ;  /* 0x000000010500780c */ /* 0x040fe20004761670 */
[----:B------:R-:W1:Y:S01]  /*b170*/  SHFL.IDX PT, R6, R17, 0x1, 0x181f ;  /* 0x00381f0011067f89 */ /* 0x000e6200000e0000 */
[----:B------:R-:W-:Y:S02]  /*b180*/  ISETP.LT.OR P2, PT, R5, 0x1, P1 ;  /* 0x000000010500780c */ /* 0x000fe40000f41670 */
[----:B------:R-:W-:Y:S01]  /*b190*/  LEA R4, R25, UR45, 0x1 ;  /* 0x0000002d19047c11 */ /* 0x000fe2000f8e08ff */
[----:B------:R-:W2:Y:S01]  /*b1a0*/  SHFL.IDX PT, R14, R16, 0x1, 0x181f ;  /* 0x00381f00100e7f89 */ /* 0x000ea200000e0000 */
[----:B------:R-:W-:-:S02]  /*b1b0*/  ISETP.LT.OR P4, PT, R5, 0x11, P1 ;  /* 0x000000110500780c */ /* 0x000fc40000f81670 */
[----:B------:R-:W-:Y:S01]  /*b1c0*/  ISETP.LT.OR P5, PT, R5, 0x11, !P0 ;  /* 0x000000110500780c */ /* 0x000fe200047a1670 */
[----:B------:R-:W-:Y:S04]  /*b1d0*/  SHFL.IDX PT, R8, R17, 0x2, 0x181f ;  /* 0x00581f0011087f89 */ /* 0x000fe800000e0000 */
[----:B------:R-:W3:Y:S04]  /*b1e0*/  SHFL.IDX PT, R9, R16, 0x2, 0x181f ;  /* 0x00581f0010097f89 */ /* 0x000ee800000e0000 */
[----:B------:R-:W4:Y:S01]  /*b1f0*/  SHFL.IDX PT, R19, R16, 0x3, 0x181f ;  /* 0x00781f0010137f89 */ /* 0x000f2200000e0000 */
[----:B0-----:R-:W-:-:S03]  /*b200*/  IMAD.WIDE.U32 R2, R30, 0x2, R2 ;  /* 0x000000021e027825 */ /* 0x001fc600078e0002 */
[----:B------:R-:W0:Y:S04]  /*b210*/  SHFL.IDX PT, R10, R17, 0x3, 0x181f ;  /* 0x00781f00110a7f89 */ /* 0x000e2800000e0000 */
[----:B------:R-:W-:Y:S01]  /*b220*/  LDGSTS.E.BYPASS.LTC128B.128 [R4+0x400], desc[UR38][R2.64], !P2 ;  /* 0x0040000002047fae */ /* 0x000fe2000d101d66 */
[----:B------:R-:W-:-:S03]  /*b230*/  ISETP.LT.OR P2, PT, R5, 0x21, P1 ;  /* 0x000000210500780c */ /* 0x000fc60000f41670 */
[----:B------:R-:W5:Y:S04]  /*b240*/  SHFL.IDX PT, R18, R17, 0x4, 0x181f ;  /* 0x00981f0011127f89 */ /* 0x000f6800000e0000 */
[----:B------:R1:W-:Y:S01]  /*b250*/  LDGSTS.E.BYPASS.LTC128B.128 [R4+0x3400], desc[UR38][R2.64+0x80], !P3 ;  /* 0x0340008002047fae */ /* 0x0003e2000d901d66 */
[----:B------:R-:W-:-:S03]  /*b260*/  ISETP.LT.OR P3, PT, R5, 0x21, !P0 ;  /* 0x000000210500780c */ /* 0x000fc60004761670 */
[----:B------:R-:W5:Y:S04]  /*b270*/  SHFL.IDX PT, R23, R16, 0x4, 0x181f ;  /* 0x00981f0010177f89 */ /* 0x000f6800000e0000 */
[----:B------:R-:W0:Y:S01]  /*b280*/  SHFL.IDX PT, R17, R17, 0x5, 0x181f ;  /* 0x00b81f0011117f89 */ /* 0x000e2200000e0000 */
[----:B-1----:R-:W-:Y:S01]  /*b290*/  MOV R3, R6 ;  /* 0x0000000600037202 */ /* 0x002fe20000000f00 */
[----:B--2---:R-:W-:Y:S02]  /*b2a0*/  IMAD.MOV.U32 R2, RZ, RZ, R14 ;  /* 0x000000ffff027224 */ /* 0x004fe400078e000e */
[----:B------:R1:W2:Y:S02]  /*b2b0*/  SHFL.IDX PT, R14, R16, 0x5, 0x181f ;  /* 0x00b81f00100e7f89 */ /* 0x0002a400000e0000 */
[----:B------:R-:W-:-:S04]  /*b2c0*/  IMAD.WIDE.U32 R6, R30, 0x2, R2 ;  /* 0x000000021e067825 */ /* 0x000fc800078e0002 */
[----:B---3--:R-:W-:Y:S01]  /*b2d0*/  IMAD.MOV.U32 R2, RZ, RZ, R9 ;  /* 0x000000ffff027224 */ /* 0x008fe200078e0009 */
[----:B------:R-:W-:Y:S01]  /*b2e0*/  LDGSTS.E.BYPASS.LTC128B.128 [R4+0xc00], desc[UR38][R6.64], !P4 ;  /* 0x00c0000006047fae */ /* 0x000fe2000e101d66 */
[----:B------:R-:W-:Y:S01]  /*b2f0*/  IMAD.MOV.U32 R3, RZ, RZ, R8 ;  /* 0x000000ffff037224 */ /* 0x000fe200078e0008 */
[C---:B------:R-:W-:Y:S01]  /*b300*/  ISETP.LT.OR P4, PT, R5.reuse, 0x31, P1 ;  /* 0x000000310500780c */ /* 0x040fe20000f81670 */
[----:B------:R-:W-:Y:S01]  /*b310*/  IMAD.MOV.U32 R8, RZ, RZ, RZ ;  /* 0x000000ffff087224 */ /* 0x000fe200078e00ff */
[----:B------:R-:W-:Y:S01]  /*b320*/  LDGSTS.E.BYPASS.LTC128B.128 [R4+0x3c00], desc[UR38][R6.64+0x80], !P5 ;  /* 0x03c0008006047fae */ /* 0x000fe2000e901d66 */
[----:B------:R-:W-:Y:S01]  /*b330*/  IMAD.WIDE.U32 R2, R30, 0x2, R2 ;  /* 0x000000021e027825 */ /* 0x000fe200078e0002 */
[----:B------:R-:W-:-:S04]  /*b340*/  ISETP.LT.OR P5, PT, R5, 0x31, !P0 ;  /* 0x000000310500780c */ /* 0x000fc800047a1670 */
[----:B------:R-:W-:Y:S01]  /*b350*/  LDGSTS.E.BYPASS.LTC128B.128 [R4+0x1400], desc[UR38][R2.64], !P2 ;  /* 0x0140000002047fae */ /* 0x000fe2000d101d66 */
[----:B------:R-:W-:-:S03]  /*b360*/  ISETP.LT.OR P2, PT, R5, 0x41, P1 ;  /* 0x000000410500780c */ /* 0x000fc60000f41670 */
[----:B------:R4:W-:Y:S01]  /*b370*/  LDGSTS.E.BYPASS.LTC128B.128 [R4+0x4400], desc[UR38][R2.64+0x80], !P3 ;  /* 0x0440008002047fae */ /* 0x0009e2000d901d66 */
[----:B------:R-:W-:Y:S02]  /*b380*/  ISETP.LT.OR P3, PT, R5, 0x41, !P0 ;  /* 0x000000410500780c */ /* 0x000fe40004761670 */
[----:B----4-:R-:W-:Y:S01]  /*b390*/  MOV R2, R19 ;  /* 0x0000001300027202 */ /* 0x010fe20000000f00 */
[----:B0-----:R-:W-:-:S04]  /*b3a0*/  IMAD.MOV.U32 R3, RZ, RZ, R10 ;  /* 0x000000ffff037224 */ /* 0x001fc800078e000a */
[----:B------:R-:W-:Y:S01]  /*b3b0*/  IMAD.WIDE.U32 R6, R30, 0x2, R2 ;  /* 0x000000021e067825 */ /* 0x000fe200078e0002 */
[----:B-----5:R-:W-:-:S03]  /*b3c0*/  MOV R3, R18 ;  /* 0x0000001200037202 */ /* 0x020fc60000000f00 */
[----:B------:R-:W-:Y:S01]  /*b3d0*/  IMAD.MOV.U32 R2, RZ, RZ, R23 ;  /* 0x000000ffff027224 */ /* 0x000fe200078e0017 */
[----:B------:R1:W-:Y:S03]  /*b3e0*/  LDGSTS.E.BYPASS.LTC128B.128 [R4+0x1c00], desc[UR38][R6.64], !P4 ;  /* 0x01c0000006047fae */ /* 0x0003e6000e101d66 */
[----:B------:R-:W-:Y:S01]  /*b3f0*/  IMAD.WIDE.U32 R2, R30, 0x2, R2 ;  /* 0x000000021e027825 */ /* 0x000fe200078e0002 */
[----:B------:R1:W-:Y:S04]  /*b400*/  LDGSTS.E.BYPASS.LTC128B.128 [R4+0x4c00], desc[UR38][R6.64+0x80], !P5 ;  /* 0x04c0008006047fae */ /* 0x0003e8000e901d66 */
[----:B------:R1:W-:Y:S04]  /*b410*/  LDGSTS.E.BYPASS.LTC128B.128 [R4+0x2400], desc[UR38][R2.64], !P2 ;  /* 0x0240000002047fae */ /* 0x0003e8000d101d66 */
[----:B--2---:R1:W-:Y:S02]  /*b420*/  LDGSTS.E.BYPASS.LTC128B.128 [R4+0x5400], desc[UR38][R2.64+0x80], !P3 ;  /* 0x0540008002047fae */ /* 0x0043e4000d901d66 */
.L_x_165:
[C---:B------:R-:W-:Y:S01]  /*b430*/  ISETP.LT.OR P1, PT, R5.reuse, 0x51, P1 ;  /* 0x000000510500780c */ /* 0x040fe20000f21670 */
[----:B-1----:R-:W-:Y:S01]  /*b440*/  IMAD.MOV.U32 R2, RZ, RZ, R14 ;  /* 0x000000ffff027224 */ /* 0x002fe200078e000e */
[----:B------:R-:W-:Y:S02]  /*b450*/  ISETP.LT.OR P0, PT, R5, 0x51, !P0 ;  /* 0x000000510500780c */ /* 0x000fe40004701670 */
[----:B------:R-:W-:-:S03]  /*b460*/  MOV R3, R17 ;  /* 0x0000001100037202 */ /* 0x000fc60000000f00 */
[----:B------:R-:W-:-:S06]  /*b470*/  IMAD.WIDE.U32 R2, R30, 0x2, R2 ;  /* 0x000000021e027825 */ /* 0x000fcc00078e0002 */
[----:B------:R-:W-:Y:S01]  /*b480*/  @!PT LDS RZ, [RZ] ;  /* 0x00000000fffff984 */ /* 0x000fe20000000800 */
[----:B------:R-:W-:Y:S01]  /*b490*/  @!PT LDS RZ, [RZ] ;  /* 0x00000000fffff984 */ /* 0x000fe20000000800 */
[----:B------:R-:W-:Y:S01]  /*b4a0*/  @!PT LDS RZ, [RZ] ;  /* 0x00000000fffff984 */ /* 0x000fe20000000800 */
[----:B------:R0:W-:Y:S04]  /*b4b0*/  LDGSTS.E.BYPASS.LTC128B.128 [R4+0x2c00], desc[UR38][R2.64], !P1 ;  /* 0x02c0000002047fae */ /* 0x0001e8000c901d66 */
[----:B------:R0:W-:Y:S01]  /*b4c0*/  LDGSTS.E.BYPASS.LTC128B.128 [R4+0x5c00], desc[UR38][R2.64+0x80], !P0 ;  /* 0x05c0008002047fae */ /* 0x0001e2000c101d66 */
[----:B------:R-:W-:Y:S01]  /*b4d0*/  PLOP3.LUT P0, PT, PT, PT, PT, 0x80, 0x0 ;  /* 0x000000000000781c */ /* 0x000fe20003f0f070 */
[----:B------:R-:W-:-:S12]  /*b4e0*/  NOP ;  /* 0x0000000000007918 */ /* 0x000fd80000000000 */
.L_x_73:
        /* <DEDUP_REMOVED lines=10> */
.L_x_74:
[----:B0-----:R-:W-:Y:S01]  /*b590*/  VIADD R2, R21, 0x1 ;  /* 0x0000000115027836 */ /* 0x001fe20000000000 */
[----:B------:R0:W-:Y:S04]  /*b5a0*/  SYNCS.ARRIVE.TRANS64.A1T0 RZ, [R0+URZ+0x2a850], RZ ;  /* 0x02a850ff00ff79a7 */ /* 0x0001e8000810003f */
[----:B------:R-:W-:-:S04]  /*b5b0*/  ISETP.NE.AND P0, PT, R2, 0x2, PT ;  /* 0x000000020200780c */ /* 0x000fc80003f05270 */
[----:B------:R-:W-:Y:S02]  /*b5c0*/  SEL R3, RZ, 0x1, P0 ;  /* 0x00000001ff037807 */ /* 0x000fe40000000000 */
[----:B------:R-:W-:Y:S02]  /*b5d0*/  SEL R2, R2, RZ, P0 ;  /* 0x000000ff02027207 */ /* 0x000fe40000000000 */
[----:B0-----:R-:W-:-:S07]  /*b5e0*/  LOP3.LUT R0, R24, R3, RZ, 0x3c, !PT ;  /* 0x0000000318007212 */ /* 0x001fce00078e3cff */
.L_x_40:
[----:B------:R-:W0:Y:S01]  /*b5f0*/  S2R R4, SR_CgaCtaId ;  /* 0x0000000000047919 */ /* 0x000e220000008800 */
[----:B------:R-:W-:Y:S02]  /*b600*/  MOV R3, 0x400 ;  /* 0x0000040000037802 */ /* 0x000fe40000000f00 */
[----:B------:R-:W-:Y:S02]  /*b610*/  SHF.L.U32 R8, R8, 0x1f, RZ ;  /* 0x0000001f08087819 */ /* 0x000fe400000006ff */
[----:B0-----:R-:W-:-:S04]  /*b620*/  LEA R7, R4, R3, 0x18 ;  /* 0x0000000304077211 */ /* 0x001fc800078ec0ff */
[----:B------:R-:W0:Y:S02]  /*b630*/  SYNCS.PHASECHK.TRANS64.TRYWAIT P0, [R7+URZ+0x2a820], R8 ;  /* 0x02a82008070075a7 */ /* 0x000e24000800017f */
[----:B0-----:R-:W-:Y:S05]  /*b640*/  @!P0 BRA `(.L_x_75) ;  /* 0x0000002c00d88947 */ /* 0x001fea0003800000 */
.L_x_166:
[----:B------:R-:W-:-:S03]  /*b650*/  UMOV UR4, 0xffffffff ;  /* 0xffffffff00047882 */ /* 0x000fc60000000000 */
[----:B------:R-:W-:Y:S05]  /*b660*/  BRA.DIV UR4, `(.L_x_76) ;  /* 0x0000002e04e47947 */ /* 0x000fea000b800000 */
[----:B------:R-:W1:Y:S02]  /*b670*/  S2R R3, SR_TID.X ;  /* 0x0000000000037919 */ /* 0x000e640000002100 */
[----:B-1----:R-:W-:-:S04]  /*b680*/  SHF.R.U32.HI R3, RZ, 0x5, R3 ;  /* 0x00000005ff037819 */ /* 0x002fc80000011603 */
[----:B------:R-:W-:-:S05]  /*b690*/  LOP3.LUT R3, R3, 0x3, RZ, 0xc0, !PT ;  /* 0x0000000303037812 */ /* 0x000fca00078ec0ff */
[----:B------:R1:W2:Y:S02]  /*b6a0*/  SHFL.IDX PT, R14, R3, RZ, 0x1f ;  /* 0x00001fff030e7589 */ /* 0x0002a400000e0000 */
.L_x_169:
[----:B--2---:R-:W-:-:S13]  /*b6b0*/  ISETP.NE.AND P0, PT, R14, RZ, PT ;  /* 0x000000ff0e00720c */ /* 0x004fda0003f05270 */
[----:B------:R-:W-:Y:S05]  /*b6c0*/  @P0 BRA `(.L_x_8) ;  /* 0x0000000000880947 */ /* 0x000fea0003800000 */
[----:B------:R-:W-:-:S03]  /*b6d0*/  UMOV UR4, 0xffffffff ;  /* 0xffffffff00047882 */ /* 0x000fc60000000000 */
[----:B------:R-:W-:Y:S05]  /*b6e0*/  BRA.DIV UR4, `(.L_x_77) ;  /* 0x0000002e04f87947 */ /* 0x000fea000b800000 */
[----:B------:R-:W-:-:S13]  /*b6f0*/  ELECT P6, URZ, PT ;  /* 0x00000000003f782f */ /* 0x000fda00038c0000 */
.L_x_172:
[----:B------:R-:W-:Y:S05]  /*b700*/  @!P6 BRA `(.L_x_8) ;  /* 0x000000000078e947 */ /* 0x000fea0003800000 */
[----:B------:R-:W-:-:S06]  /*b710*/  ULOP3.LUT UR4, UR36, 0x2, URZ, 0xfc, !UPT ;  /* 0x0000000224047892 */ /* 0x000fcc000f8efc3f */
[----:B-1----:R-:W-:-:S05]  /*b720*/  IMAD.U32 R3, RZ, RZ, UR4 ;  /* 0x00000004ff037e24 */ /* 0x002fca000f8e00ff */
[----:B------:R-:W-:-:S13]  /*b730*/  ISETP.NE.AND P0, PT, R3, 0x3, PT ;  /* 0x000000030300780c */ /* 0x000fda0003f05270 */
[----:B------:R-:W-:Y:S05]  /*b740*/  @!P0 BRA `(.L_x_78) ;  /* 0x0000000000048947 */ /* 0x000fea0003800000 */
[----:B------:R-:W-:Y:S01]  /*b750*/  BPT.TRAP 0x1 ;  /* 0x000000040000795c */ /* 0x000fe20000300000 */
.L_x_78:
[C---:B------:R-:W-:Y:S01]  /*b760*/  LEA R5, R2.reuse, R7, 0x3 ;  /* 0x0000000702057211 */ /* 0x040fe200078e18ff */
[----:B------:R-:W-:Y:S01]  /*b770*/  VIADD R2, R2, 0x1 ;  /* 0x0000000102027836 */ /* 0x000fe20000000000 */
[----:B------:R-:W-:-:S04]  /*b780*/  SHF.L.U32 R4, R0, 0x1f, RZ ;  /* 0x0000001f00047819 */ /* 0x000fc800000006ff */
[----:B------:R-:W1:Y:S01]  /*b790*/  SYNCS.PHASECHK.TRANS64.TRYWAIT P1, [R5+URZ+0x2a840], R4 ;  /* 0x02a84004050075a7 */ /* 0x000e62000802017f */
[----:B------:R-:W-:-:S04]  /*b7a0*/  ISETP.NE.AND P2, PT, R2, 0x2, PT ;  /* 0x000000020200780c */ /* 0x000fc80003f45270 */
[----:B------:R-:W-:Y:S01]  /*b7b0*/  SEL R3, RZ, 0x1, P2 ;  /* 0x00000001ff037807 */ /* 0x000fe20001000000 */
[----:B-1----:R-:W-:Y:S08]  /*b7c0*/  @!P1 BRA `(.L_x_79) ;  /* 0x0000002c00e09947 */ /* 0x002ff00003800000 */
.L_x_173:
[----:B------:R-:W-:Y:S02]  /*b7d0*/  SEL R2, R2, RZ, P2 ;  /* 0x000000ff02027207 */ /* 0x000fe40001000000 */
[----:B------:R-:W-:Y:S01]  /*b7e0*/  LOP3.LUT R0, R0, R3, RZ, 0x3c, !PT ;  /* 0x0000000300007212 */ /* 0x000fe200078e3cff */
[----:B------:R-:W-:Y:S06]  /*b7f0*/  @!P0 BRA `(.L_x_80) ;  /* 0x0000000000048947 */ /* 0x000fec0003800000 */
[----:B------:R-:W-:Y:S01]  /*b800*/  BPT.TRAP 0x1 ;  /* 0x000000040000795c */ /* 0x000fe20000300000 */
.L_x_80:
[----:B------:R-:W-:Y:S01]  /*b810*/  IMAD R3, R2, 0x8, R7 ;  /* 0x0000000802037824 */ /* 0x000fe200078e0207 */
[----:B------:R-:W-:-:S04]  /*b820*/  SHF.L.U32 R0, R0, 0x1f, RZ ;  /* 0x0000001f00007819 */ /* 0x000fc800000006ff */
[----:B------:R-:W2:Y:S02]  /*b830*/  SYNCS.PHASECHK.TRANS64.TRYWAIT P1, [R3+URZ+0x2a840], R0 ;  /* 0x02a84000030075a7 */ /* 0x000ea4000802017f */
[----:B--2---:R-:W-:Y:S05]  /*b840*/  @!P1 BRA `(.L_x_81) ;  /* 0x0000002c00d49947 */ /* 0x004fea0003800000 */
.L_x_174:
[----:B------:R-:W-:Y:S05]  /*b850*/  @!P0 BRA `(.L_x_82) ;  /* 0x0000000000048947 */ /* 0x000fea0003800000 */
[----:B------:R-:W-:Y:S01]  /*b860*/  BPT.TRAP 0x1 ;  /* 0x000000040000795c */ /* 0x000fe20000300000 */
.L_x_82:
[----:B------:R-:W3:Y:S02]  /*b870*/  SYNCS.PHASECHK.TRANS64.TRYWAIT P1, [R5+URZ+0x2a860], R4 ;  /* 0x02a86004050075a7 */ /* 0x000ee4000802017f */
[----:B---3--:R-:W-:Y:S05]  /*b880*/  @!P1 BRA `(.L_x_83) ;  /* 0x0000002c00d89947 */ /* 0x008fea0003800000 */
.L_x_175:
[----:B------:R-:W-:Y:S05]  /*b890*/  @!P0 BRA `(.L_x_84) ;  /* 0x0000000000048947 */ /* 0x000fea0003800000 */
[----:B------:R-:W-:Y:S01]  /*b8a0*/  BPT.TRAP 0x1 ;  /* 0x000000040000795c */ /* 0x000fe20000300000 */
.L_x_84:
[----:B----4-:R4:W0:Y:S02]  /*b8b0*/  SYNCS.PHASECHK.TRANS64.TRYWAIT P0, [R3+URZ+0x2a860], R0 ;  /* 0x02a86000030075a7 */ /* 0x010824000800017f */
[----:B0-----:R-:W-:Y:S05]  /*b8c0*/  @!P0 NANOSLEEP.SYNCS 0x989680 ;  /* 0x009896800000895d */ /* 0x001fea0003900000 */
[----:B------:R-:W0:Y:S02]  /*b8d0*/  @!P0 SYNCS.PHASECHK.TRANS64 P0, [R3+URZ+0x2a860], R0 ;  /* 0x02a86000030085a7 */ /* 0x000e24000800007f */
[----:B0-----:R-:W-:Y:S05]  /*b8e0*/  @!P0 BRA `(.L_x_84) ;  /* 0xfffffffc00f08947 */ /* 0x001fea000383ffff */
.L_x_8:
[----:B------:R-:W-:Y:S05]  /*b8f0*/  BSYNC B6 ;  /* 0x0000000000067941 */ /* 0x000fea0003800000 */
.L_x_5:
[----:B------:R-:W-:Y:S05]  /*b900*/  EXIT ;  /* 0x000000000000794d */ /* 0x000fea0003800000 */
.L_x_12:
[----:B0-----:R-:W-:-:S04]  /*b910*/  MOV R0, UR37 ;  /* 0x0000002500007c02 */ /* 0x001fc80008000f00 */
[----:B------:R0:W1:Y:S03]  /*b920*/  SYNCS.PHASECHK.TRANS64.TRYWAIT P0, [R0+URZ+0x2a800], R3 ;  /* 0x02a80003000075a7 */ /* 0x000066000800017f */
[----:B-1----:R-:W-:Y:S05]  /*b930*/  @!P0 NANOSLEEP.SYNCS 0x989680 ;  /* 0x009896800000895d */ /* 0x002fea0003900000 */
[----:B------:R-:W1:Y:S02]  /*b940*/  @!P0 SYNCS.PHASECHK.TRANS64 P0, [R0+URZ+0x2a800], R3 ;  /* 0x02a80003000085a7 */ /* 0x000e64000800007f */
[----:B-1----:R-:W-:Y:S05]  /*b950*/  @!P0 BRA `(.L_x_12) ;  /* 0xfffffffc00ec8947 */ /* 0x002fea000383ffff */
[----:B------:R-:W-:Y:S05]  /*b960*/  BRA `(.L_x_85) ;  /* 0xffffff5400fc7947 */ /* 0x000fea000383ffff */
.L_x_16:
[----:B-1----:R-:W-:-:S04]  /*b970*/  IMAD.U32 R4, RZ, RZ, UR37 ;  /* 0x00000025ff047e24 */ /* 0x002fc8000f8e00ff */
[----:B------:R1:W2:Y:S03]  /*b980*/  SYNCS.PHASECHK.TRANS64.TRYWAIT P1, [R4+URZ+0x2a830], R3 ;  /* 0x02a83003040075a7 */ /* 0x0002a6000802017f */
[----:B--2---:R-:W-:Y:S05]  /*b990*/  @!P1 NANOSLEEP.SYNCS 0x989680 ;  /* 0x009896800000995d */ /* 0x004fea0003900000 */
[----:B------:R-:W2:Y:S02]  /*b9a0*/  @!P1 SYNCS.PHASECHK.TRANS64 P1, [R4+URZ+0x2a830], R3 ;  /* 0x02a83003040095a7 */ /* 0x000ea4000802007f */
[----:B--2---:R-:W-:Y:S05]  /*b9b0*/  @!P1 BRA `(.L_x_16) ;  /* 0xfffffffc00ec9947 */ /* 0x004fea000383ffff */
[----:B------:R-:W-:Y:S05]  /*b9c0*/  BRA `(.L_x_15) ;  /* 0xffffff5800187947 */ /* 0x000fea000383ffff */
.L_x_22:
[----:B-1----:R-:W-:-:S04]  /*b9d0*/  IMAD.U32 R11, RZ, RZ, UR59 ;  /* 0x0000003bff0b7e24 */ /* 0x002fc8000f8e00ff */
[----:B------:R1:W2:Y:S03]  /*b9e0*/  SYNCS.PHASECHK.TRANS64.TRYWAIT P1, [R11+URZ+0x2a830], R10 ;  /* 0x02a8300a0b0075a7 */ /* 0x0002a6000802017f */
[----:B--2---:R-:W-:Y:S05]  /*b9f0*/  @!P1 NANOSLEEP.SYNCS 0x989680 ;  /* 0x009896800000995d */ /* 0x004fea0003900000 */
[----:B------:R-:W2:Y:S02]  /*ba00*/  @!P1 SYNCS.PHASECHK.TRANS64 P1, [R11+URZ+0x2a830], R10 ;  /* 0x02a8300a0b0095a7 */ /* 0x000ea4000802007f */
[----:B--2---:R-:W-:Y:S05]  /*ba10*/  @!P1 BRA `(.L_x_22) ;  /* 0xfffffffc00ec9947 */ /* 0x004fea000383ffff */
[----:B------:R-:W-:Y:S05]  /*ba20*/  BRA `(.L_x_21) ;  /* 0xffffff7c00dc7947 */ /* 0x000fea000383ffff */
.L_x_26:
[----:B---3--:R-:W-:-:S04]  /*ba30*/  MOV R9, UR5 ;  /* 0x0000000500097c02 */ /* 0x008fc80008000f00 */
[----:B------:R3:W4:Y:S03]  /*ba40*/  SYNCS.PHASECHK.TRANS64.TRYWAIT P1, [R9+URZ+0x2a850], R8 ;  /* 0x02a85008090075a7 */ /* 0x000726000802017f */
[----:B----4-:R-:W-:Y:S05]  /*ba50*/  @!P1 NANOSLEEP.SYNCS 0x989680 ;  /* 0x009896800000995d */ /* 0x010fea0003900000 */
[----:B------:R-:W4:Y:S02]  /*ba60*/  @!P1 SYNCS.PHASECHK.TRANS64 P1, [R9+URZ+0x2a850], R8 ;  /* 0x02a85008090095a7 */ /* 0x000f24000802007f */
[----:B----4-:R-:W-:Y:S05]  /*ba70*/  @!P1 BRA `(.L_x_26) ;  /* 0xfffffffc00ec9947 */ /* 0x010fea000383ffff */
[----:B------:R-:W-:Y:S05]  /*ba80*/  BRA `(.L_x_25) ;  /* 0xffffff8400e87947 */ /* 0x000fea000383ffff */
.L_x_33:
[----:B-1----:R-:W-:-:S04]  /*ba90*/  IMAD.U32 R4, RZ, RZ, UR5 ;  /* 0x00000005ff047e24 */ /* 0x002fc8000f8e00ff */
[----:B------:R1:W2:Y:S03]  /*baa0*/  SYNCS.PHASECHK.TRANS64.TRYWAIT P1, [R4+URZ+0x2a850], R7 ;  /* 0x02a85007040075a7 */ /* 0x0002a6000802017f */
[----:B--2---:R-:W-:Y:S05]  /*bab0*/  @!P1 NANOSLEEP.SYNCS 0x989680 ;  /* 0x009896800000995d */ /* 0x004fea0003900000 */
[----:B------:R-:W2:Y:S02]  /*bac0*/  @!P1 SYNCS.PHASECHK.TRANS64 P1, [R4+URZ+0x2a850], R7 ;  /* 0x02a85007040095a7 */ /* 0x000ea4000802007f */
[----:B--2---:R-:W-:Y:S05]  /*bad0*/  @!P1 BRA `(.L_x_33) ;  /* 0xfffffffc00ec9947 */ /* 0x004fea000383ffff */
[----:B------:R-:W-:Y:S05]  /*bae0*/  BRA `(.L_x_32) ;  /* 0xffffffa400087947 */ /* 0x000fea000383ffff */
.L_x_45:
[----:B------:R-:W-:Y:S01]  /*baf0*/  IMAD.MOV.U32 R13, RZ, RZ, R17 ;  /* 0x000000ffff0d7224 */ /* 0x000fe200078e0011 */
[----:B------:R-:W-:Y:S01]  /*bb00*/  MOV R12, RZ ;  /* 0x000000ff000c7202 */ /* 0x000fe20000000f00 */
[----:B------:R-:W-:Y:S02]  /*bb10*/  IMAD.MOV.U32 R11, RZ, RZ, 0x1f ;  /* 0x0000001fff0b7424 */ /* 0x000fe400078e00ff */
[----:B------:R-:W-:-:S07]  /*bb20*/  IMAD.MOV.U32 R15, RZ, RZ, -0x1 ;  /* 0xffffffffff0f7424 */ /* 0x000fce00078e00ff */
[----:B-----5:R-:W-:Y:S05]  /*bb30*/  WARPSYNC.COLLECTIVE R15, `(.L_x_86) ;  /* 0x000000000f087348 */ /* 0x020fea0003c00000 */
[----:B------:R0:W1:Y:S02]  /*bb40*/  SHFL.IDX P6, R14, R13, R12, R11 ;  /* 0x0000000c0d0e7389 */ /* 0x00006400000c000b */
[----:B01---5:R-:W-:Y:S01]  /*bb50*/  ENDCOLLECTIVE ;  /* 0x000000000000791b */ /* 0x023fe20003800000 */
.L_x_86:
[----:B------:R-:W-:Y:S05]  /*bb60*/  BRA `(.L_x_87) ;  /* 0xffffffd000007947 */ /* 0x000fea000383ffff */
.L_x_47:
[----:B0-----:R-:W-:-:S04]  /*bb70*/  MOV R3, UR45 ;  /* 0x0000002d00037c02 */ /* 0x001fc80008000f00 */
[----:B------:R0:W1:Y:S03]  /*bb80*/  SYNCS.PHASECHK.TRANS64.TRYWAIT P0, [R3+URZ+0x2a840], R2 ;  /* 0x02a84002030075a7 */ /* 0x000066000800017f */
[----:B-1----:R-:W-:Y:S05]  /*bb90*/  @!P0 NANOSLEEP.SYNCS 0x989680 ;  /* 0x009896800000895d */ /* 0x002fea0003900000 */
[----:B------:R-:W1:Y:S02]  /*bba0*/  @!P0 SYNCS.PHASECHK.TRANS64 P0, [R3+URZ+0x2a840], R2 ;  /* 0x02a84002030085a7 */ /* 0x000e64000800007f */
[----:B-1----:R-:W-:Y:S05]  /*bbb0*/  @!P0 BRA `(.L_x_47) ;  /* 0xfffffffc00ec8947 */ /* 0x002fea000383ffff */
[----:B------:R-:W-:Y:S05]  /*bbc0*/  BRA `(.L_x_88) ;  /* 0xffffffd400107947 */ /* 0x000fea000383ffff */
.L_x_48:
[----:B------:R-:W-:Y:S01]  /*bbd0*/  BSSY B0, `(.L_x_89) ;  /* 0x0000008000007945 */ /* 0x000fe20003800000 */
[----:B------:R-:W-:Y:S01]  /*bbe0*/  IMAD.MOV.U32 R13, RZ, RZ, R7 ;  /* 0x000000ffff0d7224 */ /* 0x000fe200078e0007 */
[----:B------:R-:W-:Y:S01]  /*bbf0*/  MOV R11, 0x181f ;  /* 0x0000181f000b7802 */ /* 0x000fe20000000f00 */
[----:B------:R-:W-:Y:S02]  /*bc00*/  IMAD.MOV.U32 R12, RZ, RZ, RZ ;  /* 0x000000ffff0c7224 */ /* 0x000fe400078e00ff */
[----:B------:R-:W-:-:S07]  /*bc10*/  IMAD.MOV.U32 R15, RZ, RZ, -0x1 ;  /* 0xffffffffff0f7424 */ /* 0x000fce00078e00ff */
[----:B------:R-:W-:Y:S05]  /*bc20*/  WARPSYNC.COLLECTIVE R15, `(.L_x_90) ;  /* 0x000000000f087348 */ /* 0x000fea0003c00000 */
[----:B------:R0:W1:Y:S02]  /*bc30*/  SHFL.IDX P6, R14, R13, R12, R11 ;  /* 0x0000000c0d0e7389 */ /* 0x00006400000c000b */
[----:B01----:R-:W-:Y:S01]  /*bc40*/  ENDCOLLECTIVE ;  /* 0x000000000000791b */ /* 0x003fe20003800000 */
.L_x_90:
[----:B------:R-:W-:Y:S05]  /*bc50*/  BSYNC B0 ;  /* 0x0000000000007941 */ /* 0x000fea0003800000 */
.L_x_89:
[----:B------:R-:W-:Y:S01]  /*bc60*/  MOV R13, R0 ;  /* 0x00000000000d7202 */ /* 0x000fe20000000f00 */
[----:B------:R-:W-:Y:S01]  /*bc70*/  IMAD.MOV.U32 R12, RZ, RZ, RZ ;  /* 0x000000ffff0c7224 */ /* 0x000fe200078e00ff */
[----:B------:R-:W-:Y:S01]  /*bc80*/  MOV R11, 0x181f ;  /* 0x0000181f000b7802 */ /* 0x000fe20000000f00 */
[----:B------:R-:W-:Y:S01]  /*bc90*/  IMAD.MOV.U32 R15, RZ, RZ, -0x1 ;  /* 0xffffffffff0f7424 */ /* 0x000fe200078e00ff */
[----:B------:R-:W-:Y:S01]  /*bca0*/  @P0 LEA R9, R25, UR45, 0x1 ;  /* 0x0000002d19090c11 */ /* 0x000fe2000f8e08ff */
[----:B------:R-:W-:-:S07]  /*bcb0*/  IMAD.MOV.U32 R3, RZ, RZ, R14 ;  /* 0x000000ffff037224 */ /* 0x000fce00078e000e */
[----:B------:R-:W-:Y:S05]  /*bcc0*/  WARPSYNC.COLLECTIVE R15, `(.L_x_91) ;  /* 0x000000000f087348 */ /* 0x000fea0003c00000 */
[----:B------:R0:W1:Y:S02]  /*bcd0*/  SHFL.IDX P6, R14, R13, R12, R11 ;  /* 0x0000000c0d0e7389 */ /* 0x00006400000c000b */
[----:B01----:R-:W-:Y:S01]  /*bce0*/  ENDCOLLECTIVE ;  /* 0x000000000000791b */ /* 0x003fe20003800000 */
.L_x_91:
[----:B------:R-:W-:Y:S01]  /*bcf0*/  IMAD.MOV.U32 R13, RZ, RZ, R7 ;  /* 0x000000ffff0d7224 */ /* 0x000fe200078e0007 */
[----:B------:R-:W-:Y:S02]  /*bd00*/  MOV R12, 0x1 ;  /* 0x00000001000c7802 */ /* 0x000fe40000000f00 */
[----:B------:R-:W-:-:S07]  /*bd10*/  MOV R2, R14 ;  /* 0x0000000e00027202 */ /* 0x000fce0000000f00 */
[----:B------:R-:W-:Y:S05]  /*bd20*/  WARPSYNC.COLLECTIVE R15, `(.L_x_92) ;  /* 0x000000000f087348 */ /* 0x000fea0003c00000 */
[----:B------:R0:W1:Y:S02]  /*bd30*/  SHFL.IDX P6, R14, R13, R12, R11 ;  /* 0x0000000c0d0e7389 */ /* 0x00006400000c000b */
[----:B01----:R-:W-:Y:S01]  /*bd40*/  ENDCOLLECTIVE ;  /* 0x000000000000791b */ /* 0x003fe20003800000 */
.L_x_92:
[----:B------:R-:W-:-:S05]  /*bd50*/  @P0 IMAD.WIDE.U32 R2, R30, 0x2, R2 ;  /* 0x000000021e020825 */ /* 0x000fca00078e0002 */
[----:B------:R-:W-:Y:S01]  /*bd60*/  @!PT LDS RZ, [RZ] ;  /* 0x00000000fffff984 */ /* 0x000fe20000000800 */
[----:B------:R-:W-:Y:S01]  /*bd70*/  @!PT LDS RZ, [RZ] ;  /* 0x00000000fffff984 */ /* 0x000fe20000000800 */
[----:B------:R-:W-:Y:S01]  /*bd80*/  @!PT LDS RZ, [RZ] ;  /* 0x00000000fffff984 */ /* 0x000fe20000000800 */
[----:B------:R0:W-:Y:S04]  /*bd90*/  @P0 LDGSTS.E.BYPASS.LTC128B.128 [R9+0x18400], desc[UR38][R2.64], !P3 ;  /* 0x1840000002090fae */ /* 0x0001e8000d901d66 */
[----:B------:R0:W-:Y:S01]  /*bda0*/  @P0 LDGSTS.E.BYPASS.LTC128B.128 [R9+0x1b400], desc[UR38][R2.64+0x80], !P2 ;  /* 0x1b40008002090fae */ /* 0x0001e2000d101d66 */
[----:B------:R-:W-:-:S03]  /*bdb0*/  MOV R13, R0 ;  /* 0x00000000000d7202 */ /* 0x000fc60000000f00 */
[----:B------:R0:W-:Y:S01]  /*bdc0*/  @P0 LDGSTS.E.BYPASS.LTC128B.128 [R9+0x1e400], desc[UR38][R2.64+0x100], !P1 ;  /* 0x1e40010002090fae */ /* 0x0001e2000c901d66 */
[----:B------:R-:W-:Y:S01]  /*bdd0*/  ISETP.GE.AND P0, PT, R6, 0x11, PT ;  /* 0x000000110600780c */ /* 0x000fe20003f06270 */
[----:B------:R-:W-:-:S12]  /*bde0*/  IMAD.MOV.U32 R5, RZ, RZ, R14 ;  /* 0x000000ffff057224 */ /* 0x000fd800078e000e */
[----:B0-----:R-:W-:Y:S05]  /*bdf0*/  WARPSYNC.COLLECTIVE R15, `(.L_x_93) ;  /* 0x000000000f087348 */ /* 0x001fea0003c00000 */
[----:B------:R1:W2:Y:S02]  /*be00*/  SHFL.IDX P6, R14, R13, R12, R11 ;  /* 0x0000000c0d0e7389 */ /* 0x0002a400000c000b */
[----:B012---:R-:W-:Y:S01]  /*be10*/  ENDCOLLECTIVE ;  /* 0x000000000000791b */ /* 0x007fe20003800000 */
.L_x_93:
[----:B------:R-:W-:Y:S02]  /*be20*/  @P0 LEA R21, R25, UR45, 0x1 ;  /* 0x0000002d19150c11 */ /* 0x000fe4000f8e08ff */
[----:B------:R-:W-:Y:S01]  /*be30*/  MOV R13, R7 ;  /* 0x00000007000d7202 */ /* 0x000fe20000000f00 */
[----:B------:R-:W-:Y:S02]  /*be40*/  IMAD.MOV.U32 R12, RZ, RZ, 0x2 ;  /* 0x00000002ff0c7424 */ /* 0x000fe400078e00ff */
[----:B------:R-:W-:-:S07]  /*be50*/  IMAD.MOV.U32 R4, RZ, RZ, R14 ;  /* 0x000000ffff047224 */ /* 0x000fce00078e000e */
[----:B------:R-:W-:Y:S05]  /*be60*/  WARPSYNC.COLLECTIVE R15, `(.L_x_94) ;  /* 0x000000000f087348 */ /* 0x000fea0003c00000 */
[----:B------:R0:W1:Y:S02]  /*be70*/  SHFL.IDX P6, R14, R13, R12, R11 ;  /* 0x0000000c0d0e7389 */ /* 0x00006400000c000b */
[----:B01----:R-:W-:Y:S01]  /*be80*/  ENDCOLLECTIVE ;  /* 0x000000000000791b */ /* 0x003fe20003800000 */
.L_x_94:
[----:B------:R-:W-:-:S05]  /*be90*/  @P0 IMAD.WIDE.U32 R4, R30, 0x2, R4 ;  /* 0x000000021e040825 */ /* 0x000fca00078e0004 */
[----:B------:R-:W-:Y:S01]  /*bea0*/  @!PT LDS RZ, [RZ] ;  /* 0x00000000fffff984 */ /* 0x000fe20000000800 */
[----:B------:R-:W-:Y:S01]  /*beb0*/  @!PT LDS RZ, [RZ] ;  /* 0x00000000fffff984 */ /* 0x000fe20000000800 */
[----:B------:R-:W-:Y:S01]  /*bec0*/  @!PT LDS RZ, [RZ] ;  /* 0x00000000fffff984 */ /* 0x000fe20000000800 */
[----:B------:R0:W-:Y:S04]  /*bed0*/  @P0 LDGSTS.E.BYPASS.LTC128B.128 [R21+0x18c00], desc[UR38][R4.64], !P3 ;  /* 0x18c0000004150fae */ /* 0x0001e8000d901d66 */
[----:B------:R0:W-:Y:S01]  /*bee0*/  @P0 LDGSTS.E.BYPASS.LTC128B.128 [R21+0x1bc00], desc[UR38][R4.64+0x80], !P2 ;  /* 0x1bc0008004150fae */ /* 0x0001e2000d101d66 */
[----:B------:R-:W-:-:S03]  /*bef0*/  IMAD.MOV.U32 R13, RZ, RZ, R0 ;  /* 0x000000ffff0d7224 */ /* 0x000fc600078e0000 */
[----:B------:R0:W-:Y:S01]  /*bf00*/  @P0 LDGSTS.E.BYPASS.LTC128B.128 [R21+0x1ec00], desc[UR38][R4.64+0x100], !P1 ;  /* 0x1ec0010004150fae */ /* 0x0001e2000c901d66 */
[----:B------:R-:W-:Y:S02]  /*bf10*/  ISETP.GE.AND P0, PT, R6, 0x21, PT ;  /* 0x000000210600780c */ /* 0x000fe40003f06270 */
[----:B------:R-:W-:-:S11]  /*bf20*/  MOV R8, R14 ;  /* 0x0000000e00087202 */ /* 0x000fd60000000f00 */
[----:B0-----:R-:W-:Y:S05]  /*bf30*/  WARPSYNC.COLLECTIVE R15, `(.L_x_95) ;  /* 0x000000000f087348 */ /* 0x001fea0003c00000 */
[----:B------:R1:W2:Y:S02]  /*bf40*/  SHFL.IDX P6, R14, R13, R12, R11 ;  /* 0x0000000c0d0e7389 */ /* 0x0002a400000c000b */
[----:B012---:R-:W-:Y:S01]  /*bf50*/  ENDCOLLECTIVE ;  /* 0x000000000000791b */ /* 0x007fe20003800000 */
.L_x_95:
[----:B------:R-:W-:Y:S01]  /*bf60*/  IMAD.MOV.U32 R3, RZ, RZ, R8 ;  /* 0x000000ffff037224 */ /* 0x000fe200078e0008 */
[----:B------:R-:W-:Y:S02]  /*bf70*/  @P0 LEA R35, R25, UR45, 0x1 ;  /* 0x0000002d19230c11 */ /* 0x000fe4000f8e08ff */
[----:B------:R-:W-:Y:S01]  /*bf80*/  MOV R13, R7 ;  /* 0x00000007000d7202 */ /* 0x000fe20000000f00 */
[----:B------:R-:W-:Y:S01]  /*bf90*/  IMAD.MOV.U32 R12, RZ, RZ, 0x3 ;  /* 0x00000003ff0c7424 */ /* 0x000fe200078e00ff */
[----:B------:R-:W-:-:S07]  /*bfa0*/  MOV R2, R14 ;  /* 0x0000000e00027202 */ /* 0x000fce0000000f00 */
[----:B------:R-:W-:Y:S05]  /*bfb0*/  WARPSYNC.COLLECTIVE R15, `(.L_x_96) ;  /* 0x000000000f087348 */ /* 0x000fea0003c00000 */
[----:B------:R0:W1:Y:S02]  /*bfc0*/  SHFL.IDX P6, R14, R13, R12, R11 ;  /* 0x0000000c0d0e7389 */ /* 0x00006400000c000b */
[----:B01----:R-:W-:Y:S01]  /*bfd0*/  ENDCOLLECTIVE ;  /* 0x000000000000791b */ /* 0x003fe20003800000 */
.L_x_96:
        /* <DEDUP_REMOVED lines=13> */
.L_x_97:
[----:B------:R-:W-:Y:S02]  /*c0b0*/  MOV R5, R9 ;  /* 0x0000000900057202 */ /* 0x000fe40000000f00 */
[----:B------:R-:W-:Y:S01]  /*c0c0*/  @P0 LEA R9, R25, UR45, 0x1 ;  /* 0x0000002d19090c11 */ /* 0x000fe2000f8e08ff */
[----:B------:R-:W-:Y:S01]  /*c0d0*/  IMAD.MOV.U32 R13, RZ, RZ, R7 ;  /* 0x000000ffff0d7224 */ /* 0x000fe200078e0007 */
[----:B------:R-:W-:Y:S02]  /*c0e0*/  MOV R12, 0x4 ;  /* 0x00000004000c7802 */ /* 0x000fe40000000f00 */
[----:B------:R-:W-:-:S07]  /*c0f0*/  MOV R10, R14 ;  /* 0x0000000e000a7202 */ /* 0x000fce0000000f00 */
[----:B------:R-:W-:Y:S05]  /*c100*/  WARPSYNC.COLLECTIVE R15, `(.L_x_98) ;  /* 0x000000000f087348 */ /* 0x000fea0003c00000 */
[----:B------:R0:W1:Y:S02]  /*c110*/  SHFL.IDX P6, R14, R13, R12, R11 ;  /* 0x0000000c0d0e7389 */ /* 0x00006400000c000b */
[----:B01----:R-:W-:Y:S01]  /*c120*/  ENDCOLLECTIVE ;  /* 0x000000000000791b */ /* 0x003fe20003800000 */
.L_x_98:
[----:B------:R-:W-:-:S04]  /*c130*/  IMAD.MOV.U32 R4, RZ, RZ, R10 ;  /* 0x000000ffff047224 */ /* 0x000fc800078e000a */
[----:B------:R-:W-:-:S05]  /*c140*/  @P0 IMAD.WIDE.U32 R4, R30, 0x2, R4 ;  /* 0x000000021e040825 */ /* 0x000fca00078e0004 */
[----:B------:R-:W-:Y:S01]  /*c150*/  @!PT LDS RZ, [RZ] ;  /* 0x00000000fffff984 */ /* 0x000fe20000000800 */
[----:B------:R-:W-:Y:S01]  /*c160*/  @!PT LDS RZ, [RZ] ;  /* 0x00000000fffff984 */ /* 0x000fe20000000800 */
[----:B------:R-:W-:Y:S01]  /*c170*/  @!PT LDS RZ, [RZ] ;  /* 0x00000000fffff984 */ /* 0x000fe20000000800 */
[----:B------:R0:W-:Y:S01]  /*c180*/  @P0 LDGSTS.E.BYPASS.LTC128B.128 [R9+0x19c00], desc[UR38][R4.64], !P3 ;  /* 0x19c0000004090fae */ /* 0x0001e2000d901d66 */
[----:B------:R-:W-:-:S03]  /*c190*/  MOV R13, R0 ;  /* 0x00000000000d7202 */ /* 0x000fc60000000f00 */
[----:B------:R0:W-:Y:S04]  /*c1a0*/  @P0 LDGSTS.E.BYPASS.LTC128B.128 [R9+0x1cc00], desc[UR38][R4.64+0x80], !P2 ;  /* 0x1cc0008004090fae */ /* 0x0001e8000d101d66 */
[----:B------:R0:W-:Y:S01]  /*c1b0*/  @P0 LDGSTS.E.BYPASS.LTC128B.128 [R9+0x1fc00], desc[UR38][R4.64+0x100], !P1 ;  /* 0x1fc0010004090fae */ /* 0x0001e2000c901d66 */
[----:B------:R-:W-:Y:S01]  /*c1c0*/  ISETP.GE.AND P0, PT, R6, 0x41, PT ;  /* 0x000000410600780c */ /* 0x000fe20003f06270 */
[----:B------:R-:W-:-:S12]  /*c1d0*/  IMAD.MOV.U32 R8, RZ, RZ, R14 ;  /* 0x000000ffff087224 */ /* 0x000fd800078e000e */
[----:B0-----:R-:W-:Y:S05]  /*c1e0*/  WARPSYNC.COLLECTIVE R15, `(.L_x_99) ;  /* 0x000000000f087348 */ /* 0x001fea0003c00000 */
[----:B------:R1:W2:Y:S02]  /*c1f0*/  SHFL.IDX P6, R14, R13, R12, R11 ;  /* 0x0000000c0d0e7389 */ /* 0x0002a400000c000b */
[----:B012---:R-:W-:Y:S01]  /*c200*/  ENDCOLLECTIVE ;  /* 0x000000000000791b */ /* 0x007fe20003800000 */
.L_x_99:
[----:B------:R-:W-:Y:S02]  /*c210*/  MOV R3, R8 ;  /* 0x0000000800037202 */ /* 0x000fe40000000f00 */
[----:B------:R-:W-:Y:S01]  /*c220*/  @P0 LEA R21, R25, UR45, 0x1 ;  /* 0x0000002d19150c11 */ /* 0x000fe2000f8e08ff */
[----:B------:R-:W-:Y:S01]  /*c230*/  IMAD.MOV.U32 R13, RZ, RZ, R7 ;  /* 0x000000ffff0d7224 */ /* 0x000fe200078e0007 */
[----:B------:R-:W-:Y:S01]  /*c240*/  MOV R12, 0x5 ;  /* 0x00000005000c7802 */ /* 0x000fe20000000f00 */
[----:B------:R-:W-:-:S07]  /*c250*/  IMAD.MOV.U32 R2, RZ, RZ, R14 ;  /* 0x000000ffff027224 */ /* 0x000fce00078e000e */
[----:B------:R-:W-:Y:S05]  /*c260*/  WARPSYNC.COLLECTIVE R15, `(.L_x_100) ;  /* 0x000000000f087348 */ /* 0x000fea0003c00000 */
[----:B------:R0:W1:Y:S02]  /*c270*/  SHFL.IDX P6, R14, R13, R12, R11 ;  /* 0x0000000c0d0e7389 */ /* 0x00006400000c000b */
[----:B01----:R-:W-:Y:S01]  /*c280*/  ENDCOLLECTIVE ;  /* 0x000000000000791b */ /* 0x003fe20003800000 */
.L_x_100:
        /* <DEDUP_REMOVED lines=8> */
[----:B------:R-:W-:-:S07]  /*c310*/  IMAD.MOV.U32 R7, RZ, RZ, R14 ;  /* 0x000000ffff077224 */ /* 0x000fce00078e000e */
[----:B0-----:R-:W-:Y:S05]  /*c320*/  WARPSYNC.COLLECTIVE R15, `(.L_x_101) ;  /* 0x000000000f087348 */ /* 0x001fea0003c00000 */
[----:B------:R1:W2:Y:S02]  /*c330*/  SHFL.IDX P6, R14, R13, R12, R11 ;  /* 0x0000000c0d0e7389 */ /* 0x0002a400000c000b */
[----:B012---:R-:W-:Y:S01]  /*c340*/  ENDCOLLECTIVE ;  /* 0x000000000000791b */ /* 0x007fe20003800000 */
.L_x_101:
[----:B------:R-:W-:Y:S05]  /*c350*/  BRA `(.L_x_102) ;  /* 0xffffffd000707947 */ /* 0x000fea000383ffff */
.L_x_51:
[----:B------:R-:W-:Y:S01]  /*c360*/  IMAD.MOV.U32 R13, RZ, RZ, R8 ;  /* 0x000000ffff0d7224 */ /* 0x000fe200078e0008 */
[----:B------:R-:W-:Y:S01]  /*c370*/  MOV R12, RZ ;  /* 0x000000ff000c7202 */ /* 0x000fe20000000f00 */
[----:B------:R-:W-:Y:S01]  /*c380*/  IMAD.MOV.U32 R11, RZ, RZ, 0x181f ;  /* 0x0000181fff0b7424 */ /* 0x000fe200078e00ff */
[----:B------:R-:W-:Y:S02]  /*c390*/  MOV R15, 0xffffffff ;  /* 0xffffffff000f7802 */ /* 0x000fe40000000f00 */
[----:B------:R-:W-:-:S07]  /*c3a0*/  LEA R7, R24, R37, 0x7 ;  /* 0x0000002518077211 */ /* 0x000fce00078e38ff */
[----:B------:R-:W-:Y:S05]  /*c3b0*/  WARPSYNC.COLLECTIVE R15, `(.L_x_103) ;  /* 0x000000000f087348 */ /* 0x000fea0003c00000 */
[----:B------:R0:W1:Y:S02]  /*c3c0*/  SHFL.IDX P6, R14, R13, R12, R11 ;  /* 0x0000000c0d0e7389 */ /* 0x00006400000c000b */
[----:B01----:R-:W-:Y:S01]  /*c3d0*/  ENDCOLLECTIVE ;  /* 0x000000000000791b */ /* 0x003fe20003800000 */
.L_x_103:
[----:B------:R-:W-:Y:S01]  /*c3e0*/  VIADD R5, R7, 0x10 ;  /* 0x0000001007057836 */ /* 0x000fe20000000000 */
[----:B------:R-:W-:Y:S01]  /*c3f0*/  MOV R13, R0 ;  /* 0x00000000000d7202 */ /* 0x000fe20000000f00 */
[----:B------:R-:W-:-:S07]  /*c400*/  IMAD.MOV.U32 R3, RZ, RZ, R14 ;  /* 0x000000ffff037224 */ /* 0x000fce00078e000e */
[----:B------:R-:W-:Y:S05]  /*c410*/  WARPSYNC.COLLECTIVE R15, `(.L_x_104) ;  /* 0x000000000f087348 */ /* 0x000fea0003c00000 */
[----:B------:R0:W1:Y:S02]  /*c420*/  SHFL.IDX P6, R14, R13, R12, R11 ;  /* 0x0000000c0d0e7389 */ /* 0x00006400000c000b */
[----:B01----:R-:W-:Y:S01]  /*c430*/  ENDCOLLECTIVE ;  /* 0x000000000000791b */ /* 0x003fe20003800000 */
.L_x_104:
[----:B------:R-:W-:Y:S02]  /*c440*/  ULDC UR4, c[0x0][0x288] ;  /* 0x0000a20000047ab9 */ /* 0x000fe40000000800 */
[----:B------:R-:W-:-:S05]  /*c450*/  IMAD R6, R6, UR4, RZ ;  /* 0x0000000406067c24 */ /* 0x000fca000f8e02ff */
[----:B------:R-:W-:Y:S02]  /*c460*/  ISETP.GE.AND P1, PT, R7, R6, PT ;  /* 0x000000060700720c */ /* 0x000fe40003f26270 */
[----:B------:R-:W-:Y:S01]  /*c470*/  MOV R13, R8 ;  /* 0x00000008000d7202 */ /* 0x000fe20000000f00 */
[----:B------:R-:W-:-:S10]  /*c480*/  IMAD.MOV.U32 R12, RZ, RZ, 0x1 ;  /* 0x00000001ff0c7424 */ /* 0x000fd400078e00ff */
[----:B------:R-:W-:Y:S01]  /*c490*/  @!P1 LEA R9, R25, UR45, 0x1 ;  /* 0x0000002d19099c11 */ /* 0x000fe2000f8e08ff */
[----:B------:R-:W-:-:S07]  /*c4a0*/  IMAD.MOV.U32 R2, RZ, RZ, R14 ;  /* 0x000000ffff027224 */ /* 0x000fce00078e000e */
[----:B------:R-:W-:Y:S05]  /*c4b0*/  WARPSYNC.COLLECTIVE R15, `(.L_x_105) ;  /* 0x000000000f087348 */ /* 0x000fea0003c00000 */
[----:B------:R0:W1:Y:S02]  /*c4c0*/  SHFL.IDX P6, R14, R13, R12, R11 ;  /* 0x0000000c0d0e7389 */ /* 0x00006400000c000b */
[----:B01----:R-:W-:Y:S01]  /*c4d0*/  ENDCOLLECTIVE ;  /* 0x000000000000791b */ /* 0x003fe20003800000 */
.L_x_105:
[----:B------:R-:W-:-:S05]  /*c4e0*/  @!P1 IMAD.WIDE.U32 R2, R30, 0x2, R2 ;  /* 0x000000021e029825 */ /* 0x000fca00078e0002 */
[----:B------:R-:W-:Y:S01]  /*c4f0*/  @!PT LDS RZ, [RZ] ;  /* 0x00000000fffff984 */ /* 0x000fe20000000800 */
[----:B------:R-:W-:Y:S01]  /*c500*/  @!PT LDS RZ, [RZ] ;  /* 0x00000000fffff984 */ /* 0x000fe20000000800 */
[----:B------:R-:W-:Y:S01]  /*c510*/  @!PT LDS RZ, [RZ] ;  /* 0x00000000fffff984 */ /* 0x000fe20000000800 */
[----:B------:R0:W-:Y:S04]  /*c520*/  @!P1 LDGSTS.E.BYPASS.LTC128B.128 [R9+0xc400], desc[UR38][R2.64], !P3 ;  /* 0x0c40000002099fae */ /* 0x0001e8000d901d66 */
[----:B------:R0:W-:Y:S01]  /*c530*/  @!P1 LDGSTS.E.BYPASS.LTC128B.128 [R9+0x10400], desc[UR38][R2.64+0x80], !P2 ;  /* 0x1040008002099fae */ /* 0x0001e2000d101d66 */
[----:B------:R-:W-:-:S03]  /*c540*/  IMAD.MOV.U32 R13, RZ, RZ, R0 ;  /* 0x000000ffff0d7224 */ /* 0x000fc600078e0000 */
[----:B------:R0:W-:Y:S01]  /*c550*/  @!P1 LDGSTS.E.BYPASS.LTC128B.128 [R9+0x14400], desc[UR38][R2.64+0x100], !P0 ;  /* 0x1440010002099fae */ /* 0x0001e2000c101d66 */
[----:B------:R-:W-:Y:S02]  /*c560*/  ISETP.GE.AND P1, PT, R5, R6, PT ;  /* 0x000000060500720c */ /* 0x000fe40003f26270 */
[----:B------:R-:W-:-:S11]  /*c570*/  MOV R5, R14 ;  /* 0x0000000e00057202 */ /* 0x000fd60000000f00 */
[----:B0-----:R-:W-:Y:S05]  /*c580*/  WARPSYNC.COLLECTIVE R15, `(.L_x_106) ;  /* 0x000000000f087348 */ /* 0x001fea0003c00000 */
[----:B------:R1:W2:Y:S02]  /*c590*/  SHFL.IDX P6, R14, R13, R12, R11 ;  /* 0x0000000c0d0e7389 */ /* 0x0002a400000c000b */
[----:B012---:R-:W-:Y:S01]  /*c5a0*/  ENDCOLLECTIVE ;  /* 0x000000000000791b */ /* 0x007fe20003800000 */
.L_x_106:
[----:B------:R-:W-:Y:S01]  /*c5b0*/  VIADD R3, R7, 0x20 ;  /* 0x0000002007037836 */ /* 0x000fe20000000000 */
[----:B------:R-:W-:Y:S02]  /*c5c0*/  @!P1 LEA R19, R25, UR45, 0x1 ;  /* 0x0000002d19139c11 */ /* 0x000fe4000f8e08ff */
[----:B------:R-:W-:Y:S01]  /*c5d0*/  MOV R13, R8 ;  /* 0x00000008000d7202 */ /* 0x000fe20000000f00 */
[----:B------:R-:W-:Y:S01]  /*c5e0*/  IMAD.MOV.U32 R12, RZ, RZ, 0x2 ;  /* 0x00000002ff0c7424 */ /* 0x000fe200078e00ff */
[----:B------:R-:W-:-:S07]  /*c5f0*/  MOV R4, R14 ;  /* 0x0000000e00047202 */ /* 0x000fce0000000f00 */
[----:B------:R-:W-:Y:S05]  /*c600*/  WARPSYNC.COLLECTIVE R15, `(.L_x_107) ;  /* 0x000000000f087348 */ /* 0x000fea0003c00000 */
[----:B------:R0:W1:Y:S02]  /*c610*/  SHFL.IDX P6, R14, R13, R12, R11 ;  /* 0x0000000c0d0e7389 */ /* 0x00006400000c000b */
[----:B01----:R-:W-:Y:S01]  /*c620*/  ENDCOLLECTIVE ;  /* 0x000000000000791b */ /* 0x003fe20003800000 */
.L_x_107:
        /* <DEDUP_REMOVED lines=13> */
.L_x_108:
        /* <DEDUP_REMOVED lines=8> */
.L_x_109:
        /* <DEDUP_REMOVED lines=13> */
.L_x_110:
        /* <DEDUP_REMOVED lines=8> */
.L_x_111:
        /* <DEDUP_REMOVED lines=13> */
.L_x_112:
        /* <DEDUP_REMOVED lines=8> */
.L_x_113:
        /* <DEDUP_REMOVED lines=13> */
.L_x_114:
        /* <DEDUP_REMOVED lines=8> */
.L_x_115:
        /* <DEDUP_REMOVED lines=13> */
.L_x_116:
[----:B------:R-:W-:Y:S01]  /*cc40*/  @!P1 LEA R9, R25, UR45, 0x1 ;  /* 0x0000002d19099c11 */ /* 0x000fe2000f8e08ff */
[----:B------:R-:W-:Y:S01]  /*cc50*/  IMAD.MOV.U32 R13, RZ, RZ, R8 ;  /* 0x000000ffff0d7224 */ /* 0x000fe200078e0008 */
[----:B------:R-:W-:Y:S02]  /*cc60*/  MOV R12, 0x7 ;  /* 0x00000007000c7802 */ /* 0x000fe40000000f00 */
[----:B------:R-:W-:-:S07]  /*cc70*/  MOV R2, R14 ;  /* 0x0000000e00027202 */ /* 0x000fce0000000f00 */
[----:B------:R-:W-:Y:S05]  /*cc80*/  WARPSYNC.COLLECTIVE R15, `(.L_x_117) ;  /* 0x000000000f087348 */ /* 0x000fea0003c00000 */
[----:B------:R0:W1:Y:S02]  /*cc90*/  SHFL.IDX P6, R14, R13, R12, R11 ;  /* 0x0000000c0d0e7389 */ /* 0x00006400000c000b */
[----:B01----:R-:W-:Y:S01]  /*cca0*/  ENDCOLLECTIVE ;  /* 0x000000000000791b */ /* 0x003fe20003800000 */
.L_x_117:
[----:B------:R-:W-:-:S05]  /*ccb0*/  @!P1 IMAD.WIDE.U32 R2, R30, 0x2, R2 ;  /* 0x000000021e029825 */ /* 0x000fca00078e0002 */
[----:B------:R-:W-:Y:S01]  /*ccc0*/  @!PT LDS RZ, [RZ] ;  /* 0x00000000fffff984 */ /* 0x000fe20000000800 */
[----:B------:R-:W-:Y:S01]  /*ccd0*/  @!PT LDS RZ, [RZ] ;  /* 0x00000000fffff984 */ /* 0x000fe20000000800 */
[----:B------:R-:W-:Y:S01]  /*cce0*/  @!PT LDS RZ, [RZ] ;  /* 0x00000000fffff984 */ /* 0x000fe20000000800 */
[----:B------:R0:W-:Y:S04]  /*ccf0*/  @!P1 LDGSTS.E.BYPASS.LTC128B.128 [R9+0xf400], desc[UR38][R2.64], !P3 ;  /* 0x0f40000002099fae */ /* 0x0001e8000d901d66 */
[----:B------:R0:W-:Y:S01]  /*cd00*/  @!P1 LDGSTS.E.BYPASS.LTC128B.128 [R9+0x13400], desc[UR38][R2.64+0x80], !P2 ;  /* 0x1340008002099fae */ /* 0x0001e2000d101d66 */
[----:B------:R-:W-:-:S03]  /*cd10*/  MOV R13, R0 ;  /* 0x00000000000d7202 */ /* 0x000fc60000000f00 */
[----:B------:R0:W-:Y:S01]  /*cd20*/  @!P1 LDGSTS.E.BYPASS.LTC128B.128 [R9+0x17400], desc[UR38][R2.64+0x100], !P0 ;  /* 0x1740010002099fae */ /* 0x0001e2000c101d66 */
[----:B------:R-:W-:-:S07]  /*cd30*/  IMAD.MOV.U32 R4, RZ, RZ, R14 ;  /* 0x000000ffff047224 */ /* 0x000fce00078e000e */
[----:B0-----:R-:W-:Y:S05]  /*cd40*/  WARPSYNC.COLLECTIVE R15, `(.L_x_118) ;  /* 0x000000000f087348 */ /* 0x001fea0003c00000 */
[----:B------:R1:W2:Y:S02]  /*cd50*/  SHFL.IDX P6, R14, R13, R12, R11 ;  /* 0x0000000c0d0e7389 */ /* 0x0002a400000c000b */
[----:B012---:R-:W-:Y:S01]  /*cd60*/  ENDCOLLECTIVE ;  /* 0x000000000000791b */ /* 0x007fe20003800000 */
.L_x_118:
[----:B------:R-:W-:Y:S05]  /*cd70*/  BRA `(.L_x_119) ;  /* 0xffffffd000547947 */ /* 0x000fea000383ffff */
.L_x_54:
[----:B0-----:R-:W-:-:S04]  /*cd80*/  IMAD.U32 R3, RZ, RZ, UR45 ;  /* 0x0000002dff037e24 */ /* 0x001fc8000f8e00ff */
[----:B------:R0:W1:Y:S03]  /*cd90*/  SYNCS.PHASECHK.TRANS64.TRYWAIT P0, [R3+URZ+0x2a820], R0 ;  /* 0x02a82000030075a7 */ /* 0x000066000800017f */
[----:B-1----:R-:W-:Y:S05]  /*cda0*/  @!P0 NANOSLEEP.SYNCS 0x989680 ;  /* 0x009896800000895d */ /* 0x002fea0003900000 */
[----:B------:R-:W1:Y:S02]  /*cdb0*/  @!P0 SYNCS.PHASECHK.TRANS64 P0, [R3+URZ+0x2a820], R0 ;  /* 0x02a82000030085a7 */ /* 0x000e64000800007f */
[----:B-1----:R-:W-:Y:S05]  /*cdc0*/  @!P0 BRA `(.L_x_54) ;  /* 0xfffffffc00ec8947 */ /* 0x002fea000383ffff */
[----:B------:R-:W-:Y:S05]  /*cdd0*/  BRA `(.L_x_120) ;  /* 0xffffffd0009c7947 */ /* 0x000fea000383ffff */
.L_x_58:
[----:B0-----:R0:W1:Y:S02]  /*cde0*/  SYNCS.PHASECHK.TRANS64.TRYWAIT P0, [R8+URZ+0x2a840], R3 ;  /* 0x02a84003080075a7 */ /* 0x001064000800017f */
[----:B-1----:R-:W-:Y:S05]  /*cdf0*/  @!P0 NANOSLEEP.SYNCS 0x989680 ;  /* 0x009896800000895d */ /* 0x002fea0003900000 */
[----:B------:R-:W1:Y:S02]  /*ce00*/  @!P0 SYNCS.PHASECHK.TRANS64 P0, [R8+URZ+0x2a840], R3 ;  /* 0x02a84003080085a7 */ /* 0x000e64000800007f */
[----:B-1----:R-:W-:Y:S05]  /*ce10*/  @!P0 BRA `(.L_x_58) ;  /* 0xfffffffc00f08947 */ /* 0x002fea000383ffff */
[----:B------:R-:W-:Y:S05]  /*ce20*/  BRA `(.L_x_121) ;  /* 0xffffffd400647947 */ /* 0x000fea000383ffff */
.L_x_59:
[----:B------:R-:W-:Y:S01]  /*ce30*/  BSSY B1, `(.L_x_122) ;  /* 0x0000008000017945 */ /* 0x000fe20003800000 */
[----:B------:R-:W-:Y:S01]  /*ce40*/  MOV R13, R20 ;  /* 0x00000014000d7202 */ /* 0x000fe20000000f00 */
[----:B------:R-:W-:Y:S01]  /*ce50*/  IMAD.MOV.U32 R12, RZ, RZ, RZ ;  /* 0x000000ffff0c7224 */ /* 0x000fe200078e00ff */
[----:B------:R-:W-:Y:S01]  /*ce60*/  MOV R11, 0x181f ;  /* 0x0000181f000b7802 */ /* 0x000fe20000000f00 */
[----:B------:R-:W-:-:S07]  /*ce70*/  IMAD.MOV.U32 R15, RZ, RZ, -0x1 ;  /* 0xffffffffff0f7424 */ /* 0x000fce00078e00ff */
[----:B------:R-:W-:Y:S05]  /*ce80*/  WARPSYNC.COLLECTIVE R15, `(.L_x_123) ;  /* 0x000000000f087348 */ /* 0x000fea0003c00000 */
[----:B------:R0:W1:Y:S02]  /*ce90*/  SHFL.IDX P6, R14, R13, R12, R11 ;  /* 0x0000000c0d0e7389 */ /* 0x00006400000c000b */
[----:B01----:R-:W-:Y:S01]  /*cea0*/  ENDCOLLECTIVE ;  /* 0x000000000000791b */ /* 0x003fe20003800000 */
.L_x_123:
[----:B------:R-:W-:Y:S05]  /*ceb0*/  BSYNC B1 ;  /* 0x0000000000017941 */ /* 0x000fea0003800000 */
.L_x_122:
[----:B------:R-:W-:Y:S01]  /*cec0*/  IMAD.MOV.U32 R13, RZ, RZ, R18 ;  /* 0x000000ffff0d7224 */ /* 0x000fe200078e0012 */
[----:B------:R-:W-:Y:S01]  /*ced0*/  MOV R12, RZ ;  /* 0x000000ff000c7202 */ /* 0x000fe20000000f00 */
[----:B------:R-:W-:Y:S01]  /*cee0*/  IMAD.MOV.U32 R11, RZ, RZ, 0x181f ;  /* 0x0000181fff0b7424 */ /* 0x000fe200078e00ff */
[----:B------:R-:W-:Y:S02]  /*cef0*/  MOV R15, 0xffffffff ;  /* 0xffffffff000f7802 */ /* 0x000fe40000000f00 */
[----:B------:R-:W-:Y:S02]  /*cf00*/  MOV R3, R14 ;  /* 0x0000000e00037202 */ /* 0x000fe40000000f00 */
[----:B------:R-:W-:-:S07]  /*cf10*/  LEA R19, R19, UR45, 0x1 ;  /* 0x0000002d13137c11 */ /* 0x000fce000f8e08ff */
[----:B------:R-:W-:Y:S05]  /*cf20*/  WARPSYNC.COLLECTIVE R15, `(.L_x_124) ;  /* 0x000000000f087348 */ /* 0x000fea0003c00000 */
[----:B------:R0:W1:Y:S02]  /*cf30*/  SHFL.IDX P6, R14, R13, R12, R11 ;  /* 0x0000000c0d0e7389 */ /* 0x00006400000c000b */
[----:B01----:R-:W-:Y:S01]  /*cf40*/  ENDCOLLECTIVE ;  /* 0x000000000000791b */ /* 0x003fe20003800000 */
.L_x_124:
[----:B------:R-:W-:Y:S01]  /*cf50*/  MOV R13, R20 ;  /* 0x00000014000d7202 */ /* 0x000fe20000000f00 */
[----:B------:R-:W-:Y:S01]  /*cf60*/  IMAD.MOV.U32 R12, RZ, RZ, 0x1 ;  /* 0x00000001ff0c7424 */ /* 0x000fe200078e00ff */
[----:B------:R-:W-:-:S13]  /*cf70*/  IADD3 R2, P0, R14, R35, RZ ;  /* 0x000000230e027210 */ /* 0x000fda0007f1e0ff */
[----:B------:R-:W-:Y:S05]  /*cf80*/  WARPSYNC.COLLECTIVE R15, `(.L_x_125) ;  /* 0x000000000f087348 */ /* 0x000fea0003c00000 */
[----:B------:R0:W1:Y:S02]  /*cf90*/  SHFL.IDX P6, R14, R13, R12, R11 ;  /* 0x0000000c0d0e7389 */ /* 0x00006400000c000b */
[----:B01----:R-:W-:Y:S01]  /*cfa0*/  ENDCOLLECTIVE ;  /* 0x000000000000791b */ /* 0x003fe20003800000 */
.L_x_125:
[----:B------:R-:W-:-:S05]  /*cfb0*/  IMAD.X R3, RZ, RZ, R3, P0 ;  /* 0x000000ffff037224 */ /* 0x000fca00000e0603 */
[----:B------:R-:W-:Y:S01]  /*cfc0*/  @!PT LDS RZ, [RZ] ;  /* 0x00000000fffff984 */ /* 0x000fe20000000800 */
[----:B------:R-:W-:Y:S01]  /*cfd0*/  @!PT LDS RZ, [RZ] ;  /* 0x00000000fffff984 */ /* 0x000fe20000000800 */
[----:B------:R-:W-:Y:S01]  /*cfe0*/  @!PT LDS RZ, [RZ] ;  /* 0x00000000fffff984 */ /* 0x000fe20000000800 */
[----:B------:R0:W-:Y:S04]  /*cff0*/  LDGSTS.E.BYPASS.LTC128B.128 [R19+0x18400], desc[UR38][R2.64], !P3 ;  /* 0x1840000002137fae */ /* 0x0001e8000d901d66 */
[----:B------:R0:W-:Y:S01]  /*d000*/  LDGSTS.E.BYPASS.LTC128B.128 [R19+0x1b400], desc[UR38][R2.64+0x80], !P2 ;  /* 0x1b40008002137fae */ /* 0x0001e2000d101d66 */
[----:B------:R-:W-:-:S03]  /*d010*/  IMAD.MOV.U32 R13, RZ, RZ, R18 ;  /* 0x000000ffff0d7224 */ /* 0x000fc600078e0012 */
[----:B------:R0:W-:Y:S01]  /*d020*/  LDGSTS.E.BYPASS.LTC128B.128 [R19+0x1e400], desc[UR38][R2.64+0x100], !P1 ;  /* 0x1e40010002137fae */ /* 0x0001e2000c901d66 */
[----:B------:R-:W-:-:S07]  /*d030*/  MOV R4, R14 ;  /* 0x0000000e00047202 */ /* 0x000fce0000000f00 */
[----:B0-----:R-:W-:Y:S05]  /*d040*/  WARPSYNC.COLLECTIVE R15, `(.L_x_126) ;  /* 0x000000000f087348 */ /* 0x001fea0003c00000 */
[----:B------:R1:W2:Y:S02]  /*d050*/  SHFL.IDX P6, R14, R13, R12, R11 ;  /* 0x0000000c0d0e7389 */ /* 0x0002a400000c000b */
[----:B012---:R-:W-:Y:S01]  /*d060*/  ENDCOLLECTIVE ;  /* 0x000000000000791b */ /* 0x007fe20003800000 */
.L_x_126:
[----:B------:R-:W-:Y:S01]  /*d070*/  IMAD.MOV.U32 R13, RZ, RZ, R20 ;  /* 0x000000ffff0d7224 */ /* 0x000fe200078e0014 */
[----:B------:R-:W-:Y:S02]  /*d080*/  MOV R12, 0x2 ;  /* 0x00000002000c7802 */ /* 0x000fe40000000f00 */
[----:B------:R-:W-:-:S13]  /*d090*/  IADD3 R2, P0, R14, R35, RZ ;  /* 0x000000230e027210 */ /* 0x000fda0007f1e0ff */
[----:B------:R-:W-:Y:S05]  /*d0a0*/  WARPSYNC.COLLECTIVE R15, `(.L_x_127) ;  /* 0x000000000f087348 */ /* 0x000fea0003c00000 */
[----:B------:R0:W1:Y:S02]  /*d0b0*/  SHFL.IDX P6, R14, R13, R12, R11 ;  /* 0x0000000c0d0e7389 */ /* 0x00006400000c000b */
[----:B01----:R-:W-:Y:S01]  /*d0c0*/  ENDCOLLECTIVE ;  /* 0x000000000000791b */ /* 0x003fe20003800000 */
.L_x_127:
[----:B------:R-:W-:-:S05]  /*d0d0*/  IADD3.X R3, RZ, R4, RZ, P0, !PT ;  /* 0x00000004ff037210 */ /* 0x000fca00007fe4ff */
[----:B------:R-:W-:Y:S01]  /*d0e0*/  @!PT LDS RZ, [RZ] ;  /* 0x00000000fffff984 */ /* 0x000fe20000000800 */
[----:B------:R-:W-:Y:S01]  /*d0f0*/  @!PT LDS RZ, [RZ] ;  /* 0x00000000fffff984 */ /* 0x000fe20000000800 */
[----:B------:R-:W-:Y:S01]  /*d100*/  @!PT LDS RZ, [RZ] ;  /* 0x00000000fffff984 */ /* 0x000fe20000000800 */
[----:B------:R0:W-:Y:S04]  /*d110*/  LDGSTS.E.BYPASS.LTC128B.128 [R19+0x18c00], desc[UR38][R2.64], !P3 ;  /* 0x18c0000002137fae */ /* 0x0001e8000d901d66 */
[----:B------:R0:W-:Y:S01]  /*d120*/  LDGSTS.E.BYPASS.LTC128B.128 [R19+0x1bc00], desc[UR38][R2.64+0x80], !P2 ;  /* 0x1bc0008002137fae */ /* 0x0001e2000d101d66 */
[----:B------:R-:W-:-:S03]  /*d130*/  MOV R13, R18 ;  /* 0x00000012000d7202 */ /* 0x000fc60000000f00 */
[----:B------:R0:W-:Y:S01]  /*d140*/  LDGSTS.E.BYPASS.LTC128B.128 [R19+0x1ec00], desc[UR38][R2.64+0x100], !P1 ;  /* 0x1ec0010002137fae */ /* 0x0001e2000c901d66 */
[----:B------:R-:W-:-:S07]  /*d150*/  IMAD.MOV.U32 R5, RZ, RZ, R14 ;  /* 0x000000ffff057224 */ /* 0x000fce00078e000e */
[----:B0-----:R-:W-:Y:S05]  /*d160*/  WARPSYNC.COLLECTIVE R15, `(.L_x_128) ;  /* 0x000000000f087348 */ /* 0x001fea0003c00000 */
[----:B------:R1:W2:Y:S02]  /*d170*/  SHFL.IDX P6, R14, R13, R12, R11 ;  /* 0x0000000c0d0e7389 */ /* 0x0002a400000c000b */
[----:B012---:R-:W-:Y:S01]  /*d180*/  ENDCOLLECTIVE ;  /* 0x000000000000791b */ /* 0x007fe20003800000 */
.L_x_128:
[----:B------:R-:W-:Y:S02]  /*d190*/  IMAD.MOV.U32 R13, RZ, RZ, R20 ;  /* 0x000000ffff0d7224 */ /* 0x000fe400078e0014 */
[----:B------:R-:W-:-:S05]  /*d1a0*/  IMAD.MOV.U32 R12, RZ, RZ, R14 ;  /* 0x000000ffff0c7224 */ /* 0x000fca00078e000e */
[----:B------:R-:W-:Y:S02]  /*d1b0*/  IADD3 R2, P0, R12, R35, RZ ;  /* 0x000000230c027210 */ /* 0x000fe40007f1e0ff */
[----:B------:R-:W-:Y:S02]  /*d1c0*/  MOV R12, 0x3 ;  /* 0x00000003000c7802 */ /* 0x000fe40000000f00 */
[----:B------:R-:W-:-:S09]  /*d1d0*/  IADD3.X R3, RZ, R5, RZ, P0, !PT ;  /* 0x00000005ff037210 */ /* 0x000fd200007fe4ff */
[----:B------:R-:W-:Y:S05]  /*d1e0*/  WARPSYNC.COLLECTIVE R15, `(.L_x_129) ;  /* 0x000000000f087348 */ /* 0x000fea0003c00000 */
[----:B------:R0:W1:Y:S02]  /*d1f0*/  SHFL.IDX P6, R14, R13, R12, R11 ;  /* 0x0000000c0d0e7389 */ /* 0x00006400000c000b */
[----:B01----:R-:W-:Y:S01]  /*d200*/  ENDCOLLECTIVE ;  /* 0x000000000000791b */ /* 0x003fe20003800000 */
.L_x_129:
[----:B------:R-:W-:Y:S01]  /*d210*/  @!PT LDS RZ, [RZ] ;  /* 0x00000000fffff984 */ /* 0x000fe20000000800 */
[----:B------:R-:W-:Y:S01]  /*d220*/  @!PT LDS RZ, [RZ] ;  /* 0x00000000fffff984 */ /* 0x000fe20000000800 */
[----:B------:R-:W-:Y:S01]  /*d230*/  @!PT LDS RZ, [RZ] ;  /* 0x00000000fffff984 */ /* 0x000fe20000000800 */
[----:B------:R-:W-:Y:S04]  /*d240*/  LDGSTS.E.BYPASS.LTC128B.128 [R19+0x19400], desc[UR38][R2.64], !P3 ;  /* 0x1940000002137fae */ /* 0x000fe8000d901d66 */
[----:B------:R-:W-:Y:S04]  /*d250*/  LDGSTS.E.BYPASS.LTC128B.128 [R19+0x1c400], desc[UR38][R2.64+0x80], !P2 ;  /* 0x1c40008002137fae */ /* 0x000fe8000d101d66 */
[----:B------:R0:W-:Y:S01]  /*d260*/  LDGSTS.E.BYPASS.LTC128B.128 [R19+0x1f400], desc[UR38][R2.64+0x100], !P1 ;  /* 0x1f40010002137fae */ /* 0x0001e2000c901d66 */
[----:B------:R-:W-:Y:S01]  /*d270*/  MOV R13, R18 ;  /* 0x00000012000d7202 */ /* 0x000fe20000000f00 */
[----:B0-----:R-:W-:-:S07]  /*d280*/  IMAD.MOV.U32 R3, RZ, RZ, R14 ;  /* 0x000000ffff037224 */ /* 0x001fce00078e000e */
[----:B------:R-:W-:Y:S05]  /*d290*/  WARPSYNC.COLLECTIVE R15, `(.L_x_130) ;  /* 0x000000000f087348 */ /* 0x000fea0003c00000 */
[----:B------:R0:W1:Y:S02]  /*d2a0*/  SHFL.IDX P6, R14, R13, R12, R11 ;  /* 0x0000000c0d0e7389 */ /* 0x00006400000c000b */
[----:B01----:R-:W-:Y:S01]  /*d2b0*/  ENDCOLLECTIVE ;  /* 0x000000000000791b */ /* 0x003fe20003800000 */
.L_x_130:
[----:B------:R-:W-:Y:S01]  /*d2c0*/  MOV R13, R20 ;  /* 0x00000014000d7202 */ /* 0x000fe20000000f00 */
[----:B------:R-:W-:Y:S01]  /*d2d0*/  IMAD.MOV.U32 R12, RZ, RZ, 0x4 ;  /* 0x00000004ff0c7424 */ /* 0x000fe200078e00ff */
[----:B------:R-:W-:-:S13]  /*d2e0*/  IADD3 R2, P0, R14, R35, RZ ;  /* 0x000000230e027210 */ /* 0x000fda0007f1e0ff */
[----:B------:R-:W-:Y:S05]  /*d2f0*/  WARPSYNC.COLLECTIVE R15, `(.L_x_131) ;  /* 0x000000000f087348 */ /* 0x000fea0003c00000 */
[----:B------:R0:W1:Y:S02]  /*d300*/  SHFL.IDX P6, R14, R13, R12, R11 ;  /* 0x0000000c0d0e7389 */ /* 0x00006400000c000b */
[----:B01----:R-:W-:Y:S01]  /*d310*/  ENDCOLLECTIVE ;  /* 0x000000000000791b */ /* 0x003fe20003800000 */
.L_x_131:
        /* <DEDUP_REMOVED lines=12> */
.L_x_132:
[----:B------:R-:W-:Y:S02]  /*d3e0*/  MOV R13, R20 ;  /* 0x00000014000d7202 */ /* 0x000fe40000000f00 */
[----:B------:R-:W-:-:S04]  /*d3f0*/  MOV R12, R14 ;  /* 0x0000000e000c7202 */ /* 0x000fc80000000f00 */
[----:B------:R-:W-:Y:S01]  /*d400*/  IADD3 R2, P0, R12, R35, RZ ;  /* 0x000000230c027210 */ /* 0x000fe20007f1e0ff */
[----:B------:R-:W-:-:S04]  /*d410*/  IMAD.MOV.U32 R12, RZ, RZ, 0x5 ;  /* 0x00000005ff0c7424 */ /* 0x000fc800078e00ff */
[----:B------:R-:W-:-:S08]  /*d420*/  IMAD.X R3, RZ, RZ, R4, P0 ;  /* 0x000000ffff037224 */ /* 0x000fd000000e0604 */
[----:B------:R-:W-:Y:S05]  /*d430*/  WARPSYNC.COLLECTIVE R15, `(.L_x_133) ;  /* 0x000000000f087348 */ /* 0x000fea0003c00000 */
[----:B------:R0:W1:Y:S02]  /*d440*/  SHFL.IDX P6, R14, R13, R12, R11 ;  /* 0x0000000c0d0e7389 */ /* 0x00006400000c000b */
[----:B01----:R-:W-:Y:S01]  /*d450*/  ENDCOLLECTIVE ;  /* 0x000000000000791b */ /* 0x003fe20003800000 */
.L_x_133:
[----:B------:R-:W-:Y:S01]  /*d460*/  @!PT LDS RZ, [RZ] ;  /* 0x00000000fffff984 */ /* 0x000fe20000000800 */
[----:B------:R-:W-:Y:S01]  /*d470*/  @!PT LDS RZ, [RZ] ;  /* 0x00000000fffff984 */ /* 0x000fe20000000800 */
[----:B------:R-:W-:Y:S01]  /*d480*/  @!PT LDS RZ, [RZ] ;  /* 0x00000000fffff984 */ /* 0x000fe20000000800 */
[----:B------:R0:W-:Y:S04]  /*d490*/  LDGSTS.E.BYPASS.LTC128B.128 [R19+0x1a400], desc[UR38][R2.64], !P3 ;  /* 0x1a40000002137fae */ /* 0x0001e8000d901d66 */
[----:B------:R0:W-:Y:S04]  /*d4a0*/  LDGSTS.E.BYPASS.LTC128B.128 [R19+0x1d400], desc[UR38][R2.64+0x80], !P2 ;  /* 0x1d40008002137fae */ /* 0x0001e8000d101d66 */
[----:B------:R0:W-:Y:S01]  /*d4b0*/  LDGSTS.E.BYPASS.LTC128B.128 [R19+0x20400], desc[UR38][R2.64+0x100], !P1 ;  /* 0x2040010002137fae */ /* 0x0001e2000c901d66 */
[----:B------:R-:W-:Y:S01]  /*d4c0*/  IMAD.MOV.U32 R13, RZ, RZ, R18 ;  /* 0x000000ffff0d7224 */ /* 0x000fe200078e0012 */
[----:B------:R-:W-:-:S07]  /*d4d0*/  MOV R20, R14 ;  /* 0x0000000e00147202 */ /* 0x000fce0000000f00 */
[----:B0-----:R-:W-:Y:S05]  /*d4e0*/  WARPSYNC.COLLECTIVE R15, `(.L_x_134) ;  /* 0x000000000f087348 */ /* 0x001fea0003c00000 */
[----:B------:R1:W2:Y:S02]  /*d4f0*/  SHFL.IDX P6, R14, R13, R12, R11 ;  /* 0x0000000c0d0e7389 */ /* 0x0002a400000c000b */
[----:B012---:R-:W-:Y:S01]  /*d500*/  ENDCOLLECTIVE ;  /* 0x000000000000791b */ /* 0x007fe20003800000 */
.L_x_134:
[----:B------:R-:W-:Y:S05]  /*d510*/  BRA `(.L_x_135) ;  /* 0xffffffd000c07947 */ /* 0x000fea000383ffff */
.L_x_64:
[----:B0-----:R0:W2:Y:S02]  /*d520*/  SYNCS.PHASECHK.TRANS64.TRYWAIT P0, [R4+URZ+0x2a860], R3 ;  /* 0x02a86003040075a7 */ /* 0x0010a4000800017f */
[----:B--2---:R-:W-:Y:S05]  /*d530*/  @!P0 NANOSLEEP.SYNCS 0x989680 ;  /* 0x009896800000895d */ /* 0x004fea0003900000 */
[----:B------:R-:W2:Y:S02]  /*d540*/  @!P0 SYNCS.PHASECHK.TRANS64 P0, [R4+URZ+0x2a860], R3 ;  /* 0x02a86003040085a7 */ /* 0x000ea4000800007f */
[----:B--2---:R-:W-:Y:S05]  /*d550*/  @!P0 BRA `(.L_x_64) ;  /* 0xfffffffc00f08947 */ /* 0x004fea000383ffff */
[----:B------:R-:W-:Y:S05]  /*d560*/  BRA `(.L_x_136) ;  /* 0xffffffd4001c7947 */ /* 0x000fea000383ffff */
.L_x_65:
[----:B------:R-:W-:Y:S01]  /*d570*/  BSSY B1, `(.L_x_137) ;  /* 0x0000008000017945 */ /* 0x000fe20003800000 */
[----:B------:R-:W-:Y:S01]  /*d580*/  MOV R13, R17 ;  /* 0x00000011000d7202 */ /* 0x000fe20000000f00 */
[----:B------:R-:W-:Y:S01]  /*d590*/  IMAD.MOV.U32 R12, RZ, RZ, RZ ;  /* 0x000000ffff0c7224 */ /* 0x000fe200078e00ff */
[----:B------:R-:W-:Y:S01]  /*d5a0*/  MOV R11, 0x181f ;  /* 0x0000181f000b7802 */ /* 0x000fe20000000f00 */
[----:B------:R-:W-:-:S07]  /*d5b0*/  IMAD.MOV.U32 R15, RZ, RZ, -0x1 ;  /* 0xffffffffff0f7424 */ /* 0x000fce00078e00ff */
[----:B01----:R-:W-:Y:S05]  /*d5c0*/  WARPSYNC.COLLECTIVE R15, `(.L_x_138) ;  /* 0x000000000f087348 */ /* 0x003fea0003c00000 */
[----:B------:R2:W3:Y:S02]  /*d5d0*/  SHFL.IDX P6, R14, R13, R12, R11 ;  /* 0x0000000c0d0e7389 */ /* 0x0004e400000c000b */
[----:B0123--:R-:W-:Y:S01]  /*d5e0*/  ENDCOLLECTIVE ;  /* 0x000000000000791b */ /* 0x00ffe20003800000 */
.L_x_138:
[----:B------:R-:W-:Y:S05]  /*d5f0*/  BSYNC B1 ;  /* 0x0000000000017941 */ /* 0x000fea0003800000 */
.L_x_137:
        /* <DEDUP_REMOVED lines=9> */
.L_x_139:
[----:B------:R-:W-:Y:S01]  /*d690*/  MOV R13, R17 ;  /* 0x00000011000d7202 */ /* 0x000fe20000000f00 */
[----:B------:R-:W-:Y:S01]  /*d6a0*/  IMAD.MOV.U32 R12, RZ, RZ, 0x1 ;  /* 0x00000001ff0c7424 */ /* 0x000fe200078e00ff */
[----:B------:R-:W-:-:S13]  /*d6b0*/  IADD3 R2, P1, R14, R35, RZ ;  /* 0x000000230e027210 */ /* 0x000fda0007f3e0ff */
[----:B------:R-:W-:Y:S05]  /*d6c0*/  WARPSYNC.COLLECTIVE R15, `(.L_x_140) ;  /* 0x000000000f087348 */ /* 0x000fea0003c00000 */
[----:B------:R0:W1:Y:S02]  /*d6d0*/  SHFL.IDX P6, R14, R13, R12, R11 ;  /* 0x0000000c0d0e7389 */ /* 0x00006400000c000b */
[----:B01----:R-:W-:Y:S01]  /*d6e0*/  ENDCOLLECTIVE ;  /* 0x000000000000791b */ /* 0x003fe20003800000 */
.L_x_140:
[----:B------:R-:W-:Y:S01]  /*d6f0*/  IMAD.X R3, RZ, RZ, R3, P1 ;  /* 0x000000ffff037224 */ /* 0x000fe200008e0603 */
[----:B------:R-:W-:-:S04]  /*d700*/  LOP3.LUT P1, RZ, R29, 0x1, RZ, 0xc0, !PT ;  /* 0x000000011dff7812 */ /* 0x000fc8000782c0ff */
[----:B------:R-:W-:Y:S01]  /*d710*/  ISETP.LT.OR P2, PT, R0, 0x1, !P1 ;  /* 0x000000010000780c */ /* 0x000fe20004f41670 */
[----:B------:R-:W-:-:S12]  /*d720*/  IMAD.MOV.U32 R13, RZ, RZ, R16 ;  /* 0x000000ffff0d7224 */ /* 0x000fd800078e0010 */
[----:B------:R-:W-:Y:S01]  /*d730*/  @!PT LDS RZ, [RZ] ;  /* 0x00000000fffff984 */ /* 0x000fe20000000800 */
[----:B------:R-:W-:Y:S01]  /*d740*/  @!PT LDS RZ, [RZ] ;  /* 0x00000000fffff984 */ /* 0x000fe20000000800 */
[----:B------:R-:W-:Y:S01]  /*d750*/  @!PT LDS RZ, [RZ] ;  /* 0x00000000fffff984 */ /* 0x000fe20000000800 */
[----:B------:R0:W-:Y:S01]  /*d760*/  LDGSTS.E.BYPASS.LTC128B.128 [R5+0x400], desc[UR38][R2.64], !P2 ;  /* 0x0040000002057fae */ /* 0x0001e2000d101d66 */
[----:B------:R-:W-:Y:S02]  /*d770*/  ISETP.LT.OR P2, PT, R0, 0x1, !P0 ;  /* 0x000000010000780c */ /* 0x000fe40004741670 */
[----:B------:R-:W-:-:S11]  /*d780*/  MOV R8, R14 ;  /* 0x0000000e00087202 */ /* 0x000fd60000000f00 */
[----:B0-----:R-:W-:Y:S05]  /*d790*/  WARPSYNC.COLLECTIVE R15, `(.L_x_141) ;  /* 0x000000000f087348 */ /* 0x001fea0003c00000 */
[----:B------:R1:W2:Y:S02]  /*d7a0*/  SHFL.IDX P6, R14, R13, R12, R11 ;  /* 0x0000000c0d0e7389 */ /* 0x0002a400000c000b */
[----:B012---:R-:W-:Y:S01]  /*d7b0*/  ENDCOLLECTIVE ;  /* 0x000000000000791b */ /* 0x007fe20003800000 */
.L_x_141:
[----:B------:R-:W-:Y:S01]  /*d7c0*/  @!PT LDS RZ, [RZ] ;  /* 0x00000000fffff984 */ /* 0x000fe20000000800 */
[----:B------:R-:W-:Y:S01]  /*d7d0*/  @!PT LDS RZ, [RZ] ;  /* 0x00000000fffff984 */ /* 0x000fe20000000800 */
[----:B------:R-:W-:Y:S01]  /*d7e0*/  @!PT LDS RZ, [RZ] ;  /* 0x00000000fffff984 */ /* 0x000fe20000000800 */
[----:B------:R0:W-:Y:S01]  /*d7f0*/  LDGSTS.E.BYPASS.LTC128B.128 [R5+0x3400], desc[UR38][R2.64+0x80], !P2 ;  /* 0x0340008002057fae */ /* 0x0001e2000d101d66 */
[----:B------:R-:W-:Y:S01]  /*d800*/  IMAD.MOV.U32 R13, RZ, RZ, R17 ;  /* 0x000000ffff0d7224 */ /* 0x000fe200078e0011 */
[----:B------:R-:W-:Y:S02]  /*d810*/  MOV R12, 0x2 ;  /* 0x00000002000c7802 */ /* 0x000fe40000000f00 */
[----:B0-----:R-:W-:-:S13]  /*d820*/  IADD3 R2, P2, R14, R35, RZ ;  /* 0x000000230e027210 */ /* 0x001fda0007f5e0ff */
[----:B------:R-:W-:Y:S05]  /*d830*/  WARPSYNC.COLLECTIVE R15, `(.L_x_142) ;  /* 0x000000000f087348 */ /* 0x000fea0003c00000 */
[----:B------:R0:W1:Y:S02]  /*d840*/  SHFL.IDX P6, R14, R13, R12, R11 ;  /* 0x0000000c0d0e7389 */ /* 0x00006400000c000b */
[----:B01----:R-:W-:Y:S01]  /*d850*/  ENDCOLLECTIVE ;  /* 0x000000000000791b */ /* 0x003fe20003800000 */
.L_x_142:
[----:B------:R-:W-:Y:S02]  /*d860*/  IADD3.X R3, RZ, R8, RZ, P2, !PT ;  /* 0x00000008ff037210 */ /* 0x000fe400017fe4ff */
[----:B------:R-:W-:Y:S02]  /*d870*/  ISETP.LT.OR P2, PT, R0, 0x11, !P1 ;  /* 0x000000110000780c */ /* 0x000fe40004f41670 */
[----:B------:R-:W-:-:S11]  /*d880*/  MOV R13, R16 ;  /* 0x00000010000d7202 */ /* 0x000fd60000000f00 */
[----:B------:R-:W-:Y:S01]  /*d890*/  @!PT LDS RZ, [RZ] ;  /* 0x00000000fffff984 */ /* 0x000fe20000000800 */
[----:B------:R-:W-:Y:S01]  /*d8a0*/  @!PT LDS RZ, [RZ] ;  /* 0x00000000fffff984 */ /* 0x000fe20000000800 */
[----:B------:R-:W-:Y:S01]  /*d8b0*/  @!PT LDS RZ, [RZ] ;  /* 0x00000000fffff984 */ /* 0x000fe20000000800 */
[----:B------:R0:W-:Y:S01]  /*d8c0*/  LDGSTS.E.BYPASS.LTC128B.128 [R5+0xc00], desc[UR38][R2.64], !P2 ;  /* 0x00c0000002057fae */ /* 0x0001e2000d101d66 */
[----:B------:R-:W-:Y:S01]  /*d8d0*/  ISETP.LT.OR P2, PT, R0, 0x11, !P0 ;  /* 0x000000110000780c */ /* 0x000fe20004741670 */
[----:B------:R-:W-:-:S12]  /*d8e0*/  IMAD.MOV.U32 R8, RZ, RZ, R14 ;  /* 0x000000ffff087224 */ /* 0x000fd800078e000e */
[----:B0-----:R-:W-:Y:S05]  /*d8f0*/  WARPSYNC.COLLECTIVE R15, `(.L_x_143) ;  /* 0x000000000f087348 */ /* 0x001fea0003c00000 */
[----:B------:R1:W2:Y:S02]  /*d900*/  SHFL.IDX P6, R14, R13, R12, R11 ;  /* 0x0000000c0d0e7389 */ /* 0x0002a400000c000b */
[----:B012---:R-:W-:Y:S01]  /*d910*/  ENDCOLLECTIVE ;  /* 0x000000000000791b */ /* 0x007fe20003800000 */
.L_x_143:
[----:B------:R-:W-:Y:S01]  /*d920*/  @!PT LDS RZ, [RZ] ;  /* 0x00000000fffff984 */ /* 0x000fe20000000800 */
[----:B------:R-:W-:Y:S01]  /*d930*/  @!PT LDS RZ, [RZ] ;  /* 0x00000000fffff984 */ /* 0x000fe20000000800 */
[----:B------:R-:W-:Y:S01]  /*d940*/  @!PT LDS RZ, [RZ] ;  /* 0x00000000fffff984 */ /* 0x000fe20000000800 */
[----:B------:R0:W-:Y:S01]  /*d950*/  LDGSTS.E.BYPASS.LTC128B.128 [R5+0x3c00], desc[UR38][R2.64+0x80], !P2 ;  /* 0x03c0008002057fae */ /* 0x0001e2000d101d66 */
[----:B------:R-:W-:Y:S01]  /*d960*/  MOV R13, R17 ;  /* 0x00000011000d7202 */ /* 0x000fe20000000f00 */
[----:B------:R-:W-:Y:S01]  /*d970*/  IMAD.MOV.U32 R12, RZ, RZ, 0x3 ;  /* 0x00000003ff0c7424 */ /* 0x000fe200078e00ff */
[----:B0-----:R-:W-:-:S13]  /*d980*/  IADD3 R2, P2, R14, R35, RZ ;  /* 0x000000230e027210 */ /* 0x001fda0007f5e0ff */
[----:B------:R-:W-:Y:S05]  /*d990*/  WARPSYNC.COLLECTIVE R15, `(.L_x_144) ;  /* 0x000000000f087348 */ /* 0x000fea0003c00000 */
[----:B------:R0:W1:Y:S02]  /*d9a0*/  SHFL.IDX P6, R14, R13, R12, R11 ;  /* 0x0000000c0d0e7389 */ /* 0x00006400000c000b */
[----:B01----:R-:W-:Y:S01]  /*d9b0*/  ENDCOLLECTIVE ;  /* 0x000000000000791b */ /* 0x003fe20003800000 */
.L_x_144:
[----:B------:R-:W-:Y:S01]  /*d9c0*/  IMAD.X R3, RZ, RZ, R8, P2 ;  /* 0x000000ffff037224 */ /* 0x000fe200010e0608 */
        /* <DEDUP_REMOVED lines=11> */
.L_x_145:
        /* <DEDUP_REMOVED lines=10> */
.L_x_146:
        /* <DEDUP_REMOVED lines=12> */
.L_x_147:
        /* <DEDUP_REMOVED lines=10> */
.L_x_148:
        /* <DEDUP_REMOVED lines=12> */
.L_x_149:
[----:B------:R-:W-:Y:S01]  /*dd40*/  @!PT LDS RZ, [RZ] ;  /* 0x00000000fffff984 */ /* 0x000fe20000000800 */
[----:B------:R-:W-:Y:S01]  /*dd50*/  @!PT LDS RZ, [RZ] ;  /* 0x00000000fffff984 */ /* 0x000fe20000000800 */
[----:B------:R-:W-:Y:S01]  /*dd60*/  @!PT LDS RZ, [RZ] ;  /* 0x00000000fffff984 */ /* 0x000fe20000000800 */
[----:B------:R1:W-:Y:S01]  /*dd70*/  LDGSTS.E.BYPASS.LTC128B.128 [R5+0x5400], desc[UR38][R2.64+0x80], !P2 ;  /* 0x0540008002057fae */ /* 0x0003e2000d101d66 */
[----:B------:R-:W-:Y:S05]  /*dd80*/  BRA `(.L_x_150) ;  /* 0xffffffcc00d87947 */ /* 0x000fea000383ffff */
.L_x_71:
[----:B0-----:R0:W1:Y:S02]  /*dd90*/  SYNCS.PHASECHK.TRANS64.TRYWAIT P0, [R0+URZ+0x2a860], R3 ;  /* 0x02a86003000075a7 */ /* 0x001064000800017f */
[----:B-1----:R-:W-:Y:S05]  /*dda0*/  @!P0 NANOSLEEP.SYNCS 0x989680 ;  /* 0x009896800000895d */ /* 0x002fea0003900000 */
[----:B------:R-:W1:Y:S02]  /*ddb0*/  @!P0 SYNCS.PHASECHK.TRANS64 P0, [R0+URZ+0x2a860], R3 ;  /* 0x02a86003000085a7 */ /* 0x000e64000800007f */
[----:B-1----:R-:W-:Y:S05]  /*ddc0*/  @!P0 BRA `(.L_x_71) ;  /* 0xfffffffc00f08947 */ /* 0x002fea000383ffff */
[----:B------:R-:W-:Y:S05]  /*ddd0*/  BRA `(.L_x_151) ;  /* 0xffffffd000c07947 */ /* 0x000fea000383ffff */
.L_x_72:
[----:B------:R-:W-:Y:S01]  /*dde0*/  BSSY B0, `(.L_x_152) ;  /* 0x0000008000007945 */ /* 0x000fe20003800000 */
[----:B------:R-:W-:Y:S01]  /*ddf0*/  MOV R13, R17 ;  /* 0x00000011000d7202 */ /* 0x000fe20000000f00 */
[----:B------:R-:W-:Y:S01]  /*de00*/  IMAD.MOV.U32 R12, RZ, RZ, RZ ;  /* 0x000000ffff0c7224 */ /* 0x000fe200078e00ff */
[----:B------:R-:W-:Y:S01]  /*de10*/  MOV R11, 0x181f ;  /* 0x0000181f000b7802 */ /* 0x000fe20000000f00 */
[----:B------:R-:W-:-:S07]  /*de20*/  IMAD.MOV.U32 R15, RZ, RZ, -0x1 ;  /* 0xffffffffff0f7424 */ /* 0x000fce00078e00ff */
[----:B0-----:R-:W-:Y:S05]  /*de30*/  WARPSYNC.COLLECTIVE R15, `(.L_x_153) ;  /* 0x000000000f087348 */ /* 0x001fea0003c00000 */
[----:B------:R1:W2:Y:S02]  /*de40*/  SHFL.IDX P6, R14, R13, R12, R11 ;  /* 0x0000000c0d0e7389 */ /* 0x0002a400000c000b */
[----:B012---:R-:W-:Y:S01]  /*de50*/  ENDCOLLECTIVE ;  /* 0x000000000000791b */ /* 0x007fe20003800000 */
.L_x_153:
[----:B------:R-:W-:Y:S05]  /*de60*/  BSYNC B0 ;  /* 0x0000000000007941 */ /* 0x000fea0003800000 */
.L_x_152:
[----:B------:R-:W-:Y:S01]  /*de70*/  IMAD.MOV.U32 R13, RZ, RZ, R16 ;  /* 0x000000ffff0d7224 */ /* 0x000fe200078e0010 */
[----:B------:R-:W-:Y:S01]  /*de80*/  MOV R12, RZ ;  /* 0x000000ff000c7202 */ /* 0x000fe20000000f00 */
[----:B------:R-:W-:Y:S01]  /*de90*/  IMAD.MOV.U32 R11, RZ, RZ, 0x181f ;  /* 0x0000181fff0b7424 */ /* 0x000fe200078e00ff */
[----:B------:R-:W-:Y:S02]  /*dea0*/  MOV R15, 0xffffffff ;  /* 0xffffffff000f7802 */ /* 0x000fe40000000f00 */
[----:B------:R-:W-:Y:S02]  /*deb0*/  MOV R3, R14 ;  /* 0x0000000e00037202 */ /* 0x000fe40000000f00 */
[----:B------:R-:W-:-:S07]  /*dec0*/  LOP3.LUT R4, R29, 0x1, RZ, 0xc0, !PT ;  /* 0x000000011d047812 */ /* 0x000fce00078ec0ff */
[----:B------:R-:W-:Y:S05]  /*ded0*/  WARPSYNC.COLLECTIVE R15, `(.L_x_154) ;  /* 0x000000000f087348 */ /* 0x000fea0003c00000 */
[----:B------:R0:W1:Y:S02]  /*dee0*/  SHFL.IDX P6, R14, R13, R12, R11 ;  /* 0x0000000c0d0e7389 */ /* 0x00006400000c000b */
[----:B01----:R-:W-:Y:S01]  /*def0*/  ENDCOLLECTIVE ;  /* 0x000000000000791b */ /* 0x003fe20003800000 */
.L_x_154:
[----:B------:R-:W-:Y:S02]  /*df00*/  LOP3.LUT P0, RZ, R29, 0x2, RZ, 0xc0, !PT ;  /* 0x000000021dff7812 */ /* 0x000fe4000780c0ff */
[----:B------:R-:W-:Y:S02]  /*df10*/  ISETP.NE.U32.AND P1, PT, R4, 0x1, PT ;  /* 0x000000010400780c */ /* 0x000fe40003f25070 */
[C---:B------:R-:W-:Y:S02]  /*df20*/  ISETP.LT.OR P3, PT, R5.reuse, 0x1, !P0 ;  /* 0x000000010500780c */ /* 0x040fe40004761670 */
[----:B------:R-:W-:Y:S02]  /*df30*/  ISETP.LT.OR P2, PT, R5, 0x1, P1 ;  /* 0x000000010500780c */ /* 0x000fe40000f41670 */
[----:B------:R-:W-:Y:S02]  /*df40*/  LEA R4, R25, UR45, 0x1 ;  /* 0x0000002d19047c11 */ /* 0x000fe4000f8e08ff */
[----:B------:R-:W-:Y:S01]  /*df50*/  MOV R13, R17 ;  /* 0x00000011000d7202 */ /* 0x000fe20000000f00 */
[----:B------:R-:W-:-:S02]  /*df60*/  IMAD.MOV.U32 R12, RZ, RZ, 0x1 ;  /* 0x00000001ff0c7424 */ /* 0x000fc400078e00ff */
[----:B------:R-:W-:-:S07]  /*df70*/  IMAD.MOV.U32 R2, RZ, RZ, R14 ;  /* 0x000000ffff027224 */ /* 0x000fce00078e000e */
[----:B------:R-:W-:Y:S05]  /*df80*/  WARPSYNC.COLLECTIVE R15, `(.L_x_155) ;  /* 0x000000000f087348 */ /* 0x000fea0003c00000 */
[----:B------:R0:W1:Y:S02]  /*df90*/  SHFL.IDX P6, R14, R13, R12, R11 ;  /* 0x0000000c0d0e7389 */ /* 0x00006400000c000b */
[----:B01----:R-:W-:Y:S01]  /*dfa0*/  ENDCOLLECTIVE ;  /* 0x000000000000791b */ /* 0x003fe20003800000 */
.L_x_155:
[----:B------:R-:W-:-:S05]  /*dfb0*/  IMAD.WIDE.U32 R2, R30, 0x2, R2 ;  /* 0x000000021e027825 */ /* 0x000fca00078e0002 */
[----:B------:R-:W-:Y:S01]  /*dfc0*/  @!PT LDS RZ, [RZ] ;  /* 0x00000000fffff984 */ /* 0x000fe20000000800 */
[----:B------:R-:W-:Y:S01]  /*dfd0*/  @!PT LDS RZ, [RZ] ;  /* 0x00000000fffff984 */ /* 0x000fe20000000800 */
[----:B------:R-:W-:Y:S01]  /*dfe0*/  @!PT LDS RZ, [RZ] ;  /* 0x00000000fffff984 */ /* 0x000fe20000000800 */
[----:B------:R0:W-:Y:S01]  /*dff0*/  LDGSTS.E.BYPASS.LTC128B.128 [R4+0x400], desc[UR38][R2.64], !P2 ;  /* 0x0040000002047fae */ /* 0x0001e2000d101d66 */
[----:B------:R-:W-:-:S03]  /*e000*/  ISETP.LT.OR P2, PT, R5, 0x11, P1 ;  /* 0x000000110500780c */ /* 0x000fc60000f41670 */
[----:B------:R0:W-:Y:S01]  /*e010*/  LDGSTS.E.BYPASS.LTC128B.128 [R4+0x3400], desc[UR38][R2.64+0x80], !P3 ;  /* 0x0340008002047fae */ /* 0x0001e2000d901d66 */
[----:B------:R-:W-:Y:S01]  /*e020*/  ISETP.LT.OR P3, PT, R5, 0x11, !P0 ;  /* 0x000000110500780c */ /* 0x000fe20004761670 */
[----:B------:R-:W-:Y:S01]  /*e030*/  IMAD.MOV.U32 R13, RZ, RZ, R16 ;  /* 0x000000ffff0d7224 */ /* 0x000fe200078e0010 */
[----:B------:R-:W-:-:S11]  /*e040*/  MOV R6, R14 ;  /* 0x0000000e00067202 */ /* 0x000fd60000000f00 */
[----:B0-----:R-:W-:Y:S05]  /*e050*/  WARPSYNC.COLLECTIVE R15, `(.L_x_156) ;  /* 0x000000000f087348 */ /* 0x001fea0003c00000 */
[----:B------:R1:W2:Y:S02]  /*e060*/  SHFL.IDX P6, R14, R13, R12, R11 ;  /* 0x0000000c0d0e7389 */ /* 0x0002a400000c000b */
[----:B012---:R-:W-:Y:S01]  /*e070*/  ENDCOLLECTIVE ;  /* 0x000000000000791b */ /* 0x007fe20003800000 */
.L_x_156:
[----:B------:R-:W-:Y:S01]  /*e080*/  IMAD.MOV.U32 R3, RZ, RZ, R6 ;  /* 0x000000ffff037224 */ /* 0x000fe200078e0006 */
[----:B------:R-:W-:Y:S01]  /*e090*/  MOV R13, R17 ;  /* 0x00000011000d7202 */ /* 0x000fe20000000f00 */
[----:B------:R-:W-:Y:S01]  /*e0a0*/  IMAD.MOV.U32 R12, RZ, RZ, 0x2 ;  /* 0x00000002ff0c7424 */ /* 0x000fe200078e00ff */
[----:B------:R-:W-:-:S07]  /*e0b0*/  MOV R2, R14 ;  /* 0x0000000e00027202 */ /* 0x000fce0000000f00 */
[----:B------:R-:W-:Y:S05]  /*e0c0*/  WARPSYNC.COLLECTIVE R15, `(.L_x_157) ;  /* 0x000000000f087348 */ /* 0x000fea0003c00000 */
[----:B------:R0:W1:Y:S02]  /*e0d0*/  SHFL.IDX P6, R14, R13, R12, R11 ;  /* 0x0000000c0d0e7389 */ /* 0x00006400000c000b */
[----:B01----:R-:W-:Y:S01]  /*e0e0*/  ENDCOLLECTIVE ;  /* 0x000000000000791b */ /* 0x003fe20003800000 */
.L_x_157:
        /* <DEDUP_REMOVED lines=13> */
.L_x_158:
[----:B------:R-:W-:Y:S01]  /*e1c0*/  MOV R3, R8 ;  /* 0x0000000800037202 */ /* 0x000fe20000000f00 */
[----:B------:R-:W-:Y:S02]  /*e1d0*/  IMAD.MOV.U32 R8, RZ, RZ, RZ ;  /* 0x000000ffff087224 */ /* 0x000fe400078e00ff */
[----:B------:R-:W-:Y:S01]  /*e1e0*/  IMAD.MOV.U32 R13, RZ, RZ, R17 ;  /* 0x000000ffff0d7224 */ /* 0x000fe200078e0011 */
[----:B------:R-:W-:Y:S02]  /*e1f0*/  MOV R12, 0x3 ;  /* 0x00000003000c7802 */ /* 0x000fe40000000f00 */
[----:B------:R-:W-:-:S07]  /*e200*/  MOV R9, R14 ;  /* 0x0000000e00097202 */ /* 0x000fce0000000f00 */
[----:B------:R-:W-:Y:S05]  /*e210*/  WARPSYNC.COLLECTIVE R15, `(.L_x_159) ;  /* 0x000000000f087348 */ /* 0x000fea0003c00000 */
[----:B------:R0:W1:Y:S02]  /*e220*/  SHFL.IDX P6, R14, R13, R12, R11 ;  /* 0x0000000c0d0e7389 */ /* 0x00006400000c000b */
[----:B01----:R-:W-:Y:S01]  /*e230*/  ENDCOLLECTIVE ;  /* 0x000000000000791b */ /* 0x003fe20003800000 */
.L_x_159:
[----:B------:R-:W-:-:S04]  /*e240*/  IMAD.MOV.U32 R2, RZ, RZ, R9 ;  /* 0x000000ffff027224 */ /* 0x000fc800078e0009 */
[----:B------:R-:W-:-:S05]  /*e250*/  IMAD.WIDE.U32 R2, R30, 0x2, R2 ;  /* 0x000000021e027825 */ /* 0x000fca00078e0002 */
[----:B------:R-:W-:Y:S01]  /*e260*/  @!PT LDS RZ, [RZ] ;  /* 0x00000000fffff984 */ /* 0x000fe20000000800 */
[----:B------:R-:W-:Y:S01]  /*e270*/  @!PT LDS RZ, [RZ] ;  /* 0x00000000fffff984 */ /* 0x000fe20000000800 */
[----:B------:R-:W-:Y:S01]  /*e280*/  @!PT LDS RZ, [RZ] ;  /* 0x00000000fffff984 */ /* 0x000fe20000000800 */
[----:B------:R0:W-:Y:S01]  /*e290*/  LDGSTS.E.BYPASS.LTC128B.128 [R4+0x1400], desc[UR38][R2.64], !P2 ;  /* 0x0140000002047fae */ /* 0x0001e2000d101d66 */
[C---:B------:R-:W-:Y:S02]  /*e2a0*/  ISETP.LT.OR P2, PT, R5.reuse, 0x31, P1 ;  /* 0x000000310500780c */ /* 0x040fe40000f41670 */
[----:B------:R-:W-:Y:S01]  /*e2b0*/  MOV R13, R16 ;  /* 0x00000010000d7202 */ /* 0x000fe20000000f00 */
[----:B------:R0:W-:Y:S01]  /*e2c0*/  LDGSTS.E.BYPASS.LTC128B.128 [R4+0x4400], desc[UR38][R2.64+0x80], !P3 ;  /* 0x0440008002047fae */ /* 0x0001e2000d901d66 */
[----:B------:R-:W-:Y:S01]  /*e2d0*/  ISETP.LT.OR P3, PT, R5, 0x31, !P0 ;  /* 0x000000310500780c */ /* 0x000fe20004761670 */
[----:B------:R-:W-:-:S12]  /*e2e0*/  IMAD.MOV.U32 R10, RZ, RZ, R14 ;  /* 0x000000ffff0a7224 */ /* 0x000fd800078e000e */
[----:B0-----:R-:W-:Y:S05]  /*e2f0*/  WARPSYNC.COLLECTIVE R15, `(.L_x_160) ;  /* 0x000000000f087348 */ /* 0x001fea0003c00000 */
[----:B------:R1:W2:Y:S02]  /*e300*/  SHFL.IDX P6, R14, R13, R12, R11 ;  /* 0x0000000c0d0e7389 */ /* 0x0002a400000c000b */
[----:B012---:R-:W-:Y:S01]  /*e310*/  ENDCOLLECTIVE ;  /* 0x000000000000791b */ /* 0x007fe20003800000 */
.L_x_160:
[----:B------:R-:W-:Y:S01]  /*e320*/  IMAD.MOV.U32 R3, RZ, RZ, R10 ;  /* 0x000000ffff037224 */ /* 0x000fe200078e000a */
[----:B------:R-:W-:Y:S01]  /*e330*/  MOV R13, R17 ;  /* 0x00000011000d7202 */ /* 0x000fe20000000f00 */
[----:B------:R-:W-:Y:S02]  /*e340*/  IMAD.MOV.U32 R12, RZ, RZ, 0x4 ;  /* 0x00000004ff0c7424 */ /* 0x000fe400078e00ff */
[----:B------:R-:W-:-:S07]  /*e350*/  IMAD.MOV.U32 R19, RZ, RZ, R14 ;  /* 0x000000ffff137224 */ /* 0x000fce00078e000e */
[----:B------:R-:W-:Y:S05]  /*e360*/  WARPSYNC.COLLECTIVE R15, `(.L_x_161) ;  /* 0x000000000f087348 */ /* 0x000fea0003c00000 */
[----:B------:R0:W1:Y:S02]  /*e370*/  SHFL.IDX P6, R14, R13, R12, R11 ;  /* 0x0000000c0d0e7389 */ /* 0x00006400000c000b */
[----:B01----:R-:W-:Y:S01]  /*e380*/  ENDCOLLECTIVE ;  /* 0x000000000000791b */ /* 0x003fe20003800000 */
.L_x_161:
[----:B------:R-:W-:-:S05]  /*e390*/  MOV R2, R19 ;  /* 0x0000001300027202 */ /* 0x000fca0000000f00 */
[----:B------:R-:W-:-:S05]  /*e3a0*/  IMAD.WIDE.U32 R2, R30, 0x2, R2 ;  /* 0x000000021e027825 */ /* 0x000fca00078e0002 */
[----:B------:R-:W-:Y:S01]  /*e3b0*/  @!PT LDS RZ, [RZ] ;  /* 0x00000000fffff984 */ /* 0x000fe20000000800 */
[----:B------:R-:W-:Y:S01]  /*e3c0*/  @!PT LDS RZ, [RZ] ;  /* 0x00000000fffff984 */ /* 0x000fe20000000800 */
[----:B------:R-:W-:Y:S01]  /*e3d0*/  @!PT LDS RZ, [RZ] ;  /* 0x00000000fffff984 */ /* 0x000fe20000000800 */
[----:B------:R0:W-:Y:S01]  /*e3e0*/  LDGSTS.E.BYPASS.LTC128B.128 [R4+0x1c00], desc[UR38][R2.64], !P2 ;  /* 0x01c0000002047fae */ /* 0x0001e2000d101d66 */
[----:B------:R-:W-:Y:S01]  /*e3f0*/  IMAD.MOV.U32 R13, RZ, RZ, R16 ;  /* 0x000000ffff0d7224 */ /* 0x000fe200078e0010 */
[C---:B------:R-:W-:Y:S02]  /*e400*/  ISETP.LT.OR P2, PT, R5.reuse, 0x41, P1 ;  /* 0x000000410500780c */ /* 0x040fe40000f41670 */
[----:B------:R0:W-:Y:S01]  /*e410*/  LDGSTS.E.BYPASS.LTC128B.128 [R4+0x4c00], desc[UR38][R2.64+0x80], !P3 ;  /* 0x04c0008002047fae */ /* 0x0001e2000d901d66 */
[----:B------:R-:W-:Y:S02]  /*e420*/  ISETP.LT.OR P3, PT, R5, 0x41, !P0 ;  /* 0x000000410500780c */ /* 0x000fe40004761670 */
[----:B------:R-:W-:-:S11]  /*e430*/  MOV R18, R14 ;  /* 0x0000000e00127202 */ /* 0x000fd60000000f00 */
[----:B0-----:R-:W-:Y:S05]  /*e440*/  WARPSYNC.COLLECTIVE R15, `(.L_x_162) ;  /* 0x000000000f087348 */ /* 0x001fea0003c00000 */
[----:B------:R1:W2:Y:S02]  /*e450*/  SHFL.IDX P6, R14, R13, R12, R11 ;  /* 0x0000000c0d0e7389 */ /* 0x0002a400000c000b */
[----:B012---:R-:W-:Y:S01]  /*e460*/  ENDCOLLECTIVE ;  /* 0x000000000000791b */ /* 0x007fe20003800000 */
.L_x_162:
[----:B------:R-:W-:Y:S01]  /*e470*/  MOV R3, R18 ;  /* 0x0000001200037202 */ /* 0x000fe20000000f00 */
[----:B------:R-:W-:Y:S01]  /*e480*/  IMAD.MOV.U32 R13, RZ, RZ, R17 ;  /* 0x000000ffff0d7224 */ /* 0x000fe200078e0011 */
[----:B------:R-:W-:Y:S02]  /*e490*/  MOV R12, 0x5 ;  /* 0x00000005000c7802 */ /* 0x000fe40000000f00 */
[----:B------:R-:W-:-:S07]  /*e4a0*/  MOV R23, R14 ;  /* 0x0000000e00177202 */ /* 0x000fce0000000f00 */
[----:B------:R-:W-:Y:S05]  /*e4b0*/  WARPSYNC.COLLECTIVE R15, `(.L_x_163) ;  /* 0x000000000f087348 */ /* 0x000fea0003c00000 */
[----:B------:R0:W1:Y:S02]  /*e4c0*/  SHFL.IDX P6, R14, R13, R12, R11 ;  /* 0x0000000c0d0e7389 */ /* 0x00006400000c000b */
[----:B01----:R-:W-:Y:S01]  /*e4d0*/  ENDCOLLECTIVE ;  /* 0x000000000000791b */ /* 0x003fe20003800000 */
.L_x_163:
[----:B------:R-:W-:-:S04]  /*e4e0*/  IMAD.MOV.U32 R2, RZ, RZ, R23 ;  /* 0x000000ffff027224 */ /* 0x000fc800078e0017 */
[----:B------:R-:W-:-:S05]  /*e4f0*/  IMAD.WIDE.U32 R2, R30, 0x2, R2 ;  /* 0x000000021e027825 */ /* 0x000fca00078e0002 */
[----:B------:R-:W-:Y:S01]  /*e500*/  @!PT LDS RZ, [RZ] ;  /* 0x00000000fffff984 */ /* 0x000fe20000000800 */
[----:B------:R-:W-:Y:S01]  /*e510*/  @!PT LDS RZ, [RZ] ;  /* 0x00000000fffff984 */ /* 0x000fe20000000800 */
[----:B------:R-:W-:Y:S01]  /*e520*/  @!PT LDS RZ, [RZ] ;  /* 0x00000000fffff984 */ /* 0x000fe20000000800 */
[----:B------:R0:W-:Y:S01]  /*e530*/  LDGSTS.E.BYPASS.LTC128B.128 [R4+0x2400], desc[UR38][R2.64], !P2 ;  /* 0x0240000002047fae */ /* 0x0001e2000d101d66 */
[----:B------:R-:W-:-:S03]  /*e540*/  MOV R13, R16 ;  /* 0x00000010000d7202 */ /* 0x000fc60000000f00 */
[----:B------:R0:W-:Y:S01]  /*e550*/  LDGSTS.E.BYPASS.LTC128B.128 [R4+0x5400], desc[UR38][R2.64+0x80], !P3 ;  /* 0x0540008002047fae */ /* 0x0001e2000d901d66 */
[----:B------:R-:W-:-:S07]  /*e560*/  IMAD.MOV.U32 R17, RZ, RZ, R14 ;  /* 0x000000ffff117224 */ /* 0x000fce00078e000e */
[----:B0-----:R-:W-:Y:S05]  /*e570*/  WARPSYNC.COLLECTIVE R15, `(.L_x_164) ;  /* 0x000000000f087348 */ /* 0x001fea0003c00000 */
[----:B------:R1:W2:Y:S02]  /*e580*/  SHFL.IDX P6, R14, R13, R12, R11 ;  /* 0x0000000c0d0e7389 */ /* 0x0002a400000c000b */
[----:B012---:R-:W-:Y:S01]  /*e590*/  ENDCOLLECTIVE ;  /* 0x000000000000791b */ /* 0x007fe20003800000 */
.L_x_164:
[----:B------:R-:W-:Y:S05]  /*e5a0*/  BRA `(.L_x_165) ;  /* 0xffffffcc00a07947 */ /* 0x000fea000383ffff */
.L_x_75:
[----:B0-----:R0:W1:Y:S02]  /*e5b0*/  SYNCS.PHASECHK.TRANS64.TRYWAIT P0, [R7+URZ+0x2a820], R8 ;  /* 0x02a82008070075a7 */ /* 0x001064000800017f */
[----:B-1----:R-:W-:Y:S05]  /*e5c0*/  @!P0 NANOSLEEP.SYNCS 0x989680 ;  /* 0x009896800000895d */ /* 0x002fea0003900000 */
[----:B------:R-:W1:Y:S02]  /*e5d0*/  @!P0 SYNCS.PHASECHK.TRANS64 P0, [R7+URZ+0x2a820], R8 ;  /* 0x02a82008070085a7 */ /* 0x000e64000800007f */
[----:B-1----:R-:W-:Y:S05]  /*e5e0*/  @!P0 BRA `(.L_x_75) ;  /* 0xfffffffc00f08947 */ /* 0x002fea000383ffff */
[----:B------:R-:W-:Y:S05]  /*e5f0*/  BRA `(.L_x_166) ;  /* 0xffffffd000147947 */ /* 0x000fea000383ffff */
.L_x_76:
[----:B------:R-:W1:Y:S01]  /*e600*/  S2R R3, SR_TID.X ;  /* 0x0000000000037919 */ /* 0x000e620000002100 */
[----:B------:R-:W-:Y:S01]  /*e610*/  BSSY B0, `(.L_x_167) ;  /* 0x000000a000007945 */ /* 0x000fe20003800000 */
[----:B------:R-:W-:Y:S01]  /*e620*/  IMAD.MOV.U32 R12, RZ, RZ, RZ ;  /* 0x000000ffff0c7224 */ /* 0x000fe200078e00ff */
[----:B------:R-:W-:Y:S01]  /*e630*/  MOV R11, 0x1f ;  /* 0x0000001f000b7802 */ /* 0x000fe20000000f00 */
[----:B------:R-:W-:Y:S01]  /*e640*/  IMAD.MOV.U32 R15, RZ, RZ, -0x1 ;  /* 0xffffffffff0f7424 */ /* 0x000fe200078e00ff */
[----:B-1----:R-:W-:-:S04]  /*e650*/  SHF.R.U32.HI R3, RZ, 0x5, R3 ;  /* 0x00000005ff037819 */ /* 0x002fc80000011603 */
[----:B------:R-:W-:-:S04]  /*e660*/  LOP3.LUT R3, R3, 0x3, RZ, 0xc0, !PT ;  /* 0x0000000303037812 */ /* 0x000fc800078ec0ff */
[----:B------:R-:W-:-:S07]  /*e670*/  MOV R13, R3 ;  /* 0x00000003000d7202 */ /* 0x000fce0000000f00 */
[----:B0----5:R-:W-:Y:S05]  /*e680*/  WARPSYNC.COLLECTIVE R15, `(.L_x_168) ;  /* 0x000000000f087348 */ /* 0x021fea0003c00000 */
[----:B------:R1:W2:Y:S02]  /*e690*/  SHFL.IDX P6, R14, R13, R12, R11 ;  /* 0x0000000c0d0e7389 */ /* 0x0002a400000c000b */
[----:B012--5:R-:W-:Y:S01]  /*e6a0*/  ENDCOLLECTIVE ;  /* 0x000000000000791b */ /* 0x027fe20003800000 */
.L_x_168:
[----:B------:R-:W-:Y:S05]  /*e6b0*/  BSYNC B0 ;  /* 0x0000000000007941 */ /* 0x000fea0003800000 */
.L_x_167:
[----:B------:R-:W-:Y:S05]  /*e6c0*/  BRA `(.L_x_169) ;  /* 0xffffffcc00f87947 */ /* 0x000fea000383ffff */
.L_x_77:
[----:B------:R-:W-:Y:S01]  /*e6d0*/  BSSY B0, `(.L_x_170) ;  /* 0x0000006000007945 */ /* 0x000fe20003800000 */
[----:B------:R-:W-:-:S07]  /*e6e0*/  MOV R15, 0xffffffff ;  /* 0xffffffff000f7802 */ /* 0x000fce0000000f00 */
[----:B01---5:R-:W-:Y:S05]  /*e6f0*/  WARPSYNC.COLLECTIVE R15, `(.L_x_171) ;  /* 0x000000000f0c7348 */ /* 0x023fea0003c00000 */
[----:B------:R-:W-:Y:S02]  /*e700*/  ELECT P6, UR62, PT ;  /* 0x00000000003e782f */ /* 0x000fe400038c0000 */
[----:B------:R-:W-:Y:S01]  /*e710*/  MOV R14, UR62 ;  /* 0x0000003e000e7c02 */ /* 0x000fe20008000f00 */
[----:B01---5:R-:W-:Y:S10]  /*e720*/  ENDCOLLECTIVE ;  /* 0x000000000000791b */ /* 0x023ff40003800000 */
.L_x_171:
[----:B------:R-:W-:Y:S05]  /*e730*/  BSYNC B0 ;  /* 0x0000000000007941 */ /* 0x000fea0003800000 */
.L_x_170:
[----:B------:R-:W-:Y:S05]  /*e740*/  BRA `(.L_x_172) ;  /* 0xffffffcc00ec7947 */ /* 0x000fea000383ffff */
.L_x_79:
[----:B-1----:R1:W2:Y:S02]  /*e750*/  SYNCS.PHASECHK.TRANS64.TRYWAIT P1, [R5+URZ+0x2a840], R4 ;  /* 0x02a84004050075a7 */ /* 0x0022a4000802017f */
[----:B--2---:R-:W-:Y:S05]  /*e760*/  @!P1 NANOSLEEP.SYNCS 0x989680 ;  /* 0x009896800000995d */ /* 0x004fea0003900000 */
[----:B------:R-:W2:Y:S02]  /*e770*/  @!P1 SYNCS.PHASECHK.TRANS64 P1, [R5+URZ+0x2a840], R4 ;  /* 0x02a84004050095a7 */ /* 0x000ea4000802007f */
[----:B--2---:R-:W-:Y:S05]  /*e780*/  @!P1 BRA `(.L_x_79) ;  /* 0xfffffffc00f09947 */ /* 0x004fea000383ffff */
[----:B------:R-:W-:Y:S05]  /*e790*/  BRA `(.L_x_173) ;  /* 0xffffffd0000c7947 */ /* 0x000fea000383ffff */
.L_x_81:
[----:B--2---:R2:W3:Y:S02]  /*e7a0*/  SYNCS.PHASECHK.TRANS64.TRYWAIT P1, [R3+URZ+0x2a840], R0 ;  /* 0x02a84000030075a7 */ /* 0x0044e4000802017f */
[----:B---3--:R-:W-:Y:S05]  /*e7b0*/  @!P1 NANOSLEEP.SYNCS 0x989680 ;  /* 0x009896800000995d */ /* 0x008fea0003900000 */
[----:B------:R-:W3:Y:S02]  /*e7c0*/  @!P1 SYNCS.PHASECHK.TRANS64 P1, [R3+URZ+0x2a840], R0 ;  /* 0x02a84000030095a7 */ /* 0x000ee4000802007f */
[----:B---3--:R-:W-:Y:S05]  /*e7d0*/  @!P1 BRA `(.L_x_81) ;  /* 0xfffffffc00f09947 */ /* 0x008fea000383ffff */
[----:B------:R-:W-:Y:S05]  /*e7e0*/  BRA `(.L_x_174) ;  /* 0xffffffd000187947 */ /* 0x000fea000383ffff */
.L_x_83:
[----:B---3--:R3:W4:Y:S02]  /*e7f0*/  SYNCS.PHASECHK.TRANS64.TRYWAIT P1, [R5+URZ+0x2a860], R4 ;  /* 0x02a86004050075a7 */ /* 0x008724000802017f */
[----:B----4-:R-:W-:Y:S05]  /*e800*/  @!P1 NANOSLEEP.SYNCS 0x989680 ;  /* 0x009896800000995d */ /* 0x010fea0003900000 */
[----:B------:R-:W4:Y:S02]  /*e810*/  @!P1 SYNCS.PHASECHK.TRANS64 P1, [R5+URZ+0x2a860], R4 ;  /* 0x02a86004050095a7 */ /* 0x000f24000802007f */
[----:B----4-:R-:W-:Y:S05]  /*e820*/  @!P1 BRA `(.L_x_83) ;  /* 0xfffffffc00f09947 */ /* 0x010fea000383ffff */
[----:B------:R-:W-:Y:S05]  /*e830*/  BRA `(.L_x_175) ;  /* 0xffffffd000147947 */ /* 0x000fea000383ffff */
.L_x_176:
[----:B------:R-:W-:-:S00]  /*e840*/  BRA `(.L_x_176) ;  /* 0xfffffffc00fc7947 */ /* 0x000fc0000383ffff */
[----:B------:R-:W-:-:S00]  /*e850*/  NOP ;  /* 0x0000000000007918 */ /* 0x000fc00000000000 */
        /* <DEDUP_REMOVED lines=10> */
.L_x_3204:


//--------------------- .text._ZN7cutlass13device_kernelIN5flash11enable_sm90INS1_16FlashAttnFwdSm90INS1_25CollectiveMainloopFwdSm90ILi2EN4cute5tupleIJNS5_1CILi1EEES8_S8_EEENS6_IJNS7_ILi128EEENS7_ILi96EEENS7_ILi192EEEEEELi128ENS_10bfloat16_tEfNS_4arch4Sm90ELb0ELb0ELb1ELb1ELb1ELb0ELb0ELb1ELb1ELb1ELb1ELb0EEENS1_21CollectiveEpilogueFwdINS6_IJSA_SA_SB_EEES9_SE_SG_Li256ELb1ELb1ELb1ELb0EEENS1_36VarlenDynamicPersistentTileSchedulerILi128ELi96ELi256ELi128ELb1ELb1ELb1ELb0ELb1ELb1EEEEEEEEEvNT_6ParamsE --------------------------
	.section	.text._ZN7cutlass13device_kernelIN5flash11enable_sm90INS1_16FlashAttnFwdSm90INS1_25CollectiveMainloopFwdSm90ILi2EN4cute5tupleIJNS5_1CILi1EEES8_S8_EEENS6_IJNS7_ILi128EEENS7_ILi96EEENS7_ILi192EEEEEELi128ENS_10bfloat16_tEfNS_4arch4Sm90ELb0ELb0ELb1ELb1ELb1ELb0ELb0ELb1ELb1ELb1ELb1ELb0EEENS1_21CollectiveEpilogueFwdINS6_IJSA_SA_SB_EEES9_SE_SG_Li256ELb1ELb1ELb1ELb0EEENS1_36VarlenDynamicPersistentTileSchedulerILi128ELi96ELi256ELi128ELb1ELb1ELb1ELb0ELb1ELb1EEEEEEEEEvNT_6ParamsE,"ax",@progbits
	.align	128
.text._ZN7cutlass13device_kernelIN5flash11enable_sm90INS1_16FlashAttnFwdSm90INS1_25CollectiveMainloopFwdSm90ILi2EN4cute5tupleIJNS5_1CILi1EEES8_S8_EEENS6_IJNS7_ILi128EEENS7_ILi96EEENS7_ILi192EEEEEELi128ENS_10bfloat16_tEfNS_4arch4Sm90ELb0ELb0ELb1ELb1ELb1ELb0ELb0ELb1ELb1ELb1ELb1ELb0EEENS1_21CollectiveEpilogueFwdINS6_IJSA_SA_SB_EEES9_SE_SG_Li256ELb1ELb1ELb1ELb0EEENS1_36VarlenDynamicPersistentTileSchedulerILi128ELi96ELi256ELi128ELb1ELb1ELb1ELb0ELb1ELb1EEEEEEEEEvNT_6ParamsE:
        .type           _ZN7cutlass13device_kernelIN5flash11enable_sm90INS1_16FlashAttnFwdSm90INS1_25CollectiveMainloopFwdSm90ILi2EN4cute5tupleIJNS5_1CILi1EEES8_S8_EEENS6_IJNS7_ILi128EEENS7_ILi96EEENS7_ILi192EEEEEELi128ENS_10bfloat16_tEfNS_4arch4Sm90ELb0ELb0ELb1ELb1ELb1ELb0ELb0ELb1ELb1ELb1ELb1ELb0EEENS1_21CollectiveEpilogueFwdINS6_IJSA_SA_SB_EEES9_SE_SG_Li256ELb1ELb1ELb1ELb0EEENS1_36VarlenDynamicPersistentTileSchedulerILi128ELi96ELi256ELi128ELb1ELb1ELb1ELb0ELb1ELb1EEEEEEEEEvNT_6ParamsE,@function
        .size           _ZN7cutlass13device_kernelIN5flash11enable_sm90INS1_16FlashAttnFwdSm90INS1_25CollectiveMainloopFwdSm90ILi2EN4cute5tupleIJNS5_1CILi1EEES8_S8_EEENS6_IJNS7_ILi128EEENS7_ILi96EEENS7_ILi192EEEEEELi128ENS_10bfloat16_tEfNS_4arch4Sm90ELb0ELb0ELb1ELb1ELb1ELb0ELb0ELb1ELb1ELb1ELb1ELb0EEENS1_21CollectiveEpilogueFwdINS6_IJSA_SA_SB_EEES9_SE_SG_Li256ELb1ELb1ELb1ELb0EEENS1_36VarlenDynamicPersistentTileSchedulerILi128ELi96ELi256ELi128ELb1ELb1ELb1ELb0ELb1ELb1EEEEEEEEEvNT_6ParamsE,(.L_x_3205 - _ZN7cutlass13device_kernelIN5flash11enable_sm90INS1_16FlashAttnFwdSm90INS1_25CollectiveMainloopFwdSm90ILi2EN4cute5tupleIJNS5_1CILi1EEES8_S8_EEENS6_IJNS7_ILi128EEENS7_ILi96EEENS7_ILi192EEEEEELi128ENS_10bfloat16_tEfNS_4arch4Sm90ELb0ELb0ELb1ELb1ELb1ELb0ELb0ELb1ELb1ELb1ELb1ELb0EEENS1_21CollectiveEpilogueFwdINS6_IJSA_SA_SB_EEES9_SE_SG_Li256ELb1ELb1ELb1ELb0EEENS1_36VarlenDynamicPersistentTileSchedulerILi128ELi96ELi256ELi128ELb1ELb1ELb1ELb0ELb1ELb1EEEEEEEEEvNT_6ParamsE)
        .other          _ZN7cutlass13device_kernelIN5flash11enable_sm90INS1_16FlashAttnFwdSm90INS1_25CollectiveMainloopFwdSm90ILi2EN4cute5tupleIJNS5_1CILi1EEES8_S8_EEENS6_IJNS7_ILi128EEENS7_ILi96EEENS7_ILi192EEEEEELi128ENS_10bfloat16_tEfNS_4arch4Sm90ELb0ELb0ELb1ELb1ELb1ELb0ELb0ELb1ELb1ELb1ELb1ELb0EEENS1_21CollectiveEpilogueFwdINS6_IJSA_SA_SB_EEES9_SE_SG_Li256ELb1ELb1ELb1ELb0EEENS1_36VarlenDynamicPersistentTileSchedulerILi128ELi96ELi256ELi128ELb1ELb1ELb1ELb0ELb1ELb1EEEEEEEEEvNT_6ParamsE,@"STO_CUDA_ENTRY STV_DEFAULT"
_ZN7cutlass13device_kernelIN5flash11enable_sm90INS1_16FlashAttnFwdSm90INS1_25CollectiveMainloopFwdSm90ILi2EN4cute5tupleIJNS5_1CILi1EEES8_S8_EEENS6_IJNS7_ILi128EEENS7_ILi96EEENS7_ILi192EEEEEELi128ENS_10bfloat16_tEfNS_4arch4Sm90ELb0ELb0ELb1ELb1ELb1ELb0ELb0ELb1ELb1ELb1ELb1ELb0EEENS1_21CollectiveEpilogueFwdINS6_IJSA_SA_SB_EEES9_SE_SG_Li256ELb1ELb1ELb1ELb0EEENS1_36VarlenDynamicPersistentTileSchedulerILi128ELi96ELi256ELi128ELb1ELb1ELb1ELb0ELb1ELb1EEEEEEEEEvNT_6ParamsE:
[----:B------:R-:W0:Y:S02]  /*0000*/  LDC R1, c[0x0][0x28] ;  /* 0x00000a00ff017b82 */ /* 0x000e240000000800 */
[----:B0-----:R-:W-:Y:S01]  /*0010*/  VIADD R1, R1, 0xffffffe0 ;  /* 0xffffffe001017836 */ /* 0x001fe20000000000 */
[----:B------:R-:W0:Y:S01]  /*0020*/  S2R R3, SR_TID.X ;  /* 0x0000000000037919 */ /* 0x000e220000002100 */
[----:B------:R-:W-:Y:S01]  /*0030*/  ELECT P0, URZ, PT ;  /* 0x00000000003f782f */ /* 0x000fe20003800000 */
[----:B------:R-:W-:Y:S01]  /*0040*/  UMOV UR4, 0x80 ;  /* 0x0000008000047882 */ /* 0x000fe20000000000 */
[----:B------:R-:W-:Y:S01]  /*0050*/  UMOV UR7, 0x100 ;  /* 0x0000010000077882 */ /* 0x000fe20000000000 */
[----:B0-----:R-:W-:-:S05]  /*0060*/  SHF.R.U32.HI R0, RZ, 0x5, R3 ;  /* 0x00000005ff007819 */ /* 0x001fca0000011603 */
[----:B------:R-:W0:Y:S02]  /*0070*/  SHFL.IDX PT, R2, R0, RZ, 0x1f ;  /* 0x00001fff00027589 */ /* 0x000e2400000e0000 */
[C---:B0-----:R-:W-:Y:S02]  /*0080*/  ISETP.NE.OR P0, PT, R2.reuse, RZ, !P0 ;  /* 0x000000ff0200720c */ /* 0x041fe40004705670 */
[----:B------:R-:W-:Y:S02]  /*0090*/  ISETP.NE.AND P1, PT, R2, RZ, PT ;  /* 0x000000ff0200720c */ /* 0x000fe40003f25270 */
[----:B------:R-:W-:-:S06]  /*00a0*/  SHF.R.U32.HI R2, RZ, 0x7, R3 ;  /* 0x00000007ff027819 */ /* 0x000fcc0000011603 */
[----:B------:R-:W0:Y:S03]  /*00b0*/  SHFL.IDX PT, R2, R2, RZ, 0x1f ;  /* 0x00001fff02027589 */ /* 0x000e2600000e0000 */
[----:B------:R-:W-:Y:S01]  /*00c0*/  VOTEU.ALL UP0, P0 ;  /* 0x00000000003f7886 */ /* 0x000fe20000000000 */
[----:B------:R-:W-:-:S04]  /*00d0*/  VOTEU.ALL UP1, P0 ;  /* 0x00000000003f7886 */ /* 0x000fc80000020000 */
[----:B------:R-:W1:Y:S01]  /*00e0*/  @!UP0 S2UR UR8, SR_CgaCtaId ;  /* 0x00000000000889c3 */ /* 0x000e620000008800 */
[----:B------:R-:W-:Y:S01]  /*00f0*/  @!UP0 UMOV UR6, 0x400 ;  /* 0x0000040000068882 */ /* 0x000fe20000000000 */
[----:B------:R-:W-:-:S04]  /*0100*/  @!UP0 UIADD3 UR4, -UR4, 0x100000, URZ ;  /* 0x0010000004048890 */ /* 0x000fc8000fffe13f */
[----:B------:R-:W-:Y:S02]  /*0110*/  @!UP0 USHF.L.U32 UR5, UR4, 0xb, URZ ;  /* 0x0000000b04058899 */ /* 0x000fe4000800063f */
[----:B------:R-:W-:Y:S02]  /*0120*/  @!UP0 USHF.L.U32 UR4, UR4, 0x1, URZ ;  /* 0x0000000104048899 */ /* 0x000fe4000800063f */
[----:B-1----:R-:W-:Y:S02]  /*0130*/  @!UP0 ULEA UR8, UR8, UR6, 0x18 ;  /* 0x0000000608088291 */ /* 0x002fe4000f8ec03f */
[----:B------:R-:W-:-:S04]  /*0140*/  @!UP0 UIADD3 UR6, -UR7, 0x100000, URZ ;  /* 0x0010000007068890 */ /* 0x000fc8000fffe13f */
[----:B------:R-:W-:Y:S02]  /*0150*/  @!UP0 USHF.L.U32 UR7, UR6, 0xb, URZ ;  /* 0x0000000b06078899 */ /* 0x000fe4000800063f */
[----:B------:R-:W-:Y:S01]  /*0160*/  @!UP0 USHF.L.U32 UR6, UR6, 0x1, URZ ;  /* 0x0000000106068899 */ /* 0x000fe2000800063f */
[----:B------:R-:W-:-:S05]  /*0170*/  VOTEU.ALL UP0, P0 ;  /* 0x00000000003f7886 */ /* 0x000fca0000000000 */
[----:B------:R1:W2:Y:S06]  /*0180*/  @!UP0 SYNCS.EXCH.64 URZ, [UR8+0x2a800], UR4 ;  /* 0x02a80004083f85b2 */ /* 0x0002ac0008000100 */
[----:B------:R1:W3:Y:S02]  /*0190*/  @!UP1 SYNCS.EXCH.64 URZ, [UR8+0x2a820], UR6 ;  /* 0x02a82006083f95b2 */ /* 0x0002e40008000100 */
[----:B01----:R-:W-:Y:S05]  /*01a0*/  @P1 BRA `(.L_x_177) ;  /* 0x0000000000481947 */ /* 0x003fea0003800000 */
        /* <DEDUP_REMOVED lines=14> */
[----:B------:R0:W4:Y:S01]  /*0290*/  SYNCS.EXCH.64 URZ, [UR8+0x2a840], UR6 ;  /* 0x02a84006083f75b2 */ /* 0x0001220008000100 */
[----:B------:R0:W0:Y:S01]  /*02a0*/  SYNCS.EXCH.64 URZ, [UR8+0x2a838], UR4 ;  /* 0x02a83804083f75b2 */ /* 0x0000220008000100 */
[----:B------:R0:W0:Y:S01]  /*02b0*/  SYNCS.EXCH.64 URZ, [UR8+0x2a848], UR6 ;  /* 0x02a84806083f75b2 */ /* 0x0000220008000100 */
[----:B------:R-:W-:Y:S01]  /*02c0*/  NOP ;  /* 0x0000000000007918 */ /* 0x000fe20000000000 */
.L_x_177:
        /* <DEDUP_REMOVED lines=22> */
.L_x_178:
        /* <DEDUP_REMOVED lines=18> */
.L_x_179:
        /* <DEDUP_REMOVED lines=22> */
.L_x_180:
        /* <DEDUP_REMOVED lines=23> */
.L_x_181:
[----:B------:R-:W-:Y:S01]  /*0820*/  UISETP.NE.AND UP0, UPT, UR9, URZ, UPT ;  /* 0x0000003f0900728c */ /* 0x000fe2000bf05270 */
[----:B------:R-:W-:Y:S01]  /*0830*/  NOP ;  /* 0x0000000000007918 */ /* 0x000fe20000000000 */
[----:B0-----:R-:W-:Y:S01]  /*0840*/  UMOV UR4, 0x1 ;  /* 0x0000000100047882 */ /* 0x001fe20000000000 */
[----:B------:R-:W-:Y:S01]  /*0850*/  ULDC.64 UR36, c[0x0][0x208] ;  /* 0x0000820000247ab9 */ /* 0x000fe20000000a00 */
[----:B------:R-:W-:Y:S01]  /*0860*/  USEL UR4, UR4, 0x2, !UP0 ;  /* 0x0000000204047887 */ /* 0x000fe2000c000000 */
[----:B-1234-:R-:W-:Y:S01]  /*0870*/  BAR.SYNC.DEFER_BLOCKING 0x0 ;  /* 0x0000000000007b1d */ /* 0x01efe20000010000 */
[----:B------:R-:W-:-:S04]  /*0880*/  PLOP3.LUT P0, PT, PT, PT, UP0, 0x80, 0x0 ;  /* 0x000000000000781c */ /* 0x000fc80003f0f008 */
[----:B------:R-:W-:-:S05]  /*0890*/  IMAD.U32 R2, RZ, RZ, UR4 ;  /* 0x00000004ff027e24 */ /* 0x000fca000f8e00ff */
[----:B------:R0:W-:Y:S04]  /*08a0*/  STL [R1+0x1c], R2 ;  /* 0x00001c0201007387 */ /* 0x0001e80000100800 */
[----:B------:R-:W-:Y:S05]  /*08b0*/  @!P0 BRA `(.L_x_182) ;  /* 0x00000098009c8947 */ /* 0x000fea0003800000 */
.L_x_183:
[----:B------:R-:W-:-:S08]  /*08c0*/  NOP ;  /* 0x0000000000007918 */ /* 0x000fd00000000000 */
[----:B------:R-:W1:Y:S02]  /*08d0*/  USETMAXREG.TRY_ALLOC.CTAPOOL UP0, 0xe8 ;  /* 0x000000e8000079c8 */ /* 0x000e640008000600 */
[----:B-1----:R-:W-:-:S13]  /*08e0*/  PLOP3.LUT P0, PT, PT, PT, UP0, 0x80, 0x0 ;  /* 0x000000000000781c */ /* 0x002fda0003f0f008 */
[----:B------:R-:W-:Y:S05]  /*08f0*/  @!P0 BRA `(.L_x_183) ;  /* 0xfffffffc00f08947 */ /* 0x000fea000383ffff */
[----:B------:R-:W1:Y:S08]  /*0900*/  S2UR UR5, SR_CgaCtaId ;  /* 0x00000000000579c3 */ /* 0x000e700000008800 */
[----:B------:R-:W-:Y:S06]  /*0910*/  BAR.ARV 0x8, 0x180 ;  /* 0x0206000000007b1d */ /* 0x000fec0000002000 */
[----:B------:R-:W-:-:S02]  /*0920*/  UMOV UR4, 0x400 ;  /* 0x0000040000047882 */ /* 0x000fc40000000000 */
[----:B------:R-:W-:Y:S01]  /*0930*/  BAR.SYNC.DEFER_BLOCKING 0x5, 0x180 ;  /* 0x0146000000007b1d */ /* 0x000fe20000010000 */
[----:B-1----:R-:W-:-:S09]  /*0940*/  ULEA UR4, UR5, UR4, 0x18 ;  /* 0x0000000405047291 */ /* 0x002fd2000f8ec03f */
[----:B------:R-:W1:Y:S01]  /*0950*/  LDS.128 R24, [UR4+0x2a8d0] ;  /* 0x02a8d004ff187984 */ /* 0x000e620008000c00 */
[----:B------:R-:W-:Y:S01]  /*0960*/  ULDC UR4, c[0x0][0xc3c] ;  /* 0x00030f0000047ab9 */ /* 0x000fe20000000800 */
[----:B------:R-:W-:Y:S06]  /*0970*/  BAR.ARV 0x4, 0x180 ;  /* 0x0106000000007b1d */ /* 0x000fec0000002000 */
[----:B-1----:R-:W-:-:S13]  /*0980*/  ISETP.GE.AND P0, PT, R27, UR4, PT ;  /* 0x000000041b007c0c */ /* 0x002fda000bf06270 */
[----:B------:R-:W-:Y:S05]  /*0990*/  @P0 EXIT ;  /* 0x000000000000094d */ /* 0x000fea0003800000 */
[----:B0-----:R-:W2:Y:S01]  /*09a0*/  LDL R2, [R1+0x1c] ;  /* 0x00001c0001027983 */ /* 0x001ea20000100800 */
[----:B------:R-:W-:Y:S01]  /*09b0*/  R2UR UR6, R25 ;  /* 0x00000000190672ca */ /* 0x000fe200000e0000 */
[----:B------:R-:W-:Y:S01]  /*09c0*/  UMOV UR39, URZ ;  /* 0x0000003f00277c82 */ /* 0x000fe20008000000 */
[----:B------:R-:W-:Y:S01]  /*09d0*/  R2UR UR5, R26 ;  /* 0x000000001a0572ca */ /* 0x000fe200000e0000 */
[----:B------:R-:W0:Y:S01]  /*09e0*/  S2R R0, SR_TID.X ;  /* 0x0000000000007919 */ /* 0x000e220000002100 */
[----:B------:R-:W-:Y:S01]  /*09f0*/  UMOV UR38, URZ ;  /* 0x0000003f00267c82 */ /* 0x000fe20008000000 */
[----:B0-----:R-:W-:-:S05]  /*0a00*/  VIADD R202, R0, 0xffffff80 ;  /* 0xffffff8000ca7836 */ /* 0x001fca0000000000 */
[----:B------:R-:W-:-:S04]  /*0a10*/  SHF.R.S32.HI R3, RZ, 0x1f, R202 ;  /* 0x0000001fff037819 */ /* 0x000fc800000114ca */
[CC--:B------:R-:W-:Y:S02]  /*0a20*/  LEA.HI R0, R3.reuse, R202.reuse, RZ, 0x7 ;  /* 0x000000ca03007211 */ /* 0x0c0fe400078f38ff */
[----:B------:R-:W-:Y:S02]  /*0a30*/  LEA.HI R4, R3, R202, RZ, 0x5 ;  /* 0x000000ca03047211 */ /* 0x000fe400078f28ff */
[----:B------:R-:W-:Y:S02]  /*0a40*/  LOP3.LUT R179, R0, 0xffffff80, RZ, 0xc0, !PT ;  /* 0xffffff8000b37812 */ /* 0x000fe400078ec0ff */
[----:B------:R-:W-:Y:S01]  /*0a50*/  SHF.R.S32.HI R195, RZ, 0x7, R0 ;  /* 0x00000007ffc37819 */ /* 0x000fe20000011400 */
[----:B------:R-:W-:Y:S02]  /*0a60*/  IMAD.SHL.U32 R4, R4, 0x20, RZ ;  /* 0x0000002004047824 */ /* 0x000fe400078e00ff */
[----:B------:R-:W-:Y:S01]  /*0a70*/  IMAD.IADD R179, R202, 0x1, -R179 ;  /* 0x00000001cab37824 */ /* 0x000fe200078e0ab3 */
[----:B------:R-:W-:-:S02]  /*0a80*/  LEA.HI R0, R0, R195, RZ, 0x1 ;  /* 0x000000c300007211 */ /* 0x000fc400078f08ff */
[----:B------:R-:W-:Y:S02]  /*0a90*/  LOP3.LUT R4, R4, 0xfffffc00, RZ, 0xc0, !PT ;  /* 0xfffffc0004047812 */ /* 0x000fe400078ec0ff */
[----:B------:R-:W-:Y:S02]  /*0aa0*/  SHF.R.S32.HI R6, RZ, 0x1f, R179 ;  /* 0x0000001fff067819 */ /* 0x000fe400000114b3 */
[----:B------:R-:W-:Y:S02]  /*0ab0*/  LOP3.LUT R0, R0, 0x3fffffe, RZ, 0xc0, !PT ;  /* 0x03fffffe00007812 */ /* 0x000fe400078ec0ff */
[CC--:B------:R-:W-:Y:S02]  /*0ac0*/  LEA.HI R8, R6.reuse, R179.reuse, RZ, 0x2 ;  /* 0x000000b306087211 */ /* 0x0c0fe400078f10ff */
[----:B------:R-:W-:Y:S01]  /*0ad0*/  LEA.HI R6, R6, R179, RZ, 0x5 ;  /* 0x000000b306067211 */ /* 0x000fe200078f28ff */
[----:B------:R-:W-:Y:S01]  /*0ae0*/  IMAD.IADD R0, R195, 0x1, -R0 ;  /* 0x00000001c3007824 */ /* 0x000fe200078e0a00 */
[----:B------:R-:W-:-:S02]  /*0af0*/  SHF.R.S32.HI R9, RZ, 0x2, R8 ;  /* 0x00000002ff097819 */ /* 0x000fc40000011408 */
[----:B------:R-:W-:Y:S02]  /*0b00*/  SHF.R.S32.HI R10, RZ, 0x1f, R8 ;  /* 0x0000001fff0a7819 */ /* 0x000fe40000011408 */
[----:B------:R-:W-:Y:S02]  /*0b10*/  LOP3.LUT R8, R8, 0x7ffffffc, RZ, 0xc0, !PT ;  /* 0x7ffffffc08087812 */ /* 0x000fe400078ec0ff */
[----:B------:R-:W-:Y:S02]  /*0b20*/  LEA.HI R10, R10, R9, RZ, 0x3 ;  /* 0x000000090a0a7211 */ /* 0x000fe400078f18ff */
[----:B------:R-:W-:Y:S01]  /*0b30*/  SHF.R.S32.HI R6, RZ, 0x5, R6 ;  /* 0x00000005ff067819 */ /* 0x000fe20000011406 */
[----:B------:R-:W-:Y:S01]  /*0b40*/  IMAD.IADD R8, R179, 0x1, -R8 ;  /* 0x00000001b3087824 */ /* 0x000fe200078e0a08 */
[----:B------:R-:W-:-:S04]  /*0b50*/  LOP3.LUT R10, R10, 0xfffffff8, RZ, 0xc0, !PT ;  /* 0xfffffff80a0a7812 */ /* 0x000fc800078ec0ff */
[----:B------:R-:W-:Y:S01]  /*0b60*/  SHF.L.U32 R173, R8, 0x1, RZ ;  /* 0x0000000108ad7819 */ /* 0x000fe200000006ff */
[----:B------:R-:W-:-:S03]  /*0b70*/  IMAD.IADD R9, R9, 0x1, -R10 ;  /* 0x0000000109097824 */ /* 0x000fc600078e0a0a */
[C---:B------:R-:W-:Y:S01]  /*0b80*/  IADD3 R167, R173.reuse, 0x30, RZ ;  /* 0x00000030ada77810 */ /* 0x040fe20007ffe0ff */
[----:B------:R-:W-:Y:S01]  /*0b90*/  IMAD R9, R6, 0x10, R9 ;  /* 0x0000001006097824 */ /* 0x000fe200078e0209 */
[C---:B------:R-:W-:Y:S01]  /*0ba0*/  IADD3 R160, R173.reuse, 0x68, RZ ;  /* 0x00000068ada07810 */ /* 0x040fe20007ffe0ff */
[C---:B------:R-:W-:Y:S01]  /*0bb0*/  VIADD R172, R173.reuse, 0x8 ;  /* 0x00000008adac7836 */ /* 0x040fe20000000000 */
[----:B------:R-:W-:Y:S01]  /*0bc0*/  SHF.R.S32.HI R189, RZ, 0x1f, R167 ;  /* 0x0000001fffbd7819 */ /* 0x000fe200000114a7 */
        /* <DEDUP_REMOVED lines=22> */
[----:B------:R-:W-:Y:S01]  /*0d30*/  VIADD R22, R173, 0x78 ;  /* 0x00000078ad167836 */ /* 0x000fe20000000000 */
[----:B------:R-:W-:Y:S01]  /*0d40*/  SHF.R.S32.HI R183, RZ, 0x1f, R161 ;  /* 0x0000001fffb77819 */ /* 0x000fe200000114a1 */
[----:B------:R-:W-:Y:S01]  /*0d50*/  IMAD R196, R0, 0x40, R9 ;  /* 0x0000004000c47824 */ /* 0x000fe200078e0209 */
[----:B------:R-:W-:-:S02]  /*0d60*/  SHF.R.S32.HI R181, RZ, 0x1f, R23 ;  /* 0x0000001fffb57819 */ /* 0x000fc40000011417 */
[----:B------:R-:W-:Y:S02]  /*0d70*/  SHF.R.S32.HI R180, RZ, 0x1f, R22 ;  /* 0x0000001fffb47819 */ /* 0x000fe40000011416 */
[----:B--2---:R-:W-:Y:S02]  /*0d80*/  R2UR UR4, R2 ;  /* 0x00000000020472ca */ /* 0x004fe400000e0000 */
[----:B------:R-:W-:-:S04]  /*0d90*/  LEA.HI R2, R3, R202, RZ, 0x4 ;  /* 0x000000ca03027211 */ /* 0x000fc800078f20ff */
[----:B------:R-:W-:Y:S02]  /*0da0*/  LOP3.LUT R5, R2, 0x3fffff0, RZ, 0xc0, !PT ;  /* 0x03fffff002057812 */ /* 0x000fe400078ec0ff */
[----:B------:R-:W-:-:S03]  /*0db0*/  SHF.R.S32.HI R7, RZ, 0x4, R2 ;  /* 0x00000004ff077819 */ /* 0x000fc60000011402 */
[----:B------:R-:W-:Y:S01]  /*0dc0*/  IMAD.IADD R5, R202, 0x1, -R5 ;  /* 0x00000001ca057824 */ /* 0x000fe200078e0a05 */
[----:B------:R-:W-:Y:S01]  /*0dd0*/  LEA.HI R2, R2, R7, RZ, 0x1 ;  /* 0x0000000702027211 */ /* 0x000fe200078f08ff */
[----:B------:R-:W-:-:S03]  /*0de0*/  ULOP3.LUT UR7, UR4, 0x1, URZ, 0xfc, !UPT ;  /* 0x0000000104077892 */ /* 0x000fc6000f8efc3f */
[----:B------:R-:W-:Y:S01]  /*0df0*/  LOP3.LUT R2, R2, 0x1ffffffe, RZ, 0xc0, !PT ;  /* 0x1ffffffe02027812 */ /* 0x000fe200078ec0ff */
[----:B------:R-:W-:Y:S01]  /*0e00*/  UMOV UR4, URZ ;  /* 0x0000003f00047c82 */ /* 0x000fe20008000000 */
[----:B------:R-:W-:Y:S01]  /*0e10*/  LEA R5, R5, R4, 0x6 ;  /* 0x0000000405057211 */ /* 0x000fe200078e30ff */
[----:B------:R-:W-:Y:S01]  /*0e20*/  IMAD.U32 R199, RZ, RZ, UR7 ;  /* 0x00000007ffc77e24 */ /* 0x000fe2000f8e00ff */
[-C--:B------:R-:W-:Y:S01]  /*0e30*/  LEA.HI R4, R3, R202.reuse, RZ, 0x2 ;  /* 0x000000ca03047211 */ /* 0x080fe200078f10ff */
[----:B------:R-:W-:Y:S01]  /*0e40*/  IMAD.IADD R2, R7, 0x1, -R2 ;  /* 0x0000000107027824 */ /* 0x000fe200078e0a02 */
[----:B------:R-:W-:Y:S01]  /*0e50*/  LEA.HI R3, R3, R202, RZ, 0x3 ;  /* 0x000000ca03037211 */ /* 0x000fe200078f18ff */
[----:B------:R-:W-:Y:S01]  /*0e60*/  IMAD.U32 R177, RZ, RZ, UR4 ;  /* 0x00000004ffb17e24 */ /* 0x000fe2000f8e00ff */
[----:B------:R-:W-:Y:S01]  /*0e70*/  LOP3.LUT R7, R4, 0xfffffffc, RZ, 0xc0, !PT ;  /* 0xfffffffc04077812 */ /* 0x000fe200078ec0ff */
[----:B------:R-:W-:Y:S01]  /*0e80*/  IMAD R198, R2, 0x8, R5 ;  /* 0x0000000802c67824 */ /* 0x000fe200078e0205 */
[----:B------:R-:W-:-:S02]  /*0e90*/  LOP3.LUT R17, R3, 0xfffffff8, RZ, 0xc0, !PT ;  /* 0xfffffff803117812 */ /* 0x000fc400078ec0ff */
[----:B------:R-:W-:Y:S01]  /*0ea0*/  SHF.R.S32.HI R176, RZ, 0x3, R3 ;  /* 0x00000003ffb07819 */ /* 0x000fe20000011403 */
[C---:B------:R-:W-:Y:S02]  /*0eb0*/  IMAD.IADD R7, R202.reuse, 0x1, -R7 ;  /* 0x00000001ca077824 */ /* 0x040fe400078e0a07 */
[----:B------:R-:W-:-:S03]  /*0ec0*/  IMAD.IADD R17, R202, 0x1, -R17 ;  /* 0x00000001ca117824 */ /* 0x000fc600078e0a11 */
[----:B------:R-:W-:-:S04]  /*0ed0*/  LEA.HI R2, R7, R7, RZ, 0x1 ;  /* 0x0000000707027211 */ /* 0x000fc800078f08ff */
[----:B------:R-:W-:-:S04]  /*0ee0*/  LOP3.LUT R2, R2, 0x1ffffffe, RZ, 0xc0, !PT ;  /* 0x1ffffffe02027812 */ /* 0x000fc800078ec0ff */
[----:B------:R-:W-:Y:S01]  /*0ef0*/  IADD3 R197, R7, -R2, RZ ;  /* 0x8000000207c57210 */ /* 0x000fe20007ffe0ff */
[----:B------:R-:W-:-:S04]  /*0f00*/  IMAD.SHL.U32 R2, R17, 0x8, RZ ;  /* 0x0000000811027824 */ /* 0x000fc800078e00ff */
[----:B------:R-:W-:Y:S01]  /*0f10*/  VIADD R16, R2, 0x40 ;  /* 0x0000004002107836 */ /* 0x000fe20000000000 */
[----:B------:R-:W-:Y:S01]  /*0f20*/  SHF.R.S32.HI R201, RZ, 0x1f, R2 ;  /* 0x0000001fffc97819 */ /* 0x000fe20000011402 */
[----:B------:R-:W-:-:S03]  /*0f30*/  IMAD R197, R197, 0x8, R196 ;  /* 0x00000008c5c57824 */ /* 0x000fc600078e02c4 */
[----:B------:R-:W-:-:S07]  /*0f40*/  SHF.R.S32.HI R200, RZ, 0x1f, R16 ;  /* 0x0000001fffc87819 */ /* 0x000fce0000011410 */
.L_x_233:
[----:B0-2-4-:R-:W0:Y:S01]  /*0f50*/  LDC.64 R4, c[0x0][0xc88] ;  /* 0x00032200ff047b82 */ /* 0x015e220000000a00 */
[----:B------:R-:W-:Y:S01]  /*0f60*/  ULDC.64 UR8, c[0x0][0xa28] ;  /* 0x00028a0000087ab9 */ /* 0x000fe20000000a00 */
[----:B------:R-:W-:Y:S01]  /*0f70*/  ULDC.64 UR10, c[0x0][0xa20] ;  /* 0x00028800000a7ab9 */ /* 0x000fe20000000a00 */
[----:B------:R-:W-:Y:S01]  /*0f80*/  ULDC UR7, c[0x0][0x424] ;  /* 0x0001090000077ab9 */ /* 0x000fe20000000800 */
[----:B0-----:R-:W-:-:S06]  /*0f90*/  IMAD.WIDE R4, R27, 0x4, R4 ;  /* 0x000000041b047825 */ /* 0x001fcc00078e0204 */
[----:B------:R-:W2:Y:S01]  /*0fa0*/  LDG.E R4, desc[UR36][R4.64] ;  /* 0x0000002404047981 */ /* 0x000ea2000c1e1900 */
[----:B------:R-:W-:Y:S02]  /*0fb0*/  UISETP.NE.U32.AND UP0, UPT, UR8, URZ, UPT ;  /* 0x0000003f0800728c */ /* 0x000fe4000bf05070 */
[----:B------:R-:W-:Y:S02]  /*0fc0*/  UISETP.NE.U32.AND UP1, UPT, UR10, URZ, UPT ;  /* 0x0000003f0a00728c */ /* 0x000fe4000bf25070 */
[----:B------:R-:W-:Y:S02]  /*0fd0*/  UISETP.NE.AND.EX UP0, UPT, UR9, URZ, UPT, UP0 ;  /* 0x0000003f0900728c */ /* 0x000fe4000bf05300 */
[----:B------:R-:W-:-:S04]  /*0fe0*/  UISETP.NE.AND.EX UP1, UPT, UR11, URZ, UPT, UP1 ;  /* 0x0000003f0b00728c */ /* 0x000fc8000bf25310 */
[----:B------:R-:W-:Y:S02]  /*0ff0*/  PLOP3.LUT P0, PT, PT, PT, UP0, 0x80, 0x0 ;  /* 0x000000000000781c */ /* 0x000fe40003f0f008 */
[----:B------:R-:W-:Y:S02]  /*1000*/  PLOP3.LUT P1, PT, PT, PT, UP1, 0x80, 0x0 ;  /* 0x000000000000781c */ /* 0x000fe40003f2f018 */
[----:B--2---:R-:W-:-:S13]  /*1010*/  R2UR UR61, R4 ;  /* 0x00000000043d72ca */ /* 0x004fda00000e0000 */
[----:B------:R-:W-:Y:S02]  /*1020*/  USHF.R.S32.HI UR4, URZ, 0x1f, UR61 ;  /* 0x0000001f3f047899 */ /* 0x000fe4000801143d */
[----:B------:R-:W-:-:S04]  /*1030*/  @UP0 ULEA UR8, UP2, UR61, UR8, 0x2 ;  /* 0x000000083d080291 */ /* 0x000fc8000f84103f */
[----:B------:R-:W-:Y:S02]  /*1040*/  @UP0 ULEA.HI.X UR9, UR61, UR9, UR4, 0x2, UP2 ;  /* 0x000000093d090291 */ /* 0x000fe400090f1404 */
[----:B------:R-:W-:Y:S01]  /*1050*/  IMAD.U32 R178, RZ, RZ, UR4 ;  /* 0x00000004ffb27e24 */ /* 0x000fe2000f8e00ff */
[----:B------:R-:W-:Y:S01]  /*1060*/  @UP1 ULEA UR10, UP0, UR61, UR10, 0x2 ;  /* 0x0000000a3d0a1291 */ /* 0x000fe2000f80103f */
[----:B------:R-:W-:-:S03]  /*1070*/  IMAD.U32 R4, RZ, RZ, UR8 ;  /* 0x00000008ff047e24 */ /* 0x000fc6000f8e00ff */
[----:B------:R-:W-:Y:S01]  /*1080*/  @UP1 ULEA.HI.X UR11, UR61, UR11, UR4, 0x2, UP0 ;  /* 0x0000000b3d0b1291 */ /* 0x000fe200080f1404 */
[----:B------:R-:W-:Y:S01]  /*1090*/  IMAD.U32 R5, RZ, RZ, UR9 ;  /* 0x00000009ff057e24 */ /* 0x000fe2000f8e00ff */
[----:B------:R-:W-:Y:S01]  /*10a0*/  MOV R6, UR10 ;  /* 0x0000000a00067c02 */ /* 0x000fe20008000f00 */
[----:B------:R-:W-:-:S03]  /*10b0*/  ULDC.64 UR8, c[0x0][0x418] ;  /* 0x0001060000087ab9 */ /* 0x000fc60000000a00 */
[----:B---3--:R-:W-:Y:S01]  /*10c0*/  IMAD.U32 R7, RZ, RZ, UR11 ;  /* 0x0000000bff077e24 */ /* 0x008fe2000f8e00ff */
[----:B------:R-:W2:Y:S04]  /*10d0*/  @P0 LDG.E R4, desc[UR36][R4.64] ;  /* 0x0000002404040981 */ /* 0x000ea8000c1e1900 */
[----:B------:R-:W3:Y:S01]  /*10e0*/  @P1 LDG.E R6, desc[UR36][R6.64] ;  /* 0x0000002406061981 */ /* 0x000ee2000c1e1900 */
[----:B------:R-:W-:Y:S01]  /*10f0*/  UISETP.NE.U32.AND UP0, UPT, UR8, URZ, UPT ;  /* 0x0000003f0800728c */ /* 0x000fe2000bf05070 */
[----:B------:R-:W-:Y:S01]  /*1100*/  IMAD.U32 R175, RZ, RZ, UR6 ;  /* 0x00000006ffaf7e24 */ /* 0x000fe2000f8e00ff */
[----:B------:R-:W-:Y:S01]  /*1110*/  UMOV UR4, URZ ;  /* 0x0000003f00047c82 */ /* 0x000fe20008000000 */
[----:B------:R-:W-:Y:S02]  /*1120*/  ULOP3.LUT UR8, UR5, 0xff000000, URZ, 0xc0, !UPT ;  /* 0xff00000005087892 */ /* 0x000fe4000f8ec03f */
[----:B------:R-:W-:-:S03]  /*1130*/  UISETP.NE.AND.EX UP0, UPT, UR9, URZ, UPT, UP0 ;  /* 0x0000003f0900728c */ /* 0x000fc6000bf05300 */
[----:B------:R-:W-:Y:S01]  /*1140*/  ULDC UR9, c[0x0][0x2f0] ;  /* 0x0000bc0000097ab9 */ /* 0x000fe20000000800 */
[----:B------:R-:W-:-:S04]  /*1150*/  USEL UR7, UR7, 0x1, UP0 ;  /* 0x0000000107077887 */ /* 0x000fc80008000000 */
[----:B------:R-:W-:Y:S01]  /*1160*/  UIMAD UR7, UR7, UR9, URZ ;  /* 0x00000009070772a4 */ /* 0x000fe2000f8e023f */
[----:B--2---:R-:W-:-:S06]  /*1170*/  @P0 R2UR UR4, R4 ;  /* 0x00000000040402ca */ /* 0x004fcc00000e0000 */
[----:B---3--:R-:W-:Y:S01]  /*1180*/  @P1 R2UR UR7, R6 ;  /* 0x00000000060712ca */ /* 0x008fe200000e0000 */
[----:B-1---5:R-:W-:-:S14]  /*1190*/  @P1 BRA `(.L_x_184) ;  /* 0x0000000000341947 */ /* 0x022fdc0003800000 */
[----:B------:R-:W-:Y:S02]  /*11a0*/  ULDC.64 UR10, c[0x0][0xa08] ;  /* 0x00028200000a7ab9 */ /* 0x000fe40000000a00 */
[----:B------:R-:W-:-:S04]  /*11b0*/  ISETP.NE.U32.AND P0, PT, RZ, UR10, PT ;  /* 0x0000000aff007c0c */ /* 0x000fc8000bf05070 */
[----:B------:R-:W-:-:S13]  /*11c0*/  ISETP.NE.AND.EX P0, PT, RZ, UR11, PT, P0 ;  /* 0x0000000bff007c0c */ /* 0x000fda000bf05300 */
[----:B------:R-:W-:Y:S05]  /*11d0*/  @!P0 BRA `(.L_x_184) ;  /* 0x0000000000248947 */ /* 0x000fea0003800000 */
[----:B------:R-:W-:Y:S02]  /*11e0*/  ULDC.64 UR6, c[0x0][0xa08] ;  /* 0x0002820000067ab9 */ /* 0x000fe40000000a00 */
[----:B------:R-:W-:-:S06]  /*11f0*/  UIMAD.WIDE UR6, UR61, 0x4, UR6 ;  /* 0x000000043d0678a5 */ /* 0x000fcc000f8e0206 */
[----:B------:R-:W-:Y:S02]  /*1200*/  IMAD.U32 R4, RZ, RZ, UR6 ;  /* 0x00000006ff047e24 */ /* 0x000fe4000f8e00ff */
[----:B------:R-:W-:-:S05]  /*1210*/  IMAD.U32 R5, RZ, RZ, UR7 ;  /* 0x00000007ff057e24 */ /* 0x000fca000f8e00ff */
[----:B------:R-:W2:Y:S04]  /*1220*/  LDG.E R3, desc[UR36][R4.64] ;  /* 0x0000002404037981 */ /* 0x000ea8000c1e1900 */
[----:B------:R-:W3:Y:S01]  /*1230*/  LDG.E R0, desc[UR36][R4.64+0x4] ;  /* 0x0000042404007981 */ /* 0x000ee2000c1e1900 */
[----:B--2---:R-:W-:Y:S02]  /*1240*/  R2UR UR7, R3 ;  /* 0x00000000030772ca */ /* 0x004fe400000e0000 */
[----:B---3--:R-:W-:-:S13]  /*1250*/  R2UR UR6, R0 ;  /* 0x00000000000672ca */ /* 0x008fda00000e0000 */
[----:B------:R-:W-:-:S12]  /*1260*/  UIADD3 UR7, -UR7, UR6, URZ ;  /* 0x0000000607077290 */ /* 0x000fd8000fffe13f */
.L_x_184:
[----:B------:R-:W-:Y:S02]  /*1270*/  UIADD3 UR7, -UR4, UR7, URZ ;  /* 0x0000000704077290 */ /* 0x000fe4000fffe13f */
[----:B------:R-:W-:Y:S02]  /*1280*/  ULOP3.LUT UR4, UR5, 0xff0000, URZ, 0xc0, !UPT ;  /* 0x00ff000005047892 */ /* 0x000fe4000f8ec03f */
[----:B------:R-:W-:Y:S02]  /*1290*/  UISETP.GE.AND UP0, UPT, UR7, 0x1, UPT ;  /* 0x000000010700788c */ /* 0x000fe4000bf06270 */
[----:B------:R-:W-:Y:S01]  /*12a0*/  USHF.R.U32.HI UR8, URZ, 0x8, UR8 ;  /* 0x000000083f087899 */ /* 0x000fe20008011608 */
[----:B------:R-:W-:Y:S01]  /*12b0*/  IMAD.U32 R98, RZ, RZ, UR7 ;  /* 0x00000007ff627e24 */ /* 0x000fe2000f8e00ff */
[----:B------:R-:W-:Y:S02]  /*12c0*/  UIADD3 UR6, UR7, 0x5f, URZ ;  /* 0x0000005f07067890 */ /* 0x000fe4000fffe03f */
[----:B------:R-:W-:Y:S01]  /*12d0*/  PLOP3.LUT P0, PT, PT, PT, UP0, 0x80, 0x0 ;  /* 0x000000000000781c */ /* 0x000fe20003f0f008 */
[----:B------:R-:W-:-:S02]  /*12e0*/  ULEA.HI UR8, UR4, UR8, URZ, 0x10 ;  /* 0x0000000804087291 */ /* 0x000fc4000f8f803f */
[----:B------:R-:W-:Y:S02]  /*12f0*/  UIMAD.WIDE UR6, UR6, 0x2aaaaaab, URZ ;  /* 0x2aaaaaab060678a5 */ /* 0x000fe4000f8e023f */
[----:B------:R-:W-:Y:S02]  /*1300*/  ULOP3.LUT UR4, UR8, 0xff, URZ, 0xc0, !UPT ;  /* 0x000000ff08047892 */ /* 0x000fe4000f8ec03f */
[----:B------:R-:W-:Y:S02]  /*1310*/  ULOP3.LUT UR9, UR5, 0xffff, URZ, 0xc0, !UPT ;  /* 0x0000ffff05097892 */ /* 0x000fe4000f8ec03f */
[----:B------:R-:W-:Y:S02]  /*1320*/  USHF.R.U32.HI UR5, URZ, 0x10, UR8 ;  /* 0x000000103f057899 */ /* 0x000fe40008011608 */
[----:B------:R-:W-:Y:S01]  /*1330*/  USHF.R.U32.HI UR6, URZ, 0x1f, UR7 ;  /* 0x0000001f3f067899 */ /* 0x000fe20008011607 */
[----:B------:R-:W-:Y:S01]  /*1340*/  IMAD.U32 R19, RZ, RZ, UR4 ;  /* 0x00000004ff137e24 */ /* 0x000fe2000f8e00ff */
[----:B------:R-:W-:Y:S01]  /*1350*/  MOV R174, UR9 ;  /* 0x0000000900ae7c02 */ /* 0x000fe20008000f00 */
[----:B------:R-:W-:Y:S01]  /*1360*/  UMOV UR4, URZ ;  /* 0x0000003f00047c82 */ /* 0x000fe20008000000 */
[----:B------:R-:W-:Y:S01]  /*1370*/  ULEA.HI.SX32 UR9, UR7, UR6, 0x1c ;  /* 0x0000000607097291 */ /* 0x000fe2000f8fe23f */
[----:B------:R-:W-:Y:S01]  /*1380*/  IMAD.U32 R18, RZ, RZ, UR5 ;  /* 0x00000005ff127e24 */ /* 0x000fe2000f8e00ff */
[----:B------:R-:W-:Y:S10]  /*1390*/  @!P0 BRA `(.L_x_185) ;  /* 0x0000000000948947 */ /* 0x000ff40003800000 */
[----:B------:R-:W-:Y:S01]  /*13a0*/  R2UR UR5, R18 ;  /* 0x00000000120572ca */ /* 0x000fe200000e0000 */
[----:B------:R-:W-:-:S12]  /*13b0*/  ULDC UR4, c[0x0][0x9f0] ;  /* 0x00027c0000047ab9 */ /* 0x000fd80000000800 */
[----:B------:R-:W-:-:S04]  /*13c0*/  UISETP.NE.AND UP0, UPT, UR5, URZ, UPT ;  /* 0x0000003f0500728c */ /* 0x000fc8000bf05270 */
[----:B------:R-:W-:-:S03]  /*13d0*/  USEL UR10, UR5, UR4, UP0 ;  /* 0x00000004050a7287 */ /* 0x000fc60008000000 */
[----:B------:R-:W-:Y:S01]  /*13e0*/  UMOV UR4, URZ ;  /* 0x0000003f00047c82 */ /* 0x000fe20008000000 */
[----:B------:R-:W-:Y:S02]  /*13f0*/  UIADD3 UR6, UR9, -0x1, UR10 ;  /* 0xffffffff09067890 */ /* 0x000fe4000fffe00a */
[----:B------:R-:W-:-:S04]  /*1400*/  IMAD.U32 R4, RZ, RZ, UR10 ;  /* 0x0000000aff047e24 */ /* 0x000fc8000f8e00ff */
[----:B------:R-:W-:Y:S01]  /*1410*/  IMAD.U32 R5, RZ, RZ, UR6 ;  /* 0x00000006ff057e24 */ /* 0x000fe2000f8e00ff */
[-C--:B------:R-:W-:Y:S01]  /*1420*/  IABS R0, R4.reuse ;  /* 0x0000000400007213 */ /* 0x080fe20000000000 */
[----:B------:R-:W-:Y:S01]  /*1430*/  ULOP3.LUT UR6, UR6, UR10, URZ, 0x3c, !UPT ;  /* 0x0000000a06067292 */ /* 0x000fe2000f8e3c3f */
[----:B------:R-:W-:Y:S02]  /*1440*/  IABS R6, R4 ;  /* 0x0000000400067213 */ /* 0x000fe40000000000 */
[----:B------:R-:W-:Y:S02]  /*1450*/  R2UR UR11, R0 ;  /* 0x00000000000b72ca */ /* 0x000fe400000e0000 */
[----:B------:R-:W-:-:S05]  /*1460*/  IABS R5, R5 ;  /* 0x0000000500057213 */ /* 0x000fca0000000000 */
[----:B------:R-:W-:-:S05]  /*1470*/  IMAD.MOV.U32 R4, RZ, RZ, R5 ;  /* 0x000000ffff047224 */ /* 0x000fca00078e0005 */
[----:B------:R-:W-:Y:S01]  /*1480*/  R2UR UR8, R4 ;  /* 0x00000000040872ca */ /* 0x000fe200000e0000 */
[----:B------:R-:W0:Y:S08]  /*1490*/  I2F.RP R0, UR11 ;  /* 0x0000000b00007d06 */ /* 0x000e300008209400 */
[----:B0-----:R-:W0:Y:S02]  /*14a0*/  MUFU.RCP R0, R0 ;  /* 0x0000000000007308 */ /* 0x001e240000001000 */
[----:B0-----:R-:W-:-:S02]  /*14b0*/  VIADD R3, R0, 0xffffffe ;  /* 0x0ffffffe00037836 */ /* 0x001fc40000000000 */
[----:B------:R-:W-:-:S04]  /*14c0*/  IMAD.MOV R0, RZ, RZ, -R6 ;  /* 0x000000ffff007224 */ /* 0x000fc800078e0a06 */
        /* <DEDUP_REMOVED lines=14> */
[----:B------:R-:W-:-:S05]  /*15b0*/  UISETP.NE.AND UP0, UPT, UR10, URZ, UPT ;  /* 0x0000003f0a00728c */ /* 0x000fca000bf05270 */
[----:B------:R-:W-:Y:S02]  /*15c0*/  UMOV UR4, UR5 ;  /* 0x0000000500047c82 */ /* 0x000fe40008000000 */
[----:B------:R-:W-:-:S04]  /*15d0*/  @!UP1 UIADD3 UR4, -UR4, URZ, URZ ;  /* 0x0000003f04049290 */ /* 0x000fc8000fffe13f */
[----:B------:R-:W-:-:S12]  /*15e0*/  @!UP0 ULOP3.LUT UR4, URZ, UR10, URZ, 0x33, !UPT ;  /* 0x0000000a3f048292 */ /* 0x000fd8000f8e333f */
.L_x_185:
[----:B------:R-:W-:Y:S01]  /*15f0*/  R2UR UR5, R19 ;  /* 0x00000000130572ca */ /* 0x000fe200000e0000 */
[----:B------:R-:W-:Y:S01]  /*1600*/  IMAD.U32 R3, RZ, RZ, UR4 ;  /* 0x00000004ff037e24 */ /* 0x000fe2000f8e00ff */
[----:B------:R-:W-:Y:S02]  /*1610*/  MOV R0, UR9 ;  /* 0x0000000900007c02 */ /* 0x000fe40008000f00 */
[----:B------:R-:W-:Y:S02]  /*1620*/  CS2R R86, SRZ ;  /* 0x0000000000567805 */ /* 0x000fe4000001ff00 */
[----:B------:R-:W-:Y:S02]  /*1630*/  PLOP3.LUT P0, PT, PT, PT, PT, 0x80, 0x0 ;  /* 0x000000000000781c */ /* 0x000fe40003f0f070 */
        /* <DEDUP_REMOVED lines=8> */
[----:B------:R-:W-:Y:S01]  /*16c0*/  UIMAD UR60, UR5, UR4, URZ ;  /* 0x00000004053c72a4 */ /* 0x000fe2000f8e023f */
[----:B------:R-:W-:-:S02]  /*16d0*/  CS2R R68, SRZ ;  /* 0x0000000000447805 */ /* 0x000fc4000001ff00 */
[----:B------:R-:W-:Y:S02]  /*16e0*/  CS2R R66, SRZ ;  /* 0x0000000000427805 */ /* 0x000fe4000001ff00 */
[----:B------:R-:W-:Y:S02]  /*16f0*/  CS2R R64, SRZ ;  /* 0x0000000000407805 */ /* 0x000fe4000001ff00 */
[----:B------:R-:W-:Y:S02]  /*1700*/  CS2R R62, SRZ ;  /* 0x00000000003e7805 */ /* 0x000fe4000001ff00 */
[----:B------:R-:W-:Y:S02]  /*1710*/  CS2R R60, SRZ ;  /* 0x00000000003c7805 */ /* 0x000fe4000001ff00 */
[----:B------:R-:W-:Y:S01]  /*1720*/  VIADDMNMX R3, R3, UR60, R0, PT ;  /* 0x0000003c03037c46 */ /* 0x000fe2000b800100 */
[----:B------:R-:W-:Y:S01]  /*1730*/  IMAD.MOV.U32 R0, RZ, RZ, RZ ;  /* 0x000000ffff007224 */ /* 0x000fe200078e00ff */
[----:B------:R-:W-:-:S02]  /*1740*/  CS2R R58, SRZ ;  /* 0x00000000003a7805 */ /* 0x000fc4000001ff00 */
[----:B------:R-:W-:Y:S02]  /*1750*/  CS2R R56, SRZ ;  /* 0x0000000000387805 */ /* 0x000fe4000001ff00 */
[----:B------:R-:W-:Y:S01]  /*1760*/  R2UR UR5, R3 ;  /* 0x00000000030572ca */ /* 0x000fe200000e0000 */
[----:B------:R-:W-:Y:S01]  /*1770*/  IMAD.MOV.U32 R3, RZ, RZ, RZ ;  /* 0x000000ffff037224 */ /* 0x000fe200078e00ff */
        /* <DEDUP_REMOVED lines=10> */
[----:B------:R-:W-:Y:S01]  /*1820*/  CS2R R96, SRZ ;  /* 0x0000000000607805 */ /* 0x000fe2000001ff00 */
[----:B------:R-:W-:Y:S02]  /*1830*/  UISETP.GT.AND UP0, UPT, UR5, UR60, UPT ;  /* 0x0000003c0500728c */ /* 0x000fe4000bf04270 */
[----:B------:R-:W-:Y:S01]  /*1840*/  IMAD.U32 R99, RZ, RZ, UR5 ;  /* 0x00000005ff637e24 */ /* 0x000fe2000f8e00ff */
[----:B------:R-:W-:Y:S02]  /*1850*/  CS2R R90, SRZ ;  /* 0x00000000005a7805 */ /* 0x000fe4000001ff00 */
[----:B------:R-:W-:Y:S02]  /*1860*/  CS2R R94, SRZ ;  /* 0x00000000005e7805 */ /* 0x000fe4000001ff00 */
[----:B------:R-:W-:Y:S02]  /*1870*/  CS2R R88, SRZ ;  /* 0x0000000000587805 */ /* 0x000fe4000001ff00 */
[----:B------:R-:W-:-:S02]  /*1880*/  CS2R R92, SRZ ;  /* 0x00000000005c7805 */ /* 0x000fc4000001ff00 */
[----:B------:R-:W-:Y:S02]  /*1890*/  PLOP3.LUT P1, PT, PT, PT, UP0, 0x80, 0x0 ;  /* 0x000000000000781c */ /* 0x000fe40003f2f008 */
[----:B------:R-:W-:-:S11]  /*18a0*/  CS2R R20, SRZ ;  /* 0x0000000000147805 */ /* 0x000fd6000001ff00 */
[----:B------:R-:W-:Y:S05]  /*18b0*/  @!P1 BRA `(.L_x_186) ;  /* 0x0000005800849947 */ /* 0x000fea0003800000 */
[----:B------:R-:W0:Y:S01]  /*18c0*/  SHFL.IDX PT, R0, R195, RZ, 0x1f ;  /* 0x00001fffc3007589 */ /* 0x000e2200000e0000 */
[----:B------:R-:W1:Y:S01]  /*18d0*/  S2UR UR6, SR_CgaCtaId ;  /* 0x00000000000679c3 */ /* 0x000e620000008800 */
[----:B------:R-:W-:Y:S01]  /*18e0*/  UMOV UR40, 0x400 ;  /* 0x0000040000287882 */ /* 0x000fe20000000000 */
[----:B0-----:R-:W-:Y:S01]  /*18f0*/  R2UR UR4, R0 ;  /* 0x00000000000472ca */ /* 0x001fe200000e0000 */
[----:B-1----:R-:W-:-:S04]  /*1900*/  ULEA UR40, UR6, UR40, 0x18 ;  /* 0x0000002806287291 */ /* 0x002fc8000f8ec03f */
[----:B------:R-:W-:-:S04]  /*1910*/  UIADD3 UR6, UR40, 0xc400, URZ ;  /* 0x0000c40028067890 */ /* 0x000fc8000fffe03f */
[----:B------:R-:W-:-:S04]  /*1920*/  ULOP3.LUT UP0, URZ, UR6, 0x1bf, URZ, 0xc0, !UPT ;  /* 0x000001bf063f7892 */ /* 0x000fc8000f80c03f */
[----:B------:R-:W-:Y:S02]  /*1930*/  ULEA.HI UR5, UR4, UR4, URZ, 0x1 ;  /* 0x0000000404057291 */ /* 0x000fe4000f8f083f */
[----:B------:R-:W-:Y:S02]  /*1940*/  PLOP3.LUT P0, PT, PT, PT, UP0, 0x80, 0x0 ;  /* 0x000000000000781c */ /* 0x000fe40003f0f008 */
        /* <DEDUP_REMOVED lines=9> */
[----:B------:R-:W-:Y:S01]  /*19e0*/  IMAD.U32 R4, RZ, RZ, UR4 ;  /* 0x00000004ff047e24 */ /* 0x000fe2000f8e00ff */
[----:B------:R0:W1:Y:S01]  /*19f0*/  LDC.64 R14, c[0x4][R0] ;  /* 0x01000000000e7b82 */ /* 0x0000620000000a00 */
[----:B------:R-:W-:Y:S01]  /*1a00*/  IMAD.U32 R5, RZ, RZ, UR5 ;  /* 0x00000005ff057e24 */ /* 0x000fe2000f8e00ff */
[----:B------:R-:W-:Y:S01]  /*1a10*/  ULDC.64 UR4, c[0x4][0x98] ;  /* 0x0100260000047ab9 */ /* 0x000fe20000000a00 */
[----:B------:R-:W-:Y:S01]  /*1a20*/  IMAD.U32 R10, RZ, RZ, UR6 ;  /* 0x00000006ff0a7e24 */ /* 0x000fe2000f8e00ff */
[----:B------:R-:W-:Y:S01]  /*1a30*/  MOV R6, UR4 ;  /* 0x0000000400067c02 */ /* 0x000fe20008000f00 */
[----:B------:R-:W-:Y:S02]  /*1a40*/  IMAD.U32 R7, RZ, RZ, UR5 ;  /* 0x00000005ff077e24 */ /* 0x000fe4000f8e00ff */
[----:B------:R-:W-:-:S02]  /*1a50*/  IMAD.U32 R11, RZ, RZ, UR7 ;  /* 0x00000007ff0b7e24 */ /* 0x000fc4000f8e00ff */
[----:B------:R-:W-:Y:S02]  /*1a60*/  IMAD.MOV.U32 R8, RZ, RZ, 0x70 ;  /* 0x00000070ff087424 */ /* 0x000fe400078e00ff */
[----:B------:R-:W-:Y:S02]  /*1a70*/  IMAD.MOV.U32 R12, RZ, RZ, 0x1 ;  /* 0x00000001ff0c7424 */ /* 0x000fe400078e00ff */
[----:B0-----:R-:W-:-:S07]  /*1a80*/  IMAD.MOV.U32 R13, RZ, RZ, RZ ;  /* 0x000000ffff0d7224 */ /* 0x001fce00078e00ff */
[----:B------:R-:W-:-:S07]  /*1a90*/  LEPC R20, `(.L_x_187) ;  /* 0x000000001014794e */ /* 0x000fce0000000000 */
[----:B-1----:R-:W-:Y:S05]  /*1aa0*/  CALL.ABS.NOINC R14 ;  /* 0x000000000e007343 */ /* 0x002fea0003c00000 */
.L_x_187:
[----:B------:R-:W-:Y:S02]  /*1ab0*/  R2UR UR6, R177 ;  /* 0x00000000b10672ca */ /* 0x000fe400000e0000 */
[----:B------:R-:W-:-:S11]  /*1ac0*/  R2UR UR5, R199 ;  /* 0x00000000c70572ca */ /* 0x000fd600000e0000 */
[----:B------:R-:W-:Y:S02]  /*1ad0*/  ULEA.HI UR4, UR6, UR6, URZ, 0x1 ;  /* 0x0000000606047291 */ /* 0x000fe4000f8f083f */
[----:B------:R-:W-:Y:S02]  /*1ae0*/  IMAD.U32 R3, RZ, RZ, UR5 ;  /* 0x00000005ff037e24 */ /* 0x000fe4000f8e00ff */
[----:B------:R-:W-:-:S03]  /*1af0*/  ULOP3.LUT UR4, UR4, 0xfffffffe, URZ, 0xc0, !UPT ;  /* 0xfffffffe04047892 */ /* 0x000fc6000f8ec03f */
[----:B------:R-:W-:Y:S01]  /*1b00*/  ISETP.NE.AND P0, PT, R3, 0x3, PT ;  /* 0x000000030300780c */ /* 0x000fe20003f05270 */
[----:B------:R-:W-:-:S06]  /*1b10*/  UIADD3 UR4, UR6, -UR4, URZ ;  /* 0x8000000406047290 */ /* 0x000fcc000fffe03f */
[----:B------:R-:W-:-:S04]  /*1b20*/  MOV R0, UR4 ;  /* 0x0000000400007c02 */ /* 0x000fc80008000f00 */
[----:B------:R-:W-:-:S04]  /*1b30*/  SHF.L.U32 R0, R0, 0x1f, RZ ;  /* 0x0000001f00007819 */ /* 0x000fc800000006ff */
[----:B------:R-:W0:Y:S02]  /*1b40*/  SYNCS.PHASECHK.TRANS64.TRYWAIT P1, [UR40+0x2a800], R0 ;  /* 0x02a80000ff0075a7 */ /* 0x000e240008020168 */
[----:B0-----:R-:W-:Y:S05]  /*1b50*/  @!P1 BRA `(.L_x_188) ;  /* 0x000000e0007c9947 */ /* 0x001fea0003800000 */
.L_x_318:
[----:B------:R-:W-:Y:S05]  /*1b60*/  @!P0 BRA `(.L_x_189) ;  /* 0x0000000000048947 */ /* 0x000fea0003800000 */
[----:B------:R-:W-:Y:S01]  /*1b70*/  BPT.TRAP 0x1 ;  /* 0x000000040000795c */ /* 0x000fe20000300000 */
.L_x_189:
[----:B0-----:R-:W-:Y:S02]  /*1b80*/  IMAD.U32 R0, RZ, RZ, UR38 ;  /* 0x00000026ff007e24 */ /* 0x001fe4000f8e00ff */
[----:B------:R-:W-:-:S03]  /*1b90*/  IMAD.U32 R3, RZ, RZ, UR39 ;  /* 0x00000027ff037e24 */ /* 0x000fc6000f8e00ff */
[----:B------:R-:W-:Y:S02]  /*1ba0*/  LEA R0, R0, UR40, 0x3 ;  /* 0x0000002800007c11 */ /* 0x000fe4000f8e18ff */
[----:B------:R-:W-:-:S04]  /*1bb0*/  SHF.L.U32 R3, R3, 0x1f, RZ ;  /* 0x0000001f03037819 */ /* 0x000fc800000006ff */
[----:B------:R0:W1:Y:S01]  /*1bc0*/  SYNCS.PHASECHK.TRANS64.TRYWAIT P1, [R0+URZ+0x2a830], R3 ;  /* 0x02a83003000075a7 */ /* 0x000062000802017f */
[----:B------:R-:W-:Y:S05]  /*1bd0*/  @!P0 BRA `(.L_x_190) ;  /* 0x0000000000048947 */ /* 0x000fea0003800000 */
[----:B------:R-:W-:Y:S01]  /*1be0*/  BPT.TRAP 0x1 ;  /* 0x000000040000795c */ /* 0x000fe20000300000 */
.L_x_190:
[----:B------:R-:W-:Y:S01]  /*1bf0*/  IMAD.MOV.U32 R87, RZ, RZ, RZ ;  /* 0x000000ffff577224 */ /* 0x000fe200078e00ff */
[----:B-1----:R-:W-:Y:S06]  /*1c00*/  @P1 BRA `(.L_x_191) ;  /* 0x0000000000081947 */ /* 0x002fec0003800000 */
[----:B------:R-:W1:Y:S02]  /*1c10*/  SYNCS.PHASECHK.TRANS64.TRYWAIT P1, [R0+URZ+0x2a830], R3 ;  /* 0x02a83003000075a7 */ /* 0x000e64000802017f */
[----:B-1----:R-:W-:Y:S05]  /*1c20*/  @!P1 BRA `(.L_x_192) ;  /* 0x000000e000609947 */ /* 0x002fea0003800000 */
.L_x_191:
[----:B------:R-:W-:Y:S05]  /*1c30*/  WARPSYNC.ALL ;  /* 0x0000000000007948 */ /* 0x000fea0003800000 */
[----:B------:R-:W-:Y:S01]  /*1c40*/  UIADD3 UR40, UR40, 0x18400, URZ ;  /* 0x0001840028287890 */ /* 0x000fe2000fffe03f */
[----:B------:R-:W-:Y:S01]  /*1c50*/  WARPGROUP.ARRIVE ;  /* 0x00000000000079c5 */ /* 0x000fe20000000000 */
[----:B------:R-:W-:Y:S02]  /*1c60*/  ULOP3.LUT UR4, UR41, 0x10000, URZ, 0xfc, !UPT ;  /* 0x0001000029047892 */ /* 0x000fe4000f8efc3f */
[----:B------:R-:W-:Y:S01]  /*1c70*/  USHF.R.U32.HI UR40, URZ, 0x4, UR40 ;  /* 0x000000043f287899 */ /* 0x000fe20008011628 */
[----:B------:R-:W-:Y:S01]  /*1c80*/  UMOV UR13, 0x40000040 ;  /* 0x40000040000d7882 */ /* 0x000fe20000000000 */
[----:B------:R-:W-:-:S02]  /*1c90*/  UMOV UR15, 0x40000040 ;  /* 0x40000040000f7882 */ /* 0x000fc40000000000 */
[----:B------:R-:W-:Y:S01]  /*1ca0*/  ULOP3.LUT UR11, UR40, 0x3fff, URZ, 0xc0, !UPT ;  /* 0x00003fff280b7892 */ /* 0x000fe2000f8ec03f */
[----:B------:R-:W-:Y:S01]  /*1cb0*/  IMAD.U32 R5, RZ, RZ, UR13 ;  /* 0x0000000dff057e24 */ /* 0x000fe2000f8e00ff */
[----:B------:R-:W-:Y:S01]  /*1cc0*/  UMOV UR12, UR4 ;  /* 0x00000004000c7c82 */ /* 0x000fe20008000000 */
[----:B------:R-:W-:Y:S01]  /*1cd0*/  UIADD3 UR6, UR4, 0x2, URZ ;  /* 0x0000000204067890 */ /* 0x000fe2000fffe03f */
[----:B------:R-:W-:Y:S01]  /*1ce0*/  IMAD.U32 R4, RZ, RZ, UR12 ;  /* 0x0000000cff047e24 */ /* 0x000fe2000f8e00ff */
[----:B------:R-:W-:Y:S02]  /*1cf0*/  ULOP3.LUT UR11, UR11, 0x10000, URZ, 0xfc, !UPT ;  /* 0x000100000b0b7892 */ /* 0x000fe4000f8efc3f */
[----:B------:R-:W-:Y:S02]  /*1d00*/  UIADD3 UR56, UR4, 0x4, URZ ;  /* 0x0000000404387890 */ /* 0x000fe4000fffe03f */
[----:B------:R-:W-:Y:S01]  /*1d10*/  UIMAD UR5, UR38, 0x900, UR11 ;  /* 0x00000900260578a4 */ /* 0x000fe2000f8e020b */
[----:B------:R-:W-:Y:S01]  /*1d20*/  UMOV UR57, 0x40000040 ;  /* 0x4000004000397882 */ /* 0x000fe20000000000 */
[----:B------:R-:W-:-:S02]  /*1d30*/  UMOV UR59, 0x40000040 ;  /* 0x40000040003b7882 */ /* 0x000fc40000000000 */
[----:B------:R-:W-:Y:S02]  /*1d40*/  UIADD3 UR7, UR5, 0x2, URZ ;  /* 0x0000000205077890 */ /* 0x000fe4000fffe03f */
[----:B------:R-:W-:Y:S02]  /*1d50*/  UIADD3 UR58, UR5, 0x4, URZ ;  /* 0x00000004053a7890 */ /* 0x000fe4000fffe03f */
[----:B------:R-:W-:Y:S01]  /*1d60*/  UMOV UR14, UR5 ;  /* 0x00000005000e7c82 */ /* 0x000fe20008000000 */
[----:B------:R-:W-:Y:S01]  /*1d70*/  UIADD3 UR52, UR4, 0x6, URZ ;  /* 0x0000000604347890 */ /* 0x000fe2000fffe03f */
[----:B------:R-:W-:Y:S01]  /*1d80*/  HGMMA.64x96x16.F32.BF16 R24, gdesc[UR12], RZ, !UPT, gsb0 ;  /* 0x016000000c1879f0 */ /* 0x000fe2000c0018ff */
[----:B------:R-:W-:Y:S01]  /*1d90*/  UMOV UR12, UR6 ;  /* 0x00000006000c7c82 */ /* 0x000fe20008000000 */
[----:B------:R-:W-:Y:S01]  /*1da0*/  UMOV UR13, 0x40000040 ;  /* 0x40000040000d7882 */ /* 0x000fe20000000000 */
[----:B------:R-:W-:Y:S01]  /*1db0*/  UMOV UR14, UR7 ;  /* 0x00000007000e7c82 */ /* 0x000fe20008000000 */
[----:B------:R-:W-:Y:S01]  /*1dc0*/  UMOV UR15, 0x40000040 ;  /* 0x40000040000f7882 */ /* 0x000fe20000000000 */
[----:B------:R-:W-:Y:S01]  /*1dd0*/  UIADD3 UR54, UR5, 0x6, URZ ;  /* 0x0000000605367890 */ /* 0x000fe2000fffe03f */
[----:B------:R-:W-:Y:S01]  /*1de0*/  MOV R6, UR12 ;  /* 0x0000000c00067c02 */ /* 0x000fe20008000f00 */
[----:B------:R-:W-:Y:S01]  /*1df0*/  UMOV UR53, 0x40000040 ;  /* 0x4000004000357882 */ /* 0x000fe20000000000 */
[----:B------:R-:W-:Y:S01]  /*1e00*/  UMOV UR55, 0x40000040 ;  /* 0x4000004000377882 */ /* 0x000fe20000000000 */
[----:B------:R-:W-:Y:S01]  /*1e10*/  UIADD3 UR48, UR4, 0x400, URZ ;  /* 0x0000040004307890 */ /* 0x000fe2000fffe03f */
[----:B------:R-:W-:Y:S01]  /*1e20*/  IMAD.U32 R7, RZ, RZ, UR13 ;  /* 0x0000000dff077e24 */ /* 0x000fe2000f8e00ff */
        /* <DEDUP_REMOVED lines=27> */
[----:B------:R-:W-:-:S02]  /*1fe0*/  WARPGROUP.DEPBAR.LE gsb0, 0x0 ;  /* 0x00008000000079c5 */ /* 0x000fc40000010000 */
[----:B------:R-:W-:-:S06]  /*1ff0*/  WARPGROUP.ARRIVE ;  /* 0x00000000000079c5 */ /* 0x000fcc0000000000 */
[----:B------:R-:W-:Y:S01]  /*2000*/  HGMMA.64x96x16.F32.BF16 R24, gdesc[UR12], R24, gsb0 ;  /* 0x016000000c1879f0 */ /* 0x000fe20008001818 */
        /* <DEDUP_REMOVED lines=37> */
.L_x_193:
[----:B------:R-:W-:Y:S01]  /*2260*/  R2UR UR5, R98 ;  /* 0x00000000620572ca */ /* 0x000fe200000e0000 */
[----:B------:R-:W-:Y:S01]  /*2270*/  ULDC UR4, c[0x0][0x9d8] ;  /* 0x0002760000047ab9 */ /* 0x000fe20000000800 */
[----:B------:R-:W-:Y:S01]  /*2280*/  R2UR UR6, R99 ;  /* 0x00000000630672ca */ /* 0x000fe200000e0000 */
        /* <DEDUP_REMOVED lines=10> */
[----:B------:R-:W-:-:S02]  /*2330*/  IMAD.U32 R10, RZ, RZ, UR5 ;  /* 0x00000005ff0a7e24 */ /* 0x000fc4000f8e00ff */
[----:B------:R-:W-:Y:S01]  /*2340*/  FMUL.FTZ R37, R37, UR4 ;  /* 0x0000000425257c20 */ /* 0x000fe20008410000 */
[----:B------:R-:W-:Y:S02]  /*2350*/  IMAD.U32 R12, RZ, RZ, UR6 ;  /* 0x00000006ff0c7e24 */ /* 0x000fe4000f8e00ff */
[----:B------:R-:W-:Y:S01]  /*2360*/  FMUL.FTZ R30, R30, UR4 ;  /* 0x000000041e1e7c20 */ /* 0x000fe20008410000 */
[----:B------:R-:W3:Y:S01]  /*2370*/  MUFU.TANH R25, R25 ;  /* 0x0000001900197308 */ /* 0x000ee20000002400 */
[----:B------:R-:W-:Y:S01]  /*2380*/  IADD3 R9, R10, 0x60, -R173 ;  /* 0x000000600a097810 */ /* 0x000fe20007ffe8ad */
[----:B------:R-:W-:Y:S01]  /*2390*/  FMUL.FTZ R40, R40, UR4 ;  /* 0x0000000428287c20 */ /* 0x000fe20008410000 */
[----:B------:R-:W-:Y:S01]  /*23a0*/  FMUL.FTZ R31, R31, UR4 ;  /* 0x000000041f1f7c20 */ /* 0x000fe20008410000 */
[----:B------:R-:W-:Y:S01]  /*23b0*/  FMUL.FTZ R41, R41, UR4 ;  /* 0x0000000429297c20 */ /* 0x000fe20008410000 */
[----:B------:R-:W-:Y:S01]  /*23c0*/  FMUL.FTZ R34, R34, UR4 ;  /* 0x0000000422227c20 */ /* 0x000fe20008410000 */
[----:B------:R-:W-:-:S02]  /*23d0*/  IMAD R9, R12, -0x60, R9 ;  /* 0xffffffa00c097824 */ /* 0x000fc400078e0209 */
[----:B------:R-:W-:Y:S01]  /*23e0*/  FMUL.FTZ R35, R35, UR4 ;  /* 0x0000000423237c20 */ /* 0x000fe20008410000 */
[----:B------:R-:W4:Y:S01]  /*23f0*/  MUFU.TANH R28, R28 ;  /* 0x0000001c001c7308 */ /* 0x000f220000002400 */
[----:B------:R-:W-:Y:S01]  /*2400*/  FMUL.FTZ R44, R44, UR4 ;  /* 0x000000042c2c7c20 */ /* 0x000fe20008410000 */
[----:B------:R-:W-:Y:S01]  /*2410*/  FMUL.FTZ R45, R45, UR4 ;  /* 0x000000042d2d7c20 */ /* 0x000fe20008410000 */
[C---:B------:R-:W-:Y:S01]  /*2420*/  ISETP.GT.AND P6, PT, R9.reuse, RZ, PT ;  /* 0x000000ff0900720c */ /* 0x040fe20003fc4270 */
[----:B------:R-:W-:Y:S01]  /*2430*/  FMUL.FTZ R38, R38, UR4 ;  /* 0x0000000426267c20 */ /* 0x000fe20008410000 */
[----:B------:R-:W-:Y:S01]  /*2440*/  ISETP.GT.AND P5, PT, R9, 0x1, PT ;  /* 0x000000010900780c */ /* 0x000fe20003fa4270 */
[----:B------:R-:W-:Y:S01]  /*2450*/  FMUL.FTZ R39, R39, UR4 ;  /* 0x0000000427277c20 */ /* 0x000fe20008410000 */
[----:B------:R-:W-:Y:S01]  /*2460*/  ISETP.GT.AND P4, PT, R9, 0x8, PT ;  /* 0x000000080900780c */ /* 0x000fe20003f84270 */
[----:B------:R-:W5:Y:S01]  /*2470*/  MUFU.TANH R29, R29 ;  /* 0x0000001d001d7308 */ /* 0x000f620000002400 */
[----:B--2---:R-:W-:Y:S01]  /*2480*/  FSEL R11, R24, -INF , P6 ;  /* 0xff800000180b7808 */ /* 0x004fe20003000000 */
[----:B------:R-:W-:Y:S01]  /*2490*/  FMUL.FTZ R48, R48, UR4 ;  /* 0x0000000430307c20 */ /* 0x000fe20008410000 */
[----:B---3--:R-:W-:Y:S01]  /*24a0*/  FSEL R10, R25, -INF , P5 ;  /* 0xff800000190a7808 */ /* 0x008fe20002800000 */
[----:B------:R-:W-:Y:S01]  /*24b0*/  FMUL.FTZ R49, R49, UR4 ;  /* 0x0000000431317c20 */ /* 0x000fe20008410000 */
[----:B------:R-:W-:Y:S01]  /*24c0*/  ISETP.GT.AND P3, PT, R9, 0x9, PT ;  /* 0x000000090900780c */ /* 0x000fe20003f64270 */
[----:B------:R-:W-:Y:S01]  /*24d0*/  FMUL.FTZ R42, R42, UR4 ;  /* 0x000000042a2a7c20 */ /* 0x000fe20008410000 */
[----:B------:R-:W-:Y:S01]  /*24e0*/  FMNMX.FTZ R12, R11, R10, !PT ;  /* 0x0000000a0b0c7209 */ /* 0x000fe20007810000 */
[----:B------:R-:W2:Y:S01]  /*24f0*/  MUFU.TANH R32, R32 ;  /* 0x0000002000207308 */ /* 0x000ea20000002400 */
[----:B----4-:R-:W-:Y:S01]  /*2500*/  FSEL R73, R28, -INF , P4 ;  /* 0xff8000001c497808 */ /* 0x010fe20002000000 */
[----:B------:R-:W-:Y:S01]  /*2510*/  FMUL.FTZ R43, R43, UR4 ;  /* 0x000000042b2b7c20 */ /* 0x000fe20008410000 */
[----:B------:R-:W-:Y:S01]  /*2520*/  ISETP.GT.AND P2, PT, R9, 0x10, PT ;  /* 0x000000100900780c */ /* 0x000fe20003f44270 */
[----:B------:R-:W-:Y:S01]  /*2530*/  FMUL.FTZ R52, R52, UR4 ;  /* 0x0000000434347c20 */ /* 0x000fe20008410000 */
[----:B------:R-:W-:Y:S01]  /*2540*/  FMNMX.FTZ R12, R73, R12, !PT ;  /* 0x0000000c490c7209 */ /* 0x000fe20007810000 */
[----:B------:R-:W-:Y:S01]  /*2550*/  FMUL.FTZ R46, R46, UR4 ;  /* 0x000000042e2e7c20 */ /* 0x000fe20008410000 */
[----:B------:R-:W-:Y:S01]  /*2560*/  ISETP.GT.AND P1, PT, R9, 0x11, PT ;  /* 0x000000110900780c */ /* 0x000fe20003f24270 */
[----:B01----:R-:W0:Y:S01]  /*2570*/  MUFU.TANH R3, R26 ;  /* 0x0000001a00037308 */ /* 0x003e220000002400 */
[----:B-----5:R-:W-:Y:S01]  /*2580*/  FSEL R75, R29, -INF , P3 ;  /* 0xff8000001d4b7808 */ /* 0x020fe20001800000 */
        /* <DEDUP_REMOVED lines=9> */
[----:B------:R-:W-:Y:S01]  /*2620*/  FMUL.FTZ R60, R60, UR4 ;  /* 0x000000043c3c7c20 */ /* 0x000fe20008410000 */
[----:B------:R-:W-:Y:S01]  /*2630*/  FMUL.FTZ R54, R54, UR4 ;  /* 0x0000000436367c20 */ /* 0x000fe20008410000 */
[----:B------:R-:W-:Y:S01]  /*2640*/  FMNMX.FTZ R12, R77, R12, !PT ;  /* 0x0000000c4d0c7209 */ /* 0x000fe20007810000 */
[----:B------:R-:W-:Y:S01]  /*2650*/  FMUL.FTZ R61, R61, UR4 ;  /* 0x000000043d3d7c20 */ /* 0x000fe20008410000 */
[----:B------:R-:W-:Y:S01]  /*2660*/  FMUL.FTZ R55, R55, UR4 ;  /* 0x0000000437377c20 */ /* 0x000fe20008410000 */
[----:B------:R-:W2:Y:S01]  /*2670*/  MUFU.TANH R8, R27 ;  /* 0x0000001b00087308 */ /* 0x000ea20000002400 */
[----:B0-----:R-:W-:Y:S01]  /*2680*/  FSEL R3, R3, -INF , P6 ;  /* 0xff80000003037808 */ /* 0x001fe20003000000 */
[----:B------:R-:W-:Y:S01]  /*2690*/  FMUL.FTZ R64, R64, UR4 ;  /* 0x0000000440407c20 */ /* 0x000fe20008410000 */
[----:B------:R-:W-:Y:S01]  /*26a0*/  ISETP.GT.AND P6, PT, R9, 0x18, PT ;  /* 0x000000180900780c */ /* 0x000fe20003fc4270 */
[----:B------:R-:W-:Y:S01]  /*26b0*/  FMUL.FTZ R58, R58, UR4 ;  /* 0x000000043a3a7c20 */ /* 0x000fe20008410000 */
[----:B------:R-:W-:Y:S01]  /*26c0*/  FMUL.FTZ R65, R65, UR4 ;  /* 0x0000000441417c20 */ /* 0x000fe20008410000 */
[----:B------:R-:W-:Y:S01]  /*26d0*/  FMUL.FTZ R59, R59, UR4 ;  /* 0x000000043b3b7c20 */ /* 0x000fe20008410000 */
[----:B------:R-:W-:Y:S01]  /*26e0*/  FMUL.FTZ R68, R68, UR4 ;  /* 0x0000000444447c20 */ /* 0x000fe20008410000 */
[----:B------:R-:W0:Y:S01]  /*26f0*/  MUFU.TANH R36, R36 ;  /* 0x0000002400247308 */ /* 0x000e220000002400 */
[----:B-1----:R-:W-:Y:S01]  /*2700*/  FSEL R79, R33, -INF , P1 ;  /* 0xff800000214f7808 */ /* 0x002fe20000800000 */
[----:B------:R-:W-:Y:S01]  /*2710*/  FMUL.FTZ R69, R69, UR4 ;  /* 0x0000000445457c20 */ /* 0x000fe20008410000 */
[----:B------:R-:W-:Y:S01]  /*2720*/  ULDC UR5, c[0x0][0x988] ;  /* 0x0002620000057ab9 */ /* 0x000fe20000000800 */
[----:B------:R-:W-:Y:S01]  /*2730*/  P2R R14, PR, RZ, 0x1 ;  /* 0x00000001ff0e7803 */ /* 0x000fe20000000000 */
[----:B------:R-:W-:Y:S01]  /*2740*/  FMUL.FTZ R62, R62, UR4 ;  /* 0x000000043e3e7c20 */ /* 0x000fe20008410000 */
[----:B------:R-:W-:Y:S01]  /*2750*/  FMNMX.FTZ R12, R79, R12, !PT ;  /* 0x0000000c4f0c7209 */ /* 0x000fe20007810000 */
[----:B------:R-:W-:Y:S01]  /*2760*/  FMUL.FTZ R63, R63, UR4 ;  /* 0x000000043f3f7c20 */ /* 0x000fe20008410000 */
[----:B------:R-:W1:Y:S01]  /*2770*/  MUFU.TANH R13, R30 ;  /* 0x0000001e000d7308 */ /* 0x000e620000002400 */
[----:B--2---:R-:W-:Y:S01]  /*2780*/  FSEL R8, R8, -INF , P5 ;  /* 0xff80000008087808 */ /* 0x004fe20002800000 */
[----:B------:R-:W-:Y:S01]  /*2790*/  FMUL.FTZ R66, R66, UR4 ;  /* 0x0000000442427c20 */ /* 0x000fe20008410000 */
[----:B------:R-:W-:Y:S01]  /*27a0*/  ISETP.GT.AND P5, PT, R9, 0x19, PT ;  /* 0x000000190900780c */ /* 0x000fe20003fa4270 */
[----:B------:R-:W-:Y:S01]  /*27b0*/  FMUL.FTZ R67, R67, UR4 ;  /* 0x0000000443437c20 */ /* 0x000fe20008410000 */
[----:B------:R-:W-:Y:S01]  /*27c0*/  FMUL.FTZ R70, R70, UR4 ;  /* 0x0000000446467c20 */ /* 0x000fe20008410000 */
[----:B------:R-:W-:Y:S01]  /*27d0*/  FMUL.FTZ R71, R71, UR4 ;  /* 0x0000000447477c20 */ /* 0x000fe20008410000 */
[----:B------:R-:W-:Y:S01]  /*27e0*/  R2UR UR4, R0 ;  /* 0x00000000000472ca */ /* 0x000fe200000e0000 */
[----:B------:R-:W2:Y:S01]  /*27f0*/  MUFU.TANH R37, R37 ;  /* 0x0000002500257308 */ /* 0x000ea20000002400 */
[----:B0-----:R-:W-:Y:S01]  /*2800*/  FSEL R81, R36, -INF , P6 ;  /* 0xff80000024517808 */ /* 0x001fe20003000000 */
[--C-:B------:R-:W-:Y:S01]  /*2810*/  IMAD.MOV.U32 R84, RZ, RZ, R87.reuse ;  /* 0x000000ffff547224 */ /* 0x100fe200078e0057 */
[-C--:B------:R-:W-:Y:S01]  /*2820*/  MOV R86, R87.reuse ;  /* 0x0000005700567202 */ /* 0x080fe20000000f00 */
[--C-:B------:R-:W-:Y:S01]  /*2830*/  IMAD.MOV.U32 R82, RZ, RZ, R87.reuse ;  /* 0x000000ffff527224 */ /* 0x100fe200078e0057 */
[----:B------:R-:W-:Y:S01]  /*2840*/  FMNMX.FTZ R12, R81, R12, !PT ;  /* 0x0000000c510c7209 */ /* 0x000fe20007810000 */
[--C-:B------:R-:W-:Y:S01]  /*2850*/  IMAD.MOV.U32 R80, RZ, RZ, R87.reuse ;  /* 0x000000ffff507224 */ /* 0x100fe200078e0057 */
[----:B------:R-:W-:Y:S01]  /*2860*/  MOV R72, R87 ;  /* 0x0000005700487202 */ /* 0x000fe20000000f00 */
[----:B------:R-:W0:Y:S01]  /*2870*/  MUFU.TANH R15, R31 ;  /* 0x0000001f000f7308 */ /* 0x000e220000002400 */
[----:B-1----:R-:W-:Y:S01]  /*2880*/  FSEL R13, R13, -INF , P4 ;  /* 0xff8000000d0d7808 */ /* 0x002fe20002000000 */
[--C-:B------:R-:W-:Y:S01]  /*2890*/  IMAD.MOV.U32 R78, RZ, RZ, R87.reuse ;  /* 0x000000ffff4e7224 */ /* 0x100fe200078e0057 */
[----:B------:R-:W-:Y:S01]  /*28a0*/  ISETP.GT.AND P4, PT, R9, 0x20, PT ;  /* 0x000000200900780c */ /* 0x000fe20003f84270 */
[----:B------:R-:W-:Y:S01]  /*28b0*/  UIADD3 UR4, UR4, 0x2a840, URZ ;  /* 0x0002a84004047890 */ /* 0x000fe2000fffe03f */
[----:B------:R-:W-:-:S02]  /*28c0*/  IMAD.MOV.U32 R76, RZ, RZ, R87 ;  /* 0x000000ffff4c7224 */ /* 0x000fc400078e0057 */
[----:B------:R-:W-:Y:S01]  /*28d0*/  IMAD.MOV.U32 R74, RZ, RZ, R87 ;  /* 0x000000ffff4a7224 */ /* 0x000fe200078e0057 */
[----:B------:R-:W1:Y:S01]  /*28e0*/  MUFU.TANH R40, R40 ;  /* 0x0000002800287308 */ /* 0x000e620000002400 */
[----:B--2---:R-:W-:-:S04]  /*28f0*/  FSEL R83, R37, -INF , P5 ;  /* 0xff80000025537808 */ /* 0x004fc80002800000 */
        /* <DEDUP_REMOVED lines=26> */
[----:B------:R1:W3:Y:S01]  /*2aa0*/  MUFU.TANH R31, R42 ;  /* 0x0000002a001f7308 */ /* 0x0002e20000002400 */
[----:B--2---:R-:W-:Y:S02]  /*2ab0*/  FSEL R29, R39, -INF , P5 ;  /* 0xff800000271d7808 */ /* 0x004fe40002800000 */
[----:B------:R-:W-:-:S05]  /*2ac0*/  ISETP.GT.AND P5, PT, R9, 0x31, PT ;  /* 0x000000310900780c */ /* 0x000fca0003fa4270 */
[----:B------:R-:W2:Y:S01]  /*2ad0*/  MUFU.TANH R49, R49 ;  /* 0x0000003100317308 */ /* 0x000ea20000002400 */
[----:B0-----:R-:W-:Y:S01]  /*2ae0*/  FSEL R95, R48, -INF , P6 ;  /* 0xff800000305f7808 */ /* 0x001fe20003000000 */
[--C-:B------:R-:W-:Y:S02]  /*2af0*/  IMAD.MOV.U32 R48, RZ, RZ, R87.reuse ;  /* 0x000000ffff307224 */ /* 0x100fe400078e0057 */
[----:B-1----:R-:W-:Y:S01]  /*2b00*/  IMAD.MOV.U32 R42, RZ, RZ, R87 ;  /* 0x000000ffff2a7224 */ /* 0x002fe200078e0057 */
[----:B------:R-:W-:-:S03]  /*2b10*/  FMNMX.FTZ R12, R95, R12, !PT ;  /* 0x0000000c5f0c7209 */ /* 0x000fc60007810000 */
[----:B------:R-:W0:Y:S01]  /*2b20*/  MUFU.TANH R43, R43 ;  /* 0x0000002b002b7308 */ /* 0x000e220000002400 */
[----:B---3--:R-:W-:Y:S02]  /*2b30*/  FSEL R31, R31, -INF , P4 ;  /* 0xff8000001f1f7808 */ /* 0x008fe40002000000 */
[----:B------:R-:W-:-:S05]  /*2b40*/  ISETP.GT.AND P4, PT, R9, 0x38, PT ;  /* 0x000000380900780c */ /* 0x000fca0003f84270 */
        /* <DEDUP_REMOVED lines=21> */
[----:B--2---:R-:W-:Y:S01]  /*2ca0*/  FSEL R103, R56, -INF , P2 ;  /* 0xff80000038677808 */ /* 0x004fe20001000000 */
[----:B------:R-:W-:-:S03]  /*2cb0*/  IMAD.MOV.U32 R56, RZ, RZ, R87 ;  /* 0x000000ffff387224 */ /* 0x000fc600078e0057 */
        /* <DEDUP_REMOVED lines=16> */
[----:B-1----:R-:W-:Y:S01]  /*2dc0*/  FSEL R43, R54, -INF , P4 ;  /* 0xff800000362b7808 */ /* 0x002fe20002000000 */
[----:B------:R-:W-:Y:S01]  /*2dd0*/  IMAD.MOV.U32 R54, RZ, RZ, R87 ;  /* 0x000000ffff367224 */ /* 0x000fe200078e0057 */
        /* <DEDUP_REMOVED lines=12> */
[----:B--2---:R-:W-:Y:S02]  /*2ea0*/  FSEL R47, R58, -INF , P2 ;  /* 0xff8000003a2f7808 */ /* 0x004fe40001000000 */
[----:B------:R-:W-:Y:S02]  /*2eb0*/  ISETP.GT.AND P2, PT, R9, 0x58, PT ;  /* 0x000000580900780c */ /* 0x000fe40003f44270 */
[----:B------:R-:W-:-:S03]  /*2ec0*/  MOV R58, R87 ;  /* 0x00000057003a7202 */ /* 0x000fc60000000f00 */
        /* <DEDUP_REMOVED lines=11> */
[----:B0-----:R-:W-:-:S04]  /*2f80*/  FSEL R115, R69, -INF , P1 ;  /* 0xff80000045737808 */ /* 0x001fc80000800000 */
[----:B------:R-:W-:Y:S01]  /*2f90*/  FMNMX.FTZ R20, R115, R12, !PT ;  /* 0x0000000c73147209 */ /* 0x000fe20007810000 */
[----:B------:R-:W-:Y:S01]  /*2fa0*/  IMAD.U32 R12, RZ, RZ, UR5 ;  /* 0x00000005ff0c7e24 */ /* 0x000fe2000f8e00ff */
[----:B------:R-:W-:Y:S01]  /*2fb0*/  UIADD3 UR5, UR6, -0x2, URZ ;  /* 0xfffffffe06057890 */ /* 0x000fe2000fffe03f */
[----:B------:R-:W0:Y:S01]  /*2fc0*/  MUFU.TANH R66, R66 ;  /* 0x0000004200427308 */ /* 0x000e220000002400 */
[----:B-1----:R-:W-:Y:S01]  /*2fd0*/  FSEL R59, R62, -INF , P6 ;  /* 0xff8000003e3b7808 */ /* 0x002fe20003000000 */
[----:B------:R-:W1:Y:S01]  /*2fe0*/  SHFL.BFLY PT, R9, R20, 0x2, 0x1f ;  /* 0x0c401f0014097f89 */ /* 0x000e6200000e0000 */
[----:B------:R-:W3:Y:S01]  /*2ff0*/  S2UR UR6, SR_CgaCtaId ;  /* 0x00000000000679c3 */ /* 0x000ee20000008800 */
[----:B------:R-:W-:Y:S01]  /*3000*/  UISETP.GE.AND UP0, UPT, UR5, UR60, UPT ;  /* 0x0000003c0500728c */ /* 0x000fe2000bf06270 */
[----:B------:R-:W-:-:S03]  /*3010*/  IMAD.MOV.U32 R62, RZ, RZ, R87 ;  /* 0x000000ffff3e7224 */ /* 0x000fc600078e0057 */
[----:B------:R-:W4:Y:S01]  /*3020*/  MUFU.TANH R67, R67 ;  /* 0x0000004300437308 */ /* 0x000f220000002400 */
[----:B--2---:R-:W-:-:S07]  /*3030*/  FSEL R63, R63, -INF , P5 ;  /* 0xff8000003f3f7808 */ /* 0x004fce0002800000 */
[----:B------:R-:W2:Y:S01]  /*3040*/  MUFU.TANH R70, R70 ;  /* 0x0000004600467308 */ /* 0x000ea20000002400 */
[----:B0-----:R-:W-:Y:S01]  /*3050*/  FSEL R65, R66, -INF , P4 ;  /* 0xff80000042417808 */ /* 0x001fe20002000000 */
[----:B------:R-:W-:-:S06]  /*3060*/  IMAD.MOV.U32 R66, RZ, RZ, R87 ;  /* 0x000000ffff427224 */ /* 0x000fcc00078e0057 */
[----:B------:R-:W0:Y:S01]  /*3070*/  MUFU.TANH R71, R71 ;  /* 0x0000004700477308 */ /* 0x000e220000002400 */
[----:B----4-:R-:W-:Y:S02]  /*3080*/  FSEL R67, R67, -INF , P3 ;  /* 0xff80000043437808 */ /* 0x010fe40001800000 */
[----:B-1----:R-:W-:Y:S01]  /*3090*/  FMNMX.FTZ R24, R20, R9, !PT ;  /* 0x0000000914187209 */ /* 0x002fe20007810000 */
[----:B---3--:R-:W-:-:S04]  /*30a0*/  UPRMT UR4, UR6, 0x654, UR4 ;  /* 0x0000065406047896 */ /* 0x008fc80008000004 */
[----:B------:R-:W1:Y:S01]  /*30b0*/  SHFL.BFLY PT, R9, R24, 0x1, 0x1f ;  /* 0x0c201f0018097f89 */ /* 0x000e6200000e0000 */
[----:B--2---:R-:W-:Y:S01]  /*30c0*/  FSEL R69, R70, -INF , P2 ;  /* 0xff80000046457808 */ /* 0x004fe20001000000 */
[----:B------:R-:W-:-:S03]  /*30d0*/  IMAD.MOV.U32 R70, RZ, RZ, R87 ;  /* 0x000000ffff467224 */ /* 0x000fc600078e0057 */
[----:B------:R-:W-:Y:S01]  /*30e0*/  SYNCS.ARRIVE.TRANS64.RED.A1T0 RZ, [UR4], RZ ;  /* 0x000000ffffff79a7 */ /* 0x000fe20008100404 */
[----:B0-----:R-:W-:Y:S02]  /*30f0*/  FSEL R71, R71, -INF , P1 ;  /* 0xff80000047477808 */ /* 0x001fe40000800000 */
[----:B-1----:R-:W-:-:S04]  /*3100*/  FMNMX.FTZ R9, R24, R9, !PT ;  /* 0x0000000918097209 */ /* 0x002fc80007810000 */
[C---:B------:R-:W-:Y:S01]  /*3110*/  FSETP.NEU.FTZ.AND P0, PT, R9.reuse, -INF , PT ;  /* 0xff8000000900780b */ /* 0x040fe20003f1d000 */
[----:B------:R-:W-:-:S05]  /*3120*/  FMUL.FTZ R26, R9, R12 ;  /* 0x0000000c091a7220 */ /* 0x000fca0000410000 */
[----:B------:R-:W-:Y:S02]  /*3130*/  FSEL R26, R26, RZ, P0 ;  /* 0x000000ff1a1a7208 */ /* 0x000fe40000000000 */
[----:B------:R-:W-:Y:S02]  /*3140*/  ISETP.NE.AND P0, PT, R14, RZ, PT ;  /* 0x000000ff0e00720c */ /* 0x000fe40003f05270 */
[----:B------:R-:W-:Y:S01]  /*3150*/  FMNMX.FTZ R14, R3, R8, !PT ;  /* 0x00000008030e7209 */ /* 0x000fe20007810000 */
[-CC-:B------:R-:W-:Y:S01]  /*3160*/  FFMA.FTZ R136, R11, R12.reuse, -R26.reuse ;  /* 0x0000000c0b887223 */ /* 0x180fe2000001081a */
[-CC-:B------:R-:W-:Y:S01]  /*3170*/  FFMA.FTZ R51, R10, R12.reuse, -R26.reuse ;  /* 0x0000000c0a337223 */ /* 0x180fe2000001081a */
[--C-:B------:R-:W-:Y:S01]  /*3180*/  FFMA.FTZ R138, R73, R12, -R26.reuse ;  /* 0x0000000c498a7223 */ /* 0x100fe2000001081a */
[----:B------:R-:W-:Y:S01]  /*3190*/  FMNMX.FTZ R14, R13, R14, !PT ;  /* 0x0000000e0d0e7209 */ /* 0x000fe20007810000 */
[-CC-:B------:R-:W-:Y:S01]  /*31a0*/  FFMA.FTZ R53, R75, R12.reuse, -R26.reuse ;  /* 0x0000000c4b357223 */ /* 0x180fe2000001081a */
[--C-:B------:R-:W-:Y:S01]  /*31b0*/  FFMA.FTZ R140, R77, R12, -R26.reuse ;  /* 0x0000000c4d8c7223 */ /* 0x100fe2000001081a */
[----:B------:R-:W-:Y:S01]  /*31c0*/  MUFU.EX2 R136, R136 ;  /* 0x0000008800887308 */ /* 0x000fe20000000800 */
[----:B------:R-:W-:Y:S01]  /*31d0*/  FMNMX.FTZ R14, R15, R14, !PT ;  /* 0x0000000e0f0e7209 */ /* 0x000fe20007810000 */
[-CC-:B------:R-:W-:Y:S01]  /*31e0*/  FFMA.FTZ R55, R79, R12.reuse, -R26.reuse ;  /* 0x0000000c4f377223 */ /* 0x180fe2000001081a */
[-CC-:B------:R-:W-:Y:S01]  /*31f0*/  FFMA.FTZ R142, R81, R12.reuse, -R26.reuse ;  /* 0x0000000c518e7223 */ /* 0x180fe2000001081a */
        /* <DEDUP_REMOVED lines=10> */
[-CC-:B------:R-:W-:Y:S01]  /*32a0*/  FFMA.FTZ R97, R97, R12.reuse, -R26.reuse ;  /* 0x0000000c61617223 */ /* 0x180fe2000001081a */
[--C-:B------:R-:W-:Y:S01]  /*32b0*/  FFMA.FTZ R99, R99, R12, -R26.reuse ;  /* 0x0000000c63637223 */ /* 0x100fe2000001081a */
[----:B------:R-:W1:Y:S01]  /*32c0*/  MUFU.EX2 R138, R138 ;  /* 0x0000008a008a7308 */ /* 0x000e620000000800 */
[----:B------:R-:W-:Y:S01]  /*32d0*/  FMNMX.FTZ R14, R29, R14, !PT ;  /* 0x0000000e1d0e7209 */ /* 0x000fe20007810000 */
[-CC-:B------:R-:W-:Y:S01]  /*32e0*/  FFMA.FTZ R101, R101, R12.reuse, -R26.reuse ;  /* 0x0000000c65657223 */ /* 0x180fe2000001081a */
[-CC-:B------:R-:W-:Y:S01]  /*32f0*/  FFMA.FTZ R103, R103, R12.reuse, -R26.reuse ;  /* 0x0000000c67677223 */ /* 0x180fe2000001081a */
[--C-:B------:R-:W-:Y:S01]  /*3300*/  FFMA.FTZ R105, R105, R12, -R26.reuse ;  /* 0x0000000c69697223 */ /* 0x100fe2000001081a */
[----:B------:R-:W-:Y:S01]  /*3310*/  FMNMX.FTZ R14, R31, R14, !PT ;  /* 0x0000000e1f0e7209 */ /* 0x000fe20007810000 */
[-CC-:B------:R-:W-:Y:S01]  /*3320*/  FFMA.FTZ R107, R107, R12.reuse, -R26.reuse ;  /* 0x0000000c6b6b7223 */ /* 0x180fe2000001081a */
[--C-:B------:R-:W-:Y:S01]  /*3330*/  FFMA.FTZ R61, R61, R12, -R26.reuse ;  /* 0x0000000c3d3d7223 */ /* 0x100fe2000001081a */
[----:B------:R-:W2:Y:S01]  /*3340*/  MUFU.EX2 R53, R53 ;  /* 0x0000003500357308 */ /* 0x000ea20000000800 */
[----:B------:R-:W-:Y:S01]  /*3350*/  FMNMX.FTZ R14, R33, R14, !PT ;  /* 0x0000000e210e7209 */ /* 0x000fe20007810000 */
[-CC-:B------:R-:W-:Y:S01]  /*3360*/  FFMA.FTZ R109, R109, R12.reuse, -R26.reuse ;  /* 0x0000000c6d6d7223 */ /* 0x180fe2000001081a */
[-CC-:B------:R-:W-:Y:S01]  /*3370*/  FFMA.FTZ R111, R111, R12.reuse, -R26.reuse ;  /* 0x0000000c6f6f7223 */ /* 0x180fe2000001081a */
[--C-:B------:R-:W-:Y:S01]  /*3380*/  FFMA.FTZ R113, R113, R12, -R26.reuse ;  /* 0x0000000c71717223 */ /* 0x100fe2000001081a */
[----:B------:R-:W-:Y:S01]  /*3390*/  FMNMX.FTZ R14, R35, R14, !PT ;  /* 0x0000000e230e7209 */ /* 0x000fe20007810000 */
[----:B------:R-:W-:Y:S01]  /*33a0*/  FFMA.FTZ R26, R115, R12, -R26 ;  /* 0x0000000c731a7223 */ /* 0x000fe2000001081a */
[--C-:B------:R-:W-:Y:S01]  /*33b0*/  IMAD.MOV.U32 R85, RZ, RZ, R87.reuse ;  /* 0x000000ffff557224 */ /* 0x100fe200078e0057 */
[----:B------:R-:W3:Y:S01]  /*33c0*/  MUFU.EX2 R140, R140 ;  /* 0x0000008c008c7308 */ /* 0x000ee20000000800 */
[----:B------:R-:W-:Y:S01]  /*33d0*/  FMNMX.FTZ R14, R37, R14, !PT ;  /* 0x0000000e250e7209 */ /* 0x000fe20007810000 */
[--C-:B------:R-:W-:Y:S01]  /*33e0*/  IMAD.MOV.U32 R83, RZ, RZ, R87.reuse ;  /* 0x000000ffff537224 */ /* 0x100fe200078e0057 */
[----:B------:R-:W-:Y:S01]  /*33f0*/  MOV R79, R87 ;  /* 0x00000057004f7202 */ /* 0x000fe20000000f00 */
[--C-:B------:R-:W-:Y:S01]  /*3400*/  IMAD.MOV.U32 R81, RZ, RZ, R87.reuse ;  /* 0x000000ffff517224 */ /* 0x100fe200078e0057 */
[----:B------:R-:W-:Y:S01]  /*3410*/  FMNMX.FTZ R14, R39, R14, !PT ;  /* 0x0000000e270e7209 */ /* 0x000fe20007810000 */
[----:B------:R-:W-:-:S02]  /*3420*/  IMAD.MOV.U32 R77, RZ, RZ, R87 ;  /* 0x000000ffff4d7224 */ /* 0x000fc400078e0057 */
[----:B------:R-:W-:Y:S01]  /*3430*/  MUFU.EX2 R55, R55 ;  /* 0x0000003700377308 */ /* 0x000fe20000000800 */
[----:B------:R-:W-:Y:S01]  /*3440*/  FMNMX.FTZ R14, R41, R14, !PT ;  /* 0x0000000e290e7209 */ /* 0x000fe20007810000 */
[--C-:B------:R-:W-:Y:S02]  /*3450*/  IMAD.MOV.U32 R75, RZ, RZ, R87.reuse ;  /* 0x000000ffff4b7224 */ /* 0x100fe400078e0057 */
[----:B------:R-:W-:Y:S01]  /*3460*/  IMAD.MOV.U32 R73, RZ, RZ, R87 ;  /* 0x000000ffff497224 */ /* 0x000fe200078e0057 */
[----:B------:R-:W-:-:S03]  /*3470*/  FMNMX.FTZ R14, R43, R14, !PT ;  /* 0x0000000e2b0e7209 */ /* 0x000fc60007810000 */
[----:B------:R-:W-:Y:S01]  /*3480*/  MUFU.EX2 R142, R142 ;  /* 0x0000008e008e7308 */ /* 0x000fe20000000800 */
[----:B------:R-:W-:-:S04]  /*3490*/  FMNMX.FTZ R14, R45, R14, !PT ;  /* 0x0000000e2d0e7209 */ /* 0x000fc80007810000 */
        /* <DEDUP_REMOVED lines=11> */
[----:B------:R-:W-:-:S05]  /*3550*/  FMNMX.FTZ R14, R71, R14, !PT ;  /* 0x0000000e470e7209 */ /* 0x000fca0007810000 */
[----:B------:R-:W4:Y:S02]  /*3560*/  SHFL.BFLY PT, R11, R14, 0x2, 0x1f ;  /* 0x0c401f000e0b7f89 */ /* 0x000f2400000e0000 */
[----:B------:R-:W-:Y:S08]  /*3570*/  MUFU.EX2 R146, R93 ;  /* 0x0000005d00927308 */ /* 0x000ff00000000800 */
[----:B------:R-:W-:Y:S08]  /*3580*/  MUFU.EX2 R95, R95 ;  /* 0x0000005f005f7308 */ /* 0x000ff00000000800 */
[----:B------:R-:W-:Y:S01]  /*3590*/  MUFU.EX2 R148, R97 ;  /* 0x0000006100947308 */ /* 0x000fe20000000800 */
[----:B----4-:R-:W-:-:S07]  /*35a0*/  FMNMX.FTZ R10, R14, R11, !PT ;  /* 0x0000000b0e0a7209 */ /* 0x010fce0007810000 */
[----:B------:R-:W-:Y:S01]  /*35b0*/  MUFU.EX2 R99, R99 ;  /* 0x0000006300637308 */ /* 0x000fe20000000800 */
[----:B------:R-:W4:Y:S07]  /*35c0*/  SHFL.BFLY PT, R11, R10, 0x1, 0x1f ;  /* 0x0c201f000a0b7f89 */ /* 0x000f2e00000e0000 */
[----:B------:R-:W-:Y:S08]  /*35d0*/  MUFU.EX2 R150, R101 ;  /* 0x0000006500967308 */ /* 0x000ff00000000800 */
[----:B------:R-:W-:Y:S08]  /*35e0*/  MUFU.EX2 R103, R103 ;  /* 0x0000006700677308 */ /* 0x000ff00000000800 */
[----:B------:R-:W-:Y:S01]  /*35f0*/  MUFU.EX2 R152, R105 ;  /* 0x0000006900987308 */ /* 0x000fe20000000800 */
[----:B----4-:R-:W-:-:S04]  /*3600*/  FMNMX.FTZ R11, R10, R11, !PT ;  /* 0x0000000b0a0b7209 */ /* 0x010fc80007810000 */
[C---:B------:R-:W-:Y:S01]  /*3610*/  FSETP.NEU.FTZ.AND P1, PT, R11.reuse, -INF , PT ;  /* 0xff8000000b00780b */ /* 0x040fe20003f3d000 */
[----:B------:R-:W-:Y:S02]  /*3620*/  FMUL.FTZ R10, R11, R12 ;  /* 0x0000000c0b0a7220 */ /* 0x000fe40000410000 */
[----:B------:R-:W-:Y:S03]  /*3630*/  MUFU.EX2 R107, R107 ;  /* 0x0000006b006b7308 */ /* 0x000fe60000000800 */
[----:B------:R-:W-:Y:S02]  /*3640*/  FSEL R10, R10, RZ, P1 ;  /* 0x000000ff0a0a7208 */ /* 0x000fe40000800000 */
[----:B------:R-:W-:-:S03]  /*3650*/  PLOP3.LUT P1, PT, PT, PT, UP0, 0x80, 0x0 ;  /* 0x000000000000781c */ /* 0x000fc60003f2f008 */
        /* <DEDUP_REMOVED lines=8> */
[----:B------:R0:W-:Y:S01]  /*36e0*/  MUFU.EX2 R137, R3 ;  /* 0x0000000300897308 */ /* 0x0001e20000000800 */
[-CC-:B------:R-:W-:Y:S01]  /*36f0*/  FFMA.FTZ R29, R29, R12.reuse, -R10.reuse ;  /* 0x0000000c1d1d7223 */ /* 0x180fe2000001080a */
[-CC-:B------:R-:W-:Y:S01]  /*3700*/  FFMA.FTZ R31, R31, R12.reuse, -R10.reuse ;  /* 0x0000000c1f1f7223 */ /* 0x180fe2000001080a */
[-CC-:B------:R-:W-:Y:S01]  /*3710*/  FFMA.FTZ R33, R33, R12.reuse, -R10.reuse ;  /* 0x0000000c21217223 */ /* 0x180fe2000001080a */
[-CC-:B------:R-:W-:Y:S01]  /*3720*/  FFMA.FTZ R35, R35, R12.reuse, -R10.reuse ;  /* 0x0000000c23237223 */ /* 0x180fe2000001080a */
[-CC-:B------:R-:W-:Y:S01]  /*3730*/  FFMA.FTZ R37, R37, R12.reuse, -R10.reuse ;  /* 0x0000000c25257223 */ /* 0x180fe2000001080a */
[-CC-:B------:R-:W-:Y:S01]  /*3740*/  FFMA.FTZ R39, R39, R12.reuse, -R10.reuse ;  /* 0x0000000c27277223 */ /* 0x180fe2000001080a */
[-CC-:B------:R-:W-:Y:S01]  /*3750*/  FFMA.FTZ R41, R41, R12.reuse, -R10.reuse ;  /* 0x0000000c29297223 */ /* 0x180fe2000001080a */
[----:B------:R-:W4:Y:S01]  /*3760*/  MUFU.EX2 R8, R8 ;  /* 0x0000000800087308 */ /* 0x000f220000000800 */
[----:B0-----:R-:W-:Y:S01]  /*3770*/  FADD.FTZ R3, R136, R51 ;  /* 0x0000003388037221 */ /* 0x001fe20000010000 */
[-CC-:B------:R-:W-:Y:S01]  /*3780*/  FFMA.FTZ R43, R43, R12.reuse, -R10.reuse ;  /* 0x0000000c2b2b7223 */ /* 0x180fe2000001080a */
[-CC-:B------:R-:W-:Y:S01]  /*3790*/  FFMA.FTZ R45, R45, R12.reuse, -R10.reuse ;  /* 0x0000000c2d2d7223 */ /* 0x180fe2000001080a */
[-CC-:B------:R-:W-:Y:S01]  /*37a0*/  FFMA.FTZ R47, R47, R12.reuse, -R10.reuse ;  /* 0x0000000c2f2f7223 */ /* 0x180fe2000001080a */
[----:B-1----:R-:W-:Y:S01]  /*37b0*/  FADD.FTZ R34, R138, R3 ;  /* 0x000000038a227221 */ /* 0x002fe20000010000 */
[-CC-:B------:R-:W-:Y:S01]  /*37c0*/  FFMA.FTZ R49, R49, R12.reuse, -R10.reuse ;  /* 0x0000000c31317223 */ /* 0x180fe2000001080a */
[-C--:B------:R-:W-:Y:S01]  /*37d0*/  FFMA.FTZ R59, R59, R12.reuse, -R10 ;  /* 0x0000000c3b3b7223 */ /* 0x080fe2000001080a */
[----:B------:R-:W0:Y:S01]  /*37e0*/  MUFU.EX2 R13, R13 ;  /* 0x0000000d000d7308 */ /* 0x000e220000000800 */
[----:B--2---:R-:W-:Y:S01]  /*37f0*/  FADD.FTZ R3, R53, R34 ;  /* 0x0000002235037221 */ /* 0x004fe20000010000 */
[-CC-:B------:R-:W-:Y:S01]  /*3800*/  FFMA.FTZ R63, R63, R12.reuse, -R10.reuse ;  /* 0x0000000c3f3f7223 */ /* 0x180fe2000001080a */
[-CC-:B------:R-:W-:Y:S01]  /*3810*/  FFMA.FTZ R65, R65, R12.reuse, -R10.reuse ;  /* 0x0000000c41417223 */ /* 0x180fe2000001080a */
[-CC-:B------:R-:W-:Y:S01]  /*3820*/  FFMA.FTZ R67, R67, R12.reuse, -R10.reuse ;  /* 0x0000000c43437223 */ /* 0x180fe2000001080a */
[----:B---3--:R-:W-:Y:S01]  /*3830*/  FADD.FTZ R36, R140, R3 ;  /* 0x000000038c247221 */ /* 0x008fe20000010000 */
[-CC-:B------:R-:W-:Y:S01]  /*3840*/  FFMA.FTZ R69, R69, R12.reuse, -R10.reuse ;  /* 0x0000000c45457223 */ /* 0x180fe2000001080a */
[----:B------:R-:W-:Y:S01]  /*3850*/  FFMA.FTZ R71, R71, R12, -R10 ;  /* 0x0000000c47477223 */ /* 0x000fe2000001080a */
[----:B------:R1:W2:Y:S01]  /*3860*/  MUFU.EX2 R14, R15 ;  /* 0x0000000f000e7308 */ /* 0x0002a20000000800 */
[----:B----4-:R-:W-:Y:S01]  /*3870*/  FADD.FTZ R34, R137, R8 ;  /* 0x0000000889227221 */ /* 0x010fe20000010000 */
[----:B------:R-:W-:Y:S01]  /*3880*/  F2FP.BF16.F32.PACK_AB R137, R8, R137 ;  /* 0x000000890889723e */ /* 0x000fe200000010ff */
[----:B------:R-:W-:Y:S01]  /*3890*/  IMAD.MOV.U32 R61, RZ, RZ, R87 ;  /* 0x000000ffff3d7224 */ /* 0x000fe200078e0057 */
[----:B------:R-:W-:-:S02]  /*38a0*/  F2FP.BF16.F32.PACK_AB R136, R51, R136 ;  /* 0x000000883388723e */ /* 0x000fc400000010ff */
[----:B------:R-:W-:Y:S01]  /*38b0*/  F2FP.BF16.F32.PACK_AB R138, R53, R138 ;  /* 0x0000008a358a723e */ /* 0x000fe200000010ff */
[--C-:B------:R-:W-:Y:S01]  /*38c0*/  IMAD.MOV.U32 R53, RZ, RZ, R87.reuse ;  /* 0x000000ffff357224 */ /* 0x100fe200078e0057 */
[----:B------:R-:W3:Y:S01]  /*38d0*/  MUFU.EX2 R21, R21 ;  /* 0x0000001500157308 */ /* 0x000ee20000000800 */
[----:B-1----:R-:W-:Y:S01]  /*38e0*/  FADD.FTZ R15, R55, R36 ;  /* 0x00000024370f7221 */ /* 0x002fe20000010000 */
[----:B0-----:R-:W-:Y:S01]  /*38f0*/  FADD.FTZ R3, R13, R34 ;  /* 0x000000220d037221 */ /* 0x001fe20000010000 */
[----:B------:R-:W-:Y:S01]  /*3900*/  F2FP.BF16.F32.PACK_AB R140, R55, R140 ;  /* 0x0000008c378c723e */ /* 0x000fe200000010ff */
[----:B------:R-:W-:Y:S02]  /*3910*/  IMAD.MOV.U32 R55, RZ, RZ, R87 ;  /* 0x000000ffff377224 */ /* 0x000fe400078e0057 */
[----:B------:R-:W-:Y:S01]  /*3920*/  FADD.FTZ R38, R142, R15 ;  /* 0x0000000f8e267221 */ /* 0x000fe20000010000 */
[C---:B------:R-:W-:Y:S01]  /*3930*/  F2FP.BF16.F32.PACK_AB R142, R57.reuse, R142 ;  /* 0x0000008e398e723e */ /* 0x040fe200000010ff */
[----:B------:R0:W1:Y:S01]  /*3940*/  MUFU.EX2 R20, R25 ;  /* 0x0000001900147308 */ /* 0x0000620000000800 */
[C---:B--2---:R-:W-:Y:S01]  /*3950*/  FADD.FTZ R36, R14.reuse, R3 ;  /* 0x000000030e247221 */ /* 0x044fe20000010000 */
[----:B------:R-:W-:Y:S01]  /*3960*/  FADD.FTZ R15, R57, R38 ;  /* 0x00000026390f7221 */ /* 0x000fe20000010000 */
[----:B------:R-:W-:Y:S01]  /*3970*/  F2FP.BF16.F32.PACK_AB R139, R14, R13 ;  /* 0x0000000d0e8b723e */ /* 0x000fe200000010ff */
[----:B------:R-:W-:Y:S01]  /*3980*/  IMAD.MOV.U32 R57, RZ, RZ, R87 ;  /* 0x000000ffff397224 */ /* 0x000fe200078e0057 */
[----:B------:R-:W-:Y:S01]  /*3990*/  MOV R51, R87 ;  /* 0x0000005700337202 */ /* 0x000fe20000000f00 */
[----:B------:R-:W-:Y:S01]  /*39a0*/  FADD.FTZ R38, R144, R15 ;  /* 0x0000000f90267221 */ /* 0x000fe20000010000 */
[----:B------:R-:W-:Y:S01]  /*39b0*/  F2FP.BF16.F32.PACK_AB R144, R89, R144 ;  /* 0x000000905990723e */ /* 0x000fe200000010ff */
[----:B------:R-:W2:Y:S01]  /*39c0*/  MUFU.EX2 R27, R27 ;  /* 0x0000001b001b7308 */ /* 0x000ea20000000800 */
[----:B---3--:R-:W-:Y:S01]  /*39d0*/  FADD.FTZ R3, R21, R36 ;  /* 0x0000002415037221 */ /* 0x008fe20000010000 */
[----:B------:R-:W-:Y:S01]  /*39e0*/  FADD.FTZ R38, R89, R38 ;  /* 0x0000002659267221 */ /* 0x000fe20000010000 */
[----:B0-----:R-:W-:-:S03]  /*39f0*/  IMAD.MOV.U32 R25, RZ, RZ, R87 ;  /* 0x000000ffff197224 */ /* 0x001fc600078e0057 */
[----:B------:R-:W-:Y:S02]  /*3a00*/  FADD.FTZ R15, R91, R38 ;  /* 0x000000265b0f7221 */ /* 0x000fe40000010000 */
[----:B------:R0:W3:Y:S01]  /*3a10*/  MUFU.EX2 R24, R29 ;  /* 0x0000001d00187308 */ /* 0x0000e20000000800 */
[----:B-1----:R-:W-:Y:S01]  /*3a20*/  FADD.FTZ R36, R20, R3 ;  /* 0x0000000314247221 */ /* 0x002fe20000010000 */
[C---:B------:R-:W-:Y:S01]  /*3a30*/  FADD.FTZ R40, R146.reuse, R15 ;  /* 0x0000000f92287221 */ /* 0x040fe20000010000 */
[----:B------:R-:W-:Y:S02]  /*3a40*/  F2FP.BF16.F32.PACK_AB R146, R146, R91 ;  /* 0x0000005b9292723e */ /* 0x000fe400000010ff */
[----:B------:R-:W-:Y:S01]  /*3a50*/  F2FP.BF16.F32.PACK_AB R141, R20, R21 ;  /* 0x00000015148d723e */ /* 0x000fe200000010ff */
[----:B------:R-:W-:Y:S02]  /*3a60*/  FADD.FTZ R15, R95, R40 ;  /* 0x000000285f0f7221 */ /* 0x000fe40000010000 */
[----:B------:R-:W1:Y:S01]  /*3a70*/  MUFU.EX2 R31, R31 ;  /* 0x0000001f001f7308 */ /* 0x000e620000000800 */
[----:B--2---:R-:W-:Y:S01]  /*3a80*/  FADD.FTZ R3, R27, R36 ;  /* 0x000000241b037221 */ /* 0x004fe20000010000 */
[----:B0-----:R-:W-:-:S06]  /*3a90*/  IMAD.MOV.U32 R29, RZ, RZ, R87 ;  /* 0x000000ffff1d7224 */ /* 0x001fcc00078e0057 */
[----:B------:R0:W2:Y:S01]  /*3aa0*/  MUFU.EX2 R28, R33 ;  /* 0x00000021001c7308 */ /* 0x0000a20000000800 */
[C---:B---3--:R-:W-:Y:S01]  /*3ab0*/  FADD.FTZ R38, R24.reuse, R3 ;  /* 0x0000000318267221 */ /* 0x048fe20000010000 */
[----:B------:R-:W-:Y:S01]  /*3ac0*/  F2FP.BF16.F32.PACK_AB R143, R24, R27 ;  /* 0x0000001b188f723e */ /* 0x000fe200000010ff */
[--C-:B------:R-:W-:Y:S02]  /*3ad0*/  IMAD.MOV.U32 R27, RZ, RZ, R87.reuse ;  /* 0x000000ffff1b7224 */ /* 0x100fe400078e0057 */
[----:B------:R-:W-:-:S03]  /*3ae0*/  IMAD.MOV.U32 R24, RZ, RZ, R87 ;  /* 0x000000ffff187224 */ /* 0x000fc600078e0057 */
[----:B------:R-:W3:Y:S01]  /*3af0*/  MUFU.EX2 R35, R35 ;  /* 0x0000002300237308 */ /* 0x000ee20000000800 */
[----:B-1----:R-:W-:Y:S01]  /*3b00*/  FADD.FTZ R3, R31, R38 ;  /* 0x000000261f037221 */ /* 0x002fe20000010000 */
[C---:B------:R-:W-:Y:S01]  /*3b10*/  FADD.FTZ R38, R148.reuse, R15 ;  /* 0x0000000f94267221 */ /* 0x040fe20000010000 */
[----:B------:R-:W-:Y:S01]  /*3b20*/  F2FP.BF16.F32.PACK_AB R148, R148, R95 ;  /* 0x0000005f9494723e */ /* 0x000fe200000010ff */
[----:B0-----:R-:W-:Y:S02]  /*3b30*/  IMAD.MOV.U32 R33, RZ, RZ, R87 ;  /* 0x000000ffff217224 */ /* 0x001fe400078e0057 */
[----:B------:R-:W-:Y:S02]  /*3b40*/  FADD.FTZ R15, R99, R38 ;  /* 0x00000026630f7221 */ /* 0x000fe40000010000 */
[----:B------:R0:W1:Y:S01]  /*3b50*/  MUFU.EX2 R30, R37 ;  /* 0x00000025001e7308 */ /* 0x0000620000000800 */
[----:B--2---:R-:W-:Y:S01]  /*3b60*/  FADD.FTZ R0, R28, R3 ;  /* 0x000000031c007221 */ /* 0x004fe20000010000 */
[----:B------:R-:W-:Y:S01]  /*3b70*/  FADD.FTZ R40, R150, R15 ;  /* 0x0000000f96287221 */ /* 0x000fe20000010000 */
[----:B------:R-:W-:Y:S01]  /*3b80*/  F2FP.BF16.F32.PACK_AB R145, R28, R31 ;  /* 0x0000001f1c91723e */ /* 0x000fe200000010ff */
[--C-:B------:R-:W-:Y:S01]  /*3b90*/  IMAD.MOV.U32 R31, RZ, RZ, R87.reuse ;  /* 0x000000ffff1f7224 */ /* 0x100fe200078e0057 */
[----:B------:R-:W-:Y:S01]  /*3ba0*/  F2FP.BF16.F32.PACK_AB R150, R150, R99 ;  /* 0x000000639696723e */ /* 0x000fe200000010ff */
[----:B------:R-:W-:Y:S01]  /*3bb0*/  FADD.FTZ R15, R103, R40 ;  /* 0x00000028670f7221 */ /* 0x000fe20000010000 */
[----:B------:R-:W-:Y:S01]  /*3bc0*/  IMAD.MOV.U32 R28, RZ, RZ, R87 ;  /* 0x000000ffff1c7224 */ /* 0x000fe200078e0057 */
[----:B------:R-:W2:Y:S01]  /*3bd0*/  MUFU.EX2 R39, R39 ;  /* 0x0000002700277308 */ /* 0x000ea20000000800 */
[----:B---3--:R-:W-:Y:S01]  /*3be0*/  FADD.FTZ R3, R35, R0 ;  /* 0x0000000023037221 */ /* 0x008fe20000010000 */
[----:B0-----:R-:W-:-:S06]  /*3bf0*/  MOV R37, R87 ;  /* 0x0000005700257202 */ /* 0x001fcc0000000f00 */
[----:B------:R0:W3:Y:S01]  /*3c00*/  MUFU.EX2 R32, R41 ;  /* 0x0000002900207308 */ /* 0x0000e20000000800 */
[C---:B-1----:R-:W-:Y:S01]  /*3c10*/  FADD.FTZ R38, R30.reuse, R3 ;  /* 0x000000031e267221 */ /* 0x042fe20000010000 */
[----:B------:R-:W-:Y:S01]  /*3c20*/  F2FP.BF16.F32.PACK_AB R147, R30, R35 ;  /* 0x000000231e93723e */ /* 0x000fe200000010ff */
[----:B------:R-:W-:Y:S01]  /*3c30*/  IMAD.MOV.U32 R35, RZ, RZ, R87 ;  /* 0x000000ffff237224 */ /* 0x000fe200078e0057 */
[----:B------:R-:W-:-:S04]  /*3c40*/  MOV R30, R87 ;  /* 0x00000057001e7202 */ /* 0x000fc80000000f00 */
[----:B------:R-:W1:Y:S01]  /*3c50*/  MUFU.EX2 R43, R43 ;  /* 0x0000002b002b7308 */ /* 0x000e620000000800 */
[----:B--2---:R-:W-:Y:S01]  /*3c60*/  FADD.FTZ R3, R39, R38 ;  /* 0x0000002627037221 */ /* 0x004fe20000010000 */
[C---:B------:R-:W-:Y:S01]  /*3c70*/  FADD.FTZ R38, R152.reuse, R15 ;  /* 0x0000000f98267221 */ /* 0x040fe20000010000 */
[----:B------:R-:W-:Y:S01]  /*3c80*/  F2FP.BF16.F32.PACK_AB R152, R152, R103 ;  /* 0x000000679898723e */ /* 0x000fe200000010ff */
[----:B0-----:R-:W-:Y:S02]  /*3c90*/  IMAD.MOV.U32 R41, RZ, RZ, R87 ;  /* 0x000000ffff297224 */ /* 0x001fe400078e0057 */
[----:B------:R-:W-:Y:S02]  /*3ca0*/  FADD.FTZ R15, R107, R38 ;  /* 0x000000266b0f7221 */ /* 0x000fe40000010000 */
[----:B------:R0:W2:Y:S01]  /*3cb0*/  MUFU.EX2 R34, R45 ;  /* 0x0000002d00227308 */ /* 0x0000a20000000800 */
[----:B---3--:R-:W-:Y:S01]  /*3cc0*/  FADD.FTZ R10, R32, R3 ;  /* 0x00000003200a7221 */ /* 0x008fe20000010000 */
[----:B------:R-:W-:Y:S01]  /*3cd0*/  FADD.FTZ R40, R154, R15 ;  /* 0x0000000f9a287221 */ /* 0x000fe20000010000 */
[----:B------:R-:W-:Y:S01]  /*3ce0*/  F2FP.BF16.F32.PACK_AB R149, R32, R39 ;  /* 0x000000272095723e */ /* 0x000fe200000010ff */
[--C-:B------:R-:W-:Y:S01]  /*3cf0*/  IMAD.MOV.U32 R39, RZ, RZ, R87.reuse ;  /* 0x000000ffff277224 */ /* 0x100fe200078e0057 */
[----:B------:R-:W-:Y:S01]  /*3d00*/  F2FP.BF16.F32.PACK_AB R154, R154, R107 ;  /* 0x0000006b9a9a723e */ /* 0x000fe200000010ff */
[----:B------:R-:W-:-:S02]  /*3d10*/  IMAD.MOV.U32 R32, RZ, RZ, R87 ;  /* 0x000000ffff207224 */ /* 0x000fc400078e0057 */
[----:B------:R-:W3:Y:S01]  /*3d20*/  MUFU.EX2 R47, R47 ;  /* 0x0000002f002f7308 */ /* 0x000ee20000000800 */
[----:B-1----:R-:W-:Y:S01]  /*3d30*/  FADD.FTZ R3, R43, R10 ;  /* 0x0000000a2b037221 */ /* 0x002fe20000010000 */
[----:B0-----:R-:W-:-:S06]  /*3d40*/  IMAD.MOV.U32 R45, RZ, RZ, R87 ;  /* 0x000000ffff2d7224 */ /* 0x001fcc00078e0057 */
[----:B------:R-:W0:Y:S01]  /*3d50*/  MUFU.EX2 R109, R109 ;  /* 0x0000006d006d7308 */ /* 0x000e220000000800 */
[C---:B--2---:R-:W-:Y:S01]  /*3d60*/  FADD.FTZ R38, R34.reuse, R3 ;  /* 0x0000000322267221 */ /* 0x044fe20000010000 */
[----:B------:R-:W-:Y:S01]  /*3d70*/  F2FP.BF16.F32.PACK_AB R151, R34, R43 ;  /* 0x0000002b2297723e */ /* 0x000fe200000010ff */
[--C-:B------:R-:W-:Y:S02]  /*3d80*/  IMAD.MOV.U32 R43, RZ, RZ, R87.reuse ;  /* 0x000000ffff2b7224 */ /* 0x100fe400078e0057 */
[----:B------:R-:W-:-:S03]  /*3d90*/  IMAD.MOV.U32 R34, RZ, RZ, R87 ;  /* 0x000000ffff227224 */ /* 0x000fc600078e0057 */
[----:B------:R1:W2:Y:S01]  /*3da0*/  MUFU.EX2 R36, R49 ;  /* 0x0000003100247308 */ /* 0x0002a20000000800 */
[----:B---3--:R-:W-:-:S07]  /*3db0*/  FADD.FTZ R3, R47, R38 ;  /* 0x000000262f037221 */ /* 0x008fce0000010000 */
[----:B------:R-:W3:Y:S01]  /*3dc0*/  MUFU.EX2 R156, R111 ;  /* 0x0000006f009c7308 */ /* 0x000ee20000000800 */
[----:B0-----:R-:W-:Y:S01]  /*3dd0*/  FADD.FTZ R15, R109, R40 ;  /* 0x000000286d0f7221 */ /* 0x001fe20000010000 */
[----:B-1----:R-:W-:-:S06]  /*3de0*/  IMAD.MOV.U32 R49, RZ, RZ, R87 ;  /* 0x000000ffff317224 */ /* 0x002fcc00078e0057 */
[----:B------:R-:W0:Y:S01]  /*3df0*/  MUFU.EX2 R59, R59 ;  /* 0x0000003b003b7308 */ /* 0x000e220000000800 */
[C---:B--2---:R-:W-:Y:S01]  /*3e00*/  FADD.FTZ R38, R36.reuse, R3 ;  /* 0x0000000324267221 */ /* 0x044fe20000010000 */
[----:B------:R-:W-:Y:S01]  /*3e10*/  F2FP.BF16.F32.PACK_AB R153, R36, R47 ;  /* 0x0000002f2499723e */ /* 0x000fe200000010ff */
[--C-:B------:R-:W-:Y:S02]  /*3e20*/  IMAD.MOV.U32 R47, RZ, RZ, R87.reuse ;  /* 0x000000ffff2f7224 */ /* 0x100fe400078e0057 */
[----:B------:R-:W-:-:S03]  /*3e30*/  IMAD.MOV.U32 R36, RZ, RZ, R87 ;  /* 0x000000ffff247224 */ /* 0x000fc600078e0057 */
[----:B------:R-:W1:Y:S01]  /*3e40*/  MUFU.EX2 R113, R113 ;  /* 0x0000007100717308 */ /* 0x000e620000000800 */
[C---:B---3--:R-:W-:Y:S01]  /*3e50*/  FADD.FTZ R40, R156.reuse, R15 ;  /* 0x0000000f9c287221 */ /* 0x048fe20000010000 */
[----:B------:R-:W-:-:S06]  /*3e60*/  F2FP.BF16.F32.PACK_AB R156, R156, R109 ;  /* 0x0000006d9c9c723e */ /* 0x000fcc00000010ff */
[----:B------:R2:W3:Y:S01]  /*3e70*/  MUFU.EX2 R0, R63 ;  /* 0x0000003f00007308 */ /* 0x0004e20000000800 */
[----:B0-----:R-:W-:-:S07]  /*3e80*/  FADD.FTZ R3, R59, R38 ;  /* 0x000000263b037221 */ /* 0x001fce0000010000 */
[----:B------:R-:W0:Y:S01]  /*3e90*/  MUFU.EX2 R65, R65 ;  /* 0x0000004100417308 */ /* 0x000e220000000800 */
[----:B-1----:R-:W-:Y:S01]  /*3ea0*/  FADD.FTZ R15, R113, R40 ;  /* 0x00000028710f7221 */ /* 0x002fe20000010000 */
[----:B--2---:R-:W-:-:S06]  /*3eb0*/  IMAD.MOV.U32 R63, RZ, RZ, R87 ;  /* 0x000000ffff3f7224 */ /* 0x004fcc00078e0057 */
[----:B------:R1:W2:Y:S01]  /*3ec0*/  MUFU.EX2 R10, R67 ;  /* 0x00000043000a7308 */ /* 0x0002a20000000800 */
[C---:B---3--:R-:W-:Y:S01]  /*3ed0*/  FADD.FTZ R40, R0.reuse, R3 ;  /* 0x0000000300287221 */ /* 0x048fe20000010000 */
[----:B------:R-:W-:Y:S01]  /*3ee0*/  F2FP.BF16.F32.PACK_AB R155, R0, R59 ;  /* 0x0000003b009b723e */ /* 0x000fe200000010ff */
[----:B------:R-:W-:-:S05]  /*3ef0*/  IMAD.MOV.U32 R59, RZ, RZ, R87 ;  /* 0x000000ffff3b7224 */ /* 0x000fca00078e0057 */
[----:B------:R-:W3:Y:S01]  /*3f00*/  MUFU.EX2 R69, R69 ;  /* 0x0000004500457308 */ /* 0x000ee20000000800 */
[----:B0-----:R-:W-:Y:S01]  /*3f10*/  FADD.FTZ R13, R65, R40 ;  /* 0x00000028410d7221 */ /* 0x001fe20000010000 */
[--C-:B-1----:R-:W-:Y:S02]  /*3f20*/  IMAD.MOV.U32 R67, RZ, RZ, R87.reuse ;  /* 0x000000ffff437224 */ /* 0x102fe400078e0057 */
[----:B------:R-:W-:-:S04]  /*3f30*/  IMAD.MOV.U32 R40, RZ, RZ, R87 ;  /* 0x000000ffff287224 */ /* 0x000fc800078e0057 */
[----:B------:R-:W0:Y:S01]  /*3f40*/  MUFU.EX2 R26, R26 ;  /* 0x0000001a001a7308 */ /* 0x000e220000000800 */
[C---:B--2---:R-:W-:Y:S01]  /*3f50*/  FADD.FTZ R8, R10.reuse, R13 ;  /* 0x0000000d0a087221 */ /* 0x044fe20000010000 */
[----:B------:R-:W-:Y:S01]  /*3f60*/  F2FP.BF16.F32.PACK_AB R157, R10, R65 ;  /* 0x000000410a9d723e */ /* 0x000fe200000010ff */
[----:B------:R-:W-:Y:S01]  /*3f70*/  IMAD.MOV.U32 R10, RZ, RZ, 0x3f800000 ;  /* 0x3f800000ff0a7424 */ /* 0x000fe200078e00ff */
[----:B------:R-:W-:-:S04]  /*3f80*/  MOV R65, R87 ;  /* 0x0000005700417202 */ /* 0x000fc80000000f00 */
[----:B------:R1:W2:Y:S01]  /*3f90*/  MUFU.EX2 R38, R71 ;  /* 0x0000004700267308 */ /* 0x0002a20000000800 */
[----:B---3--:R-:W-:Y:S01]  /*3fa0*/  FADD.FTZ R13, R69, R8 ;  /* 0x00000008450d7221 */ /* 0x008fe20000010000 */
[----:B------:R-:W-:Y:S02]  /*3fb0*/  IMAD.MOV.U32 R8, RZ, RZ, 0x3f800000 ;  /* 0x3f800000ff087424 */ /* 0x000fe400078e00ff */
[C---:B0-----:R-:W-:Y:S01]  /*3fc0*/  FADD.FTZ R3, R26.reuse, R15 ;  /* 0x0000000f1a037221 */ /* 0x041fe20000010000 */
[----:B------:R-:W-:Y:S01]  /*3fd0*/  F2FP.BF16.F32.PACK_AB R158, R26, R113 ;  /* 0x000000711a9e723e */ /* 0x000fe200000010ff */
[--C-:B-1----:R-:W-:Y:S02]  /*3fe0*/  IMAD.MOV.U32 R71, RZ, RZ, R87.reuse ;  /* 0x000000ffff477224 */ /* 0x102fe400078e0057 */
[----:B------:R-:W-:Y:S02]  /*3ff0*/  IMAD.MOV.U32 R26, RZ, RZ, R87 ;  /* 0x000000ffff1a7224 */ /* 0x000fe400078e0057 */
[C---:B--2---:R-:W-:Y:S01]  /*4000*/  FADD.FTZ R0, R38.reuse, R13 ;  /* 0x0000000d26007221 */ /* 0x044fe20000010000 */
[----:B------:R-:W-:Y:S01]  /*4010*/  F2FP.BF16.F32.PACK_AB R159, R38, R69 ;  /* 0x00000045269f723e */ /* 0x000fe200000010ff */
[----:B------:R-:W-:-:S02]  /*4020*/  IMAD.MOV.U32 R69, RZ, RZ, R87 ;  /* 0x000000ffff457224 */ /* 0x000fc400078e0057 */
[----:B------:R-:W-:Y:S01]  /*4030*/  IMAD.MOV.U32 R38, RZ, RZ, R87 ;  /* 0x000000ffff267224 */ /* 0x000fe200078e0057 */
[----:B------:R-:W-:Y:S06]  /*4040*/  @!P1 BRA `(.L_x_194) ;  /* 0x00000024003c9947 */ /* 0x000fec0003800000 */
[----:B------:R-:W-:Y:S01]  /*4050*/  MOV R20, R11 ;  /* 0x0000000b00147202 */ /* 0x000fe20000000f00 */
[----:B------:R-:W-:Y:S01]  /*4060*/  IMAD.MOV.U32 R14, RZ, RZ, R9 ;  /* 0x000000ffff0e7224 */ /* 0x000fe200078e0009 */
        /* <DEDUP_REMOVED lines=33> */
[----:B------:R-:W-:Y:S01]  /*4280*/  UMOV UR4, UR5 ;  /* 0x0000000500047c82 */ /* 0x000fe20008000000 */
[----:B------:R-:W-:Y:S01]  /*4290*/  UMOV UR5, UR39 ;  /* 0x0000002700057c82 */ /* 0x000fe20008000000 */
[----:B------:R-:W-:Y:S01]  /*42a0*/  UMOV UR6, UR38 ;  /* 0x0000002600067c82 */ /* 0x000fe20008000000 */
[----:B------:R-:W-:-:S05]  /*42b0*/  ULDC UR7, c[0x0][0x9d8] ;  /* 0x0002760000077ab9 */ /* 0x000fca0000000800 */
.L_x_205:
[----:B------:R-:W-:-:S04]  /*42c0*/  UISETP.NE.AND UP0, UPT, UR6, 0x1, UPT ;  /* 0x000000010600788c */ /* 0x000fc8000bf05270 */
[----:B------:R-:W-:-:S04]  /*42d0*/  USEL UR39, URZ, 0x1, UP0 ;  /* 0x000000013f277887 */ /* 0x000fc80008000000 */
[----:B------:R-:W-:Y:S01]  /*42e0*/  ULOP3.LUT UR39, UR5, UR39, URZ, 0x3c, !UPT ;  /* 0x0000002705277292 */ /* 0x000fe2000f8e3c3f */
[----:B------:R-:W-:Y:S11]  /*42f0*/  @!P0 BRA `(.L_x_195) ;  /* 0x0000000000048947 */ /* 0x000ff60003800000 */
[----:B------:R-:W-:Y:S01]  /*4300*/  BPT.TRAP 0x1 ;  /* 0x000000040000795c */ /* 0x000fe20000300000 */
.L_x_195:
[----:B------:R-:W0:Y:S01]  /*4310*/  S2UR UR42, SR_CgaCtaId ;  /* 0x00000000002a79c3 */ /* 0x000e220000008800 */
[----:B------:R-:W-:Y:S01]  /*4320*/  UIADD3 UR38, UR6, 0x1, URZ ;  /* 0x0000000106267890 */ /* 0x000fe2000fffe03f */
[----:B------:R-:W-:Y:S01]  /*4330*/  IMAD.U32 R9, RZ, RZ, UR39 ;  /* 0x00000027ff097e24 */ /* 0x000fe2000f8e00ff */
[----:B------:R-:W-:Y:S02]  /*4340*/  UMOV UR8, 0x400 ;  /* 0x0000040000087882 */ /* 0x000fe40000000000 */
[----:B------:R-:W-:Y:S02]  /*4350*/  UISETP.NE.AND UP0, UPT, UR38, 0x2, UPT ;  /* 0x000000022600788c */ /* 0x000fe4000bf05270 */
[----:B------:R-:W-:Y:S02]  /*4360*/  SHF.L.U32 R9, R9, 0x1f, RZ ;  /* 0x0000001f09097819 */ /* 0x000fe400000006ff */
[----:B------:R-:W-:Y:S02]  /*4370*/  USEL UR38, UR38, URZ, UP0 ;  /* 0x0000003f26267287 */ /* 0x000fe40008000000 */
[----:B0-----:R-:W-:-:S04]  /*4380*/  ULEA UR8, UR42, UR8, 0x18 ;  /* 0x000000082a087291 */ /* 0x001fc8000f8ec03f */
[----:B------:R-:W-:-:S09]  /*4390*/  ULEA UR9, UR38, UR8, 0x3 ;  /* 0x0000000826097291 */ /* 0x000fd2000f8e183f */
[----:B------:R0:W1:Y:S01]  /*43a0*/  SYNCS.PHASECHK.TRANS64.TRYWAIT P1, [UR9+0x2a830], R9 ;  /* 0x02a83009ff0075a7 */ /* 0x0000620008020149 */
[----:B------:R-:W-:Y:S05]  /*43b0*/  @!P0 BRA `(.L_x_196) ;  /* 0x0000000000048947 */ /* 0x000fea0003800000 */
[----:B------:R-:W-:Y:S01]  /*43c0*/  BPT.TRAP 0x1 ;  /* 0x000000040000795c */ /* 0x000fe20000300000 */
.L_x_196:
[----:B-1----:R-:W-:Y:S05]  /*43d0*/  @P1 BRA `(.L_x_197) ;  /* 0x0000000000081947 */ /* 0x002fea0003800000 */
[----:B------:R-:W1:Y:S02]  /*43e0*/  SYNCS.PHASECHK.TRANS64.TRYWAIT P1, [UR9+0x2a830], R9 ;  /* 0x02a83009ff0075a7 */ /* 0x000e640008020149 */
[----:B-1----:R-:W-:Y:S05]  /*43f0*/  @!P1 BRA `(.L_x_198) ;  /* 0x000000b800809947 */ /* 0x002fea0003800000 */
.L_x_197:
[----:B------:R-:W-:Y:S01]  /*4400*/  R2UR UR32, R4 ;  /* 0x00000000042072ca */ /* 0x000fe200000e0000 */
[----:B------:R-:W-:Y:S01]  /*4410*/  UIMAD UR10, UR38, 0x900, UR11 ;  /* 0x00000900260a78a4 */ /* 0x000fe2000f8e020b */
[----:B------:R-:W-:Y:S01]  /*4420*/  R2UR UR33, R5 ;  /* 0x00000000052172ca */ /* 0x000fe200000e0000 */
[----:B------:R-:W-:Y:S01]  /*4430*/  WARPGROUP.ARRIVE ;  /* 0x00000000000079c5 */ /* 0x000fe20000000000 */
[----:B------:R-:W-:Y:S01]  /*4440*/  UMOV UR35, 0x40000040 ;  /* 0x4000004000237882 */ /* 0x000fe20000000000 */
[----:B------:R-:W-:Y:S01]  /*4450*/  UIADD3 UR14, UR10, 0x304, URZ ;  /* 0x000003040a0e7890 */ /* 0x000fe2000fffe03f */
[-C--:B------:R-:W-:Y:S01]  /*4460*/  FMUL.FTZ R24, R24, R10.reuse ;  /* 0x0000000a18187220 */ /* 0x080fe20000410000 */
[----:B------:R-:W-:Y:S01]  /*4470*/  UMOV UR15, 0x40000040 ;  /* 0x40000040000f7882 */ /* 0x000fe20000000000 */
[----:B------:R-:W-:Y:S01]  /*4480*/  UMOV UR34, UR10 ;  /* 0x0000000a00227c82 */ /* 0x000fe20008000000 */
[----:B------:R-:W-:Y:S01]  /*4490*/  UIADD3 UR18, UR10, 0x306, URZ ;  /* 0x000003060a127890 */ /* 0x000fe2000fffe03f */
[-C--:B------:R-:W-:Y:S01]  /*44a0*/  FMUL.FTZ R25, R25, R10.reuse ;  /* 0x0000000a19197220 */ /* 0x080fe20000410000 */
[----:B------:R-:W-:Y:S01]  /*44b0*/  UMOV UR19, 0x40000040 ;  /* 0x4000004000137882 */ /* 0x000fe20000000000 */
[----:B------:R-:W-:Y:S01]  /*44c0*/  UIADD3 UR22, UR10, 0x600, URZ ;  /* 0x000006000a167890 */ /* 0x000fe2000fffe03f */
[-C--:B------:R-:W-:Y:S01]  /*44d0*/  FMUL.FTZ R28, R28, R10.reuse ;  /* 0x0000000a1c1c7220 */ /* 0x080fe20000410000 */
[----:B------:R-:W-:Y:S01]  /*44e0*/  UMOV UR23, 0x40000040 ;  /* 0x4000004000177882 */ /* 0x000fe20000000000 */
[----:B------:R-:W-:Y:S01]  /*44f0*/  HGMMA.64x96x16.F32.BF16 R88, gdesc[UR32], RZ, !UPT, gsb0 ;  /* 0x01600000205879f0 */ /* 0x000fe2000c0018ff */
[----:B------:R-:W-:Y:S01]  /*4500*/  R2UR UR32, R6 ;  /* 0x00000000062072ca */ /* 0x000fe200000e0000 */
[----:B------:R-:W-:Y:S01]  /*4510*/  UIADD3 UR34, UR10, 0x2, URZ ;  /* 0x000000020a227890 */ /* 0x000fe2000fffe03f */
[----:B------:R-:W-:Y:S01]  /*4520*/  R2UR UR33, R7 ;  /* 0x00000000072172ca */ /* 0x000fe200000e0000 */
[----:B------:R-:W-:Y:S01]  /*4530*/  UMOV UR35, 0x40000040 ;  /* 0x4000004000237882 */ /* 0x000fe20000000000 */
[----:B------:R-:W-:Y:S01]  /*4540*/  UIADD3 UR26, UR10, 0x602, URZ ;  /* 0x000006020a1a7890 */ /* 0x000fe2000fffe03f */
[-C--:B------:R-:W-:Y:S01]  /*4550*/  FMUL.FTZ R29, R29, R10.reuse ;  /* 0x0000000a1d1d7220 */ /* 0x080fe20000410000 */
[----:B------:R-:W-:Y:S01]  /*4560*/  UMOV UR27, 0x40000040 ;  /* 0x40000040001b7882 */ /* 0x000fe20000000000 */
        /* <DEDUP_REMOVED lines=64> */
[----:B------:R-:W-:Y:S01]  /*4970*/  HGMMA.64x96x16.F32.BF16 R88, gdesc[UR32], R88, gsb0 ;  /* 0x01600000205879f0 */ /* 0x000fe20008001858 */
[----:B------:R-:W-:Y:S01]  /*4980*/  UIADD3 UR34, UR10, 0x4, URZ ;  /* 0x000000040a227890 */ /* 0x000fe2000fffe03f */
[----:B------:R-:W-:Y:S01]  /*4990*/  UMOV UR32, UR56 ;  /* 0x0000003800207c82 */ /* 0x000fe20008000000 */
[----:B------:R-:W-:Y:S01]  /*49a0*/  UMOV UR33, UR57 ;  /* 0x0000003900217c82 */ /* 0x000fe20008000000 */
[----:B------:R-:W-:Y:S01]  /*49b0*/  UMOV UR35, 0x40000040 ;  /* 0x4000004000237882 */ /* 0x000fe20000000000 */
[----:B------:R-:W-:Y:S02]  /*49c0*/  WARPGROUP.DEPBAR.LE gsb0, 0x0 ;  /* 0x00008000000079c5 */ /* 0x000fe40000010000 */
        /* <DEDUP_REMOVED lines=48> */
.L_x_199:
[----:B------:R-:W-:Y:S01]  /*4cd0*/  ULEA UR10, UR6, UR8, 0x3 ;  /* 0x00000008060a7291 */ /* 0x000fe2000f8e183f */
[----:B------:R-:W-:-:S05]  /*4ce0*/  IMAD.U32 R8, RZ, RZ, UR5 ;  /* 0x00000005ff087e24 */ /* 0x000fca000f8e00ff */
[----:B------:R-:W-:-:S04]  /*4cf0*/  SHF.L.U32 R8, R8, 0x1f, RZ ;  /* 0x0000001f08087819 */ /* 0x000fc800000006ff */
[----:B------:R2:W3:Y:S01]  /*4d00*/  SYNCS.PHASECHK.TRANS64.TRYWAIT P1, [UR10+0x2a850], R8 ;  /* 0x02a85008ff0075a7 */ /* 0x0004e2000802014a */
[----:B------:R-:W-:Y:S05]  /*4d10*/  @!P0 BRA `(.L_x_200) ;  /* 0x0000000000048947 */ /* 0x000fea0003800000 */
[----:B------:R-:W-:Y:S01]  /*4d20*/  BPT.TRAP 0x1 ;  /* 0x000000040000795c */ /* 0x000fe20000300000 */
.L_x_200:
[----:B---3--:R-:W-:Y:S05]  /*4d30*/  @P1 BRA `(.L_x_201) ;  /* 0x0000000000081947 */ /* 0x008fea0003800000 */
[----:B------:R-:W3:Y:S02]  /*4d40*/  SYNCS.PHASECHK.TRANS64.TRYWAIT P1, [UR10+0x2a850], R8 ;  /* 0x02a85008ff0075a7 */ /* 0x000ee4000802014a */
[----:B---3--:R-:W-:Y:S05]  /*4d50*/  @!P1 BRA `(.L_x_202) ;  /* 0x000000b000409947 */ /* 0x008fea0003800000 */
.L_x_201:
[----:B------:R-:W-:Y:S01]  /*4d60*/  UIADD3 UR8, UR8, 0x400, URZ ;  /* 0x0000040008087890 */ /* 0x000fe2000fffe03f */
[----:B------:R-:W-:Y:S01]  /*4d70*/  WARPGROUP.ARRIVE ;  /* 0x00000000000079c5 */ /* 0x000fe20000000000 */
[----:B------:R-:W-:Y:S02]  /*4d80*/  UMOV UR15, 0x40000040 ;  /* 0x40000040000f7882 */ /* 0x000fe40000000000 */
[----:B------:R-:W-:-:S04]  /*4d90*/  USHF.R.U32.HI UR8, URZ, 0x4, UR8 ;  /* 0x000000043f087899 */ /* 0x000fc80008011608 */
[----:B------:R-:W-:-:S04]  /*4da0*/  ULOP3.LUT UR8, UR8, 0x3fff, URZ, 0xc0, !UPT ;  /* 0x00003fff08087892 */ /* 0x000fc8000f8ec03f */
[----:B------:R-:W-:-:S04]  /*4db0*/  ULOP3.LUT UR5, UR8, 0x3000000, URZ, 0xfc, !UPT ;  /* 0x0300000008057892 */ /* 0x000fc8000f8efc3f */
[----:B------:R-:W-:-:S07]  /*4dc0*/  UIMAD UR5, UR6, 0x600, UR5 ;  /* 0x00000600060578a4 */ /* 0x000fce000f8e0205 */
[----:B------:R-:W-:Y:S02]  /*4dd0*/  UMOV UR14, UR5 ;  /* 0x00000005000e7c82 */ /* 0x000fe40008000000 */
        /* <DEDUP_REMOVED lines=25> */
[----:B------:R-:W-:Y:S03]  /*4f70*/  HGMMA.64x128x16.F32.BF16 R24, R156, gdesc[UR12].tnspB, R24, gsb0 ;  /* 0x41e0000c9c187df0 */ /* 0x000fe60008001818 */
[----:B------:R-:W-:Y:S02]  /*4f80*/  WARPGROUP.DEPBAR.LE gsb0, 0x0 ;  /* 0x00008000000079c5 */ /* 0x000fe40000010000 */
[----:B------:R-:W-:Y:S05]  /*4f90*/  @!P0 BRA `(.L_x_203) ;  /* 0x0000000000048947 */ /* 0x000fea0003800000 */
[----:B------:R-:W-:Y:S01]  /*4fa0*/  BPT.TRAP 0x1 ;  /* 0x000000040000795c */ /* 0x000fe20000300000 */
.L_x_203:
[----:B------:R-:W-:Y:S01]  /*4fb0*/  FMUL.FTZ R137, R88, UR7 ;  /* 0x0000000758897c20 */ /* 0x000fe20008410000 */
[----:B------:R-:W-:Y:S01]  /*4fc0*/  FMUL.FTZ R139, R89, UR7 ;  /* 0x00000007598b7c20 */ /* 0x000fe20008410000 */
[----:B------:R-:W-:Y:S01]  /*4fd0*/  FMUL.FTZ R13, R90, UR7 ;  /* 0x000000075a0d7c20 */ /* 0x000fe20008410000 */
[----:B------:R-:W-:Y:S01]  /*4fe0*/  FMUL.FTZ R141, R92, UR7 ;  /* 0x000000075c8d7c20 */ /* 0x000fe20008410000 */
[----:B------:R-:W-:Y:S01]  /*4ff0*/  FMUL.FTZ R15, R91, UR7 ;  /* 0x000000075b0f7c20 */ /* 0x000fe20008410000 */
[----:B------:R-:W-:Y:S01]  /*5000*/  FMUL.FTZ R143, R93, UR7 ;  /* 0x000000075d8f7c20 */ /* 0x000fe20008410000 */
[----:B------:R-:W0:Y:S01]  /*5010*/  MUFU.TANH R137, R137 ;  /* 0x0000008900897308 */ /* 0x000e220000002400 */
[----:B------:R-:W-:Y:S01]  /*5020*/  FMUL.FTZ R21, R94, UR7 ;  /* 0x000000075e157c20 */ /* 0x000fe20008410000 */
[----:B------:R-:W-:Y:S01]  /*5030*/  FMUL.FTZ R145, R96, UR7 ;  /* 0x0000000760917c20 */ /* 0x000fe20008410000 */
[----:B------:R-:W-:Y:S01]  /*5040*/  FMUL.FTZ R89, R95, UR7 ;  /* 0x000000075f597c20 */ /* 0x000fe20008410000 */
[----:B------:R-:W-:Y:S01]  /*5050*/  FMUL.FTZ R147, R97, UR7 ;  /* 0x0000000761937c20 */ /* 0x000fe20008410000 */
[----:B------:R-:W-:Y:S01]  /*5060*/  FMUL.FTZ R91, R98, UR7 ;  /* 0x00000007625b7c20 */ /* 0x000fe20008410000 */
[----:B------:R-:W-:Y:S01]  /*5070*/  FMUL.FTZ R149, R100, UR7 ;  /* 0x0000000764957c20 */ /* 0x000fe20008410000 */
[----:B------:R-:W-:Y:S01]  /*5080*/  FMUL.FTZ R93, R99, UR7 ;  /* 0x00000007635d7c20 */ /* 0x000fe20008410000 */
[----:B------:R-:W3:Y:S01]  /*5090*/  MUFU.TANH R139, R139 ;  /* 0x0000008b008b7308 */ /* 0x000ee20000002400 */
        /* <DEDUP_REMOVED lines=8> */
[----:B0-2---:R-:W-:Y:S01]  /*5120*/  FMNMX.FTZ R8, R137, R14, !PT ;  /* 0x0000000e89087209 */ /* 0x005fe20007810000 */
[----:B------:R-:W-:Y:S01]  /*5130*/  FMUL.FTZ R101, R107, UR7 ;  /* 0x000000076b657c20 */ /* 0x000fe20008410000 */
[----:B------:R-:W-:Y:S01]  /*5140*/  FMUL.FTZ R159, R109, UR7 ;  /* 0x000000076d9f7c20 */ /* 0x000fe20008410000 */
[----:B------:R-:W-:Y:S01]  /*5150*/  FMUL.FTZ R103, R110, UR7 ;  /* 0x000000076e677c20 */ /* 0x000fe20008410000 */
[----:B------:R-:W-:Y:S01]  /*5160*/  FMUL.FTZ R203, R112, UR7 ;  /* 0x0000000770cb7c20 */ /* 0x000fe20008410000 */
[----:B------:R-:W-:Y:S01]  /*5170*/  FMUL.FTZ R105, R111, UR7 ;  /* 0x000000076f697c20 */ /* 0x000fe20008410000 */
[----:B------:R-:W-:Y:S01]  /*5180*/  FMUL.FTZ R205, R113, UR7 ;  /* 0x0000000771cd7c20 */ /* 0x000fe20008410000 */
[----:B------:R-:W0:Y:S01]  /*5190*/  MUFU.TANH R141, R141 ;  /* 0x0000008d008d7308 */ /* 0x000e220000002400 */
[----:B---3--:R-:W-:Y:S01]  /*51a0*/  FMNMX.FTZ R8, R139, R8, !PT ;  /* 0x000000088b087209 */ /* 0x008fe20007810000 */
[----:B------:R-:W-:Y:S01]  /*51b0*/  FMUL.FTZ R107, R114, UR7 ;  /* 0x00000007726b7c20 */ /* 0x000fe20008410000 */
[----:B------:R-:W-:Y:S01]  /*51c0*/  FMUL.FTZ R207, R116, UR7 ;  /* 0x0000000774cf7c20 */ /* 0x000fe20008410000 */
[----:B------:R-:W-:Y:S01]  /*51d0*/  FMUL.FTZ R109, R115, UR7 ;  /* 0x00000007736d7c20 */ /* 0x000fe20008410000 */
[----:B------:R-:W-:Y:S01]  /*51e0*/  FMUL.FTZ R209, R117, UR7 ;  /* 0x0000000775d17c20 */ /* 0x000fe20008410000 */
[----:B------:R-:W-:Y:S01]  /*51f0*/  FMUL.FTZ R111, R118, UR7 ;  /* 0x00000007766f7c20 */ /* 0x000fe20008410000 */
[----:B------:R-:W-:Y:S01]  /*5200*/  FMUL.FTZ R211, R120, UR7 ;  /* 0x0000000778d37c20 */ /* 0x000fe20008410000 */
[----:B------:R-:W2:Y:S01]  /*5210*/  MUFU.TANH R15, R15 ;  /* 0x0000000f000f7308 */ /* 0x000ea20000002400 */
[----:B----4-:R-:W-:Y:S01]  /*5220*/  FMNMX.FTZ R10, R13, R20, !PT ;  /* 0x000000140d0a7209 */ /* 0x010fe20007810000 */
[----:B------:R-:W-:Y:S01]  /*5230*/  FMUL.FTZ R113, R119, UR7 ;  /* 0x0000000777717c20 */ /* 0x000fe20008410000 */
[----:B------:R-:W-:Y:S01]  /*5240*/  FMUL.FTZ R213, R121, UR7 ;  /* 0x0000000779d57c20 */ /* 0x000fe20008410000 */
[----:B------:R-:W-:Y:S01]  /*5250*/  FMUL.FTZ R115, R122, UR7 ;  /* 0x000000077a737c20 */ /* 0x000fe20008410000 */
[----:B------:R-:W-:Y:S01]  /*5260*/  FMUL.FTZ R215, R124, UR7 ;  /* 0x000000077cd77c20 */ /* 0x000fe20008410000 */
[----:B------:R-:W-:Y:S01]  /*5270*/  FMUL.FTZ R117, R123, UR7 ;  /* 0x000000077b757c20 */ /* 0x000fe20008410000 */
[----:B------:R-:W-:Y:S01]  /*5280*/  FMUL.FTZ R125, R125, UR7 ;  /* 0x000000077d7d7c20 */ /* 0x000fe20008410000 */
[----:B------:R-:W3:Y:S01]  /*5290*/  MUFU.TANH R143, R143 ;  /* 0x0000008f008f7308 */ /* 0x000ee20000002400 */
[----:B0-----:R-:W-:Y:S01]  /*52a0*/  FMNMX.FTZ R8, R141, R8, !PT ;  /* 0x000000088d087209 */ /* 0x001fe20007810000 */
        /* <DEDUP_REMOVED lines=8> */
[----:B------:R-:W-:Y:S01]  /*5330*/  FMUL.FTZ R127, R131, UR7 ;  /* 0x00000007837f7c20 */ /* 0x000fe20008410000 */
[----:B------:R-:W-:Y:S01]  /*5340*/  FMUL.FTZ R221, R133, UR7 ;  /* 0x0000000785dd7c20 */ /* 0x000fe20008410000 */
[----:B------:R-:W-:Y:S01]  /*5350*/  FMUL.FTZ R131, R134, UR7 ;  /* 0x0000000786837c20 */ /* 0x000fe20008410000 */
[----:B------:R-:W-:Y:S01]  /*5360*/  FMUL.FTZ R133, R135, UR7 ;  /* 0x0000000787857c20 */ /* 0x000fe20008410000 */
[----:B-1----:R-:W1:Y:S01]  /*5370*/  LDC R12, c[0x0][0x988] ;  /* 0x00026200ff0c7b82 */ /* 0x002e620000000800 */
[----:B------:R-:W-:Y:S01]  /*5380*/  UIADD3 UR9, UR9, 0x2a840, URZ ;  /* 0x0002a84009097890 */ /* 0x000fe2000fffe03f */
[----:B------:R-:W2:Y:S01]  /*5390*/  MUFU.TANH R145, R145 ;  /* 0x0000009100917308 */ /* 0x000ea20000002400 */
[----:B---3--:R-:W-:-:S02]  /*53a0*/  FMNMX.FTZ R8, R143, R8, !PT ;  /* 0x000000088f087209 */ /* 0x008fc40007810000 */
[----:B------:R-:W-:-:S05]  /*53b0*/  UPRMT UR9, UR42, 0x654, UR9 ;  /* 0x000006542a097896 */ /* 0x000fca0008000009 */
[----:B------:R-:W3:Y:S01]  /*53c0*/  MUFU.TANH R89, R89 ;  /* 0x0000005900597308 */ /* 0x000ee20000002400 */
[----:B0-----:R-:W-:-:S03]  /*53d0*/  FMNMX.FTZ R10, R21, R10, !PT ;  /* 0x0000000a150a7209 */ /* 0x001fc60007810000 */
[----:B------:R-:W-:Y:S04]  /*53e0*/  SYNCS.ARRIVE.TRANS64.RED.A1T0 RZ, [UR9], RZ ;  /* 0x000000ffffff79a7 */ /* 0x000fe80008100409 */
[----:B------:R-:W0:Y:S01]  /*53f0*/  MUFU.TANH R147, R147 ;  /* 0x0000009300937308 */ /* 0x000e220000002400 */
[----:B--2---:R-:W-:-:S07]  /*5400*/  FMNMX.FTZ R8, R145, R8, !PT ;  /* 0x0000000891087209 */ /* 0x004fce0007810000 */
[----:B------:R-:W2:Y:S01]  /*5410*/  MUFU.TANH R91, R91 ;  /* 0x0000005b005b7308 */ /* 0x000ea20000002400 */
[----:B---3--:R-:W-:-:S07]  /*5420*/  FMNMX.FTZ R10, R89, R10, !PT ;  /* 0x0000000a590a7209 */ /* 0x008fce0007810000 */
[----:B------:R-:W3:Y:S01]  /*5430*/  MUFU.TANH R149, R149 ;  /* 0x0000009500957308 */ /* 0x000ee20000002400 */
[----:B0-----:R-:W-:-:S07]  /*5440*/  FMNMX.FTZ R8, R147, R8, !PT ;  /* 0x0000000893087209 */ /* 0x001fce0007810000 */
        /* <DEDUP_REMOVED lines=71> */
[----:B0-----:R-:W-:-:S05]  /*58c0*/  FMNMX.FTZ R8, R221, R8, !PT ;  /* 0x00000008dd087209 */ /* 0x001fca0007810000 */
[----:B------:R-:W0:Y:S01]  /*58d0*/  SHFL.BFLY PT, R9, R8, 0x2, 0x1f ;  /* 0x0c401f0008097f89 */ /* 0x000e2200000e0000 */
[----:B--2---:R-:W-:-:S04]  /*58e0*/  FMNMX.FTZ R10, R131, R10, !PT ;  /* 0x0000000a830a7209 */ /* 0x004fc80007810000 */
[----:B---3--:R-:W-:-:S05]  /*58f0*/  FMNMX.FTZ R10, R133, R10, !PT ;  /* 0x0000000a850a7209 */ /* 0x008fca0007810000 */
[----:B------:R-:W2:Y:S01]  /*5900*/  SHFL.BFLY PT, R11, R10, 0x2, 0x1f ;  /* 0x0c401f000a0b7f89 */ /* 0x000ea200000e0000 */
[----:B0-----:R-:W-:-:S05]  /*5910*/  FMNMX.FTZ R88, R8, R9, !PT ;  /* 0x0000000908587209 */ /* 0x001fca0007810000 */
[----:B------:R-:W0:Y:S01]  /*5920*/  SHFL.BFLY PT, R9, R88, 0x1, 0x1f ;  /* 0x0c201f0058097f89 */ /* 0x000e2200000e0000 */
[----:B--2---:R-:W-:-:S05]  /*5930*/  FMNMX.FTZ R90, R10, R11, !PT ;  /* 0x0000000b0a5a7209 */ /* 0x004fca0007810000 */
[----:B------:R-:W2:Y:S01]  /*5940*/  SHFL.BFLY PT, R11, R90, 0x1, 0x1f ;  /* 0x0c201f005a0b7f89 */ /* 0x000ea200000e0000 */
[----:B0-----:R-:W-:-:S05]  /*5950*/  FMNMX.FTZ R9, R88, R9, !PT ;  /* 0x0000000958097209 */ /* 0x001fca0007810000 */
[----:B------:R-:W-:-:S04]  /*5960*/  FADD.FTZ R135, -R9, R14 ;  /* 0x0000000e09877221 */ /* 0x000fc80000010100 */
[----:B-1----:R-:W-:-:S04]  /*5970*/  FMUL.FTZ R14, R135, R12 ;  /* 0x0000000c870e7220 */ /* 0x002fc80000410000 */
[----:B------:R0:W-:Y:S01]  /*5980*/  MUFU.EX2 R10, R14 ;  /* 0x0000000e000a7308 */ /* 0x0001e20000000800 */
[----:B--2---:R-:W-:-:S05]  /*5990*/  FMNMX.FTZ R11, R90, R11, !PT ;  /* 0x0000000b5a0b7209 */ /* 0x004fca0007810000 */
[----:B------:R-:W-:Y:S01]  /*59a0*/  FADD.FTZ R135, -R11, R20 ;  /* 0x000000140b877221 */ /* 0x000fe20000010100 */
[-C--:B------:R-:W-:Y:S01]  /*59b0*/  FMUL.FTZ R20, R9, R12.reuse ;  /* 0x0000000c09147220 */ /* 0x080fe20000410000 */
[-C--:B0-----:R-:W-:Y:S02]  /*59c0*/  FMUL.FTZ R14, R11, R12.reuse ;  /* 0x0000000c0b0e7220 */ /* 0x081fe40000410000 */
[-C--:B------:R-:W-:Y:S01]  /*59d0*/  FMUL.FTZ R8, R135, R12.reuse ;  /* 0x0000000c87087220 */ /* 0x080fe20000410000 */
[-CC-:B------:R-:W-:Y:S01]  /*59e0*/  FFMA.FTZ R135, R137, R12.reuse, -R20.reuse ;  /* 0x0000000c89877223 */ /* 0x180fe20000010814 */
[-CC-:B------:R-:W-:Y:S01]  /*59f0*/  FFMA.FTZ R136, R139, R12.reuse, -R20.reuse ;  /* 0x0000000c8b887223 */ /* 0x180fe20000010814 */
[-C--:B------:R-:W-:Y:S01]  /*5a00*/  FFMA.FTZ R138, R141, R12.reuse, -R20 ;  /* 0x0000000c8d8a7223 */ /* 0x080fe20000010814 */
[-C--:B------:R-:W-:Y:S01]  /*5a10*/  FFMA.FTZ R137, R13, R12.reuse, -R14 ;  /* 0x0000000c0d897223 */ /* 0x080fe2000001080e */
        /* <DEDUP_REMOVED lines=39> */
[----:B0-----:R-:W-:Y:S01]  /*5c90*/  FFMA.FTZ R3, R10, R3, R135 ;  /* 0x000000030a037223 */ /* 0x001fe20000010087 */
[-CC-:B------:R-:W-:Y:S01]  /*5ca0*/  FFMA.FTZ R155, R119, R12.reuse, -R14.reuse ;  /* 0x0000000c779b7223 */ /* 0x180fe2000001080e */
[-CC-:B------:R-:W-:Y:S01]  /*5cb0*/  FFMA.FTZ R121, R121, R12.reuse, -R14.reuse ;  /* 0x0000000c79797223 */ /* 0x180fe2000001080e */
[-CC-:B------:R-:W-:Y:S01]  /*5cc0*/  FFMA.FTZ R123, R123, R12.reuse, -R14.reuse ;  /* 0x0000000c7b7b7223 */ /* 0x180fe2000001080e */
[-CC-:B------:R-:W-:Y:S01]  /*5cd0*/  FFMA.FTZ R127, R127, R12.reuse, -R14.reuse ;  /* 0x0000000c7f7f7223 */ /* 0x180fe2000001080e */
[----:B------:R-:W-:-:S02]  /*5ce0*/  FFMA.FTZ R131, R131, R12, -R14 ;  /* 0x0000000c83837223 */ /* 0x000fc4000001080e */
[----:B------:R-:W0:Y:S08]  /*5cf0*/  MUFU.EX2 R136, R136 ;  /* 0x0000008800887308 */ /* 0x000e300000000800 */
[----:B------:R-:W2:Y:S01]  /*5d00*/  MUFU.EX2 R20, R20 ;  /* 0x0000001400147308 */ /* 0x000ea20000000800 */
[----:B-1----:R-:W-:-:S07]  /*5d10*/  FFMA.FTZ R97, R8, R0, R137 ;  /* 0x0000000008617223 */ /* 0x002fce0000010089 */
[----:B------:R-:W1:Y:S01]  /*5d20*/  MUFU.EX2 R138, R138 ;  /* 0x0000008a008a7308 */ /* 0x000e620000000800 */
[----:B0-----:R-:W-:-:S07]  /*5d30*/  FADD.FTZ R3, R136, R3 ;  /* 0x0000000388037221 */ /* 0x001fce0000010000 */
[----:B------:R-:W0:Y:S01]  /*5d40*/  MUFU.EX2 R13, R13 ;  /* 0x0000000d000d7308 */ /* 0x000e220000000800 */
[----:B--2---:R-:W-:Y:S01]  /*5d50*/  FADD.FTZ R0, R20, R97 ;  /* 0x0000006114007221 */ /* 0x004fe20000010000 */
[----:B------:R-:W-:-:S06]  /*5d60*/  FFMA.FTZ R97, R115, R12, -R14 ;  /* 0x0000000c73617223 */ /* 0x000fcc000001080e */
[----:B------:R-:W2:Y:S01]  /*5d70*/  MUFU.EX2 R139, R139 ;  /* 0x0000008b008b7308 */ /* 0x000ea20000000800 */
[----:B-1----:R-:W-:-:S07]  /*5d80*/  FADD.FTZ R102, R138, R3 ;  /* 0x000000038a667221 */ /* 0x002fce0000010000 */
[----:B------:R-:W1:Y:S01]  /*5d90*/  MUFU.EX2 R88, R88 ;  /* 0x0000005800587308 */ /* 0x000e620000000800 */
[----:B0-----:R-:W-:-:S07]  /*5da0*/  FADD.FTZ R3, R13, R0 ;  /* 0x000000000d037221 */ /* 0x001fce0000010000 */
[----:B------:R-:W0:Y:S01]  /*5db0*/  MUFU.EX2 R140, R140 ;  /* 0x0000008c008c7308 */ /* 0x000e220000000800 */
[----:B--2---:R-:W-:-:S07]  /*5dc0*/  FADD.FTZ R99, R139, R102 ;  /* 0x000000668b637221 */ /* 0x004fce0000010000 */
[----:B------:R-:W2:Y:S01]  /*5dd0*/  MUFU.EX2 R15, R15 ;  /* 0x0000000f000f7308 */ /* 0x000ea20000000800 */
[----:B-1----:R-:W-:-:S07]  /*5de0*/  FADD.FTZ R0, R88, R3 ;  /* 0x0000000358007221 */ /* 0x002fce0000010000 */
[----:B------:R-:W1:Y:S01]  /*5df0*/  MUFU.EX2 R141, R141 ;  /* 0x0000008d008d7308 */ /* 0x000e620000000800 */
[----:B0-----:R-:W-:-:S07]  /*5e00*/  FADD.FTZ R102, R140, R99 ;  /* 0x000000638c667221 */ /* 0x001fce0000010000 */
[----:B------:R-:W0:Y:S01]  /*5e10*/  MUFU.EX2 R90, R90 ;  /* 0x0000005a005a7308 */ /* 0x000e220000000800 */
[----:B--2---:R-:W-:-:S07]  /*5e20*/  FADD.FTZ R3, R15, R0 ;  /* 0x000000000f037221 */ /* 0x004fce0000010000 */
[----:B------:R-:W2:Y:S01]  /*5e30*/  MUFU.EX2 R142, R142 ;  /* 0x0000008e008e7308 */ /* 0x000ea20000000800 */
[----:B-1----:R-:W-:Y:S01]  /*5e40*/  FADD.FTZ R99, R141, R102 ;  /* 0x000000668d637221 */ /* 0x002fe20000010000 */
[-CC-:B------:R-:W-:Y:S01]  /*5e50*/  FFMA.FTZ R102, R117, R12.reuse, -R14.reuse ;  /* 0x0000000c75667223 */ /* 0x180fe2000001080e */
[----:B------:R-:W-:-:S05]  /*5e60*/  FFMA.FTZ R14, R133, R12, -R14 ;  /* 0x0000000c850e7223 */ /* 0x000fca000001080e */
        /* <DEDUP_REMOVED lines=69> */
[----:B--2---:R-:W-:Y:S01]  /*62c0*/  FADD.FTZ R0, R131, R0 ;  /* 0x0000000083007221 */ /* 0x004fe20000010000 */
[----:B-1----:R-:W-:-:S03]  /*62d0*/  FADD.FTZ R3, R159, R104 ;  /* 0x000000689f037221 */ /* 0x002fc60000010000 */
[----:B0-----:R-:W-:Y:S01]  /*62e0*/  FADD.FTZ R0, R14, R0 ;  /* 0x000000000e007221 */ /* 0x001fe20000010000 */
[----:B------:R-:W-:Y:S06]  /*62f0*/  @!P0 BRA `(.L_x_204) ;  /* 0x0000000000048947 */ /* 0x000fec0003800000 */
[----:B------:R-:W-:Y:S01]  /*6300*/  BPT.TRAP 0x1 ;  /* 0x000000040000795c */ /* 0x000fe20000300000 */
.L_x_204:
[----:B------:R-:W-:Y:S01]  /*6310*/  UISETP.GT.AND UP0, UPT, UR4, UR60, UPT ;  /* 0x0000003c0400728c */ /* 0x000fe2000bf04270 */
[----:B------:R-:W-:Y:S01]  /*6320*/  F2FP.BF16.F32.PACK_AB R158, R159, R158 ;  /* 0x0000009e9f9e723e */ /* 0x000fe200000010ff */
[----:B------:R-:W-:Y:S01]  /*6330*/  UIADD3 UR10, UR10, 0x2a860, URZ ;  /* 0x0002a8600a0a7890 */ /* 0x000fe2000fffe03f */
[----:B------:R-:W-:Y:S01]  /*6340*/  F2FP.BF16.F32.PACK_AB R137, R20, R137 ;  /* 0x000000891489723e */ /* 0x000fe200000010ff */
[----:B------:R-:W-:Y:S01]  /*6350*/  UIADD3 UR4, UR4, -0x1, URZ ;  /* 0xffffffff04047890 */ /* 0x000fe2000fffe03f */
[----:B------:R-:W-:Y:S01]  /*6360*/  F2FP.BF16.F32.PACK_AB R138, R139, R138 ;  /* 0x0000008a8b8a723e */ /* 0x000fe200000010ff */
[----:B------:R-:W-:Y:S01]  /*6370*/  UPRMT UR10, UR42, 0x654, UR10 ;  /* 0x000006542a0a7896 */ /* 0x000fe2000800000a */
[----:B------:R-:W-:Y:S01]  /*6380*/  PLOP3.LUT P1, PT, PT, PT, UP0, 0x80, 0x0 ;  /* 0x000000000000781c */ /* 0x000fe20003f2f008 */
[----:B------:R-:W-:Y:S01]  /*6390*/  UMOV UR5, UR39 ;  /* 0x0000002700057c82 */ /* 0x000fe20008000000 */
[----:B------:R-:W-:Y:S01]  /*63a0*/  UMOV UR6, UR38 ;  /* 0x0000002600067c82 */ /* 0x000fe20008000000 */
[----:B------:R-:W-:Y:S01]  /*63b0*/  F2FP.BF16.F32.PACK_AB R140, R141, R140 ;  /* 0x0000008c8d8c723e */ /* 0x000fe200000010ff */
[----:B------:R-:W-:Y:S01]  /*63c0*/  IMAD.MOV.U32 R20, RZ, RZ, R11 ;  /* 0x000000ffff147224 */ /* 0x000fe200078e000b */
[----:B------:R-:W-:-:S02]  /*63d0*/  F2FP.BF16.F32.PACK_AB R142, R143, R142 ;  /* 0x0000008e8f8e723e */ /* 0x000fc400000010ff */
[----:B------:R-:W-:Y:S01]  /*63e0*/  F2FP.BF16.F32.PACK_AB R144, R145, R144 ;  /* 0x000000909190723e */ /* 0x000fe200000010ff */
[----:B------:R-:W-:Y:S01]  /*63f0*/  SYNCS.ARRIVE.TRANS64.RED.A1T0 RZ, [UR10], RZ ;  /* 0x000000ffffff79a7 */ /* 0x000fe2000810040a */
[----:B------:R-:W-:Y:S02]  /*6400*/  F2FP.BF16.F32.PACK_AB R146, R147, R146 ;  /* 0x000000929392723e */ /* 0x000fe400000010ff */
[----:B------:R-:W-:Y:S02]  /*6410*/  F2FP.BF16.F32.PACK_AB R148, R149, R148 ;  /* 0x000000949594723e */ /* 0x000fe400000010ff */
[----:B------:R-:W-:Y:S02]  /*6420*/  F2FP.BF16.F32.PACK_AB R150, R151, R150 ;  /* 0x000000969796723e */ /* 0x000fe400000010ff */
[----:B------:R-:W-:Y:S02]  /*6430*/  F2FP.BF16.F32.PACK_AB R152, R153, R152 ;  /* 0x000000989998723e */ /* 0x000fe400000010ff */
[----:B------:R-:W-:Y:S01]  /*6440*/  F2FP.BF16.F32.PACK_AB R159, R14, R131 ;  /* 0x000000830e9f723e */ /* 0x000fe200000010ff */
[----:B------:R-:W-:Y:S01]  /*6450*/  IMAD.MOV.U32 R14, RZ, RZ, R9 ;  /* 0x000000ffff0e7224 */ /* 0x000fe200078e0009 */
        /* <DEDUP_REMOVED lines=12> */
[----:B------:R-:W-:Y:S01]  /*6520*/  F2FP.BF16.F32.PACK_AB R157, R127, R123 ;  /* 0x0000007b7f9d723e */ /* 0x000fe200000010ff */
[----:B------:R-:W-:Y:S06]  /*6530*/  @P1 BRA `(.L_x_205) ;  /* 0xffffffdc00601947 */ /* 0x000fec000383ffff */
.L_x_194:
        /* <DEDUP_REMOVED lines=67> */
.L_x_206:
[----:B------:R-:W0:Y:S01]  /*6970*/  S2UR UR8, SR_CgaCtaId ;  /* 0x00000000000879c3 */ /* 0x000e220000008800 */
[----:B------:R-:W-:Y:S01]  /*6980*/  UMOV UR4, 0x400 ;  /* 0x0000040000047882 */ /* 0x000fe20000000000 */
[----:B------:R-:W-:-:S04]  /*6990*/  MOV R4, UR39 ;  /* 0x0000002700047c02 */ /* 0x000fc80008000f00 */
[----:B------:R-:W-:Y:S01]  /*69a0*/  SHF.L.U32 R4, R4, 0x1f, RZ ;  /* 0x0000001f04047819 */ /* 0x000fe200000006ff */
[----:B0-----:R-:W-:-:S04]  /*69b0*/  ULEA UR4, UR8, UR4, 0x18 ;  /* 0x0000000408047291 */ /* 0x001fc8000f8ec03f */
[----:B------:R-:W-:-:S09]  /*69c0*/  ULEA UR5, UR38, UR4, 0x3 ;  /* 0x0000000426057291 */ /* 0x000fd2000f8e183f */
[----:B------:R0:W1:Y:S01]  /*69d0*/  SYNCS.PHASECHK.TRANS64.TRYWAIT P1, [UR5+0x2a850], R4 ;  /* 0x02a85004ff0075a7 */ /* 0x0000620008020145 */
[----:B------:R-:W-:Y:S05]  /*69e0*/  @!P0 BRA `(.L_x_207) ;  /* 0x0000000000048947 */ /* 0x000fea0003800000 */
[----:B------:R-:W-:Y:S01]  /*69f0*/  BPT.TRAP 0x1 ;  /* 0x000000040000795c */ /* 0x000fe20000300000 */
.L_x_207:
[----:B-1----:R-:W-:Y:S05]  /*6a00*/  @P1 BRA `(.L_x_208) ;  /* 0x0000000000081947 */ /* 0x002fea0003800000 */
[----:B------:R-:W1:Y:S02]  /*6a10*/  SYNCS.PHASECHK.TRANS64.TRYWAIT P1, [UR5+0x2a850], R4 ;  /* 0x02a85004ff0075a7 */ /* 0x000e640008020145 */
[----:B-1----:R-:W-:Y:S05]  /*6a20*/  @!P1 BRA `(.L_x_209) ;  /* 0x0000009400249947 */ /* 0x002fea0003800000 */
.L_x_208:
[----:B------:R-:W-:Y:S01]  /*6a30*/  UIADD3 UR4, UR4, 0x400, URZ ;  /* 0x0000040004047890 */ /* 0x000fe2000fffe03f */
[----:B------:R-:W-:Y:S01]  /*6a40*/  WARPGROUP.ARRIVE ;  /* 0x00000000000079c5 */ /* 0x000fe20000000000 */
[----:B------:R-:W-:Y:S01]  /*6a50*/  UMOV UR7, 0x40000040 ;  /* 0x4000004000077882 */ /* 0x000fe20000000000 */
[----:B01----:R-:W0:Y:S01]  /*6a60*/  SHFL.BFLY PT, R4, R3, 0x2, 0x1f ;  /* 0x0c401f0003047f89 */ /* 0x003e2200000e0000 */
[----:B------:R-:W-:Y:S01]  /*6a70*/  USHF.R.U32.HI UR4, URZ, 0x4, UR4 ;  /* 0x000000043f047899 */ /* 0x000fe20008011604 */
[----:B------:R-:W-:Y:S02]  /*6a80*/  IMAD.MOV.U32 R8, RZ, RZ, RZ ;  /* 0x000000ffff087224 */ /* 0x000fe400078e00ff */
[----:B------:R-:W1:Y:S01]  /*6a90*/  SHFL.BFLY PT, R5, R0, 0x2, 0x1f ;  /* 0x0c401f0000057f89 */ /* 0x000e6200000e0000 */
[----:B------:R-:W-:-:S04]  /*6aa0*/  ULOP3.LUT UR4, UR4, 0x3fff, URZ, 0xc0, !UPT ;  /* 0x00003fff04047892 */ /* 0x000fc8000f8ec03f */
[----:B------:R-:W-:-:S04]  /*6ab0*/  ULOP3.LUT UR4, UR4, 0x3000000, URZ, 0xfc, !UPT ;  /* 0x0300000004047892 */ /* 0x000fc8000f8efc3f */
[----:B------:R-:W-:-:S07]  /*6ac0*/  UIMAD UR4, UR38, 0x600, UR4 ;  /* 0x00000600260478a4 */ /* 0x000fce000f8e0204 */
[----:B------:R-:W-:Y:S02]  /*6ad0*/  UMOV UR6, UR4 ;  /* 0x0000000400067c82 */ /* 0x000fe40008000000 */
[----:B------:R-:W-:Y:S01]  /*6ae0*/  HGMMA.64x128x16.F32.BF16 R24, R136, gdesc[UR4].tnspB, R24, gsb0 ;  /* 0x41e0000488187df0 */ /* 0x000fe20008001818 */
[----:B------:R-:W-:Y:S01]  /*6af0*/  UIADD3 UR6, UR4, 0x80, URZ ;  /* 0x0000008004067890 */ /* 0x000fe2000fffe03f */
[----:B0-----:R-:W-:Y:S01]  /*6b00*/  FADD.FTZ R4, R4, R3 ;  /* 0x0000000304047221 */ /* 0x001fe20000010000 */
[----:B------:R-:W-:Y:S01]  /*6b10*/  UMOV UR7, 0x40000040 ;  /* 0x4000004000077882 */ /* 0x000fe20000000000 */
[----:B------:R-:W-:Y:S02]  /*6b20*/  IMAD.MOV.U32 R3, RZ, RZ, -0x800000 ;  /* 0xff800000ff037424 */ /* 0x000fe400078e00ff */
[----:B-1----:R-:W-:Y:S01]  /*6b30*/  FADD.FTZ R6, R5, R0 ;  /* 0x0000000005067221 */ /* 0x002fe20000010000 */
[----:B------:R-:W-:Y:S01]  /*6b40*/  IMAD.MOV.U32 R0, RZ, RZ, -0x800000 ;  /* 0xff800000ff007424 */ /* 0x000fe200078e00ff */
[----:B------:R-:W0:Y:S04]  /*6b50*/  SHFL.BFLY PT, R5, R4, 0x1, 0x1f ;  /* 0x0c201f0004057f89 */ /* 0x000e2800000e0000 */
[----:B------:R-:W1:Y:S01]  /*6b60*/  SHFL.BFLY PT, R7, R6, 0x1, 0x1f ;  /* 0x0c201f0006077f89 */ /* 0x000e6200000e0000 */
[----:B0-----:R-:W-:Y:S01]  /*6b70*/  FADD.FTZ R13, R4, R5 ;  /* 0x00000005040d7221 */ /* 0x001fe20000010000 */
[----:B------:R-:W-:-:S02]  /*6b80*/  IMAD.MOV.U32 R5, RZ, RZ, RZ ;  /* 0x000000ffff057224 */ /* 0x000fc400078e00ff */
[----:B-1----:R-:W-:Y:S02]  /*6b90*/  FADD.FTZ R14, R6, R7 ;  /* 0x00000007060e7221 */ /* 0x002fe40000010000 */
[----:B------:R-:W-:-:S03]  /*6ba0*/  FSETP.NE.FTZ.AND P1, PT, R13, RZ, PT ;  /* 0x000000ff0d00720b */ /* 0x000fc60003f35000 */
[----:B------:R-:W-:-:S10]  /*6bb0*/  FSETP.NE.FTZ.AND P2, PT, R14, RZ, PT ;  /* 0x000000ff0e00720b */ /* 0x000fd40003f55000 */
[----:B------:R-:W0:Y:S01]  /*6bc0*/  @P1 MUFU.LG2 R7, R13 ;  /* 0x0000000d00071308 */ /* 0x000e220000000c00 */
[C---:B------:R-:W-:Y:S02]  /*6bd0*/  @P1 FMUL.FTZ R4, R12.reuse, 0.69314718246459960938 ;  /* 0x3f3172180c041820 */ /* 0x040fe40000410000 */
[----:B------:R-:W-:-:S05]  /*6be0*/  @P2 FMUL.FTZ R15, R12, 0.69314718246459960938 ;  /* 0x3f3172180c0f2820 */ /* 0x000fca0000410000 */
        /* <DEDUP_REMOVED lines=34> */
.L_x_210:
[----:B------:R-:W-:Y:S01]  /*6e10*/  R2UR UR6, R177 ;  /* 0x00000000b10672ca */ /* 0x000fe200000e0000 */
[----:B------:R-:W-:Y:S01]  /*6e20*/  UIADD3 UR4, UR5, 0x2a860, URZ ;  /* 0x0002a86005047890 */ /* 0x000fe2000fffe03f */
[-C--:B------:R-:W-:Y:S01]  /*6e30*/  FMUL.FTZ R20, R24, R5.reuse ;  /* 0x0000000518147220 */ /* 0x080fe20000410000 */
[----:B------:R-:W-:Y:S01]  /*6e40*/  UIADD3 UR38, UR38, 0x1, URZ ;  /* 0x0000000126267890 */ /* 0x000fe2000fffe03f */
[-C--:B------:R-:W-:Y:S01]  /*6e50*/  FMUL.FTZ R21, R25, R5.reuse ;  /* 0x0000000519157220 */ /* 0x080fe20000410000 */
[----:B------:R-:W-:Y:S01]  /*6e60*/  UPRMT UR4, UR8, 0x654, UR4 ;  /* 0x0000065408047896 */ /* 0x000fe20008000004 */
[-C--:B------:R-:W-:Y:S01]  /*6e70*/  FMUL.FTZ R88, R28, R5.reuse ;  /* 0x000000051c587220 */ /* 0x080fe20000410000 */
[----:B------:R-:W-:Y:S01]  /*6e80*/  UISETP.NE.AND UP0, UPT, UR38, 0x2, UPT ;  /* 0x000000022600788c */ /* 0x000fe2000bf05270 */
[-C--:B------:R-:W-:Y:S01]  /*6e90*/  FMUL.FTZ R89, R29, R5.reuse ;  /* 0x000000051d597220 */ /* 0x080fe20000410000 */
[-C--:B------:R-:W-:Y:S01]  /*6ea0*/  FMUL.FTZ R90, R32, R5.reuse ;  /* 0x00000005205a7220 */ /* 0x080fe20000410000 */
[-C--:B------:R-:W-:Y:S01]  /*6eb0*/  FMUL.FTZ R91, R33, R5.reuse ;  /* 0x00000005215b7220 */ /* 0x080fe20000410000 */
[-C--:B------:R-:W-:Y:S01]  /*6ec0*/  FMUL.FTZ R36, R36, R5.reuse ;  /* 0x0000000524247220 */ /* 0x080fe20000410000 */
[-C--:B------:R-:W-:Y:S01]  /*6ed0*/  FMUL.FTZ R37, R37, R5.reuse ;  /* 0x0000000525257220 */ /* 0x080fe20000410000 */
[----:B------:R-:W-:Y:S01]  /*6ee0*/  UIADD3 UR6, UR6, 0x1, URZ ;  /* 0x0000000106067890 */ /* 0x000fe2000fffe03f */
[----:B------:R-:W-:Y:S01]  /*6ef0*/  SYNCS.ARRIVE.TRANS64.RED.A1T0 RZ, [UR4], RZ ;  /* 0x000000ffffff79a7 */ /* 0x000fe20008100404 */
[----:B------:R-:W-:Y:S01]  /*6f00*/  USEL UR4, URZ, 0x1, UP0 ;  /* 0x000000013f047887 */ /* 0x000fe20008000000 */
        /* <DEDUP_REMOVED lines=26> */
[----:B------:R-:W-:Y:S01]  /*70b0*/  FMUL.FTZ R93, R27, R8 ;  /* 0x000000081b5d7220 */ /* 0x000fe20000410000 */
[----:B------:R-:W-:-:S02]  /*70c0*/  IMAD.U32 R177, RZ, RZ, UR6 ;  /* 0x00000006ffb17e24 */ /* 0x000fc4000f8e00ff */
        /* <DEDUP_REMOVED lines=30> */
[----:B------:R-:W-:-:S02]  /*72b0*/  USEL UR38, UR38, URZ, UP0 ;  /* 0x0000003f26267287 */ /* 0x000fc40008000000 */
[----:B------:R-:W-:-:S12]  /*72c0*/  ULOP3.LUT UR39, UR39, UR4, URZ, 0x3c, !UPT ;  /* 0x0000000427277292 */ /* 0x000fd8000f8e3c3f */
.L_x_186:
[----:B------:R-:W0:Y:S01]  /*72d0*/  S2R R5, SR_CgaCtaId ;  /* 0x0000000000057919 */ /* 0x000e220000008800 */
[----:B------:R-:W-:Y:S01]  /*72e0*/  MOV R98, 0x400 ;  /* 0x0000040000627802 */ /* 0x000fe20000000f00 */
[----:B------:R-:W-:Y:S01]  /*72f0*/  BSSY B0, `(.L_x_211) ;  /* 0x00002ff000007945 */ /* 0x000fe20003800000 */
[----:B------:R-:W-:Y:S02]  /*7300*/  BAR.SYNC.DEFER_BLOCKING 0x5, 0x180 ;  /* 0x0146000000007b1d */ /* 0x000fe40000010000 */
[----:B0-----:R-:W-:-:S05]  /*7310*/  LEA R98, R5, R98, 0x18 ;  /* 0x0000006205627211 */ /* 0x001fca00078ec0ff */
[----:B------:R-:W0:Y:S02]  /*7320*/  LDS.128 R24, [R98+0x2a8d0] ;  /* 0x02a8d00062187984 */ /* 0x000e240000000c00 */
[----:B0-----:R-:W-:Y:S02]  /*7330*/  R2UR UR6, R25 ;  /* 0x00000000190672ca */ /* 0x001fe400000e0000 */
[----:B------:R-:W-:Y:S01]  /*7340*/  R2UR UR5, R26 ;  /* 0x000000001a0572ca */ /* 0x000fe200000e0000 */
[----:B------:R-:W-:Y:S06]  /*7350*/  BAR.ARV 0x4, 0x180 ;  /* 0x0106000000007b1d */ /* 0x000fec0000002000 */
[----:B------:R-:W-:Y:S08]  /*7360*/  @P0 BRA `(.L_x_212) ;  /* 0x0000002000940947 */ /* 0x000ff00003800000 */
[----:B------:R-:W0:Y:S01]  /*7370*/  S2R R5, SR_SWINHI ;  /* 0x0000000000057919 */ /* 0x000e220000002f00 */
[----:B------:R-:W-:Y:S01]  /*7380*/  R2UR UR16, R18 ;  /* 0x00000000121072ca */ /* 0x000fe200000e0000 */
[----:B------:R-:W-:Y:S01]  /*7390*/  USHF.L.U32 UR4, UR61, 0x2, URZ ;  /* 0x000000023d047899 */ /* 0x000fe2000800063f */
[----:B------:R-:W-:Y:S01]  /*73a0*/  F2FP.BF16.F32.PACK_AB R34, R53, R52 ;  /* 0x000000343522723e */ /* 0x000fe200000010ff */
[----:B------:R-:W-:Y:S01]  /*73b0*/  BAR.SYNC.DEFER_BLOCKING 0x1, 0x100 ;  /* 0x0044000000007b1d */ /* 0x000fe20000010000 */
[----:B------:R-:W-:Y:S02]  /*73c0*/  R2UR UR13, R178 ;  /* 0x00000000b20d72ca */ /* 0x000fe400000e0000 */
[----:B------:R-:W-:Y:S02]  /*73d0*/  R2UR UR15, R175 ;  /* 0x00000000af0f72ca */ /* 0x000fe400000e0000 */
[----:B------:R-:W-:Y:S01]  /*73e0*/  R2UR UR14, R19 ;  /* 0x00000000130e72ca */ /* 0x000fe200000e0000 */
[----:B------:R-:W-:Y:S01]  /*73f0*/  ULDC.64 UR10, c[0x0][0xc00] ;  /* 0x00030000000a7ab9 */ /* 0x000fe20000000a00 */
[----:B------:R-:W-:Y:S01]  /*7400*/  R2UR UR18, R174 ;  /* 0x00000000ae1272ca */ /* 0x000fe200000e0000 */
[----:B------:R-:W-:-:S06]  /*7410*/  UIADD3 UR7, UP0, UR4, UR10, URZ ;  /* 0x0000000a04077290 */ /* 0x000fcc000ff1e03f */
[----:B------:R-:W-:-:S04]  /*7420*/  USHF.L.U64.HI UR12, UR61, 0x2, UR13 ;  /* 0x000000023d0c7899 */ /* 0x000fc8000801020d */
[----:B------:R-:W-:Y:S01]  /*7430*/  UIADD3.X UR8, UR12, UR11, URZ, UP0, !UPT ;  /* 0x0000000b0c087290 */ /* 0x000fe200087fe43f */
[----:B------:R-:W-:Y:S02]  /*7440*/  MOV R24, R98 ;  /* 0x0000006200187202 */ /* 0x000fe40000000f00 */
[----:B0-----:R-:W-:-:S03]  /*7450*/  MOV R25, R5 ;  /* 0x0000000500197202 */ /* 0x001fc60000000f00 */
[----:B------:R-:W-:-:S03]  /*7460*/  IMAD.WIDE R4, R198, 0x2, R24 ;  /* 0x00000002c6047825 */ /* 0x000fc600078e0218 */
[C---:B------:R-:W-:Y:S02]  /*7470*/  LOP3.LUT R7, R4.reuse, 0x380, RZ, 0xc0, !PT ;  /* 0x0000038004077812 */ /* 0x040fe400078ec0ff */
[C---:B------:R-:W-:Y:S02]  /*7480*/  IADD3 R8, P5, R4.reuse, 0x40, RZ ;  /* 0x0000004004087810 */ /* 0x040fe40007fbe0ff */
[----:B------:R-:W-:Y:S02]  /*7490*/  SHF.R.U64 R7, R7, 0x3, RZ ;  /* 0x0000000307077819 */ /* 0x000fe400000012ff */
[C---:B------:R-:W-:Y:S02]  /*74a0*/  IADD3 R35, P6, R4.reuse, 0x20, RZ ;  /* 0x0000002004237810 */ /* 0x040fe40007fde0ff */
[C---:B------:R-:W-:Y:S02]  /*74b0*/  IADD3 R99, P4, R4.reuse, 0x60, RZ ;  /* 0x0000006004637810 */ /* 0x040fe40007f9e0ff */
[C---:B------:R-:W-:Y:S01]  /*74c0*/  IADD3 R101, P3, R4.reuse, 0x4000, RZ ;  /* 0x0000400004657810 */ /* 0x040fe20007f7e0ff */
[--C-:B------:R-:W-:Y:S01]  /*74d0*/  IMAD.X R33, RZ, RZ, R5.reuse, P6 ;  /* 0x000000ffff217224 */ /* 0x100fe200030e0605 */
[C---:B------:R-:W-:Y:S01]  /*74e0*/  IADD3 R103, P2, R4.reuse, 0x4020, RZ ;  /* 0x0000402004677810 */ /* 0x040fe20007f5e0ff */
[--C-:B------:R-:W-:Y:S01]  /*74f0*/  IMAD.X R29, RZ, RZ, R5.reuse, P4 ;  /* 0x000000ffff1d7224 */ /* 0x100fe200020e0605 */
[C---:B------:R-:W-:Y:S01]  /*7500*/  IADD3 R105, P1, R4.reuse, 0x4040, RZ ;  /* 0x0000404004697810 */ /* 0x040fe20007f3e0ff */
[--C-:B------:R-:W-:Y:S01]  /*7510*/  IMAD.X R15, RZ, RZ, R5.reuse, P3 ;  /* 0x000000ffff0f7224 */ /* 0x100fe200018e0605 */
[----:B------:R-:W-:Y:S01]  /*7520*/  IADD3 R107, P0, R4, 0x4060, RZ ;  /* 0x00004060046b7810 */ /* 0x000fe20007f1e0ff */
[--C-:B------:R-:W-:Y:S01]  /*7530*/  IMAD.X R13, RZ, RZ, R5.reuse, P2 ;  /* 0x000000ffff0d7224 */ /* 0x100fe200010e0605 */
[----:B------:R-:W-:Y:S01]  /*7540*/  LOP3.LUT R4, R7, R4, RZ, 0x3c, !PT ;  /* 0x0000000407047212 */ /* 0x000fe200078e3cff */
[--C-:B------:R-:W-:Y:S01]  /*7550*/  IMAD.X R11, RZ, RZ, R5.reuse, P1 ;  /* 0x000000ffff0b7224 */ /* 0x100fe200008e0605 */
[----:B------:R-:W-:Y:S01]  /*7560*/  LOP3.LUT R7, R8, 0x380, RZ, 0xc0, !PT ;  /* 0x0000038008077812 */ /* 0x000fe200078ec0ff */
[----:B------:R-:W-:Y:S01]  /*7570*/  IMAD.X R9, RZ, RZ, R5, P0 ;  /* 0x000000ffff097224 */ /* 0x000fe200000e0605 */
[----:B------:R-:W-:-:S02]  /*7580*/  LOP3.LUT R10, R99, 0x380, RZ, 0xc0, !PT ;  /* 0x00000380630a7812 */ /* 0x000fc400078ec0ff */
[----:B------:R-:W-:Y:S02]  /*7590*/  SHF.R.U64 R7, R7, 0x3, RZ ;  /* 0x0000000307077819 */ /* 0x000fe400000012ff */
[----:B------:R-:W-:Y:S02]  /*75a0*/  LOP3.LUT R12, R101, 0x380, RZ, 0xc0, !PT ;  /* 0x00000380650c7812 */ /* 0x000fe400078ec0ff */
[----:B------:R-:W-:Y:S02]  /*75b0*/  LOP3.LUT R30, R7, R8, RZ, 0x3c, !PT ;  /* 0x00000008071e7212 */ /* 0x000fe400078e3cff */
[----:B------:R-:W-:Y:S02]  /*75c0*/  SHF.R.U64 R10, R10, 0x3, RZ ;  /* 0x000000030a0a7819 */ /* 0x000fe400000012ff */
[----:B------:R-:W-:Y:S02]  /*75d0*/  LOP3.LUT R8, R103, 0x380, RZ, 0xc0, !PT ;  /* 0x0000038067087812 */ /* 0x000fe400078ec0ff */
[----:B------:R-:W-:-:S02]  /*75e0*/  LOP3.LUT R6, R35, 0x380, RZ, 0xc0, !PT ;  /* 0x0000038023067812 */ /* 0x000fc400078ec0ff */
[----:B------:R-:W-:Y:S02]  /*75f0*/  SHF.R.U64 R12, R12, 0x3, RZ ;  /* 0x000000030c0c7819 */ /* 0x000fe400000012ff */
[----:B------:R-:W-:Y:S02]  /*7600*/  LOP3.LUT R28, R10, R99, RZ, 0x3c, !PT ;  /* 0x000000630a1c7212 */ /* 0x000fe400078e3cff */
[----:B------:R-:W-:Y:S02]  /*7610*/  LOP3.LUT R18, R107, 0x380, RZ, 0xc0, !PT ;  /* 0x000003806b127812 */ /* 0x000fe400078ec0ff */
[----:B------:R-:W-:Y:S02]  /*7620*/  SHF.R.U64 R8, R8, 0x3, RZ ;  /* 0x0000000308087819 */ /* 0x000fe400000012ff */
[----:B------:R-:W-:Y:S02]  /*7630*/  SHF.R.U64 R6, R6, 0x3, RZ ;  /* 0x0000000306067819 */ /* 0x000fe400000012ff */
[----:B------:R-:W-:-:S02]  /*7640*/  LOP3.LUT R10, R105, 0x380, RZ, 0xc0, !PT ;  /* 0x00000380690a7812 */ /* 0x000fc400078ec0ff */
[----:B------:R-:W-:Y:S02]  /*7650*/  LOP3.LUT R14, R12, R101, RZ, 0x3c, !PT ;  /* 0x000000650c0e7212 */ /* 0x000fe400078e3cff */
[----:B------:R-:W-:Y:S02]  /*7660*/  SHF.R.U64 R18, R18, 0x3, RZ ;  /* 0x0000000312127819 */ /* 0x000fe400000012ff */
[----:B------:R-:W-:Y:S02]  /*7670*/  LOP3.LUT R12, R8, R103, RZ, 0x3c, !PT ;  /* 0x00000067080c7212 */ /* 0x000fe400078e3cff */
[----:B------:R-:W-:Y:S02]  /*7680*/  IADD3.X R31, RZ, R5, RZ, P5, !PT ;  /* 0x00000005ff1f7210 */ /* 0x000fe40002ffe4ff */
[----:B------:R-:W-:Y:S02]  /*7690*/  LOP3.LUT R32, R6, R35, RZ, 0x3c, !PT ;  /* 0x0000002306207212 */ /* 0x000fe400078e3cff */
[----:B------:R-:W-:-:S02]  /*76a0*/  SHF.R.U64 R10, R10, 0x3, RZ ;  /* 0x000000030a0a7819 */ /* 0x000fc400000012ff */
[----:B------:R-:W-:Y:S02]  /*76b0*/  MOV R26, R4 ;  /* 0x00000004001a7202 */ /* 0x000fe40000000f00 */
[----:B------:R-:W-:Y:S02]  /*76c0*/  F2FP.BF16.F32.PACK_AB R4, R21, R20 ;  /* 0x000000141504723e */ /* 0x000fe400000010ff */
[----:B------:R-:W-:Y:S02]  /*76d0*/  F2FP.BF16.F32.PACK_AB R5, R93, R92 ;  /* 0x0000005c5d05723e */ /* 0x000fe400000010ff */
[----:B------:R-:W-:Y:S02]  /*76e0*/  F2FP.BF16.F32.PACK_AB R6, R89, R88 ;  /* 0x000000585906723e */ /* 0x000fe400000010ff */
[----:B------:R-:W-:Y:S02]  /*76f0*/  F2FP.BF16.F32.PACK_AB R7, R95, R94 ;  /* 0x0000005e5f07723e */ /* 0x000fe400000010ff */
[----:B------:R-:W-:-:S02]  /*7700*/  LOP3.LUT R8, R18, R107, RZ, 0x3c, !PT ;  /* 0x0000006b12087212 */ /* 0x000fc400078e3cff */
[----:B------:R-:W-:Y:S01]  /*7710*/  MOV R101, R14 ;  /* 0x0000000e00657202 */ /* 0x000fe20000000f00 */
[----:B------:R0:W-:Y:S01]  /*7720*/  STSM.16.M88.4 [R26], R4 ;  /* 0x000000041a007844 */ /* 0x0001e20000000200 */
[----:B------:R-:W-:Y:S02]  /*7730*/  MOV R100, R12 ;  /* 0x0000000c00647202 */ /* 0x000fe40000000f00 */
[----:B------:R-:W-:Y:S02]  /*7740*/  LOP3.LUT R10, R10, R105, RZ, 0x3c, !PT ;  /* 0x000000690a0a7212 */ /* 0x000fe400078e3cff */
[----:B------:R-:W-:Y:S02]  /*7750*/  MOV R103, R32 ;  /* 0x0000002000677202 */ /* 0x000fe40000000f00 */
[----:B------:R-:W-:Y:S02]  /*7760*/  MOV R102, R30 ;  /* 0x0000001e00667202 */ /* 0x000fe40000000f00 */
[----:B------:R-:W-:-:S02]  /*7770*/  MOV R18, R28 ;  /* 0x0000001c00127202 */ /* 0x000fc40000000f00 */
[----:B------:R-:W-:Y:S02]  /*7780*/  F2FP.BF16.F32.PACK_AB R12, R91, R90 ;  /* 0x0000005a5b0c723e */ /* 0x000fe400000010ff */
[----:B------:R-:W-:Y:S02]  /*7790*/  F2FP.BF16.F32.PACK_AB R13, R97, R96 ;  /* 0x00000060610d723e */ /* 0x000fe400000010ff */
[----:B------:R-:W-:Y:S02]  /*77a0*/  F2FP.BF16.F32.PACK_AB R14, R37, R36 ;  /* 0x00000024250e723e */ /* 0x000fe400000010ff */
[----:B------:R-:W-:Y:S02]  /*77b0*/  F2FP.BF16.F32.PACK_AB R15, R39, R38 ;  /* 0x00000026270f723e */ /* 0x000fe400000010ff */
[----:B------:R-:W-:Y:S02]  /*77c0*/  F2FP.BF16.F32.PACK_AB R28, R41, R40 ;  /* 0x00000028291c723e */ /* 0x000fe400000010ff */
[----:B------:R-:W-:Y:S01]  /*77d0*/  F2FP.BF16.F32.PACK_AB R29, R43, R42 ;  /* 0x0000002a2b1d723e */ /* 0x000fe200000010ff */
[----:B------:R-:W-:Y:S01]  /*77e0*/  STSM.16.M88.4 [R103], R12 ;  /* 0x0000000c67007844 */ /* 0x000fe20000000200 */
[----:B------:R-:W-:-:S02]  /*77f0*/  F2FP.BF16.F32.PACK_AB R30, R45, R44 ;  /* 0x0000002c2d1e723e */ /* 0x000fc400000010ff */
[----:B------:R-:W-:Y:S02]  /*7800*/  F2FP.BF16.F32.PACK_AB R31, R47, R46 ;  /* 0x0000002e2f1f723e */ /* 0x000fe400000010ff */
[----:B------:R-:W-:Y:S02]  /*7810*/  F2FP.BF16.F32.PACK_AB R32, R49, R48 ;  /* 0x000000303120723e */ /* 0x000fe400000010ff */
[----:B------:R-:W-:Y:S01]  /*7820*/  F2FP.BF16.F32.PACK_AB R33, R51, R50 ;  /* 0x000000323321723e */ /* 0x000fe200000010ff */
[----:B------:R-:W-:Y:S01]  /*7830*/  STSM.16.M88.4 [R102], R28 ;  /* 0x0000001c66007844 */ /* 0x000fe20000000200 */
[----:B------:R-:W-:Y:S02]  /*7840*/  F2FP.BF16.F32.PACK_AB R35, R55, R54 ;  /* 0x000000363723723e */ /* 0x000fe400000010ff */
[----:B------:R-:W-:Y:S02]  /*7850*/  MOV R99, R10 ;  /* 0x0000000a00637202 */ /* 0x000fe40000000f00 */
[----:B0-----:R-:W-:Y:S01]  /*7860*/  MOV R26, R8 ;  /* 0x00000008001a7202 */ /* 0x001fe20000000f00 */
[----:B------:R0:W-:Y:S01]  /*7870*/  STSM.16.M88.4 [R18], R32 ;  /* 0x0000002012007844 */ /* 0x0001e20000000200 */
[----:B------:R-:W-:-:S02]  /*7880*/  F2FP.BF16.F32.PACK_AB R4, R57, R56 ;  /* 0x000000383904723e */ /* 0x000fc400000010ff */
[----:B------:R-:W-:Y:S02]  /*7890*/  F2FP.BF16.F32.PACK_AB R5, R59, R58 ;  /* 0x0000003a3b05723e */ /* 0x000fe400000010ff */
[----:B------:R-:W-:Y:S02]  /*78a0*/  F2FP.BF16.F32.PACK_AB R6, R61, R60 ;  /* 0x0000003c3d06723e */ /* 0x000fe400000010ff */
[----:B------:R-:W-:Y:S02]  /*78b0*/  F2FP.BF16.F32.PACK_AB R7, R63, R62 ;  /* 0x0000003e3f07723e */ /* 0x000fe400000010ff */
[----:B------:R-:W-:Y:S02]  /*78c0*/  F2FP.BF16.F32.PACK_AB R8, R65, R64 ;  /* 0x000000404108723e */ /* 0x000fe400000010ff */
[----:B------:R-:W-:Y:S01]  /*78d0*/  F2FP.BF16.F32.PACK_AB R9, R67, R66 ;  /* 0x000000424309723e */ /* 0x000fe200000010ff */
[----:B------:R-:W-:Y:S01]  /*78e0*/  STSM.16.M88.4 [R101], R4 ;  /* 0x0000000465007844 */ /* 0x000fe20000000200 */
[----:B------:R-:W-:-:S02]  /*78f0*/  F2FP.BF16.F32.PACK_AB R10, R69, R68 ;  /* 0x00000044450a723e */ /* 0x000fc400000010ff */
[----:B------:R-:W-:Y:S01]  /*7900*/  F2FP.BF16.F32.PACK_AB R11, R71, R70 ;  /* 0x00000046470b723e */ /* 0x000fe200000010ff */
[----:B0-----:R-:W-:Y:S01]  /*7910*/  IMAD.U32 R32, RZ, RZ, UR7 ;  /* 0x00000007ff207e24 */ /* 0x001fe2000f8e00ff */
[----:B------:R-:W-:Y:S02]  /*7920*/  F2FP.BF16.F32.PACK_AB R12, R73, R72 ;  /* 0x00000048490c723e */ /* 0x000fe400000010ff */
[----:B------:R-:W-:Y:S01]  /*7930*/  F2FP.BF16.F32.PACK_AB R13, R75, R74 ;  /* 0x0000004a4b0d723e */ /* 0x000fe200000010ff */
[----:B------:R-:W-:Y:S01]  /*7940*/  STSM.16.M88.4 [R100], R8 ;  /* 0x0000000864007844 */ /* 0x000fe20000000200 */
[----:B------:R-:W-:Y:S02]  /*7950*/  F2FP.BF16.F32.PACK_AB R14, R77, R76 ;  /* 0x0000004c4d0e723e */ /* 0x000fe400000010ff */
[----:B------:R-:W-:Y:S02]  /*7960*/  F2FP.BF16.F32.PACK_AB R15, R79, R78 ;  /* 0x0000004e4f0f723e */ /* 0x000fe400000010ff */
[----:B------:R-:W-:-:S02]  /*7970*/  F2FP.BF16.F32.PACK_AB R28, R81, R80 ;  /* 0x00000050511c723e */ /* 0x000fc400000010ff */
[----:B------:R-:W-:Y:S01]  /*7980*/  F2FP.BF16.F32.PACK_AB R29, R83, R82 ;  /* 0x00000052531d723e */ /* 0x000fe200000010ff */
[----:B------:R-:W-:Y:S01]  /*7990*/  STSM.16.M88.4 [R99], R12 ;  /* 0x0000000c63007844 */ /* 0x000fe20000000200 */
[----:B------:R-:W-:Y:S02]  /*79a0*/  F2FP.BF16.F32.PACK_AB R30, R85, R84 ;  /* 0x00000054551e723e */ /* 0x000fe400000010ff */
[----:B------:R-:W-:Y:S02]  /*79b0*/  F2FP.BF16.F32.PACK_AB R31, R87, R86 ;  /* 0x00000056571f723e */ /* 0x000fe400000010ff */
[----:B------:R-:W-:Y:S02]  /*79c0*/  ISETP.NE.U32.AND P0, PT, RZ, UR10, PT ;  /* 0x0000000aff007c0c */ /* 0x000fe4000bf05070 */
[----:B------:R-:W-:Y:S01]  /*79d0*/  MOV R33, UR8 ;  /* 0x0000000800217c02 */ /* 0x000fe20008000f00 */
[----:B------:R0:W-:Y:S01]  /*79e0*/  STSM.16.M88.4 [R26], R28 ;  /* 0x0000001c1a007844 */ /* 0x0001e20000000200 */
[----:B------:R-:W-:Y:S01]  /*79f0*/  BAR.SYNC.DEFER_BLOCKING 0x1, 0x100 ;  /* 0x0044000000007b1d */ /* 0x000fe20000010000 */
[----:B------:R-:W-:-:S05]  /*7a00*/  ISETP.NE.AND.EX P0, PT, RZ, UR11, PT, P0 ;  /* 0x0000000bff007c0c */ /* 0x000fca000bf05300 */
[----:B------:R-:W-:Y:S02]  /*7a10*/  ULDC.64 UR8, c[0x0][0xc08] ;  /* 0x0003020000087ab9 */ /* 0x000fe40000000a00 */
[----:B0-----:R-:W0:Y:S06]  /*7a20*/  LDC R26, c[0x0][0xbe8] ;  /* 0x0002fa00ff1a7b82 */ /* 0x001e2c0000000800 */
[----:B------:R-:W2:Y:S01]  /*7a30*/  @P0 LDG.E R18, desc[UR36][R32.64] ;  /* 0x0000002420120981 */ /* 0x000ea2000c1e1900 */
[----:B------:R-:W-:-:S04]  /*7a40*/  UISETP.NE.U32.AND UP0, UPT, UR8, URZ, UPT ;  /* 0x0000003f0800728c */ /* 0x000fc8000bf05070 */
[----:B------:R-:W-:-:S06]  /*7a50*/  UISETP.NE.AND.EX UP0, UPT, UR9, URZ, UPT, UP0 ;  /* 0x0000003f0900728c */ /* 0x000fcc000bf05300 */
[----:B------:R-:W-:Y:S02]  /*7a60*/  PLOP3.LUT P4, PT, PT, PT, UP0, 0x80, 0x0 ;  /* 0x000000000000781c */ /* 0x000fe40003f8f008 */
[----:B0-----:R-:W-:-:S03]  /*7a70*/  ISETP.NE.AND P1, PT, R26, 0x1, PT ;  /* 0x000000011a00780c */ /* 0x001fc60003f25270 */
[----:B------:R-:W-:-:S03]  /*7a80*/  @UP0 UIADD3 UR8, UP1, UR4, UR8, URZ ;  /* 0x0000000804080290 */ /* 0x000fc6000ff3e03f */
[----:B------:R-:W-:Y:S01]  /*7a90*/  ULDC UR4, c[0x0][0xa88] ;  /* 0x0002a20000047ab9 */ /* 0x000fe20000000800 */
[----:B------:R-:W-:Y:S01]  /*7aa0*/  @UP0 UIADD3.X UR9, UR12, UR9, URZ, UP1, !UPT ;  /* 0x000000090c090290 */ /* 0x000fe20008ffe43f */
[----:B------:R-:W-:Y:S01]  /*7ab0*/  IMAD.U32 R9, RZ, RZ, UR4 ;  /* 0x00000004ff097e24 */ /* 0x000fe2000f8e00ff */
[----:B------:R-:W-:Y:S01]  /*7ac0*/  UISETP.NE.AND UP0, UPT, UR16, URZ, UPT ;  /* 0x0000003f1000728c */ /* 0x000fe2000bf05270 */
[----:B------:R-:W-:Y:S01]  /*7ad0*/  IMAD.U32 R4, RZ, RZ, UR8 ;  /* 0x00000008ff047e24 */ /* 0x000fe2000f8e00ff */
[----:B------:R-:W-:Y:S02]  /*7ae0*/  ULDC UR4, c[0x0][0xad4] ;  /* 0x0002b50000047ab9 */ /* 0x000fe40000000800 */
[----:B------:R-:W0:Y:S01]  /*7af0*/  @P1 LDC R6, c[0x0][0xbec] ;  /* 0x0002fb00ff061b82 */ /* 0x000e220000000800 */
[----:B------:R-:W-:Y:S01]  /*7b00*/  USEL UR4, UR16, UR4, UP0 ;  /* 0x0000000410047287 */ /* 0x000fe20008000000 */
[----:B------:R-:W-:Y:S01]  /*7b10*/  IMAD.U32 R5, RZ, RZ, UR9 ;  /* 0x00000009ff057e24 */ /* 0x000fe2000f8e00ff */
[----:B------:R-:W-:-:S02]  /*7b20*/  UMOV UR17, 0x9b8 ;  /* 0x000009b800117882 */ /* 0x000fc40000000000 */
[----:B------:R-:W-:-:S03]  /*7b30*/  UISETP.GT.AND UP1, UPT, UR4, 0x1, UPT ;  /* 0x000000010400788c */ /* 0x000fc6000bf24270 */
[----:B------:R-:W1:Y:S01]  /*7b40*/  @P1 LDC R11, c[0x0][0xbf0] ;  /* 0x0002fc00ff0b1b82 */ /* 0x000e620000000800 */
[----:B------:R-:W-:Y:S01]  /*7b50*/  USEL UR17, UR17, 0x978, UP1 ;  /* 0x0000097811117887 */ /* 0x000fe20008800000 */
[----:B------:R3:W5:Y:S01]  /*7b60*/  @P4 LDG.E R9, desc[UR36][R4.64] ;  /* 0x0000002404094981 */ /* 0x000762000c1e1900 */
[----:B------:R-:W-:Y:S01]  /*7b70*/  UISETP.NE.U32.AND UP0, UPT, UR10, URZ, UPT ;  /* 0x0000003f0a00728c */ /* 0x000fe2000bf05070 */
[----:B------:R-:W-:Y:S01]  /*7b80*/  UMOV UR4, URZ ;  /* 0x0000003f00047c82 */ /* 0x000fe20008000000 */
[----:B------:R-:W-:Y:S02]  /*7b90*/  USEL UR7, UR14, URZ, UP1 ;  /* 0x0000003f0e077287 */ /* 0x000fe40008800000 */
[----:B------:R-:W-:Y:S01]  /*7ba0*/  UISETP.NE.AND.EX UP0, UPT, UR11, URZ, UPT, UP0 ;  /* 0x0000003f0b00728c */ /* 0x000fe2000bf05300 */
[----:B---3--:R-:W-:-:S03]  /*7bb0*/  IMAD.U32 R4, RZ, RZ, UR15 ;  /* 0x0000000fff047e24 */ /* 0x008fc6000f8e00ff */
[----:B------:R-:W-:Y:S02]  /*7bc0*/  USEL UR61, UR61, URZ, !UP0 ;  /* 0x0000003f3d3d7287 */ /* 0x000fe4000c000000 */
[----:B------:R-:W-:Y:S01]  /*7bd0*/  ULDC.64 UR8, c[0x0][UR17+0x218] ;  /* 0x0000860011087abb */ /* 0x000fe20008000a00 */
[----:B------:R-:W-:Y:S01]  /*7be0*/  IMAD R13, R4, 0x80, R197 ;  /* 0x00000080040d7824 */ /* 0x000fe200078e02c5 */
[----:B------:R-:W-:Y:S01]  /*7bf0*/  ULDC.64 UR10, c[0x0][UR17+0x220] ;  /* 0x00008800110a7abb */ /* 0x000fe20008000a00 */
[----:B------:R-:W-:Y:S02]  /*7c00*/  USEL UR16, UR13, URZ, !UP0 ;  /* 0x0000003f0d107287 */ /* 0x000fe4000c000000 */
[----:B0-----:R-:W-:Y:S01]  /*7c10*/  @P1 IMAD.HI.U32 R4, R13, R6, RZ ;  /* 0x000000060d041227 */ /* 0x001fe200078e00ff */
[----:B------:R-:W-:Y:S01]  /*7c20*/  ULDC.64 UR12, c[0x0][UR17+0x228] ;  /* 0x00008a00110c7abb */ /* 0x000fe20008000a00 */
[----:B------:R-:W-:Y:S02]  /*7c30*/  UIMAD.WIDE.U32 UR14, UR8, UR18, URZ ;  /* 0x00000012080e72a5 */ /* 0x000fe4000f8e003f */
[----:B------:R-:W-:Y:S01]  /*7c40*/  UIMAD UR11, UR11, UR61, URZ ;  /* 0x0000003d0b0b72a4 */ /* 0x000fe2000f8e023f */
[----:B------:R-:W-:Y:S01]  /*7c50*/  IMAD.MOV.U32 R7, RZ, RZ, R13 ;  /* 0x000000ffff077224 */ /* 0x000fe200078e000d */
[----:B------:R-:W-:Y:S01]  /*7c60*/  UIMAD UR18, UR9, UR18, URZ ;  /* 0x00000012091272a4 */ /* 0x000fe2000f8e023f */
[----:B-1----:R-:W-:Y:S01]  /*7c70*/  @P1 SHF.R.U32.HI R7, RZ, R11, R4 ;  /* 0x0000000bff071219 */ /* 0x002fe20000011604 */
[----:B------:R-:W-:-:S02]  /*7c80*/  UIMAD.WIDE.U32 UR8, UR10, UR61, URZ ;  /* 0x0000003d0a0872a5 */ /* 0x000fc4000f8e003f */
[----:B------:R-:W-:Y:S01]  /*7c90*/  UIMAD.WIDE.U32 UR20, UR12, UR7, URZ ;  /* 0x000000070c1472a5 */ /* 0x000fe2000f8e003f */
[----:B------:R-:W-:Y:S01]  /*7ca0*/  IADD3 R11, -R7, RZ, RZ ;  /* 0x000000ff070b7210 */ /* 0x000fe20007ffe1ff */
[----:B------:R-:W-:Y:S02]  /*7cb0*/  UIMAD UR7, UR13, UR7, URZ ;  /* 0x000000070d0772a4 */ /* 0x000fe4000f8e023f */
[----:B------:R-:W-:Y:S02]  /*7cc0*/  UIMAD UR11, UR10, UR16, UR11 ;  /* 0x000000100a0b72a4 */ /* 0x000fe4000f8e020b */
[----:B------:R-:W-:Y:S01]  /*7cd0*/  UIADD3 UR18, UR15, UR18, URZ ;  /* 0x000000120f127290 */ /* 0x000fe2000fffe03f */
[----:B------:R-:W-:Y:S02]  /*7ce0*/  IMAD.U32 R4, RZ, RZ, UR20 ;  /* 0x00000014ff047e24 */ /* 0x000fe4000f8e00ff */
[----:B------:R-:W-:Y:S01]  /*7cf0*/  IMAD.U32 R5, RZ, RZ, UR21 ;  /* 0x00000015ff057e24 */ /* 0x000fe2000f8e00ff */
[----:B------:R-:W-:Y:S01]  /*7d00*/  SHF.R.S32.HI R5, RZ, 0x1f, R7 ;  /* 0x0000001fff057819 */ /* 0x000fe20000011407 */
[----:B------:R-:W-:-:S05]  /*7d10*/  IMAD R11, R26, R11, R13 ;  /* 0x0000000b1a0b7224 */ /* 0x000fca00078e020d */
[----:B------:R-:W-:Y:S02]  /*7d20*/  SHF.R.S32.HI R6, RZ, 0x1f, R11 ;  /* 0x0000001fff067819 */ /* 0x000fe4000001140b */
[----:B--2---:R-:W-:-:S13]  /*7d30*/  @P0 R2UR UR4, R18 ;  /* 0x00000000120402ca */ /* 0x004fda00000e0000 */
[----:B------:R-:W-:Y:S02]  /*7d40*/  UIADD3 UR14, UP0, UP2, UR8, UR14, UR4 ;  /* 0x0000000e080e7290 */ /* 0x000fe4000fa1e004 */
[----:B------:R-:W-:Y:S02]  /*7d50*/  UIADD3 UR8, UR21, UR7, URZ ;  /* 0x0000000715087290 */ /* 0x000fe4000fffe03f */
[----:B------:R-:W-:Y:S02]  /*7d60*/  UIADD3 UR7, UR9, UR11, URZ ;  /* 0x0000000b09077290 */ /* 0x000fe4000fffe03f */
[----:B------:R-:W-:Y:S01]  /*7d70*/  USHF.R.S32.HI UR12, URZ, 0x1f, UR4 ;  /* 0x0000001f3f0c7899 */ /* 0x000fe20008011404 */
[----:B------:R-:W-:Y:S01]  /*7d80*/  IADD3 R4, P2, P3, R7, UR14, R4 ;  /* 0x0000000e07047c10 */ /* 0x000fe2000fb5e004 */
[----:B------:R-:W-:Y:S01]  /*7d90*/  IMAD.U32 R8, RZ, RZ, UR8 ;  /* 0x00000008ff087e24 */ /* 0x000fe2000f8e00ff */
[----:B------:R-:W-:Y:S01]  /*7da0*/  ULDC.64 UR8, c[0x0][UR17+0x210] ;  /* 0x0000840011087abb */ /* 0x000fe20008000a00 */
[----:B------:R-:W-:Y:S01]  /*7db0*/  UIADD3.X UR7, UR7, UR18, UR12, UP0, UP2 ;  /* 0x0000001207077290 */ /* 0x000fe200087e440c */
[----:B------:R-:W-:Y:S01]  /*7dc0*/  IMAD R7, R11, UR9, RZ ;  /* 0x000000090b077c24 */ /* 0x000fe2000f8e02ff */
[----:B------:R-:W-:Y:S01]  /*7dd0*/  ULDC.64 UR10, c[0x0][0xba8] ;  /* 0x0002ea00000a7ab9 */ /* 0x000fe20000000a00 */
[----:B------:R-:W-:Y:S01]  /*7de0*/  @!UP1 ULDC UR10, c[0x0][0xb50] ;  /* 0x0002d400000a9ab9 */ /* 0x000fe20000000800 */
[----:B------:R-:W-:Y:S01]  /*7df0*/  @!UP1 ULDC UR11, c[0x0][0xb54] ;  /* 0x0002d500000b9ab9 */ /* 0x000fe20000000800 */
[----:B------:R-:W-:Y:S01]  /*7e00*/  IMAD R7, R6, UR8, R7 ;  /* 0x0000000806077c24 */ /* 0x000fe2000f8e0207 */
[----:B------:R-:W-:-:S03]  /*7e10*/  IADD3.X R5, R5, UR7, R8, P2, P3 ;  /* 0x0000000705057c10 */ /* 0x000fc600097e6408 */
[----:B------:R-:W-:-:S04]  /*7e20*/  IMAD.WIDE.U32 R4, R11, UR8, R4 ;  /* 0x000000080b047c25 */ /* 0x000fc8000f8e0004 */
[----:B------:R-:W-:Y:S01]  /*7e30*/  IMAD.IADD R5, R5, 0x1, R7 ;  /* 0x0000000105057824 */ /* 0x000fe200078e0207 */
[----:B------:R-:W-:-:S04]  /*7e40*/  LEA R8, P2, R4, UR10, 0x2 ;  /* 0x0000000a04087c11 */ /* 0x000fc8000f8410ff */
[----:B------:R-:W-:Y:S01]  /*7e50*/  LEA.HI.X R10, R4, UR11, R5, 0x2, P2 ;  /* 0x0000000b040a7c11 */ /* 0x000fe200090f1405 */
[----:B------:R-:W-:Y:S08]  /*7e60*/  @P4 BRA `(.L_x_213) ;  /* 0x0000000000104947 */ /* 0x000ff00003800000 */
[----:B------:R-:W-:Y:S05]  /*7e70*/  @!P0 BRA `(.L_x_213) ;  /* 0x00000000000c8947 */ /* 0x000fea0003800000 */
[----:B------:R-:W2:Y:S04]  /*7e80*/  LDG.E R4, desc[UR36][R32.64] ;  /* 0x0000002420047981 */ /* 0x000ea8000c1e1900 */
[----:B-----5:R-:W2:Y:S02]  /*7e90*/  LDG.E R9, desc[UR36][R32.64+0x4] ;  /* 0x0000042420097981 */ /* 0x020ea4000c1e1900 */
[----:B--2---:R-:W-:-:S07]  /*7ea0*/  IMAD.IADD R9, R9, 0x1, -R4 ;  /* 0x0000000109097824 */ /* 0x004fce00078e0a04 */
.L_x_213:
[----:B------:R-:W-:Y:S01]  /*7eb0*/  R2UR UR7, R175 ;  /* 0x00000000af0772ca */ /* 0x000fe200000e0000 */
[----:B------:R-:W-:Y:S01]  /*7ec0*/  SHFL.IDX PT, R4, R8, RZ, 0x1c1f ;  /* 0x001c1fff08047589 */ /* 0x000fe200000e0000 */
[----:B-----5:R-:W-:Y:S01]  /*7ed0*/  IMAD R18, R9, R26, RZ ;  /* 0x0000001a09127224 */ /* 0x020fe200078e02ff */
[----:B------:R-:W-:Y:S02]  /*7ee0*/  LOP3.LUT P0, RZ, R179, 0x3, RZ, 0xc0, !PT ;  /* 0x00000003b3ff7812 */ /* 0x000fe4000780c0ff */
[----:B------:R-:W0:Y:S01]  /*7ef0*/  SHFL.IDX PT, R5, R10, RZ, 0x1c1f ;  /* 0x001c1fff0a057589 */ /* 0x000e2200000e0000 */
[----:B------:R-:W-:-:S03]  /*7f00*/  PLOP3.LUT P3, PT, PT, PT, UP1, 0x80, 0x0 ;  /* 0x000000000000781c */ /* 0x000fc60003f6f018 */
[----:B------:R-:W-:Y:S04]  /*7f10*/  SHFL.IDX PT, R6, R8, 0x1, 0x1c1f ;  /* 0x003c1f0008067f89 */ /* 0x000fe800000e0000 */
[----:B------:R-:W-:Y:S01]  /*7f20*/  IMAD.U32 R11, RZ, RZ, UR7 ;  /* 0x00000007ff0b7e24 */ /* 0x000fe2000f8e00ff */
[----:B------:R-:W1:Y:S04]  /*7f30*/  SHFL.IDX PT, R7, R10, 0x1, 0x1c1f ;  /* 0x003c1f000a077f89 */ /* 0x000e6800000e0000 */
[----:B------:R-:W-:-:S04]  /*7f40*/  LEA R11, R11, R196, 0x7 ;  /* 0x000000c40b0b7211 */ /* 0x000fc800078e38ff */
[C---:B------:R-:W-:Y:S01]  /*7f50*/  ISETP.GE.OR P2, PT, R11.reuse, R18, P0 ;  /* 0x000000120b00720c */ /* 0x040fe20000746670 */
[----:B------:R-:W-:-:S05]  /*7f60*/  VIADD R9, R11, 0x8 ;  /* 0x000000080b097836 */ /* 0x000fca0000000000 */
[----:B------:R-:W-:-:S07]  /*7f70*/  ISETP.GE.OR P0, PT, R9, R18, P0 ;  /* 0x000000120900720c */ /* 0x000fce0000706670 */
[----:B0-----:R0:W-:Y:S01]  /*7f80*/  @!P2 ST.E desc[UR36][R4.64], R3 ;  /* 0x000000030400a985 */ /* 0x0011e2000c101924 */
[----:B------:R-:W-:-:S05]  /*7f90*/  ISETP.GE.AND P2, PT, R11, R18, PT ;  /* 0x000000120b00720c */ /* 0x000fca0003f46270 */
[----:B-1----:R0:W-:Y:S01]  /*7fa0*/  @!P0 ST.E desc[UR36][R6.64], R0 ;  /* 0x0000000006008985 */ /* 0x0021e2000c101924 */
[----:B------:R-:W-:Y:S01]  /*7fb0*/  ISETP.GE.AND P0, PT, R9, R18, PT ;  /* 0x000000120900720c */ /* 0x000fe20003f06270 */
[----:B------:R-:W-:-:S12]  /*7fc0*/  @P3 BRA `(.L_x_214) ;  /* 0x0000000800983947 */ /* 0x000fd80003800000 */
[----:B0-----:R-:W-:Y:S01]  /*7fd0*/  IMAD R3, R176, 0x40, R2 ;  /* 0x00000040b0037824 */ /* 0x001fe200078e0202 */
[----:B------:R-:W0:Y:S01]  /*7fe0*/  @P1 LDC R19, c[0x0][0xbec] ;  /* 0x0002fb00ff131b82 */ /* 0x000e220000000800 */
[----:B------:R-:W-:Y:S01]  /*7ff0*/  R2UR UR14, R175 ;  /* 0x00000000af0e72ca */ /* 0x000fe200000e0000 */
[----:B------:R-:W-:Y:S01]  /*8000*/  ULDC.64 UR10, c[0x0][0xaa0] ;  /* 0x0002a800000a7ab9 */ /* 0x000fe20000000a00 */
[----:B------:R-:W-:Y:S01]  /*8010*/  IMAD.WIDE R24, R3, 0x2, R24 ;  /* 0x0000000203187825 */ /* 0x000fe200078e0218 */
[----:B------:R-:W-:Y:S02]  /*8020*/  R2UR UR15, R174 ;  /* 0x00000000ae0f72ca */ /* 0x000fe400000e0000 */
[C---:B------:R-:W-:Y:S02]  /*8030*/  IADD3 R9, P6, R24.reuse, 0x1000, RZ ;  /* 0x0000100018097810 */ /* 0x040fe40007fde0ff */
[----:B------:R-:W1:Y:S01]  /*8040*/  @P1 LDC R21, c[0x0][0xbf0] ;  /* 0x0002fc00ff151b82 */ /* 0x000e620000000800 */
[----:B------:R-:W-:-:S02]  /*8050*/  LOP3.LUT R5, R24, 0x380, RZ, 0xc0, !PT ;  /* 0x0000038018057812 */ /* 0x000fc400078ec0ff */
[----:B------:R-:W-:Y:S01]  /*8060*/  LOP3.LUT R8, R9, 0x380, RZ, 0xc0, !PT ;  /* 0x0000038009087812 */ /* 0x000fe200078ec0ff */
[----:B------:R-:W-:Y:S01]  /*8070*/  UIMAD UR7, UR12, UR10, URZ ;  /* 0x0000000a0c0772a4 */ /* 0x000fe2000f8e023f */
[----:B------:R-:W-:Y:S02]  /*8080*/  SHF.R.U64 R5, R5, 0x3, RZ ;  /* 0x0000000305057819 */ /* 0x000fe400000012ff */
[----:B------:R-:W-:Y:S01]  /*8090*/  SHF.R.U64 R8, R8, 0x3, RZ ;  /* 0x0000000308087819 */ /* 0x000fe200000012ff */
[----:B------:R-:W-:Y:S01]  /*80a0*/  UIMAD.WIDE.U32 UR8, UR4, UR10, URZ ;  /* 0x0000000a040872a5 */ /* 0x000fe2000f8e003f */
[----:B------:R-:W-:Y:S01]  /*80b0*/  IADD3 R13, P5, R24, 0x2000, RZ ;  /* 0x00002000180d7810 */ /* 0x000fe20007fbe0ff */
[----:B------:R-:W-:Y:S01]  /*80c0*/  ULDC.64 UR12, c[0x0][0xaf0] ;  /* 0x0002bc00000c7ab9 */ /* 0x000fe20000000a00 */
[----:B------:R-:W-:Y:S01]  /*80d0*/  LOP3.LUT R8, R8, R9, RZ, 0x3c, !PT ;  /* 0x0000000908087212 */ /* 0x000fe200078e3cff */
[----:B------:R-:W-:Y:S01]  /*80e0*/  IMAD.X R9, RZ, RZ, R25, P6 ;  /* 0x000000ffff097224 */ /* 0x000fe200030e0619 */
[C---:B------:R-:W-:Y:S01]  /*80f0*/  IADD3 R3, P6, R24.reuse, 0x7000, RZ ;  /* 0x0000700018037810 */ /* 0x040fe20007fde0ff */
[----:B------:R-:W-:Y:S01]  /*8100*/  UIMAD UR7, UR4, UR11, UR7 ;  /* 0x0000000b040772a4 */ /* 0x000fe2000f8e0207 */
[----:B------:R-:W-:-:S02]  /*8110*/  IADD3 R29, P4, R24, 0x3000, RZ ;  /* 0x00003000181d7810 */ /* 0x000fc40007f9e0ff */
[----:B------:R-:W-:Y:S02]  /*8120*/  LOP3.LUT R0, R3, 0x380, RZ, 0xc0, !PT ;  /* 0x0000038003007812 */ /* 0x000fe400078ec0ff */
[----:B------:R-:W-:Y:S01]  /*8130*/  IADD3 R33, P3, R24, 0x4000, RZ ;  /* 0x0000400018217810 */ /* 0x000fe20007f7e0ff */
[----:B------:R-:W-:Y:S01]  /*8140*/  ULDC.64 UR10, c[0x0][0xae8] ;  /* 0x0002ba00000a7ab9 */ /* 0x000fe20000000a00 */
[----:B------:R-:W-:Y:S02]  /*8150*/  SHF.R.U64 R0, R0, 0x3, RZ ;  /* 0x0000000300007819 */ /* 0x000fe400000012ff */
[C---:B------:R-:W-:Y:S01]  /*8160*/  IADD3 R37, P2, R24.reuse, 0x5000, RZ ;  /* 0x0000500018257810 */ /* 0x040fe20007f5e0ff */
[----:B------:R-:W-:Y:S01]  /*8170*/  IMAD.X R45, RZ, RZ, R25, P6 ;  /* 0x000000ffff2d7224 */ /* 0x000fe200030e0619 */
[----:B------:R-:W-:Y:S01]  /*8180*/  IADD3 R41, P0, R24, 0x6000, RZ ;  /* 0x0000600018297810 */ /* 0x000fe20007f1e0ff */
[----:B------:R-:W5:Y:S01]  /*8190*/  LD.E.128 R8, desc[UR36][R8.64] ;  /* 0x0000002408087980 */ /* 0x000f62000c101d00 */
[----:B------:R-:W-:-:S02]  /*81a0*/  LOP3.LUT R24, R5, R24, RZ, 0x3c, !PT ;  /* 0x0000001805187212 */ /* 0x000fc400078e3cff */
[----:B------:R-:W-:Y:S01]  /*81b0*/  LOP3.LUT R44, R0, R3, RZ, 0x3c, !PT ;  /* 0x00000003002c7212 */ /* 0x000fe200078e3cff */
[----:B------:R-:W-:Y:S01]  /*81c0*/  IMAD R0, R17, 0x20, R176 ;  /* 0x0000002011007824 */ /* 0x000fe200078e02b0 */
[----:B------:R-:W-:Y:S01]  /*81d0*/  UIADD3 UR9, UR9, UR7, URZ ;  /* 0x0000000709097290 */ /* 0x000fe2000fffe03f */
[----:B------:R-:W-:Y:S01]  /*81e0*/  IMAD.U32 R3, RZ, RZ, UR14 ;  /* 0x0000000eff037e24 */ /* 0x000fe2000f8e00ff */
[----:B------:R2:W5:Y:S01]  /*81f0*/  LD.E.128 R4, desc[UR36][R24.64] ;  /* 0x0000002418047980 */ /* 0x000562000c101d00 */
[----:B------:R-:W-:Y:S01]  /*8200*/  USHF.R.S32.HI UR4, URZ, 0x1f, UR61 ;  /* 0x0000001f3f047899 */ /* 0x000fe2000801143d */
[----:B------:R-:W-:Y:S01]  /*8210*/  LOP3.LUT R12, R13, 0x380, RZ, 0xc0, !PT ;  /* 0x000003800d0c7812 */ /* 0x000fe200078ec0ff */
[----:B------:R-:W-:Y:S01]  /*8220*/  UIMAD.WIDE.U32 UR8, UR15, UR10, UR8 ;  /* 0x0000000a0f0872a5 */ /* 0x000fe2000f8e0008 */
[----:B------:R-:W-:Y:S01]  /*8230*/  LOP3.LUT R28, R29, 0x380, RZ, 0xc0, !PT ;  /* 0x000003801d1c7812 */ /* 0x000fe200078ec0ff */
[----:B------:R-:W5:Y:S01]  /*8240*/  LD.E.128 R44, desc[UR36][R44.64] ;  /* 0x000000242c2c7980 */ /* 0x000f62000c101d00 */
[----:B------:R-:W-:-:S02]  /*8250*/  LOP3.LUT R32, R33, 0x380, RZ, 0xc0, !PT ;  /* 0x0000038021207812 */ /* 0x000fc400078ec0ff */
[----:B------:R-:W-:Y:S01]  /*8260*/  LOP3.LUT R36, R37, 0x380, RZ, 0xc0, !PT ;  /* 0x0000038025247812 */ /* 0x000fe200078ec0ff */
[----:B--2---:R-:W-:Y:S01]  /*8270*/  IMAD R24, R3, 0x80, R0 ;  /* 0x0000008003187824 */ /* 0x004fe200078e0200 */
[----:B------:R-:W-:Y:S01]  /*8280*/  LOP3.LUT R40, R41, 0x380, RZ, 0xc0, !PT ;  /* 0x0000038029287812 */ /* 0x000fe200078ec0ff */
[----:B------:R-:W-:Y:S01]  /*8290*/  UIMAD UR4, UR4, UR12, URZ ;  /* 0x0000000c040472a4 */ /* 0x000fe2000f8e023f */
[----:B------:R-:W-:Y:S01]  /*82a0*/  SHF.R.U64 R12, R12, 0x3, RZ ;  /* 0x000000030c0c7819 */ /* 0x000fe200000012ff */
[----:B0-----:R-:W-:Y:S01]  /*82b0*/  @P1 IMAD.HI.U32 R0, R24, R19, RZ ;  /* 0x0000001318001227 */ /* 0x001fe200078e00ff */
[----:B------:R-:W-:Y:S01]  /*82c0*/  UIMAD UR9, UR15, UR11, UR9 ;  /* 0x0000000b0f0972a4 */ /* 0x000fe2000f8e0209 */
[----:B------:R-:W-:Y:S02]  /*82d0*/  SHF.R.U64 R28, R28, 0x3, RZ ;  /* 0x000000031c1c7819 */ /* 0x000fe400000012ff */
[----:B------:R-:W-:Y:S01]  /*82e0*/  IMAD.MOV.U32 R3, RZ, RZ, R24 ;  /* 0x000000ffff037224 */ /* 0x000fe200078e0018 */
[----:B-1----:R-:W-:Y:S01]  /*82f0*/  @P1 SHF.R.U32.HI R3, RZ, R21, R0 ;  /* 0x00000015ff031219 */ /* 0x002fe20000011600 */
[----:B------:R-:W-:Y:S01]  /*8300*/  UIMAD UR4, UR61, UR13, UR4 ;  /* 0x0000000d3d0472a4 */ /* 0x000fe2000f8e0204 */
[----:B------:R-:W-:Y:S01]  /*8310*/  SHF.R.U64 R32, R32, 0x3, RZ ;  /* 0x0000000320207819 */ /* 0x000fe200000012ff */
[----:B------:R-:W-:Y:S01]  /*8320*/  UIMAD.WIDE.U32 UR8, UR61, UR12, UR8 ;  /* 0x0000000c3d0872a5 */ /* 0x000fe2000f8e0008 */
[----:B------:R-:W-:-:S02]  /*8330*/  SHF.R.U64 R36, R36, 0x3, RZ ;  /* 0x0000000324247819 */ /* 0x000fc400000012ff */
[----:B------:R-:W-:Y:S01]  /*8340*/  SHF.R.U64 R40, R40, 0x3, RZ ;  /* 0x0000000328287819 */ /* 0x000fe200000012ff */
[----:B------:R-:W-:Y:S01]  /*8350*/  UIADD3 UR4, UR9, UR4, URZ ;  /* 0x0000000409047290 */ /* 0x000fe2000fffe03f */
[--C-:B------:R-:W-:Y:S01]  /*8360*/  SHF.R.S32.HI R0, RZ, 0x1f, R3.reuse ;  /* 0x0000001fff007819 */ /* 0x100fe20000011403 */
[----:B------:R-:W-:Y:S01]  /*8370*/  IMAD.MOV R19, RZ, RZ, -R3 ;  /* 0x000000ffff137224 */ /* 0x000fe200078e0a03 */
[----:B------:R-:W-:Y:S01]  /*8380*/  LOP3.LUT R12, R12, R13, RZ, 0x3c, !PT ;  /* 0x0000000d0c0c7212 */ /* 0x000fe200078e3cff */
[--C-:B------:R-:W-:Y:S01]  /*8390*/  IMAD.X R13, RZ, RZ, R25.reuse, P5 ;  /* 0x000000ffff0d7224 */ /* 0x100fe200028e0619 */
[----:B------:R-:W-:Y:S01]  /*83a0*/  LOP3.LUT R28, R28, R29, RZ, 0x3c, !PT ;  /* 0x0000001d1c1c7212 */ /* 0x000fe200078e3cff */
[--C-:B------:R-:W-:Y:S01]  /*83b0*/  IMAD.X R29, RZ, RZ, R25.reuse, P4 ;  /* 0x000000ffff1d7224 */ /* 0x100fe200020e0619 */
[----:B------:R-:W-:Y:S01]  /*83c0*/  LOP3.LUT R32, R32, R33, RZ, 0x3c, !PT ;  /* 0x0000002120207212 */ /* 0x000fe200078e3cff */
[--C-:B------:R-:W-:Y:S01]  /*83d0*/  IMAD.X R33, RZ, RZ, R25.reuse, P3 ;  /* 0x000000ffff217224 */ /* 0x100fe200018e0619 */
[----:B------:R-:W-:Y:S01]  /*83e0*/  LOP3.LUT R36, R36, R37, RZ, 0x3c, !PT ;  /* 0x0000002524247212 */ /* 0x000fe200078e3cff */
[----:B------:R-:W-:Y:S01]  /*83f0*/  ULDC.64 UR10, c[0x0][0xae0] ;  /* 0x0002b800000a7ab9 */ /* 0x000fe20000000a00 */
[----:B------:R-:W-:Y:S01]  /*8400*/  LOP3.LUT R40, R40, R41, RZ, 0x3c, !PT ;  /* 0x0000002928287212 */ /* 0x000fe200078e3cff */
[----:B------:R-:W-:Y:S01]  /*8410*/  IMAD.X R41, RZ, RZ, R25, P0 ;  /* 0x000000ffff297224 */ /* 0x000fe200000e0619 */
[----:B------:R-:W-:Y:S01]  /*8420*/  IADD3.X R37, RZ, R25, RZ, P2, !PT ;  /* 0x00000019ff257210 */ /* 0x000fe200017fe4ff */
[----:B------:R-:W-:Y:S01]  /*8430*/  IMAD R0, R0, UR10, RZ ;  /* 0x0000000a00007c24 */ /* 0x000fe2000f8e02ff */
[----:B------:R-:W-:Y:S01]  /*8440*/  MOV R20, UR8 ;  /* 0x0000000800147c02 */ /* 0x000fe20008000f00 */
[----:B------:R-:W-:Y:S01]  /*8450*/  IMAD R19, R26, R19, R24 ;  /* 0x000000131a137224 */ /* 0x000fe200078e0218 */
[----:B------:R-:W5:Y:S01]  /*8460*/  LD.E.128 R12, desc[UR36][R12.64] ;  /* 0x000000240c0c7980 */ /* 0x000f62000c101d00 */
[----:B------:R-:W-:Y:S01]  /*8470*/  IMAD.U32 R21, RZ, RZ, UR9 ;  /* 0x00000009ff157e24 */ /* 0x000fe2000f8e00ff */
[----:B------:R-:W-:Y:S01]  /*8480*/  ULDC.64 UR8, c[0x0][0xad8] ;  /* 0x0002b60000087ab9 */ /* 0x000fe20000000a00 */
[----:B------:R-:W-:Y:S01]  /*8490*/  IMAD.U32 R21, RZ, RZ, UR4 ;  /* 0x00000004ff157e24 */ /* 0x000fe2000f8e00ff */
[----:B------:R-:W5:Y:S01]  /*84a0*/  LD.E.128 R28, desc[UR36][R28.64] ;  /* 0x000000241c1c7980 */ /* 0x000f62000c101d00 */
[----:B------:R-:W-:Y:S01]  /*84b0*/  IMAD R25, R3, UR11, R0 ;  /* 0x0000000b03197c24 */ /* 0x000fe2000f8e0200 */
[----:B------:R-:W-:-:S02]  /*84c0*/  SHF.R.S32.HI R0, RZ, 0x1f, R19 ;  /* 0x0000001fff007819 */ /* 0x000fc40000011413 */
[----:B------:R-:W5:Y:S01]  /*84d0*/  LD.E.128 R32, desc[UR36][R32.64] ;  /* 0x0000002420207980 */ /* 0x000f62000c101d00 */
[----:B------:R-:W-:-:S03]  /*84e0*/  IMAD.WIDE.U32 R20, R3, UR10, R20 ;  /* 0x0000000a03147c25 */ /* 0x000fc6000f8e0014 */
[----:B------:R-:W5:Y:S04]  /*84f0*/  LD.E.128 R36, desc[UR36][R36.64] ;  /* 0x0000002424247980 */ /* 0x000f68000c101d00 */
[----:B------:R-:W5:Y:S01]  /*8500*/  LD.E.128 R40, desc[UR36][R40.64] ;  /* 0x0000002428287980 */ /* 0x000f62000c101d00 */
[----:B------:R-:W-:Y:S01]  /*8510*/  IMAD.U32 R49, RZ, RZ, UR14 ;  /* 0x0000000eff317e24 */ /* 0x000fe2000f8e00ff */
[----:B------:R-:W-:Y:S01]  /*8520*/  @!PT LDS RZ, [RZ] ;  /* 0x00000000fffff984 */ /* 0x000fe20000000800 */
[----:B------:R-:W-:Y:S01]  /*8530*/  @!PT LDS RZ, [RZ] ;  /* 0x00000000fffff984 */ /* 0x000fe20000000800 */
[----:B------:R-:W-:Y:S01]  /*8540*/  @!PT LDS RZ, [RZ] ;  /* 0x00000000fffff984 */ /* 0x000fe20000000800 */
[----:B------:R-:W-:Y:S01]  /*8550*/  @!PT LDS RZ, [RZ] ;  /* 0x00000000fffff984 */ /* 0x000fe20000000800 */
[----:B------:R0:W-:Y:S06]  /*8560*/  MEMBAR.ALL.CTA ;  /* 0x0000000000007992 */ /* 0x0001ec0000008000 */
[----:B0-----:R-:W0:Y:S01]  /*8570*/  FENCE.VIEW.ASYNC.S ;  /* 0x00000000000073c6 */ /* 0x001e220000000000 */
[----:B------:R-:W-:-:S02]  /*8580*/  IMAD.IADD R21, R21, 0x1, R25 ;  /* 0x0000000115157824 */ /* 0x000fc400078e0219 */
[----:B------:R-:W-:Y:S02]  /*8590*/  IMAD R0, R0, UR8, RZ ;  /* 0x0000000800007c24 */ /* 0x000fe4000f8e02ff */
[----:B------:R-:W-:Y:S02]  /*85a0*/  IMAD R49, R49, 0x80, R176 ;  /* 0x0000008031317824 */ /* 0x000fe400078e02b0 */
[C---:B------:R-:W-:Y:S02]  /*85b0*/  IMAD R25, R19.reuse, UR9, R0 ;  /* 0x0000000913197c24 */ /* 0x040fe4000f8e0200 */
[----:B------:R-:W-:Y:S01]  /*85c0*/  IMAD.WIDE.U32 R20, R19, UR8, R20 ;  /* 0x0000000813147c25 */ /* 0x000fe2000f8e0014 */
[CC--:B------:R-:W-:Y:S01]  /*85d0*/  ISETP.GE.AND P2, PT, R49.reuse, R18.reuse, PT ;  /* 0x000000123100720c */ /* 0x0c0fe20003f46270 */
[----:B------:R-:W-:Y:S01]  /*85e0*/  ULDC.64 UR8, c[0x0][0xa80] ;  /* 0x0002a00000087ab9 */ /* 0x000fe20000000a00 */
[----:B------:R-:W-:Y:S01]  /*85f0*/  IADD3 R3, R49, 0x20, RZ ;  /* 0x0000002031037810 */ /* 0x000fe20007ffe0ff */
[----:B------:R-:W-:Y:S01]  /*8600*/  IMAD.IADD R19, R21, 0x1, R25 ;  /* 0x0000000115137824 */ /* 0x000fe200078e0219 */
[----:B------:R-:W-:Y:S01]  /*8610*/  LEA R0, P3, R20, UR8, 0x1 ;  /* 0x0000000814007c11 */ /* 0x000fe2000f8608ff */
[----:B------:R-:W-:Y:S01]  /*8620*/  VIADD R98, R98, 0x2a820 ;  /* 0x0002a82062627836 */ /* 0x000fe20000000000 */
[----:B------:R-:W-:Y:S01]  /*8630*/  ISETP.GE.AND P0, PT, R3, R18, PT ;  /* 0x000000120300720c */ /* 0x000fe20003f06270 */
[----:B------:R-:W-:Y:S01]  /*8640*/  VIADD R3, R49, 0x40 ;  /* 0x0000004031037836 */ /* 0x000fe20000000000 */
[----:B------:R-:W-:-:S02]  /*8650*/  LEA.HI.X R19, R20, UR9, R19, 0x1, P3 ;  /* 0x0000000914137c11 */ /* 0x000fc400098f0c13 */
[----:B------:R-:W-:Y:S01]  /*8660*/  PRMT R98, RZ, 0x654, R98 ;  /* 0x00000654ff627816 */ /* 0x000fe20000000062 */
[----:B0-----:R0:W1:Y:S01]  /*8670*/  SHFL.IDX PT, R25, R0, RZ, 0x181f ;  /* 0x00181fff00197589 */ /* 0x00106200000e0000 */
[----:B------:R-:W-:Y:S01]  /*8680*/  ISETP.GE.AND P1, PT, R3, R18, PT ;  /* 0x000000120300720c */ /* 0x000fe20003f26270 */
[----:B------:R-:W-:Y:S01]  /*8690*/  BSSY B1, `(.L_x_215) ;  /* 0x000000d000017945 */ /* 0x000fe20003800000 */
[----:B------:R0:W-:Y:S01]  /*86a0*/  SYNCS.ARRIVE.TRANS64.RED.A1T0 RZ, [R98+URZ], RZ ;  /* 0x000000ff62ff79a7 */ /* 0x0001e2000810043f */
[----:B------:R0:W2:Y:S02]  /*86b0*/  SHFL.IDX PT, R3, R19, RZ, 0x181f ;  /* 0x00181fff13037589 */ /* 0x0000a400000e0000 */
[----:B------:R-:W-:Y:S08]  /*86c0*/  @P2 BRA `(.L_x_216) ;  /* 0x0000000000242947 */ /* 0x000ff00003800000 */
[----:B------:R-:W-:Y:S02]  /*86d0*/  ULDC UR4, c[0x0][0xac8] ;  /* 0x0002b20000047ab9 */ /* 0x000fe40000000800 */
[----:B------:R-:W-:Y:S02]  /*86e0*/  ISETP.GE.AND P2, PT, R2, UR4, PT ;  /* 0x0000000402007c0c */ /* 0x000fe4000bf46270 */
[----:B------:R-:W-:-:S11]  /*86f0*/  ISETP.GE.AND P3, PT, R16, UR4, PT ;  /* 0x0000000410007c0c */ /* 0x000fd6000bf66270 */
[-C--:B-1----:R-:W-:Y:S02]  /*8700*/  @!P2 LEA R20, P4, R2, R25.reuse, 0x1 ;  /* 0x000000190214a211 */ /* 0x082fe400078808ff */
[----:B------:R-:W-:Y:S02]  /*8710*/  @!P3 LEA R24, P5, R16, R25, 0x1 ;  /* 0x000000191018b211 */ /* 0x000fe400078a08ff */
[-C--:B--2---:R-:W-:Y:S02]  /*8720*/  @!P2 LEA.HI.X R21, R2, R3.reuse, R201, 0x1, P4 ;  /* 0x000000030215a211 */ /* 0x084fe400020f0cc9 */
[----:B------:R-:W-:-:S03]  /*8730*/  @!P3 LEA.HI.X R25, R16, R3, R200, 0x1, P5 ;  /* 0x000000031019b211 */ /* 0x000fc600028f0cc8 */
[----:B-----5:R3:W-:Y:S04]  /*8740*/  @!P2 ST.E.128 desc[UR36][R20.64], R4 ;  /* 0x000000041400a985 */ /* 0x0207e8000c101d24 */
[----:B------:R3:W-:Y:S02]  /*8750*/  @!P3 ST.E.128 desc[UR36][R24.64], R32 ;  /* 0x000000201800b985 */ /* 0x0007e4000c101d24 */
.L_x_216:
[----:B------:R-:W-:Y:S05]  /*8760*/  BSYNC B1 ;  /* 0x0000000000017941 */ /* 0x000fea0003800000 */
.L_x_215:
[----:B--2---:R2:W4:Y:S01]  /*8770*/  SHFL.IDX PT, R3, R19, 0x1, 0x181f ;  /* 0x00381f0013037f89 */ /* 0x00452200000e0000 */
[----:B------:R-:W-:Y:S03]  /*8780*/  BSSY B1, `(.L_x_217) ;  /* 0x000000c000017945 */ /* 0x000fe60003800000 */
[----:B---3-5:R2:W3:Y:S01]  /*8790*/  SHFL.IDX PT, R7, R0, 0x1, 0x181f ;  /* 0x00381f0000077f89 */ /* 0x0284e200000e0000 */
[----:B------:R-:W-:Y:S05]  /*87a0*/  @P0 BRA `(.L_x_218) ;  /* 0x0000000000240947 */ /* 0x000fea0003800000 */
[----:B------:R-:W-:Y:S02]  /*87b0*/  ULDC UR4, c[0x0][0xac8] ;  /* 0x0002b20000047ab9 */ /* 0x000fe40000000800 */
[----:B------:R-:W-:Y:S02]  /*87c0*/  ISETP.GE.AND P3, PT, R2, UR4, PT ;  /* 0x0000000402007c0c */ /* 0x000fe4000bf66270 */
[----:B------:R-:W-:-:S11]  /*87d0*/  ISETP.GE.AND P4, PT, R16, UR4, PT ;  /* 0x0000000410007c0c */ /* 0x000fd6000bf86270 */
[-C--:B---3--:R-:W-:Y:S02]  /*87e0*/  @!P3 LEA R4, P0, R2, R7.reuse, 0x1 ;  /* 0x000000070204b211 */ /* 0x088fe400078008ff */
[----:B------:R-:W-:Y:S02]  /*87f0*/  @!P4 LEA R6, P2, R16, R7, 0x1 ;  /* 0x000000071006c211 */ /* 0x000fe400078408ff */
[-C--:B----4-:R-:W-:Y:S02]  /*8800*/  @!P3 LEA.HI.X R5, R2, R3.reuse, R201, 0x1, P0 ;  /* 0x000000030205b211 */ /* 0x090fe400000f0cc9 */
[----:B------:R-:W-:-:S03]  /*8810*/  @!P4 LEA.HI.X R7, R16, R3, R200, 0x1, P2 ;  /* 0x000000031007c211 */ /* 0x000fc600010f0cc8 */
[----:B------:R3:W-:Y:S04]  /*8820*/  @!P3 ST.E.128 desc[UR36][R4.64], R8 ;  /* 0x000000080400b985 */ /* 0x0007e8000c101d24 */
[----:B------:R3:W-:Y:S02]  /*8830*/  @!P4 ST.E.128 desc[UR36][R6.64], R36 ;  /* 0x000000240600c985 */ /* 0x0007e4000c101d24 */
.L_x_218:
[----:B------:R-:W-:Y:S05]  /*8840*/  BSYNC B1 ;  /* 0x0000000000017941 */ /* 0x000fea0003800000 */
.L_x_217:
[----:B----4-:R4:W0:Y:S01]  /*8850*/  SHFL.IDX PT, R3, R19, 0x2, 0x181f ;  /* 0x00581f0013037f89 */ /* 0x01082200000e0000 */
[----:B------:R-:W-:Y:S03]  /*8860*/  BSSY B1, `(.L_x_219) ;  /* 0x000000c000017945 */ /* 0x000fe60003800000 */
[----:B---3--:R4:W3:Y:S01]  /*8870*/  SHFL.IDX PT, R7, R0, 0x2, 0x181f ;  /* 0x00581f0000077f89 */ /* 0x0088e200000e0000 */
[----:B------:R-:W-:Y:S05]  /*8880*/  @P1 BRA `(.L_x_220) ;  /* 0x0000000000241947 */ /* 0x000fea0003800000 */
[----:B------:R-:W-:Y:S02]  /*8890*/  ULDC UR4, c[0x0][0xac8] ;  /* 0x0002b20000047ab9 */ /* 0x000fe40000000800 */
[----:B------:R-:W-:Y:S02]  /*88a0*/  ISETP.GE.AND P2, PT, R2, UR4, PT ;  /* 0x0000000402007c0c */ /* 0x000fe4000bf46270 */
[----:B------:R-:W-:-:S11]  /*88b0*/  ISETP.GE.AND P3, PT, R16, UR4, PT ;  /* 0x0000000410007c0c */ /* 0x000fd6000bf66270 */
[-C--:B---3--:R-:W-:Y:S02]  /*88c0*/  @!P2 LEA R4, P0, R2, R7.reuse, 0x1 ;  /* 0x000000070204a211 */ /* 0x088fe400078008ff */
[----:B------:R-:W-:Y:S02]  /*88d0*/  @!P3 LEA R6, P1, R16, R7, 0x1 ;  /* 0x000000071006b211 */ /* 0x000fe400078208ff */
[-C--:B0-----:R-:W-:Y:S02]  /*88e0*/  @!P2 LEA.HI.X R5, R2, R3.reuse, R201, 0x1, P0 ;  /* 0x000000030205a211 */ /* 0x081fe400000f0cc9 */
[----:B------:R-:W-:-:S03]  /*88f0*/  @!P3 LEA.HI.X R7, R16, R3, R200, 0x1, P1 ;  /* 0x000000031007b211 */ /* 0x000fc600008f0cc8 */
[----:B------:R0:W-:Y:S04]  /*8900*/  @!P2 ST.E.128 desc[UR36][R4.64], R12 ;  /* 0x0000000c0400a985 */ /* 0x0001e8000c101d24 */
[----:B------:R0:W-:Y:S02]  /*8910*/  @!P3 ST.E.128 desc[UR36][R6.64], R40 ;  /* 0x000000280600b985 */ /* 0x0001e4000c101d24 */
.L_x_220:
[----:B------:R-:W-:Y:S05]  /*8920*/  BSYNC B1 ;  /* 0x0000000000017941 */ /* 0x000fea0003800000 */
.L_x_219:
[----:B0-----:R-:W-:Y:S01]  /*8930*/  VIADD R3, R49, 0x60 ;  /* 0x0000006031037836 */ /* 0x001fe20000000000 */
[----:B--2-4-:R-:W0:Y:S04]  /*8940*/  SHFL.IDX PT, R19, R19, 0x3, 0x181f ;  /* 0x00781f0013137f89 */ /* 0x014e2800000e0000 */
[----:B------:R-:W-:Y:S01]  /*8950*/  ISETP.GE.AND P0, PT, R3, R18, PT ;  /* 0x000000120300720c */ /* 0x000fe20003f06270 */
[----:B---3--:R2:W3:-:S12]  /*8960*/  SHFL.IDX PT, R7, R0, 0x3, 0x181f ;  /* 0x00781f0000077f89 */ /* 0x0084d800000e0000 */
[----:B--2---:R-:W-:Y:S05]  /*8970*/  @P0 BRA `(.L_x_221) ;  /* 0x0000001800580947 */ /* 0x004fea0003800000 */
[----:B------:R-:W-:Y:S02]  /*8980*/  ULDC UR4, c[0x0][0xac8] ;  /* 0x0002b20000047ab9 */ /* 0x000fe40000000800 */
[----:B------:R-:W-:-:S13]  /*8990*/  ISETP.GE.AND P1, PT, R2, UR4, PT ;  /* 0x0000000402007c0c */ /* 0x000fda000bf26270 */
[----:B---3--:R-:W-:-:S04]  /*89a0*/  @!P1 LEA R4, P0, R2, R7, 0x1 ;  /* 0x0000000702049211 */ /* 0x008fc800078008ff */
[----:B0-----:R-:W-:Y:S02]  /*89b0*/  @!P1 LEA.HI.X R5, R2, R19, R201, 0x1, P0 ;  /* 0x0000001302059211 */ /* 0x001fe400000f0cc9 */
[----:B------:R-:W-:-:S03]  /*89c0*/  ISETP.GE.AND P0, PT, R16, UR4, PT ;  /* 0x0000000410007c0c */ /* 0x000fc6000bf06270 */
[----:B------:R2:W-:Y:S10]  /*89d0*/  @!P1 ST.E.128 desc[UR36][R4.64], R28 ;  /* 0x0000001c04009985 */ /* 0x0005f4000c101d24 */
[----:B------:R-:W-:Y:S05]  /*89e0*/  @P0 BRA `(.L_x_221) ;  /* 0x00000018003c0947 */ /* 0x000fea0003800000 */
[----:B--2---:R-:W-:-:S04]  /*89f0*/  LEA R4, P0, R16, R7, 0x1 ;  /* 0x0000000710047211 */ /* 0x004fc800078008ff */
[----:B------:R-:W-:-:S05]  /*8a00*/  LEA.HI.X R5, R16, R19, R200, 0x1, P0 ;  /* 0x0000001310057211 */ /* 0x000fca00000f0cc8 */
[----:B------:R4:W-:Y:S01]  /*8a10*/  ST.E.128 desc[UR36][R4.64], R44 ;  /* 0x0000002c04007985 */ /* 0x0009e2000c101d24 */
[----:B------:R-:W-:Y:S05]  /*8a20*/  BRA `(.L_x_221) ;  /* 0x00000018002c7947 */ /* 0x000fea0003800000 */
.L_x_214:
[----:B------:R-:W-:Y:S01]  /*8a30*/  ULDC.64 UR10, c[0x0][0xb08] ;  /* 0x0002c200000a7ab9 */ /* 0x000fe20000000a00 */
[----:B------:R-:W-:Y:S01]  /*8a40*/  R2UR UR14, R174 ;  /* 0x00000000ae0e72ca */ /* 0x000fe200000e0000 */
[----:B------:R-:W-:Y:S01]  /*8a50*/  UIMAD UR7, UR12, UR10, URZ ;  /* 0x0000000a0c0772a4 */ /* 0x000fe2000f8e023f */
[----:B0-----:R-:W0:Y:S01]  /*8a60*/  @P1 LDC R0, c[0x0][0xbec] ;  /* 0x0002fb00ff001b82 */ /* 0x001e220000000800 */
[----:B------:R-:W-:Y:S01]  /*8a70*/  UIMAD.WIDE.U32 UR8, UR4, UR10, URZ ;  /* 0x0000000a040872a5 */ /* 0x000fe2000f8e003f */
[----:B------:R-:W-:Y:S01]  /*8a80*/  R2UR UR13, R19 ;  /* 0x00000000130d72ca */ /* 0x000fe200000e0000 */
[----:B------:R-:W-:Y:S01]  /*8a90*/  UIMAD UR7, UR4, UR11, UR7 ;  /* 0x0000000b040772a4 */ /* 0x000fe2000f8e0207 */
[----:B------:R-:W-:Y:S01]  /*8aa0*/  IMAD.MOV.U32 R3, RZ, RZ, R13 ;  /* 0x000000ffff037224 */ /* 0x000fe200078e000d */
[----:B------:R-:W-:Y:S01]  /*8ab0*/  USHF.R.S32.HI UR4, URZ, 0x1f, UR61 ;  /* 0x0000001f3f047899 */ /* 0x000fe2000801143d */
[----:B------:R-:W-:Y:S01]  /*8ac0*/  VIADD R98, R98, 0x2a820 ;  /* 0x0002a82062627836 */ /* 0x000fe20000000000 */
[----:B------:R-:W-:Y:S01]  /*8ad0*/  UIADD3 UR9, UR9, UR7, URZ ;  /* 0x0000000709097290 */ /* 0x000fe2000fffe03f */
[----:B------:R-:W1:Y:S01]  /*8ae0*/  @P1 LDC R5, c[0x0][0xbf0] ;  /* 0x0002fc00ff051b82 */ /* 0x000e620000000800 */
[----:B------:R-:W-:Y:S01]  /*8af0*/  ULDC.64 UR10, c[0x0][0xb38] ;  /* 0x0002ce00000a7ab9 */ /* 0x000fe20000000a00 */
[----:B------:R-:W-:Y:S01]  /*8b00*/  BSSY B1, `(.L_x_222) ;  /* 0x0000066000017945 */ /* 0x000fe20003800000 */
[----:B------:R-:W-:Y:S01]  /*8b10*/  UIMAD.WIDE.U32 UR8, UR14, UR10, UR8 ;  /* 0x0000000a0e0872a5 */ /* 0x000fe2000f8e0008 */
[----:B------:R-:W-:-:S03]  /*8b20*/  PRMT R98, RZ, 0x654, R98 ;  /* 0x00000654ff627816 */ /* 0x000fc60000000062 */
[----:B------:R-:W-:Y:S01]  /*8b30*/  UIMAD UR9, UR14, UR11, UR9 ;  /* 0x0000000b0e0972a4 */ /* 0x000fe2000f8e0209 */
[----:B------:R2:W-:Y:S02]  /*8b40*/  SYNCS.ARRIVE.TRANS64.RED.A1T0 RZ, [R98+URZ], RZ ;  /* 0x000000ff62ff79a7 */ /* 0x0005e4000810043f */
[----:B------:R-:W-:Y:S02]  /*8b50*/  ULDC.64 UR10, c[0x0][0xb40] ;  /* 0x0002d000000a7ab9 */ /* 0x000fe40000000a00 */
[----:B------:R-:W-:Y:S02]  /*8b60*/  UIMAD UR4, UR4, UR10, URZ ;  /* 0x0000000a040472a4 */ /* 0x000fe4000f8e023f */
[----:B------:R-:W-:Y:S02]  /*8b70*/  UIMAD.WIDE.U32 UR8, UR61, UR10, UR8 ;  /* 0x0000000a3d0872a5 */ /* 0x000fe4000f8e0008 */
[----:B------:R-:W-:Y:S01]  /*8b80*/  UIMAD UR4, UR61, UR11, UR4 ;  /* 0x0000000b3d0472a4 */ /* 0x000fe2000f8e0204 */
[----:B0-----:R-:W-:-:S02]  /*8b90*/  @P1 IMAD.HI.U32 R0, R13, R0, RZ ;  /* 0x000000000d001227 */ /* 0x001fc400078e00ff */
[----:B------:R-:W-:Y:S01]  /*8ba0*/  ULDC.64 UR10, c[0x0][0xb48] ;  /* 0x0002d200000a7ab9 */ /* 0x000fe20000000a00 */
[----:B------:R-:W-:Y:S02]  /*8bb0*/  UIADD3 UR9, UR9, UR4, URZ ;  /* 0x0000000409097290 */ /* 0x000fe4000fffe03f */
[----:B-1----:R-:W-:Y:S02]  /*8bc0*/  @P1 SHF.R.U32.HI R3, RZ, R5, R0 ;  /* 0x00000005ff031219 */ /* 0x002fe40000011600 */
[----:B------:R-:W-:Y:S02]  /*8bd0*/  UIMAD.WIDE.U32 UR8, UR13, UR10, UR8 ;  /* 0x0000000a0d0872a5 */ /* 0x000fe4000f8e0008 */
[--C-:B------:R-:W-:Y:S01]  /*8be0*/  SHF.R.S32.HI R0, RZ, 0x1f, R3.reuse ;  /* 0x0000001fff007819 */ /* 0x100fe20000011403 */
[----:B------:R-:W-:Y:S01]  /*8bf0*/  IMAD.MOV R7, RZ, RZ, -R3 ;  /* 0x000000ffff077224 */ /* 0x000fe200078e0a03 */
[----:B------:R-:W-:Y:S02]  /*8c00*/  UIMAD UR4, UR13, UR11, UR9 ;  /* 0x0000000b0d0472a4 */ /* 0x000fe4000f8e0209 */
[----:B------:R-:W-:Y:S01]  /*8c10*/  MOV R4, UR8 ;  /* 0x0000000800047c02 */ /* 0x000fe20008000f00 */
[----:B------:R-:W-:Y:S01]  /*8c20*/  IMAD.U32 R5, RZ, RZ, UR9 ;  /* 0x00000009ff057e24 */ /* 0x000fe2000f8e00ff */
[----:B------:R-:W-:Y:S01]  /*8c30*/  ULDC.64 UR10, c[0x0][0xb30] ;  /* 0x0002cc00000a7ab9 */ /* 0x000fe20000000a00 */
[----:B------:R-:W-:Y:S01]  /*8c40*/  IMAD R7, R26, R7, R13 ;  /* 0x000000071a077224 */ /* 0x000fe200078e020d */
[----:B------:R-:W-:Y:S01]  /*8c50*/  ULDC.64 UR8, c[0x0][0xb28] ;  /* 0x0002ca0000087ab9 */ /* 0x000fe20000000a00 */
[----:B------:R-:W-:-:S02]  /*8c60*/  IMAD R0, R0, UR10, RZ ;  /* 0x0000000a00007c24 */ /* 0x000fc4000f8e02ff */
[----:B------:R-:W-:Y:S02]  /*8c70*/  IMAD.U32 R5, RZ, RZ, UR4 ;  /* 0x00000004ff057e24 */ /* 0x000fe4000f8e00ff */
[C---:B------:R-:W-:Y:S01]  /*8c80*/  IMAD R9, R3.reuse, UR11, R0 ;  /* 0x0000000b03097c24 */ /* 0x040fe2000f8e0200 */
[----:B------:R-:W-:Y:S01]  /*8c90*/  SHF.R.S32.HI R0, RZ, 0x1f, R7 ;  /* 0x0000001fff007819 */ /* 0x000fe20000011407 */
[----:B------:R-:W-:-:S04]  /*8ca0*/  IMAD.WIDE.U32 R4, R3, UR10, R4 ;  /* 0x0000000a03047c25 */ /* 0x000fc8000f8e0004 */
[----:B------:R-:W-:Y:S02]  /*8cb0*/  IMAD R0, R0, UR8, RZ ;  /* 0x0000000800007c24 */ /* 0x000fe4000f8e02ff */
[----:B------:R-:W-:Y:S02]  /*8cc0*/  IMAD.IADD R5, R5, 0x1, R9 ;  /* 0x0000000105057824 */ /* 0x000fe400078e0209 */
[C---:B------:R-:W-:Y:S02]  /*8cd0*/  IMAD R3, R7.reuse, UR9, R0 ;  /* 0x0000000907037c24 */ /* 0x040fe4000f8e0200 */
[----:B------:R-:W-:Y:S01]  /*8ce0*/  IMAD.WIDE.U32 R4, R7, UR8, R4 ;  /* 0x0000000807047c25 */ /* 0x000fe2000f8e0004 */
[----:B------:R-:W-:-:S03]  /*8cf0*/  ULDC.64 UR8, c[0x0][0xb00] ;  /* 0x0002c00000087ab9 */ /* 0x000fc60000000a00 */
[----:B------:R-:W-:Y:S01]  /*8d00*/  IMAD.IADD R3, R5, 0x1, R3 ;  /* 0x0000000105037824 */ /* 0x000fe200078e0203 */
[----:B------:R-:W-:-:S04]  /*8d10*/  LEA R0, P1, R4, UR8, 0x2 ;  /* 0x0000000804007c11 */ /* 0x000fc8000f8210ff */
[----:B------:R-:W-:Y:S01]  /*8d20*/  LEA.HI.X R3, R4, UR9, R3, 0x2, P1 ;  /* 0x0000000904037c11 */ /* 0x000fe200088f1403 */
[----:B------:R2:W0:Y:S04]  /*8d30*/  SHFL.IDX PT, R6, R0, RZ, 0x1c1f ;  /* 0x001c1fff00067589 */ /* 0x00042800000e0000 */
[----:B------:R2:W1:Y:S01]  /*8d40*/  SHFL.IDX PT, R7, R3, RZ, 0x1c1f ;  /* 0x001c1fff03077589 */ /* 0x00046200000e0000 */
[----:B------:R-:W-:Y:S05]  /*8d50*/  @P2 BRA `(.L_x_223) ;  /* 0x0000000400002947 */ /* 0x000fea0003800000 */
[----:B------:R-:W-:Y:S02]  /*8d60*/  ULDC UR4, c[0x0][0xac8] ;  /* 0x0002b20000047ab9 */ /* 0x000fe40000000800 */
[----:B------:R-:W-:Y:S02]  /*8d70*/  ISETP.GE.AND P3, PT, R172, UR4, PT ;  /* 0x00000004ac007c0c */ /* 0x000fe4000bf66270 */
[----:B------:R-:W-:Y:S02]  /*8d80*/  ISETP.GE.AND P1, PT, R173, UR4, PT ;  /* 0x00000004ad007c0c */ /* 0x000fe4000bf26270 */
[----:B------:R-:W-:Y:S02]  /*8d90*/  ISETP.GE.AND P4, PT, R171, UR4, PT ;  /* 0x00000004ab007c0c */ /* 0x000fe4000bf86270 */
[----:B------:R-:W-:-:S07]  /*8da0*/  ISETP.GE.AND P2, PT, R170, UR4, PT ;  /* 0x00000004aa007c0c */ /* 0x000fce000bf46270 */
[CC--:B0-----:R-:W-:Y:S02]  /*8db0*/  @!P3 LEA R8, P5, R172.reuse, R6.reuse, 0x2 ;  /* 0x00000006ac08b211 */ /* 0x0c1fe400078a10ff */
[----:B-1----:R-:W-:Y:S02]  /*8dc0*/  @!P1 IMAD.WIDE R4, R173, 0x4, R6 ;  /* 0x00000004ad049825 */ /* 0x002fe400078e0206 */
[----:B------:R-:W-:Y:S02]  /*8dd0*/  @!P3 LEA.HI.X R9, R172, R7, R194, 0x2, P5 ;  /* 0x00000007ac09b211 */ /* 0x000fe400028f14c2 */
[-C--:B------:R-:W-:Y:S01]  /*8de0*/  @!P4 LEA R10, P5, R171, R6.reuse, 0x2 ;  /* 0x00000006ab0ac211 */ /* 0x080fe200078a10ff */
[----:B------:R0:W-:Y:S01]  /*8df0*/  @!P1 ST.E.64 desc[UR36][R4.64], R20 ;  /* 0x0000001404009985 */ /* 0x0001e2000c101b24 */
[----:B------:R-:W-:Y:S02]  /*8e00*/  ISETP.GE.AND P1, PT, R169, UR4, PT ;  /* 0x00000004a9007c0c */ /* 0x000fe4000bf26270 */
[----:B------:R-:W-:Y:S01]  /*8e10*/  @!P2 LEA R12, P6, R170, R6, 0x2 ;  /* 0x00000006aa0ca211 */ /* 0x000fe200078c10ff */
[----:B------:R1:W-:Y:S01]  /*8e20*/  @!P3 ST.E.64 desc[UR36][R8.64], R88 ;  /* 0x000000580800b985 */ /* 0x0003e2000c101b24 */
[----:B------:R-:W-:-:S02]  /*8e30*/  ISETP.GE.AND P3, PT, R168, UR4, PT ;  /* 0x00000004a8007c0c */ /* 0x000fc4000bf66270 */
[-C--:B------:R-:W-:Y:S02]  /*8e40*/  @!P4 LEA.HI.X R11, R171, R7.reuse, R193, 0x2, P5 ;  /* 0x00000007ab0bc211 */ /* 0x080fe400028f14c1 */
[----:B------:R-:W-:Y:S02]  /*8e50*/  @!P2 LEA.HI.X R13, R170, R7, R192, 0x2, P6 ;  /* 0x00000007aa0da211 */ /* 0x000fe400030f14c0 */
[----:B------:R-:W-:Y:S01]  /*8e60*/  ISETP.GE.AND P5, PT, R167, UR4, PT ;  /* 0x00000004a7007c0c */ /* 0x000fe2000bfa6270 */
[----:B------:R3:W-:Y:S02]  /*8e70*/  @!P4 ST.E.64 desc[UR36][R10.64], R90 ;  /* 0x0000005a0a00c985 */ /* 0x0007e4000c101b24 */
[----:B------:R-:W-:Y:S02]  /*8e80*/  @!P1 LEA R14, P4, R169, R6, 0x2 ;  /* 0x00000006a90e9211 */ /* 0x000fe400078810ff */
[----:B------:R4:W-:Y:S01]  /*8e90*/  @!P2 ST.E.64 desc[UR36][R12.64], R36 ;  /* 0x000000240c00a985 */ /* 0x0009e2000c101b24 */
[----:B------:R-:W-:-:S02]  /*8ea0*/  ISETP.GE.AND P2, PT, R166, UR4, PT ;  /* 0x00000004a6007c0c */ /* 0x000fc4000bf46270 */
[CC--:B0-----:R-:W-:Y:S02]  /*8eb0*/  @!P3 LEA R4, P6, R168.reuse, R6.reuse, 0x2 ;  /* 0x00000006a804b211 */ /* 0x0c1fe400078c10ff */
[-C--:B------:R-:W-:Y:S02]  /*8ec0*/  @!P1 LEA.HI.X R15, R169, R7.reuse, R191, 0x2, P4 ;  /* 0x00000007a90f9211 */ /* 0x080fe400020f14bf */
[----:B------:R-:W-:Y:S02]  /*8ed0*/  @!P3 LEA.HI.X R5, R168, R7, R190, 0x2, P6 ;  /* 0x00000007a805b211 */ /* 0x000fe400030f14be */
[----:B------:R-:W-:Y:S01]  /*8ee0*/  ISETP.GE.AND P4, PT, R165, UR4, PT ;  /* 0x00000004a5007c0c */ /* 0x000fe2000bf86270 */
[----:B------:R0:W-:Y:S01]  /*8ef0*/  @!P1 ST.E.64 desc[UR36][R14.64], R40 ;  /* 0x000000280e009985 */ /* 0x0001e2000c101b24 */
[----:B-1----:R-:W-:-:S03]  /*8f00*/  @!P5 LEA R8, P1, R167, R6, 0x2 ;  /* 0x00000006a708d211 */ /* 0x002fc600078210ff */
[----:B------:R1:W-:Y:S01]  /*8f10*/  @!P3 ST.E.64 desc[UR36][R4.64], R44 ;  /* 0x0000002c0400b985 */ /* 0x0003e2000c101b24 */
[-C--:B---3--:R-:W-:Y:S02]  /*8f20*/  @!P2 LEA R10, P6, R166, R6.reuse, 0x2 ;  /* 0x00000006a60aa211 */ /* 0x088fe400078c10ff */
[----:B------:R-:W-:Y:S02]  /*8f30*/  ISETP.GE.AND P3, PT, R164, UR4, PT ;  /* 0x00000004a4007c0c */ /* 0x000fe4000bf66270 */
[-C--:B------:R-:W-:Y:S02]  /*8f40*/  @!P5 LEA.HI.X R9, R167, R7.reuse, R189, 0x2, P1 ;  /* 0x00000007a709d211 */ /* 0x080fe400008f14bd */
[----:B------:R-:W-:Y:S02]  /*8f50*/  ISETP.GE.AND P1, PT, R163, UR4, PT ;  /* 0x00000004a3007c0c */ /* 0x000fe4000bf26270 */
[----:B------:R-:W-:Y:S01]  /*8f60*/  @!P2 LEA.HI.X R11, R166, R7, R188, 0x2, P6 ;  /* 0x00000007a60ba211 */ /* 0x000fe200030f14bc */
[----:B------:R3:W-:Y:S01]  /*8f70*/  @!P5 ST.E.64 desc[UR36][R8.64], R48 ;  /* 0x000000300800d985 */ /* 0x0007e2000c101b24 */
[----:B----4-:R-:W-:-:S03]  /*8f80*/  @!P4 LEA R12, P6, R165, R6, 0x2 ;  /* 0x00000006a50cc211 */ /* 0x010fc600078c10ff */
[----:B------:R4:W-:Y:S01]  /*8f90*/  @!P2 ST.E.64 desc[UR36][R10.64], R52 ;  /* 0x000000340a00a985 */ /* 0x0009e2000c101b24 */
[----:B------:R-:W-:Y:S02]  /*8fa0*/  ISETP.GE.AND P2, PT, R162, UR4, PT ;  /* 0x00000004a2007c0c */ /* 0x000fe4000bf46270 */
[-C--:B------:R-:W-:Y:S02]  /*8fb0*/  @!P4 LEA.HI.X R13, R165, R7.reuse, R187, 0x2, P6 ;  /* 0x00000007a50dc211 */ /* 0x080fe400030f14bb */
[CC--:B0-----:R-:W-:Y:S02]  /*8fc0*/  @!P3 LEA R14, P5, R164.reuse, R6.reuse, 0x2 ;  /* 0x00000006a40eb211 */ /* 0x0c1fe400078a10ff */
[----:B-1----:R-:W-:Y:S01]  /*8fd0*/  @!P1 LEA R4, P6, R163, R6, 0x2 ;  /* 0x00000006a3049211 */ /* 0x002fe200078c10ff */
[----:B------:R0:W-:Y:S01]  /*8fe0*/  @!P4 ST.E.64 desc[UR36][R12.64], R56 ;  /* 0x000000380c00c985 */ /* 0x0001e2000c101b24 */
[----:B------:R-:W-:Y:S02]  /*8ff0*/  @!P3 LEA.HI.X R15, R164, R7, R186, 0x2, P5 ;  /* 0x00000007a40fb211 */ /* 0x000fe400028f14ba */
[----:B------:R-:W-:-:S02]  /*9000*/  ISETP.GE.AND P4, PT, R161, UR4, PT ;  /* 0x00000004a1007c0c */ /* 0x000fc4000bf86270 */
[-C--:B------:R-:W-:Y:S01]  /*9010*/  @!P1 LEA.HI.X R5, R163, R7.reuse, R185, 0x2, P6 ;  /* 0x00000007a3059211 */ /* 0x080fe200030f14b9 */
[----:B------:R1:W-:Y:S01]  /*9020*/  @!P3 ST.E.64 desc[UR36][R14.64], R60 ;  /* 0x0000003c0e00b985 */ /* 0x0003e2000c101b24 */
[----:B------:R-:W-:Y:S02]  /*9030*/  ISETP.GE.AND P5, PT, R160, UR4, PT ;  /* 0x00000004a0007c0c */ /* 0x000fe4000bfa6270 */
[----:B---3--:R-:W-:Y:S01]  /*9040*/  @!P2 LEA R8, P6, R162, R6, 0x2 ;  /* 0x00000006a208a211 */ /* 0x008fe200078c10ff */
[----:B------:R3:W-:Y:S01]  /*9050*/  @!P1 ST.E.64 desc[UR36][R4.64], R64 ;  /* 0x0000004004009985 */ /* 0x0007e2000c101b24 */
[----:B------:R-:W-:Y:S02]  /*9060*/  ISETP.GE.AND P3, PT, R23, UR4, PT ;  /* 0x0000000417007c0c */ /* 0x000fe4000bf66270 */
[----:B------:R-:W-:Y:S02]  /*9070*/  ISETP.GE.AND P1, PT, R22, UR4, PT ;  /* 0x0000000416007c0c */ /* 0x000fe4000bf26270 */
[----:B------:R-:W-:-:S02]  /*9080*/  @!P2 LEA.HI.X R9, R162, R7, R184, 0x2, P6 ;  /* 0x00000007a209a211 */ /* 0x000fc400030f14b8 */
[----:B----4-:R-:W-:-:S03]  /*9090*/  @!P4 LEA R10, P6, R161, R6, 0x2 ;  /* 0x00000006a10ac211 */ /* 0x010fc600078c10ff */
[----:B------:R3:W-:Y:S01]  /*90a0*/  @!P2 ST.E.64 desc[UR36][R8.64], R68 ;  /* 0x000000440800a985 */ /* 0x0007e2000c101b24 */
[CC--:B0-----:R-:W-:Y:S02]  /*90b0*/  @!P5 LEA R12, P2, R160.reuse, R6.reuse, 0x2 ;  /* 0x00000006a00cd211 */ /* 0x0c1fe400078410ff */
[-C--:B------:R-:W-:Y:S02]  /*90c0*/  @!P4 LEA.HI.X R11, R161, R7.reuse, R183, 0x2, P6 ;  /* 0x00000007a10bc211 */ /* 0x080fe400030f14b7 */
[CC--:B-1----:R-:W-:Y:S02]  /*90d0*/  @!P3 LEA R14, P6, R23.reuse, R6.reuse, 0x2 ;  /* 0x00000006170eb211 */ /* 0x0c2fe400078c10ff */
[-C--:B------:R-:W-:Y:S01]  /*90e0*/  @!P5 LEA.HI.X R13, R160, R7.reuse, R182, 0x2, P2 ;  /* 0x00000007a00dd211 */ /* 0x080fe200010f14b6 */
[----:B------:R3:W-:Y:S01]  /*90f0*/  @!P4 ST.E.64 desc[UR36][R10.64], R72 ;  /* 0x000000480a00c985 */ /* 0x0007e2000c101b24 */
[C---:B------:R-:W-:Y:S02]  /*9100*/  @!P1 LEA R6, P2, R22.reuse, R6, 0x2 ;  /* 0x0000000616069211 */ /* 0x040fe400078410ff */
[-C--:B------:R-:W-:Y:S01]  /*9110*/  @!P3 LEA.HI.X R15, R23, R7.reuse, R181, 0x2, P6 ;  /* 0x00000007170fb211 */ /* 0x080fe200030f14b5 */
[----:B------:R3:W-:Y:S01]  /*9120*/  @!P5 ST.E.64 desc[UR36][R12.64], R76 ;  /* 0x0000004c0c00d985 */ /* 0x0007e2000c101b24 */
[----:B------:R-:W-:-:S03]  /*9130*/  @!P1 LEA.HI.X R7, R22, R7, R180, 0x2, P2 ;  /* 0x0000000716079211 */ /* 0x000fc600010f14b4 */
[----:B------:R3:W-:Y:S04]  /*9140*/  @!P3 ST.E.64 desc[UR36][R14.64], R80 ;  /* 0x000000500e00b985 */ /* 0x0007e8000c101b24 */
[----:B------:R3:W-:Y:S02]  /*9150*/  @!P1 ST.E.64 desc[UR36][R6.64], R84 ;  /* 0x0000005406009985 */ /* 0x0007e4000c101b24 */
.L_x_223:
[----:B------:R-:W-:Y:S05]  /*9160*/  BSYNC B1 ;  /* 0x0000000000017941 */ /* 0x000fea0003800000 */
.L_x_222:
[----:B-1-3--:R1:W3:Y:S04]  /*9170*/  SHFL.IDX PT, R7, R3, 0x1, 0x1c1f ;  /* 0x003c1f0003077f89 */ /* 0x00a2e800000e0000 */
[----:B0-----:R1:W0:Y:S01]  /*9180*/  SHFL.IDX PT, R6, R0, 0x1, 0x1c1f ;  /* 0x003c1f0000067f89 */ /* 0x00122200000e0000 */
[----:B------:R-:W-:Y:S05]  /*9190*/  @P0 BRA `(.L_x_221) ;  /* 0x0000001000500947 */ /* 0x000fea0003800000 */
[----:B------:R-:W-:Y:S02]  /*91a0*/  ULDC UR4, c[0x0][0xac8] ;  /* 0x0002b20000047ab9 */ /* 0x000fe40000000800 */
[----:B------:R-:W-:Y:S02]  /*91b0*/  ISETP.GE.AND P1, PT, R172, UR4, PT ;  /* 0x00000004ac007c0c */ /* 0x000fe4000bf26270 */
[----:B------:R-:W-:Y:S02]  /*91c0*/  ISETP.GE.AND P0, PT, R171, UR4, PT ;  /* 0x00000004ab007c0c */ /* 0x000fe4000bf06270 */
[----:B------:R-:W-:Y:S02]  /*91d0*/  ISETP.GE.AND P2, PT, R173, UR4, PT ;  /* 0x00000004ad007c0c */ /* 0x000fe4000bf46270 */
[----:B------:R-:W-:Y:S02]  /*91e0*/  ISETP.GE.AND P4, PT, R169, UR4, PT ;  /* 0x00000004a9007c0c */ /* 0x000fe4000bf86270 */
[----:B------:R-:W-:-:S05]  /*91f0*/  ISETP.GE.AND P3, PT, R170, UR4, PT ;  /* 0x00000004aa007c0c */ /* 0x000fca000bf66270 */
[CC--:B0-----:R-:W-:Y:S02]  /*9200*/  @!P1 LEA R8, P5, R172.reuse, R6.reuse, 0x2 ;  /* 0x00000006ac089211 */ /* 0x0c1fe400078a10ff */
[-C--:B------:R-:W-:Y:S02]  /*9210*/  @!P0 LEA R10, P6, R171, R6.reuse, 0x2 ;  /* 0x00000006ab0a8211 */ /* 0x080fe400078c10ff */
[-C--:B---3--:R-:W-:Y:S01]  /*9220*/  @!P1 LEA.HI.X R9, R172, R7.reuse, R194, 0x2, P5 ;  /* 0x00000007ac099211 */ /* 0x088fe200028f14c2 */
[----:B------:R-:W-:Y:S01]  /*9230*/  @!P2 IMAD.WIDE R4, R173, 0x4, R6 ;  /* 0x00000004ad04a825 */ /* 0x000fe200078e0206 */
[----:B------:R-:W-:Y:S02]  /*9240*/  ISETP.GE.AND P5, PT, R168, UR4, PT ;  /* 0x00000004a8007c0c */ /* 0x000fe4000bfa6270 */
[----:B------:R-:W-:Y:S02]  /*9250*/  @!P0 LEA.HI.X R11, R171, R7, R193, 0x2, P6 ;  /* 0x00000007ab0b8211 */ /* 0x000fe400030f14c1 */
[----:B------:R0:W-:Y:S01]  /*9260*/  @!P2 ST.E.64 desc[UR36][R4.64], R92 ;  /* 0x0000005c0400a985 */ /* 0x0001e2000c101b24 */
[----:B------:R-:W-:-:S02]  /*9270*/  @!P4 LEA R14, P2, R169, R6, 0x2 ;  /* 0x00000006a90ec211 */ /* 0x000fc400078410ff */
[----:B------:R-:W-:Y:S01]  /*9280*/  @!P3 LEA R12, P6, R170, R6, 0x2 ;  /* 0x00000006aa0cb211 */ /* 0x000fe200078c10ff */
[----:B------:R-:W-:Y:S01]  /*9290*/  @!P1 ST.E.64 desc[UR36][R8.64], R94 ;  /* 0x0000005e08009985 */ /* 0x000fe2000c101b24 */
[----:B------:R-:W-:Y:S02]  /*92a0*/  ISETP.GE.AND P1, PT, R166, UR4, PT ;  /* 0x00000004a6007c0c */ /* 0x000fe4000bf26270 */
[-C--:B------:R-:W-:Y:S01]  /*92b0*/  @!P4 LEA.HI.X R15, R169, R7.reuse, R191, 0x2, P2 ;  /* 0x00000007a90fc211 */ /* 0x080fe200010f14bf */
[----:B------:R3:W-:Y:S01]  /*92c0*/  @!P0 ST.E.64 desc[UR36][R10.64], R96 ;  /* 0x000000600a008985 */ /* 0x0007e2000c101b24 */
[----:B------:R-:W-:Y:S02]  /*92d0*/  ISETP.GE.AND P0, PT, R167, UR4, PT ;  /* 0x00000004a7007c0c */ /* 0x000fe4000bf06270 */
[----:B------:R-:W-:Y:S02]  /*92e0*/  ISETP.GE.AND P2, PT, R165, UR4, PT ;  /* 0x00000004a5007c0c */ /* 0x000fe4000bf46270 */
[----:B------:R-:W-:-:S02]  /*92f0*/  @!P3 LEA.HI.X R13, R170, R7, R192, 0x2, P6 ;  /* 0x00000007aa0db211 */ /* 0x000fc400030f14c0 */
[----:B------:R-:W-:-:S03]  /*9300*/  @!P5 LEA R18, P6, R168, R6, 0x2 ;  /* 0x00000006a812d211 */ /* 0x000fc600078c10ff */
[----:B------:R4:W-:Y:S01]  /*9310*/  @!P3 ST.E.64 desc[UR36][R12.64], R38 ;  /* 0x000000260c00b985 */ /* 0x0009e2000c101b24 */
[-C--:B------:R-:W-:Y:S02]  /*9320*/  @!P5 LEA.HI.X R19, R168, R7.reuse, R190, 0x2, P6 ;  /* 0x00000007a813d211 */ /* 0x080fe400030f14be */
[----:B------:R-:W-:Y:S01]  /*9330*/  ISETP.GE.AND P3, PT, R164, UR4, PT ;  /* 0x00000004a4007c0c */ /* 0x000fe2000bf66270 */
[----:B------:R5:W-:Y:S01]  /*9340*/  @!P4 ST.E.64 desc[UR36][R14.64], R42 ;  /* 0x0000002a0e00c985 */ /* 0x000be2000c101b24 */
[-C--:B0-----:R-:W-:Y:S02]  /*9350*/  @!P0 LEA R4, P4, R167, R6.reuse, 0x2 ;  /* 0x00000006a7048211 */ /* 0x081fe400078810ff */
[-C--:B---3--:R-:W-:Y:S01]  /*9360*/  @!P2 LEA R10, P6, R165, R6.reuse, 0x2 ;  /* 0x00000006a50aa211 */ /* 0x088fe200078c10ff */
[----:B------:R-:W-:Y:S01]  /*9370*/  @!P5 ST.E.64 desc[UR36][R18.64], R46 ;  /* 0x0000002e1200d985 */ /* 0x000fe2000c101b24 */
[----:B------:R-:W-:Y:S02]  /*9380*/  @!P1 LEA R8, P5, R166, R6, 0x2 ;  /* 0x00000006a6089211 */ /* 0x000fe400078a10ff */
[----:B------:R-:W-:-:S02]  /*9390*/  @!P0 LEA.HI.X R5, R167, R7, R189, 0x2, P4 ;  /* 0x00000007a7058211 */ /* 0x000fc400020f14bd */
[-C--:B------:R-:W-:Y:S02]  /*93a0*/  @!P1 LEA.HI.X R9, R166, R7.reuse, R188, 0x2, P5 ;  /* 0x00000007a6099211 */ /* 0x080fe400028f14bc */
[----:B------:R-:W-:Y:S01]  /*93b0*/  ISETP.GE.AND P4, PT, R163, UR4, PT ;  /* 0x00000004a3007c0c */ /* 0x000fe2000bf86270 */
[----:B------:R-:W-:Y:S01]  /*93c0*/  @!P0 ST.E.64 desc[UR36][R4.64], R50 ;  /* 0x0000003204008985 */ /* 0x000fe2000c101b24 */
[----:B------:R-:W-:Y:S02]  /*93d0*/  @!P2 LEA.HI.X R11, R165, R7, R187, 0x2, P6 ;  /* 0x00000007a50ba211 */ /* 0x000fe400030f14bb */
[----:B----4-:R-:W-:Y:S01]  /*93e0*/  @!P3 LEA R12, P5, R164, R6, 0x2 ;  /* 0x00000006a40cb211 */ /* 0x010fe200078a10ff */
[----:B------:R0:W-:Y:S01]  /*93f0*/  @!P1 ST.E.64 desc[UR36][R8.64], R54 ;  /* 0x0000003608009985 */ /* 0x0001e2000c101b24 */
[----:B------:R-:W-:Y:S02]  /*9400*/  ISETP.GE.AND P1, PT, R161, UR4, PT ;  /* 0x00000004a1007c0c */ /* 0x000fe4000bf26270 */
[----:B------:R-:W-:Y:S01]  /*9410*/  ISETP.GE.AND P0, PT, R160, UR4, PT ;  /* 0x00000004a0007c0c */ /* 0x000fe2000bf06270 */
[----:B------:R3:W-:Y:S01]  /*9420*/  @!P2 ST.E.64 desc[UR36][R10.64], R58 ;  /* 0x0000003a0a00a985 */ /* 0x0007e2000c101b24 */
[----:B------:R-:W-:-:S02]  /*9430*/  ISETP.GE.AND P2, PT, R162, UR4, PT ;  /* 0x00000004a2007c0c */ /* 0x000fc4000bf46270 */
[-C--:B------:R-:W-:Y:S02]  /*9440*/  @!P3 LEA.HI.X R13, R164, R7.reuse, R186, 0x2, P5 ;  /* 0x00000007a40db211 */ /* 0x080fe400028f14ba */
[----:B------:R-:W-:Y:S02]  /*9450*/  ISETP.GE.AND P5, PT, R23, UR4, PT ;  /* 0x0000000417007c0c */ /* 0x000fe4000bfa6270 */
[CC--:B-----5:R-:W-:Y:S01]  /*9460*/  @!P4 LEA R14, P6, R163.reuse, R6.reuse, 0x2 ;  /* 0x00000006a30ec211 */ /* 0x0e0fe200078c10ff */
[----:B------:R4:W-:Y:S03]  /*9470*/  @!P3 ST.E.64 desc[UR36][R12.64], R62 ;  /* 0x0000003e0c00b985 */ /* 0x0009e6000c101b24 */
[----:B------:R-:W-:Y:S02]  /*9480*/  @!P4 LEA.HI.X R15, R163, R7, R185, 0x2, P6 ;  /* 0x00000007a30fc211 */ /* 0x000fe400030f14b9 */
[----:B0-----:R-:W-:-:S02]  /*9490*/  @!P1 LEA R8, P6, R161, R6, 0x2 ;  /* 0x00000006a1089211 */ /* 0x001fc400078c10ff */
[-C--:B------:R-:W-:Y:S01]  /*94a0*/  @!P2 LEA R4, P3, R162, R6.reuse, 0x2 ;  /* 0x00000006a204a211 */ /* 0x080fe200078610ff */
[----:B------:R4:W-:Y:S01]  /*94b0*/  @!P4 ST.E.64 desc[UR36][R14.64], R66 ;  /* 0x000000420e00c985 */ /* 0x0009e2000c101b24 */
[-C--:B---3--:R-:W-:Y:S02]  /*94c0*/  @!P0 LEA R10, P4, R160, R6.reuse, 0x2 ;  /* 0x00000006a00a8211 */ /* 0x088fe400078810ff */
[-C--:B------:R-:W-:Y:S02]  /*94d0*/  @!P2 LEA.HI.X R5, R162, R7.reuse, R184, 0x2, P3 ;  /* 0x00000007a205a211 */ /* 0x080fe400018f14b8 */
[----:B------:R-:W-:Y:S02]  /*94e0*/  @!P5 LEA R18, P3, R23, R6, 0x2 ;  /* 0x000000061712d211 */ /* 0x000fe400078610ff */
[-C--:B------:R-:W-:Y:S01]  /*94f0*/  @!P1 LEA.HI.X R9, R161, R7.reuse, R183, 0x2, P6 ;  /* 0x00000007a1099211 */ /* 0x080fe200030f14b7 */
[----:B------:R4:W-:Y:S01]  /*9500*/  @!P2 ST.E.64 desc[UR36][R4.64], R70 ;  /* 0x000000460400a985 */ /* 0x0009e2000c101b24 */
[----:B------:R-:W-:-:S02]  /*9510*/  @!P0 LEA.HI.X R11, R160, R7, R182, 0x2, P4 ;  /* 0x00000007a00b8211 */ /* 0x000fc400020f14b6 */
[----:B------:R-:W-:Y:S01]  /*9520*/  @!P5 LEA.HI.X R19, R23, R7, R181, 0x2, P3 ;  /* 0x000000071713d211 */ /* 0x000fe200018f14b5 */
[----:B------:R4:W-:Y:S04]  /*9530*/  @!P1 ST.E.64 desc[UR36][R8.64], R74 ;  /* 0x0000004a08009985 */ /* 0x0009e8000c101b24 */
[----:B------:R4:W-:Y:S01]  /*9540*/  @!P0 ST.E.64 desc[UR36][R10.64], R78 ;  /* 0x0000004e0a008985 */ /* 0x0009e2000c101b24 */
[----:B------:R-:W-:-:S03]  /*9550*/  ISETP.GE.AND P0, PT, R22, UR4, PT ;  /* 0x0000000416007c0c */ /* 0x000fc6000bf06270 */
[----:B------:R4:W-:Y:S10]  /*9560*/  @!P5 ST.E.64 desc[UR36][R18.64], R82 ;  /* 0x000000521200d985 */ /* 0x0009f4000c101b24 */
[----:B------:R-:W-:Y:S05]  /*9570*/  @P0 BRA `(.L_x_221) ;  /* 0x0000000c00580947 */ /* 0x000fea0003800000 */
[----:B----4-:R-:W-:-:S04]  /*9580*/  LEA R4, P0, R22, R6, 0x2 ;  /* 0x0000000616047211 */ /* 0x010fc800078010ff */
[----:B------:R-:W-:-:S05]  /*9590*/  LEA.HI.X R5, R22, R7, R180, 0x2, P0 ;  /* 0x0000000716057211 */ /* 0x000fca00000f14b4 */
[----:B------:R0:W-:Y:S01]  /*95a0*/  ST.E.64 desc[UR36][R4.64], R86 ;  /* 0x0000005604007985 */ /* 0x0001e2000c101b24 */
[----:B------:R-:W-:Y:S05]  /*95b0*/  BRA `(.L_x_221) ;  /* 0x0000000c00487947 */ /* 0x000fea0003800000 */
.L_x_212:
[----:B------:R-:W-:Y:S01]  /*95c0*/  ULDC.64 UR8, c[0x0][0xc00] ;  /* 0x0003000000087ab9 */ /* 0x000fe20000000a00 */
[----:B------:R-:W-:Y:S01]  /*95d0*/  R2UR UR7, R18 ;  /* 0x00000000120772ca */ /* 0x000fe200000e0000 */
[----:B------:R-:W-:-:S04]  /*95e0*/  UISETP.NE.U32.AND UP0, UPT, UR8, URZ, UPT ;  /* 0x0000003f0800728c */ /* 0x000fc8000bf05070 */
[----:B------:R-:W-:-:S03]  /*95f0*/  UISETP.NE.AND.EX UP0, UPT, UR9, URZ, UPT, UP0 ;  /* 0x0000003f0900728c */ /* 0x000fc6000bf05300 */
[----:B------:R-:W-:Y:S02]  /*9600*/  ULDC.64 UR8, c[0x0][0xc00] ;  /* 0x0003000000087ab9 */ /* 0x000fe40000000a00 */
[----:B------:R-:W-:Y:S01]  /*9610*/  UIMAD.WIDE UR8, UR61, 0x4, UR8 ;  /* 0x000000043d0878a5 */ /* 0x000fe2000f8e0208 */
[----:B------:R-:W-:-:S05]  /*9620*/  PLOP3.LUT P1, PT, PT, PT, UP0, 0x80, 0x0 ;  /* 0x000000000000781c */ /* 0x000fca0003f2f008 */
[----:B------:R-:W-:Y:S01]  /*9630*/  IMAD.U32 R4, RZ, RZ, UR8 ;  /* 0x00000008ff047e24 */ /* 0x000fe2000f8e00ff */
[----:B------:R-:W-:Y:S01]  /*9640*/  MOV R5, UR9 ;  /* 0x0000000900057c02 */ /* 0x000fe20008000f00 */
[----:B------:R-:W-:Y:S02]  /*9650*/  ULDC.64 UR8, c[0x0][0xc08] ;  /* 0x0003020000087ab9 */ /* 0x000fe40000000a00 */
[----:B------:R-:W-:-:S04]  /*9660*/  UISETP.NE.U32.AND UP1, UPT, UR8, URZ, UPT ;  /* 0x0000003f0800728c */ /* 0x000fc8000bf25070 */
[----:B------:R-:W-:Y:S01]  /*9670*/  UISETP.NE.AND.EX UP1, UPT, UR9, URZ, UPT, UP1 ;  /* 0x0000003f0900728c */ /* 0x000fe2000bf25310 */
[----:B------:R-:W2:Y:S01]  /*9680*/  @P1 LDG.E R3, desc[UR36][R4.64] ;  /* 0x0000002404031981 */ /* 0x000ea2000c1e1900 */
[----:B------:R-:W-:Y:S02]  /*9690*/  ULDC UR4, c[0x0][0xa88] ;  /* 0x0002a20000047ab9 */ /* 0x000fe40000000800 */
[----:B------:R-:W-:Y:S02]  /*96a0*/  IMAD.U32 R0, RZ, RZ, UR4 ;  /* 0x00000004ff007e24 */ /* 0x000fe4000f8e00ff */
[----:B------:R-:W-:-:S05]  /*96b0*/  PLOP3.LUT P2, PT, PT, PT, UP1, 0x80, 0x0 ;  /* 0x000000000000781c */ /* 0x000fca0003f4f018 */
[----:B------:R-:W-:Y:S02]  /*96c0*/  @UP1 ULDC.64 UR8, c[0x0][0xc08] ;  /* 0x0003020000081ab9 */ /* 0x000fe40000000a00 */
[----:B------:R-:W-:-:S06]  /*96d0*/  @UP1 UIMAD.WIDE UR8, UR61, 0x4, UR8 ;  /* 0x000000043d0818a5 */ /* 0x000fcc000f8e0208 */
[----:B------:R-:W-:Y:S02]  /*96e0*/  IMAD.U32 R6, RZ, RZ, UR8 ;  /* 0x00000008ff067e24 */ /* 0x000fe4000f8e00ff */
[----:B------:R-:W-:-:S05]  /*96f0*/  IMAD.U32 R7, RZ, RZ, UR9 ;  /* 0x00000009ff077e24 */ /* 0x000fca000f8e00ff */
[----:B------:R0:W5:Y:S01]  /*9700*/  @P2 LDG.E R0, desc[UR36][R6.64] ;  /* 0x0000002406002981 */ /* 0x000162000c1e1900 */
[----:B------:R-:W-:Y:S01]  /*9710*/  UMOV UR4, URZ ;  /* 0x0000003f00047c82 */ /* 0x000fe20008000000 */
[----:B------:R-:W-:Y:S01]  /*9720*/  UISETP.NE.AND UP1, UPT, UR7, URZ, UPT ;  /* 0x0000003f0700728c */ /* 0x000fe2000bf25270 */
[----:B------:R-:W-:-:S10]  /*9730*/  ISETP.GT.AND P0, PT, R202, 0x7f, PT ;  /* 0x0000007fca00780c */ /* 0x000fd40003f04270 */
[----:B------:R-:W-:Y:S02]  /*9740*/  @!UP1 ULDC UR7, c[0x0][0xad4] ;  /* 0x0002b50000079ab9 */ /* 0x000fe40000000800 */
[----:B------:R-:W-:Y:S01]  /*9750*/  IMAD.U32 R18, RZ, RZ, UR7 ;  /* 0x00000007ff127e24 */ /* 0x000fe2000f8e00ff */
[----:B--2---:R-:W-:-:S13]  /*9760*/  @P1 R2UR UR4, R3 ;  /* 0x00000000030412ca */ /* 0x004fda00000e0000 */
[----:B------:R-:W-:Y:S01]  /*9770*/  USHF.R.S32.HI UR19, URZ, 0x1f, UR4 ;  /* 0x0000001f3f137899 */ /* 0x000fe20008011404 */
[----:B0-----:R-:W-:Y:S11]  /*9780*/  @P2 BRA `(.L_x_224) ;  /* 0x0000000000102947 */ /* 0x001ff60003800000 */
[----:B------:R-:W-:Y:S05]  /*9790*/  @!P1 BRA `(.L_x_224) ;  /* 0x00000000000c9947 */ /* 0x000fea0003800000 */
[----:B------:R-:W2:Y:S04]  /*97a0*/  LDG.E R3, desc[UR36][R4.64] ;  /* 0x0000002404037981 */ /* 0x000ea8000c1e1900 */
[----:B-----5:R-:W2:Y:S02]  /*97b0*/  LDG.E R0, desc[UR36][R4.64+0x4] ;  /* 0x0000042404007981 */ /* 0x020ea4000c1e1900 */
[----:B--2---:R-:W-:-:S07]  /*97c0*/  IMAD.IADD R0, R0, 0x1, -R3 ;  /* 0x0000000100007824 */ /* 0x004fce00078e0a03 */
.L_x_224:
[----:B------:R-:W-:Y:S01]  /*97d0*/  R2UR UR7, R178 ;  /* 0x00000000b20772ca */ /* 0x000fe200000e0000 */
[----:B------:R-:W-:Y:S01]  /*97e0*/  USEL UR61, UR61, URZ, !UP0 ;  /* 0x0000003f3d3d7287 */ /* 0x000fe2000c000000 */
[----:B------:R-:W-:Y:S11]  /*97f0*/  BSSY B1, `(.L_x_225) ;  /* 0x000003d000017945 */ /* 0x000ff60003800000 */
[----:B------:R-:W-:Y:S01]  /*9800*/  USEL UR7, UR7, URZ, !UP0 ;  /* 0x0000003f07077287 */ /* 0x000fe2000c000000 */
[----:B------:R-:W-:Y:S11]  /*9810*/  @P0 BRA `(.L_x_226) ;  /* 0x0000000000e80947 */ /* 0x000ff60003800000 */
[----:B------:R-:W0:Y:S01]  /*9820*/  S2R R4, SR_TID.X ;  /* 0x0000000000047919 */ /* 0x000e220000002100 */
[----:B------:R-:W1:Y:S01]  /*9830*/  LDC R9, c[0x0][0xbe8] ;  /* 0x0002fa00ff097b82 */ /* 0x000e620000000800 */
[----:B------:R-:W-:-:S13]  /*9840*/  R2UR UR8, R175 ;  /* 0x00000000af0872ca */ /* 0x000fda00000e0000 */
[----:B------:R-:W-:-:S05]  /*9850*/  IMAD.U32 R3, RZ, RZ, UR8 ;  /* 0x00000008ff037e24 */ /* 0x000fca000f8e00ff */
[----:B0-----:R-:W-:Y:S01]  /*9860*/  LEA R3, R3, R4, 0x7 ;  /* 0x0000000403037211 */ /* 0x001fe200078e38ff */
[----:B-1---5:R-:W-:-:S04]  /*9870*/  IMAD R4, R0, R9, RZ ;  /* 0x0000000900047224 */ /* 0x022fc800078e02ff */
[----:B------:R-:W-:-:S05]  /*9880*/  VIADD R6, R3, 0xffffff80 ;  /* 0xffffff8003067836 */ /* 0x000fca0000000000 */
[----:B------:R-:W-:-:S13]  /*9890*/  ISETP.GE.AND P0, PT, R6, R4, PT ;  /* 0x000000040600720c */ /* 0x000fda0003f06270 */
[----:B------:R-:W-:Y:S05]  /*98a0*/  @P0 BRA `(.L_x_226) ;  /* 0x0000000000c40947 */ /* 0x000fea0003800000 */
[----:B------:R-:W-:Y:S01]  /*98b0*/  ISETP.NE.AND P0, PT, R9, 0x1, PT ;  /* 0x000000010900780c */ /* 0x000fe20003f05270 */
[----:B------:R-:W-:Y:S01]  /*98c0*/  UMOV UR17, 0x9b8 ;  /* 0x000009b800117882 */ /* 0x000fe20000000000 */
[----:B------:R-:W-:Y:S02]  /*98d0*/  R2UR UR9, R18 ;  /* 0x00000000120972ca */ /* 0x000fe400000e0000 */
[----:B------:R-:W-:Y:S02]  /*98e0*/  R2UR UR8, R19 ;  /* 0x00000000130872ca */ /* 0x000fe400000e0000 */
[----:B------:R-:W-:-:S07]  /*98f0*/  R2UR UR18, R174 ;  /* 0x00000000ae1272ca */ /* 0x000fce00000e0000 */
[----:B------:R-:W0:Y:S02]  /*9900*/  @P0 LDC R3, c[0x0][0xbec] ;  /* 0x0002fb00ff030b82 */ /* 0x000e240000000800 */
[----:B------:R-:W-:-:S04]  /*9910*/  UISETP.GT.AND UP0, UPT, UR9, 0x1, UPT ;  /* 0x000000010900788c */ /* 0x000fc8000bf04270 */
[----:B------:R-:W-:Y:S02]  /*9920*/  USEL UR17, UR17, 0x978, UP0 ;  /* 0x0000097811117887 */ /* 0x000fe40008000000 */
[----:B------:R-:W1:Y:S01]  /*9930*/  @P0 LDC R5, c[0x0][0xbf0] ;  /* 0x0002fc00ff050b82 */ /* 0x000e620000000800 */
[----:B------:R-:W-:-:S09]  /*9940*/  USEL UR16, UR8, URZ, UP0 ;  /* 0x0000003f08107287 */ /* 0x000fd20008000000 */
[----:B------:R-:W-:Y:S01]  /*9950*/  ULDC.64 UR10, c[0x0][UR17+0x220] ;  /* 0x00008800110a7abb */ /* 0x000fe20008000a00 */
[----:B------:R-:W-:Y:S01]  /*9960*/  ULDC.64 UR8, c[0x0][UR17+0x218] ;  /* 0x0000860011087abb */ /* 0x000fe20008000a00 */
[----:B------:R-:W-:Y:S01]  /*9970*/  ULDC.64 UR12, c[0x0][UR17+0x228] ;  /* 0x00008a00110c7abb */ /* 0x000fe20008000a00 */
[----:B------:R-:W-:Y:S02]  /*9980*/  UIMAD UR11, UR11, UR61, URZ ;  /* 0x0000003d0b0b72a4 */ /* 0x000fe4000f8e023f */
[----:B------:R-:W-:Y:S01]  /*9990*/  UIMAD.WIDE.U32 UR14, UR8, UR18, URZ ;  /* 0x00000012080e72a5 */ /* 0x000fe2000f8e003f */
[----:B0-----:R-:W-:Y:S01]  /*99a0*/  @P0 IMAD.HI.U32 R4, R6, R3, RZ ;  /* 0x0000000306040227 */ /* 0x001fe200078e00ff */
[----:B------:R-:W-:Y:S02]  /*99b0*/  UIMAD.WIDE.U32 UR20, UR12, UR16, URZ ;  /* 0x000000100c1472a5 */ /* 0x000fe4000f8e003f */
[----:B------:R-:W-:Y:S01]  /*99c0*/  UIMAD UR18, UR9, UR18, URZ ;  /* 0x00000012091272a4 */ /* 0x000fe2000f8e023f */
[----:B------:R-:W-:Y:S01]  /*99d0*/  IMAD.MOV.U32 R3, RZ, RZ, R6 ;  /* 0x000000ffff037224 */ /* 0x000fe200078e0006 */
[----:B------:R-:W-:-:S02]  /*99e0*/  UIMAD UR12, UR13, UR16, URZ ;  /* 0x000000100d0c72a4 */ /* 0x000fc4000f8e023f */
[----:B------:R-:W-:Y:S01]  /*99f0*/  UIMAD.WIDE.U32 UR8, UR10, UR61, URZ ;  /* 0x0000003d0a0872a5 */ /* 0x000fe2000f8e003f */
[----:B-1----:R-:W-:Y:S01]  /*9a00*/  @P0 SHF.R.U32.HI R3, RZ, R5, R4 ;  /* 0x00000005ff030219 */ /* 0x002fe20000011604 */
[----:B------:R-:W-:Y:S01]  /*9a10*/  UIMAD UR11, UR10, UR7, UR11 ;  /* 0x000000070a0b72a4 */ /* 0x000fe2000f8e020b */
[----:B------:R-:W-:Y:S01]  /*9a20*/  IMAD.U32 R4, RZ, RZ, UR20 ;  /* 0x00000014ff047e24 */ /* 0x000fe2000f8e00ff */
[----:B------:R-:W-:Y:S02]  /*9a30*/  UIADD3 UR12, UR21, UR12, URZ ;  /* 0x0000000c150c7290 */ /* 0x000fe4000fffe03f */
[----:B------:R-:W-:Y:S01]  /*9a40*/  IMAD.U32 R5, RZ, RZ, UR21 ;  /* 0x00000015ff057e24 */ /* 0x000fe2000f8e00ff */
[----:B------:R-:W-:Y:S01]  /*9a50*/  UIADD3 UR18, UR15, UR18, URZ ;  /* 0x000000120f127290 */ /* 0x000fe2000fffe03f */
[--C-:B------:R-:W-:Y:S01]  /*9a60*/  IMAD.MOV R7, RZ, RZ, -R3.reuse ;  /* 0x000000ffff077224 */ /* 0x100fe200078e0a03 */
[----:B------:R-:W-:Y:S01]  /*9a70*/  UIADD3 UR14, UP1, UP2, UR8, UR14, UR4 ;  /* 0x0000000e080e7290 */ /* 0x000fe2000fa3e004 */
[----:B------:R-:W-:Y:S01]  /*9a80*/  SHF.R.S32.HI R5, RZ, 0x1f, R3 ;  /* 0x0000001fff057819 */ /* 0x000fe20000011403 */
[----:B------:R-:W-:Y:S01]  /*9a90*/  UIADD3 UR10, UR9, UR11, URZ ;  /* 0x0000000b090a7290 */ /* 0x000fe2000fffe03f */
[----:B------:R-:W-:-:S02]  /*9aa0*/  IMAD R7, R9, R7, R6 ;  /* 0x0000000709077224 */ /* 0x000fc400078e0206 */
[----:B------:R-:W-:Y:S01]  /*9ab0*/  IMAD.U32 R8, RZ, RZ, UR12 ;  /* 0x0000000cff087e24 */ /* 0x000fe2000f8e00ff */
[----:B------:R-:W-:Y:S01]  /*9ac0*/  UIADD3.X UR10, UR10, UR18, UR19, UP1, UP2 ;  /* 0x000000120a0a7290 */ /* 0x000fe20008fe4413 */
[----:B------:R-:W-:Y:S01]  /*9ad0*/  IADD3 R4, P0, P1, R3, UR14, R4 ;  /* 0x0000000e03047c10 */ /* 0x000fe2000f91e004 */
[----:B------:R-:W-:Y:S01]  /*9ae0*/  ULDC.64 UR8, c[0x0][UR17+0x210] ;  /* 0x0000840011087abb */ /* 0x000fe20008000a00 */
[----:B------:R-:W-:Y:S01]  /*9af0*/  SHF.R.S32.HI R3, RZ, 0x1f, R7 ;  /* 0x0000001fff037819 */ /* 0x000fe20000011407 */
[----:B------:R-:W-:Y:S02]  /*9b00*/  IMAD R6, R7, UR9, RZ ;  /* 0x0000000907067c24 */ /* 0x000fe4000f8e02ff */
[----:B------:R-:W-:Y:S01]  /*9b10*/  IADD3.X R5, R5, UR10, R8, P0, P1 ;  /* 0x0000000a05057c10 */ /* 0x000fe200087e2408 */
[----:B------:R-:W-:Y:S01]  /*9b20*/  ULDC.64 UR10, c[0x0][0xba8] ;  /* 0x0002ea00000a7ab9 */ /* 0x000fe20000000a00 */
[----:B------:R-:W-:Y:S01]  /*9b30*/  IMAD R3, R3, UR8, R6 ;  /* 0x0000000803037c24 */ /* 0x000fe2000f8e0206 */
[----:B------:R-:W-:Y:S01]  /*9b40*/  @!UP0 ULDC UR10, c[0x0][0xb50] ;  /* 0x0002d400000a8ab9 */ /* 0x000fe20000000800 */
[----:B------:R-:W-:Y:S01]  /*9b50*/  @!UP0 ULDC UR11, c[0x0][0xb54] ;  /* 0x0002d500000b8ab9 */ /* 0x000fe20000000800 */
[----:B------:R-:W-:-:S05]  /*9b60*/  IMAD.WIDE.U32 R4, R7, UR8, R4 ;  /* 0x0000000807047c25 */ /* 0x000fca000f8e0004 */
[----:B------:R-:W-:Y:S02]  /*9b70*/  IADD3 R3, R5, R3, RZ ;  /* 0x0000000305037210 */ /* 0x000fe40007ffe0ff */
[----:B------:R-:W-:-:S04]  /*9b80*/  LEA R6, P0, R4, UR10, 0x2 ;  /* 0x0000000a04067c11 */ /* 0x000fc8000f8010ff */
[----:B------:R-:W-:Y:S01]  /*9b90*/  LEA.HI.X R7, R4, UR11, R3, 0x2, P0 ;  /* 0x0000000b04077c11 */ /* 0x000fe200080f1403 */
[----:B------:R-:W-:-:S05]  /*9ba0*/  IMAD.MOV.U32 R3, RZ, RZ, -0x800000 ;  /* 0xff800000ff037424 */ /* 0x000fca00078e00ff */
[----:B------:R0:W-:Y:S03]  /*9bb0*/  STG.E desc[UR36][R6.64], R3 ;  /* 0x0000000306007986 */ /* 0x0001e6000c101924 */
.L_x_226:
[----:B------:R-:W-:Y:S05]  /*9bc0*/  BSYNC B1 ;  /* 0x0000000000017941 */ /* 0x000fea0003800000 */
.L_x_225:
[----:B------:R-:W-:-:S13]  /*9bd0*/  R2UR UR8, R18 ;  /* 0x00000000120872ca */ /* 0x000fda00000e0000 */
[----:B------:R-:W-:-:S06]  /*9be0*/  UISETP.GT.AND UP0, UPT, UR8, 0x1, UPT ;  /* 0x000000010800788c */ /* 0x000fcc000bf04270 */
[----:B------:R-:W-:-:S13]  /*9bf0*/  PLOP3.LUT P0, PT, PT, PT, UP0, 0x80, 0x0 ;  /* 0x000000000000781c */ /* 0x000fda0003f0f008 */
[----:B------:R-:W-:Y:S05]  /*9c00*/  @P0 BRA `(.L_x_221) ;  /* 0x0000000400b40947 */ /* 0x000fea0003800000 */
[----:B------:R-:W1:Y:S01]  /*9c10*/  LDC R11, c[0x0][0xbe8] ;  /* 0x0002fa00ff0b7b82 */ /* 0x000e620000000800 */
[----:B------:R-:W-:Y:S01]  /*9c20*/  R2UR UR14, R175 ;  /* 0x00000000af0e72ca */ /* 0x000fe200000e0000 */
[----:B------:R-:W-:Y:S01]  /*9c30*/  ULDC.64 UR12, c[0x0][0xaa0] ;  /* 0x0002a800000c7ab9 */ /* 0x000fe20000000a00 */
[----:B------:R-:W-:Y:S01]  /*9c40*/  R2UR UR15, R174 ;  /* 0x00000000ae0f72ca */ /* 0x000fe200000e0000 */
[----:B------:R-:W-:Y:S01]  /*9c50*/  UIMAD UR10, UR19, UR12, URZ ;  /* 0x0000000c130a72a4 */ /* 0x000fe2000f8e023f */
[----:B0-----:R-:W-:Y:S01]  /*9c60*/  IMAD R3, R17, 0x20, R176 ;  /* 0x0000002011037824 */ /* 0x001fe200078e02b0 */
[----:B------:R-:W-:Y:S01]  /*9c70*/  UIMAD.WIDE.U32 UR8, UR4, UR12, URZ ;  /* 0x0000000c040872a5 */ /* 0x000fe2000f8e003f */
[----:B------:R-:W-:Y:S01]  /*9c80*/  BSSY B1, `(.L_x_227) ;  /* 0x000003b000017945 */ /* 0x000fe20003800000 */
[----:B------:R-:W-:-:S04]  /*9c90*/  UIMAD UR10, UR4, UR13, UR10 ;  /* 0x0000000d040a72a4 */ /* 0x000fc8000f8e020a */
[----:B------:R-:W-:Y:S02]  /*9ca0*/  UIADD3 UR9, UR9, UR10, URZ ;  /* 0x0000000a09097290 */ /* 0x000fe4000fffe03f */
[----:B------:R-:W-:Y:S01]  /*9cb0*/  IMAD.U32 R8, RZ, RZ, UR14 ;  /* 0x0000000eff087e24 */ /* 0x000fe2000f8e00ff */
[----:B------:R-:W-:Y:S01]  /*9cc0*/  ULDC.64 UR10, c[0x0][0xae8] ;  /* 0x0002ba00000a7ab9 */ /* 0x000fe20000000a00 */
[----:B------:R-:W-:Y:S01]  /*9cd0*/  IMAD.U32 R13, RZ, RZ, UR14 ;  /* 0x0000000eff0d7e24 */ /* 0x000fe2000f8e00ff */
[----:B------:R-:W-:Y:S01]  /*9ce0*/  UIMAD.WIDE.U32 UR8, UR15, UR10, UR8 ;  /* 0x0000000a0f0872a5 */ /* 0x000fe2000f8e0008 */
[----:B------:R-:W-:-:S03]  /*9cf0*/  IMAD R8, R8, 0x80, R3 ;  /* 0x0000008008087824 */ /* 0x000fc600078e0203 */
[----:B------:R-:W-:Y:S01]  /*9d00*/  UIMAD UR9, UR15, UR11, UR9 ;  /* 0x0000000b0f0972a4 */ /* 0x000fe2000f8e0209 */
[----:B------:R-:W-:Y:S01]  /*9d10*/  IMAD.MOV.U32 R3, RZ, RZ, R8 ;  /* 0x000000ffff037224 */ /* 0x000fe200078e0008 */
[----:B-1----:R-:W-:Y:S01]  /*9d20*/  ISETP.NE.AND P0, PT, R11, 0x1, PT ;  /* 0x000000010b00780c */ /* 0x002fe20003f05270 */
[----:B------:R-:W-:Y:S02]  /*9d30*/  ULDC.64 UR10, c[0x0][0xaf0] ;  /* 0x0002bc00000a7ab9 */ /* 0x000fe40000000a00 */
[----:B------:R-:W-:Y:S02]  /*9d40*/  UIMAD UR7, UR7, UR10, URZ ;  /* 0x0000000a070772a4 */ /* 0x000fe4000f8e023f */
[----:B------:R-:W-:Y:S02]  /*9d50*/  UIMAD.WIDE.U32 UR8, UR61, UR10, UR8 ;  /* 0x0000000a3d0872a5 */ /* 0x000fe4000f8e0008 */
[----:B------:R-:W-:-:S03]  /*9d60*/  UIMAD UR4, UR61, UR11, UR7 ;  /* 0x0000000b3d0472a4 */ /* 0x000fc6000f8e0207 */
[----:B------:R-:W-:Y:S01]  /*9d70*/  ULDC.64 UR10, c[0x0][0xae0] ;  /* 0x0002b800000a7ab9 */ /* 0x000fe20000000a00 */
[----:B------:R-:W-:Y:S02]  /*9d80*/  UIADD3 UR4, UR9, UR4, URZ ;  /* 0x0000000409047290 */ /* 0x000fe4000fffe03f */
[----:B------:R-:W0:Y:S08]  /*9d90*/  @P0 LDC R5, c[0x0][0xbec] ;  /* 0x0002fb00ff050b82 */ /* 0x000e300000000800 */
[----:B------:R-:W1:Y:S01]  /*9da0*/  @P0 LDC R7, c[0x0][0xbf0] ;  /* 0x0002fc00ff070b82 */ /* 0x000e620000000800 */
[----:B0-----:R-:W-:-:S04]  /*9db0*/  @P0 IMAD.HI.U32 R4, R8, R5, RZ ;  /* 0x0000000508040227 */ /* 0x001fc800078e00ff */
[----:B------:R-:W-:Y:S02]  /*9dc0*/  IMAD.U32 R5, RZ, RZ, UR9 ;  /* 0x00000009ff057e24 */ /* 0x000fe4000f8e00ff */
[----:B------:R-:W-:Y:S01]  /*9dd0*/  IMAD.U32 R5, RZ, RZ, UR4 ;  /* 0x00000004ff057e24 */ /* 0x000fe2000f8e00ff */
[----:B-1----:R-:W-:-:S04]  /*9de0*/  @P0 SHF.R.U32.HI R3, RZ, R7, R4 ;  /* 0x00000007ff030219 */ /* 0x002fc80000011604 */
[--C-:B------:R-:W-:Y:S01]  /*9df0*/  SHF.R.S32.HI R4, RZ, 0x1f, R3.reuse ;  /* 0x0000001fff047819 */ /* 0x100fe20000011403 */
[----:B------:R-:W-:-:S04]  /*9e00*/  IMAD.MOV R7, RZ, RZ, -R3 ;  /* 0x000000ffff077224 */ /* 0x000fc800078e0a03 */
[----:B------:R-:W-:Y:S01]  /*9e10*/  IMAD R6, R4, UR10, RZ ;  /* 0x0000000a04067c24 */ /* 0x000fe2000f8e02ff */
[----:B------:R-:W-:Y:S01]  /*9e20*/  MOV R4, UR8 ;  /* 0x0000000800047c02 */ /* 0x000fe20008000f00 */
[----:B------:R-:W-:Y:S01]  /*9e30*/  IMAD R7, R11, R7, R8 ;  /* 0x000000070b077224 */ /* 0x000fe200078e0208 */
[----:B------:R-:W-:Y:S01]  /*9e40*/  ULDC.64 UR8, c[0x0][0xad8] ;  /* 0x0002b60000087ab9 */ /* 0x000fe20000000a00 */
[C---:B------:R-:W-:Y:S02]  /*9e50*/  IMAD R9, R3.reuse, UR11, R6 ;  /* 0x0000000b03097c24 */ /* 0x040fe4000f8e0206 */
[----:B------:R-:W-:Y:S01]  /*9e60*/  IMAD.WIDE.U32 R4, R3, UR10, R4 ;  /* 0x0000000a03047c25 */ /* 0x000fe2000f8e0004 */
[----:B------:R-:W-:-:S03]  /*9e70*/  SHF.R.S32.HI R3, RZ, 0x1f, R7 ;  /* 0x0000001fff037819 */ /* 0x000fc60000011407 */
[----:B------:R-:W-:Y:S02]  /*9e80*/  IMAD.IADD R5, R5, 0x1, R9 ;  /* 0x0000000105057824 */ /* 0x000fe400078e0209 */
[----:B------:R-:W-:Y:S02]  /*9e90*/  IMAD R6, R3, UR8, RZ ;  /* 0x0000000803067c24 */ /* 0x000fe4000f8e02ff */
[----:B------:R-:W-:Y:S02]  /*9ea0*/  IMAD R8, R13, 0x80, R176 ;  /* 0x000000800d087824 */ /* 0x000fe400078e02b0 */
[----:B-----5:R-:W-:Y:S02]  /*9eb0*/  IMAD R11, R0, R11, RZ ;  /* 0x0000000b000b7224 */ /* 0x020fe400078e02ff */
[C---:B------:R-:W-:Y:S02]  /*9ec0*/  IMAD R3, R7.reuse, UR9, R6 ;  /* 0x0000000907037c24 */ /* 0x040fe4000f8e0206 */
[----:B------:R-:W-:Y:S01]  /*9ed0*/  IMAD.WIDE.U32 R4, R7, UR8, R4 ;  /* 0x0000000807047c25 */ /* 0x000fe2000f8e0004 */
[----:B------:R-:W-:Y:S01]  /*9ee0*/  ISETP.GE.AND P2, PT, R8, R11, PT ;  /* 0x0000000b0800720c */ /* 0x000fe20003f46270 */
[----:B------:R-:W-:-:S02]  /*9ef0*/  ULDC.64 UR8, c[0x0][0xa80] ;  /* 0x0002a00000087ab9 */ /* 0x000fc40000000a00 */
[----:B------:R-:W-:Y:S01]  /*9f00*/  IMAD.IADD R3, R5, 0x1, R3 ;  /* 0x0000000105037824 */ /* 0x000fe200078e0203 */
[----:B------:R-:W-:Y:S01]  /*9f10*/  LEA R6, P3, R4, UR8, 0x1 ;  /* 0x0000000804067c11 */ /* 0x000fe2000f8608ff */
[----:B------:R-:W-:-:S03]  /*9f20*/  VIADD R0, R8, 0x20 ;  /* 0x0000002008007836 */ /* 0x000fc60000000000 */
[----:B------:R-:W-:Y:S01]  /*9f30*/  LEA.HI.X R3, R4, UR9, R3, 0x1, P3 ;  /* 0x0000000904037c11 */ /* 0x000fe200098f0c03 */
[----:B------:R0:W1:Y:S01]  /*9f40*/  SHFL.IDX PT, R7, R6, RZ, 0x181f ;  /* 0x00181fff06077589 */ /* 0x00006200000e0000 */
[-C--:B------:R-:W-:Y:S02]  /*9f50*/  ISETP.GE.AND P1, PT, R0, R11.reuse, PT ;  /* 0x0000000b0000720c */ /* 0x080fe40003f26270 */
[----:B------:R-:W-:Y:S01]  /*9f60*/  IADD3 R0, R8, 0x40, RZ ;  /* 0x0000004008007810 */ /* 0x000fe20007ffe0ff */
[----:B------:R0:W2:Y:S03]  /*9f70*/  SHFL.IDX PT, R5, R3, RZ, 0x181f ;  /* 0x00181fff03057589 */ /* 0x0000a600000e0000 */
[----:B------:R-:W-:Y:S01]  /*9f80*/  ISETP.GE.AND P0, PT, R0, R11, PT ;  /* 0x0000000b0000720c */ /* 0x000fe20003f06270 */
[----:B------:R-:W-:-:S12]  /*9f90*/  @P2 BRA `(.L_x_228) ;  /* 0x0000000000242947 */ /* 0x000fd80003800000 */
[----:B------:R-:W-:Y:S02]  /*9fa0*/  ULDC UR4, c[0x0][0xac8] ;  /* 0x0002b20000047ab9 */ /* 0x000fe40000000800 */
[----:B------:R-:W-:Y:S02]  /*9fb0*/  ISETP.GE.AND P4, PT, R2, UR4, PT ;  /* 0x0000000402007c0c */ /* 0x000fe4000bf86270 */
[----:B------:R-:W-:-:S11]  /*9fc0*/  ISETP.GE.AND P5, PT, R16, UR4, PT ;  /* 0x0000000410007c0c */ /* 0x000fd6000bfa6270 */
[-C--:B-1----:R-:W-:Y:S02]  /*9fd0*/  @!P4 LEA R12, P2, R2, R7.reuse, 0x1 ;  /* 0x00000007020cc211 */ /* 0x082fe400078408ff */
[----:B------:R-:W-:Y:S02]  /*9fe0*/  @!P5 LEA R4, P3, R16, R7, 0x1 ;  /* 0x000000071004d211 */ /* 0x000fe400078608ff */
[-C--:B--2---:R-:W-:Y:S02]  /*9ff0*/  @!P4 LEA.HI.X R13, R2, R5.reuse, R201, 0x1, P2 ;  /* 0x00000005020dc211 */ /* 0x084fe400010f0cc9 */
[----:B------:R-:W-:-:S03]  /*a000*/  @!P5 LEA.HI.X R5, R16, R5, R200, 0x1, P3 ;  /* 0x000000051005d211 */ /* 0x000fc600018f0cc8 */
[----:B------:R3:W-:Y:S04]  /*a010*/  @!P4 ST.E.128 desc[UR36][R12.64], RZ ;  /* 0x000000ff0c00c985 */ /* 0x0007e8000c101d24 */
[----:B------:R3:W-:Y:S02]  /*a020*/  @!P5 ST.E.128 desc[UR36][R4.64], RZ ;  /* 0x000000ff0400d985 */ /* 0x0007e4000c101d24 */
.L_x_228:
[----:B------:R-:W-:Y:S05]  /*a030*/  BSYNC B1 ;  /* 0x0000000000017941 */ /* 0x000fea0003800000 */
.L_x_227:
[----:B--23--:R2:W3:Y:S01]  /*a040*/  SHFL.IDX PT, R5, R3, 0x1, 0x181f ;  /* 0x00381f0003057f89 */ /* 0x00c4e200000e0000 */
[----:B------:R-:W-:Y:S03]  /*a050*/  BSSY B1, `(.L_x_229) ;  /* 0x000000c000017945 */ /* 0x000fe60003800000 */
[----:B-1----:R2:W1:Y:S01]  /*a060*/  SHFL.IDX PT, R7, R6, 0x1, 0x181f ;  /* 0x00381f0006077f89 */ /* 0x00246200000e0000 */
[----:B------:R-:W-:Y:S05]  /*a070*/  @P1 BRA `(.L_x_230) ;  /* 0x0000000000241947 */ /* 0x000fea0003800000 */
[----:B------:R-:W-:Y:S02]  /*a080*/  ULDC UR4, c[0x0][0xac8] ;  /* 0x0002b20000047ab9 */ /* 0x000fe40000000800 */
[----:B------:R-:W-:Y:S02]  /*a090*/  ISETP.GE.AND P3, PT, R2, UR4, PT ;  /* 0x0000000402007c0c */ /* 0x000fe4000bf66270 */
[----:B------:R-:W-:-:S11]  /*a0a0*/  ISETP.GE.AND P4, PT, R16, UR4, PT ;  /* 0x0000000410007c0c */ /* 0x000fd6000bf86270 */
[-C--:B-1----:R-:W-:Y:S02]  /*a0b0*/  @!P3 LEA R12, P1, R2, R7.reuse, 0x1 ;  /* 0x00000007020cb211 */ /* 0x082fe400078208ff */
[----:B------:R-:W-:Y:S02]  /*a0c0*/  @!P4 LEA R4, P2, R16, R7, 0x1 ;  /* 0x000000071004c211 */ /* 0x000fe400078408ff */
[-C--:B---3--:R-:W-:Y:S02]  /*a0d0*/  @!P3 LEA.HI.X R13, R2, R5.reuse, R201, 0x1, P1 ;  /* 0x00000005020db211 */ /* 0x088fe400008f0cc9 */
[----:B------:R-:W-:-:S03]  /*a0e0*/  @!P4 LEA.HI.X R5, R16, R5, R200, 0x1, P2 ;  /* 0x000000051005c211 */ /* 0x000fc600010f0cc8 */
[----:B------:R4:W-:Y:S04]  /*a0f0*/  @!P3 ST.E.128 desc[UR36][R12.64], RZ ;  /* 0x000000ff0c00b985 */ /* 0x0009e8000c101d24 */
[----:B------:R4:W-:Y:S02]  /*a100*/  @!P4 ST.E.128 desc[UR36][R4.64], RZ ;  /* 0x000000ff0400c985 */ /* 0x0009e4000c101d24 */
.L_x_230:
[----:B------:R-:W-:Y:S05]  /*a110*/  BSYNC B1 ;  /* 0x0000000000017941 */ /* 0x000fea0003800000 */
.L_x_229:
[----:B---34-:R3:W4:Y:S01]  /*a120*/  SHFL.IDX PT, R5, R3, 0x2, 0x181f ;  /* 0x00581f0003057f89 */ /* 0x01872200000e0000 */
        /* <DEDUP_REMOVED lines=8> */
[-C--:B----4-:R-:W-:Y:S02]  /*a1b0*/  @!P2 LEA.HI.X R13, R2, R5.reuse, R201, 0x1, P0 ;  /* 0x00000005020da211 */ /* 0x090fe400000f0cc9 */
[----:B------:R-:W-:-:S03]  /*a1c0*/  @!P3 LEA.HI.X R5, R16, R5, R200, 0x1, P1 ;  /* 0x000000051005b211 */ /* 0x000fc600008f0cc8 */
[----:B------:R1:W-:Y:S04]  /*a1d0*/  @!P2 ST.E.128 desc[UR36][R12.64], RZ ;  /* 0x000000ff0c00a985 */ /* 0x0003e8000c101d24 */
[----:B------:R1:W-:Y:S02]  /*a1e0*/  @!P3 ST.E.128 desc[UR36][R4.64], RZ ;  /* 0x000000ff0400b985 */ /* 0x0003e4000c101d24 */
.L_x_232:
[----:B------:R-:W-:Y:S05]  /*a1f0*/  BSYNC B1 ;  /* 0x0000000000017941 */ /* 0x000fea0003800000 */
.L_x_231:
[----:B------:R-:W-:Y:S01]  /*a200*/  VIADD R0, R8, 0x60 ;  /* 0x0000006008007836 */ /* 0x000fe20000000000 */
[----:B0-23--:R-:W0:Y:S04]  /*a210*/  SHFL.IDX PT, R3, R3, 0x3, 0x181f ;  /* 0x00781f0003037f89 */ /* 0x00de2800000e0000 */
[----:B------:R-:W-:Y:S01]  /*a220*/  ISETP.GE.AND P0, PT, R0, R11, PT ;  /* 0x0000000b0000720c */ /* 0x000fe20003f06270 */
[----:B-1--4-:R1:W2:-:S12]  /*a230*/  SHFL.IDX PT, R5, R6, 0x3, 0x181f ;  /* 0x00781f0006057f89 */ /* 0x01229800000e0000 */
[----:B-1----:R-:W-:Y:S05]  /*a240*/  @P0 BRA `(.L_x_221) ;  /* 0x0000000000240947 */ /* 0x002fea0003800000 */
[----:B------:R-:W-:Y:S02]  /*a250*/  ULDC UR4, c[0x0][0xac8] ;  /* 0x0002b20000047ab9 */ /* 0x000fe40000000800 */
[----:B------:R-:W-:Y:S02]  /*a260*/  ISETP.GE.AND P2, PT, R2, UR4, PT ;  /* 0x0000000402007c0c */ /* 0x000fe4000bf46270 */
[----:B------:R-:W-:-:S11]  /*a270*/  ISETP.GE.AND P3, PT, R16, UR4, PT ;  /* 0x0000000410007c0c */ /* 0x000fd6000bf66270 */
[-C--:B--2---:R-:W-:Y:S02]  /*a280*/  @!P2 LEA R6, P0, R2, R5.reuse, 0x1 ;  /* 0x000000050206a211 */ /* 0x084fe400078008ff */
[----:B------:R-:W-:Y:S02]  /*a290*/  @!P3 LEA R4, P1, R16, R5, 0x1 ;  /* 0x000000051004b211 */ /* 0x000fe400078208ff */
[-C--:B0-----:R-:W-:Y:S02]  /*a2a0*/  @!P2 LEA.HI.X R7, R2, R3.reuse, R201, 0x1, P0 ;  /* 0x000000030207a211 */ /* 0x081fe400000f0cc9 */
[----:B------:R-:W-:-:S03]  /*a2b0*/  @!P3 LEA.HI.X R5, R16, R3, R200, 0x1, P1 ;  /* 0x000000031005b211 */ /* 0x000fc600008f0cc8 */
[----:B------:R0:W-:Y:S04]  /*a2c0*/  @!P2 ST.E.128 desc[UR36][R6.64], RZ ;  /* 0x000000ff0600a985 */ /* 0x0001e8000c101d24 */
[----:B------:R0:W-:Y:S02]  /*a2d0*/  @!P3 ST.E.128 desc[UR36][R4.64], RZ ;  /* 0x000000ff0400b985 */ /* 0x0001e4000c101d24 */
.L_x_221:
[----:B------:R-:W-:Y:S05]  /*a2e0*/  BSYNC B0 ;  /* 0x0000000000007941 */ /* 0x000fea0003800000 */
.L_x_211:
[----:B------:R-:W-:Y:S02]  /*a2f0*/  ULDC UR4, c[0x0][0xc3c] ;  /* 0x00030f0000047ab9 */ /* 0x000fe40000000800 */
[----:B------:R-:W-:-:S13]  /*a300*/  ISETP.GE.AND P0, PT, R27, UR4, PT ;  /* 0x000000041b007c0c */ /* 0x000fda000bf06270 */
[----:B------:R-:W-:Y:S05]  /*a310*/  @!P0 BRA `(.L_x_233) ;  /* 0xffffff6c000c8947 */ /* 0x000fea000383ffff */
[----:B------:R-:W-:Y:S05]  /*a320*/  EXIT ;  /* 0x000000000000794d */ /* 0x000fea0003800000 */
.L_x_182:
[----:B------:R-:W-:-:S08]  /*a330*/  NOP ;  /* 0x0000000000007918 */ /* 0x000fd00000000000 */
[----:B0-----:R-:W0:-:S00]  /*a340*/  USETMAXREG.DEALLOC.CTAPOOL 0x28 ;  /* 0x00000028000079c8 */ /* 0x001e0000080e0500 */
[----:B0-----:R-:W-:Y:S02]  /*a350*/  LOP3.LUT R0, R0, 0x3, RZ, 0xc0, !PT ;  /* 0x0000000300007812 */ /* 0x001fe400078ec0ff */
[----:B------:R-:W-:-:S04]  /*a360*/  LOP3.LUT R23, R23, 0xffffff7f, RZ, 0xc0, !PT ;  /* 0xffffff7f17177812 */ /* 0x000fc800078ec0ff */
[----:B------:R-:W0:Y:S02]  /*a370*/  SHFL.IDX PT, R0, R0, RZ, 0x1f ;  /* 0x00001fff00007589 */ /* 0x000e2400000e0000 */
[----:B0-----:R-:W-:Y:S01]  /*a380*/  ISETP.NE.AND P0, PT, R0, RZ, PT ;  /* 0x000000ff0000720c */ /* 0x001fe20003f05270 */
[----:B------:R-:W-:-:S12]  /*a390*/  IMAD.MOV.U32 R0, RZ, RZ, RZ ;  /* 0x000000ffff007224 */ /* 0x000fd800078e00ff */
[----:B------:R-:W-:Y:S01]  /*a3a0*/  @P0 LOP3.LUT R23, R23, 0x80, RZ, 0xfc, !PT ;  /* 0x0000008017170812 */ /* 0x000fe200078efcff */
[----:B------:R-:W-:Y:S06]  /*a3b0*/  @!P0 BRA `(.L_x_234) ;  /* 0x00000000001c8947 */ /* 0x000fec0003800000 */
[----:B------:R-:W0:Y:S08]  /*a3c0*/  S2UR UR5, SR_CgaCtaId ;  /* 0x00000000000579c3 */ /* 0x000e300000008800 */
[----:B------:R-:W-:Y:S06]  /*a3d0*/  BAR.SYNC.DEFER_BLOCKING 0x5, 0x180 ;  /* 0x0146000000007b1d */ /* 0x000fec0000010000 */
[----:B------:R-:W-:-:S02]  /*a3e0*/  UMOV UR4, 0x400 ;  /* 0x0000040000047882 */ /* 0x000fc40000000000 */
[----:B0-----:R-:W-:-:S09]  /*a3f0*/  ULEA UR4, UR5, UR4, 0x18 ;  /* 0x0000000405047291 */ /* 0x001fd2000f8ec03f */
[----:B------:R-:W0:Y:S01]  /*a400*/  LDS.128 R16, [UR4+0x2a8d0] ;  /* 0x02a8d004ff107984 */ /* 0x000e220008000c00 */
[----:B------:R-:W-:Y:S06]  /*a410*/  BAR.ARV 0x4, 0x180 ;  /* 0x0106000000007b1d */ /* 0x000fec0000002000 */
[----:B------:R-:W-:Y:S05]  /*a420*/  BRA `(.L_x_235) ;  /* 0x0000000800947947 */ /* 0x000fea0003800000 */
.L_x_234:
[----:B------:R-:W0:Y:S01]  /*a430*/  S2R R2, SR_TID.X ;  /* 0x0000000000027919 */ /* 0x000e220000002100 */
[----:B------:R-:W-:Y:S01]  /*a440*/  ULDC UR4, c[0x0][0xc3c] ;  /* 0x00030f0000047ab9 */ /* 0x000fe20000000800 */
[----:B------:R-:W-:Y:S01]  /*a450*/  IMAD.MOV.U32 R9, RZ, RZ, RZ ;  /* 0x000000ffff097224 */ /* 0x000fe200078e00ff */
[----:B------:R-:W1:Y:S01]  /*a460*/  S2UR UR6, SR_CTAID.X ;  /* 0x00000000000679c3 */ /* 0x000e620000002500 */
[----:B------:R-:W-:Y:S01]  /*a470*/  ULDC UR5, c[0x0][0xc38] ;  /* 0x00030e0000057ab9 */ /* 0x000fe20000000800 */
[----:B0-----:R-:W-:-:S04]  /*a480*/  LOP3.LUT R7, R2, 0x1f, RZ, 0xc0, !PT ;  /* 0x0000001f02077812 */ /* 0x001fc800078ec0ff */
[----:B------:R-:W-:-:S04]  /*a490*/  ISETP.NE.AND P0, PT, R7, 0x1f, PT ;  /* 0x0000001f0700780c */ /* 0x000fc80003f05270 */
[----:B------:R-:W-:-:S13]  /*a4a0*/  ISETP.GE.OR P1, PT, R7, UR4, !P0 ;  /* 0x0000000407007c0c */ /* 0x000fda000c726670 */
[----:B------:R-:W0:Y:S08]  /*a4b0*/  @!P1 LDC.64 R4, c[0x0][0xc80] ;  /* 0x00032000ff049b82 */ /* 0x000e300000000a00 */
[----:B------:R-:W2:Y:S01]  /*a4c0*/  @!P1 LDC.64 R2, c[0x0][0xc78] ;  /* 0x00031e00ff029b82 */ /* 0x000ea20000000a00 */
[----:B0-----:R-:W-:-:S05]  /*a4d0*/  @!P1 IMAD.WIDE.U32 R4, R7, 0x4, R4 ;  /* 0x0000000407049825 */ /* 0x001fca00078e0004 */
[----:B------:R-:W3:Y:S01]  /*a4e0*/  @!P1 LDG.E R0, desc[UR36][R4.64] ;  /* 0x0000002404009981 */ /* 0x000ee2000c1e1900 */
[----:B--2---:R-:W-:-:S05]  /*a4f0*/  @!P1 IMAD.WIDE.U32 R2, R7, 0x4, R2 ;  /* 0x0000000407029825 */ /* 0x004fca00078e0002 */
[----:B------:R-:W3:Y:S01]  /*a500*/  @!P1 LDG.E R9, desc[UR36][R2.64] ;  /* 0x0000002402099981 */ /* 0x000ee2000c1e1900 */
[C---:B------:R-:W-:Y:S02]  /*a510*/  ISETP.NE.AND P1, PT, R7.reuse, RZ, PT ;  /* 0x000000ff0700720c */ /* 0x040fe40003f25270 */
[C---:B------:R-:W-:Y:S02]  /*a520*/  ISETP.GE.U32.AND P2, PT, R7.reuse, 0x2, PT ;  /* 0x000000020700780c */ /* 0x040fe40003f46070 */
[C---:B------:R-:W-:Y:S02]  /*a530*/  ISETP.GE.U32.AND P3, PT, R7.reuse, 0x4, PT ;  /* 0x000000040700780c */ /* 0x040fe40003f66070 */
[C---:B------:R-:W-:Y:S02]  /*a540*/  ISETP.GE.U32.AND P4, PT, R7.reuse, 0x8, PT ;  /* 0x000000080700780c */ /* 0x040fe40003f86070 */
[----:B------:R-:W-:Y:S01]  /*a550*/  ISETP.GE.U32.AND P5, PT, R7, 0x10, PT ;  /* 0x000000100700780c */ /* 0x000fe20003fa6070 */
[----:B------:R-:W-:Y:S01]  /*a560*/  UMOV UR4, URZ ;  /* 0x0000003f00047c82 */ /* 0x000fe20008000000 */
[----:B---3--:R-:W-:-:S05]  /*a570*/  IMAD R6, R0, R9, RZ ;  /* 0x0000000900067224 */ /* 0x008fca00078e02ff */
[----:B------:R-:W0:Y:S02]  /*a580*/  SHFL.UP PT, R8, R6, 0x1, RZ ;  /* 0x0420000006087989 */ /* 0x000e2400000e00ff */
[----:B0-----:R-:W-:-:S05]  /*a590*/  SEL R11, R8, RZ, P1 ;  /* 0x000000ff080b7207 */ /* 0x001fca0000800000 */
[----:B------:R-:W-:-:S05]  /*a5a0*/  IMAD.IADD R11, R6, 0x1, R11 ;  /* 0x00000001060b7824 */ /* 0x000fca00078e020b */
[----:B------:R-:W0:Y:S02]  /*a5b0*/  SHFL.UP PT, R8, R11, 0x2, RZ ;  /* 0x044000000b087989 */ /* 0x000e2400000e00ff */
[----:B0-----:R-:W-:-:S05]  /*a5c0*/  SEL R8, R8, RZ, P2 ;  /* 0x000000ff08087207 */ /* 0x001fca0001000000 */
[----:B------:R-:W-:-:S05]  /*a5d0*/  IMAD.IADD R8, R11, 0x1, R8 ;  /* 0x000000010b087824 */ /* 0x000fca00078e0208 */
[----:B------:R-:W0:Y:S02]  /*a5e0*/  SHFL.UP PT, R4, R8, 0x4, RZ ;  /* 0x0480000008047989 */ /* 0x000e2400000e00ff */
[----:B0-----:R-:W-:-:S04]  /*a5f0*/  SEL R3, R4, RZ, P3 ;  /* 0x000000ff04037207 */ /* 0x001fc80001800000 */
[----:B------:R-:W-:-:S05]  /*a600*/  IADD3 R3, R8, R3, RZ ;  /* 0x0000000308037210 */ /* 0x000fca0007ffe0ff */
[----:B------:R-:W0:Y:S02]  /*a610*/  SHFL.UP PT, R2, R3, 0x8, RZ ;  /* 0x0500000003027989 */ /* 0x000e2400000e00ff */
[----:B0-----:R-:W-:-:S05]  /*a620*/  SEL R2, R2, RZ, P4 ;  /* 0x000000ff02027207 */ /* 0x001fca0002000000 */
[----:B------:R-:W-:-:S05]  /*a630*/  IMAD.IADD R2, R3, 0x1, R2 ;  /* 0x0000000103027824 */ /* 0x000fca00078e0202 */
[----:B------:R-:W0:Y:S02]  /*a640*/  SHFL.UP PT, R4, R2, 0x10, RZ ;  /* 0x0600000002047989 */ /* 0x000e2400000e00ff */
[----:B0-----:R-:W-:-:S05]  /*a650*/  SEL R5, R4, RZ, P5 ;  /* 0x000000ff04057207 */ /* 0x001fca0002800000 */
[----:B------:R-:W-:-:S05]  /*a660*/  IMAD.IADD R5, R2, 0x1, R5 ;  /* 0x0000000102057824 */ /* 0x000fca00078e0205 */
[----:B------:R-:W0:Y:S02]  /*a670*/  SHFL.IDX PT, R6, R5, 0x1f, 0x1f ;  /* 0x03e01f0005067f89 */ /* 0x000e2400000e0000 */
[----:B0-----:R-:W-:-:S05]  /*a680*/  IMAD R6, R6, UR5, RZ ;  /* 0x0000000506067c24 */ /* 0x001fca000f8e02ff */
[----:B-1----:R-:W-:Y:S01]  /*a690*/  ISETP.GT.AND P6, PT, R6, UR6, PT ;  /* 0x0000000606007c0c */ /* 0x002fe2000bfc4270 */
[----:B------:R-:W-:-:S12]  /*a6a0*/  IMAD.MOV.U32 R3, RZ, RZ, R6 ;  /* 0x000000ffff037224 */ /* 0x000fd800078e0006 */
[----:B------:R-:W-:Y:S05]  /*a6b0*/  @P6 BRA `(.L_x_236) ;  /* 0x0000000000986947 */ /* 0x000fea0003800000 */
[----:B------:R-:W-:Y:S01]  /*a6c0*/  IMAD.MOV.U32 R6, RZ, RZ, R3 ;  /* 0x000000ffff067224 */ /* 0x000fe200078e0003 */
[----:B------:R-:W-:Y:S01]  /*a6d0*/  UMOV UR4, URZ ;  /* 0x0000003f00047c82 */ /* 0x000fe20008000000 */
[----:B------:R-:W-:-:S05]  /*a6e0*/  ULDC UR5, c[0x0][0xc38] ;  /* 0x00030e0000057ab9 */ /* 0x000fca0000000800 */
.L_x_238:
[----:B------:R-:W0:Y:S01]  /*a6f0*/  LDC R0, c[0x0][0xc3c] ;  /* 0x00030f00ff007b82 */ /* 0x000e220000000800 */
[----:B------:R-:W-:-:S06]  /*a700*/  UIADD3 UR4, UR4, 0x1f, URZ ;  /* 0x0000001f04047890 */ /* 0x000fcc000fffe03f */
[----:B0-----:R-:W-:-:S13]  /*a710*/  ISETP.LE.AND P6, PT, R0, UR4, PT ;  /* 0x0000000400007c0c */ /* 0x001fda000bfc3270 */
[----:B------:R-:W-:Y:S05]  /*a720*/  @P6 BRA `(.L_x_237) ;  /* 0x0000000400a86947 */ /* 0x000fea0003800000 */
[----:B------:R-:W-:-:S05]  /*a730*/  VIADD R9, R7, UR4 ;  /* 0x0000000407097c36 */ /* 0x000fca0008000000 */
[----:B------:R-:W-:Y:S01]  /*a740*/  ISETP.GE.OR P6, PT, R9, R0, !P0 ;  /* 0x000000000900720c */ /* 0x000fe200047c6670 */
[----:B------:R-:W-:-:S12]  /*a750*/  IMAD.MOV.U32 R0, RZ, RZ, RZ ;  /* 0x000000ffff007224 */ /* 0x000fd800078e00ff */
[----:B------:R-:W0:Y:S08]  /*a760*/  @!P6 LDC.64 R4, c[0x0][0xc80] ;  /* 0x00032000ff04eb82 */ /* 0x000e300000000a00 */
[----:B------:R-:W1:Y:S01]  /*a770*/  @!P6 LDC.64 R2, c[0x0][0xc78] ;  /* 0x00031e00ff02eb82 */ /* 0x000e620000000a00 */
[----:B0-----:R-:W-:-:S05]  /*a780*/  @!P6 IMAD.WIDE R4, R9, 0x4, R4 ;  /* 0x000000040904e825 */ /* 0x001fca00078e0204 */
[----:B------:R-:W2:Y:S01]  /*a790*/  @!P6 LDG.E R0, desc[UR36][R4.64] ;  /* 0x000000240400e981 */ /* 0x000ea2000c1e1900 */
[----:B-1----:R-:W-:Y:S01]  /*a7a0*/  @!P6 IMAD.WIDE R2, R9, 0x4, R2 ;  /* 0x000000040902e825 */ /* 0x002fe200078e0202 */
[----:B------:R-:W-:-:S06]  /*a7b0*/  MOV R9, RZ ;  /* 0x000000ff00097202 */ /* 0x000fcc0000000f00 */
[----:B------:R-:W2:Y:S02]  /*a7c0*/  @!P6 LDG.E R9, desc[UR36][R2.64] ;  /* 0x000000240209e981 */ /* 0x000ea4000c1e1900 */
[----:B--2---:R-:W-:-:S05]  /*a7d0*/  IMAD R13, R0, R9, RZ ;  /* 0x00000009000d7224 */ /* 0x004fca00078e02ff */
[----:B------:R-:W0:Y:S02]  /*a7e0*/  SHFL.UP PT, R8, R13, 0x1, RZ ;  /* 0x042000000d087989 */ /* 0x000e2400000e00ff */
[----:B0-----:R-:W-:-:S05]  /*a7f0*/  SEL R8, R8, RZ, P1 ;  /* 0x000000ff08087207 */ /* 0x001fca0000800000 */
[----:B------:R-:W-:-:S05]  /*a800*/  IMAD.IADD R8, R13, 0x1, R8 ;  /* 0x000000010d087824 */ /* 0x000fca00078e0208 */
        /* <DEDUP_REMOVED lines=12> */
[----:B------:R-:W0:Y:S02]  /*a8d0*/  SHFL.IDX PT, R2, R5, 0x1f, 0x1f ;  /* 0x03e01f0005027f89 */ /* 0x000e2400000e0000 */
[----:B0-----:R-:W-:-:S04]  /*a8e0*/  IMAD R3, R2, UR5, RZ ;  /* 0x0000000502037c24 */ /* 0x001fc8000f8e02ff */
[----:B------:R-:W-:-:S05]  /*a8f0*/  IMAD.IADD R6, R3, 0x1, R6 ;  /* 0x0000000103067824 */ /* 0x000fca00078e0206 */
[----:B------:R-:W-:-:S13]  /*a900*/  ISETP.GT.AND P6, PT, R6, UR6, PT ;  /* 0x0000000606007c0c */ /* 0x000fda000bfc4270 */
[----:B------:R-:W-:Y:S05]  /*a910*/  @!P6 BRA `(.L_x_238) ;  /* 0xfffffffc0074e947 */ /* 0x000fea000383ffff */
.L_x_236:
[----:B------:R-:W-:Y:S01]  /*a920*/  IADD3 R10, -R3, R6, RZ ;  /* 0x00000006030a7210 */ /* 0x000fe20007ffe1ff */
[----:B------:R-:W-:-:S04]  /*a930*/  IMAD.MOV.U32 R16, RZ, RZ, RZ ;  /* 0x000000ffff107224 */ /* 0x000fc800078e00ff */
[----:B------:R-:W-:-:S05]  /*a940*/  IMAD R2, R5, UR5, R10 ;  /* 0x0000000505027c24 */ /* 0x000fca000f8e020a */
[----:B------:R-:W-:-:S13]  /*a950*/  ISETP.GT.AND P0, PT, R2, UR6, PT ;  /* 0x0000000602007c0c */ /* 0x000fda000bf04270 */
[----:B------:R-:W-:-:S04]  /*a960*/  VOTE.ANY R6, PT, !P0 ;  /* 0x0000000000067806 */ /* 0x000fc800040e0100 */
[----:B------:R-:W0:Y:S01]  /*a970*/  POPC R19, R6 ;  /* 0x0000000600137309 */ /* 0x000e220000000000 */
[----:B------:R-:W-:Y:S01]  /*a980*/  ISETP.NE.AND P0, PT, R6, RZ, PT ;  /* 0x000000ff0600720c */ /* 0x000fe20003f05270 */
[----:B0-----:R-:W0:Y:S04]  /*a990*/  SHFL.IDX PT, R0, R0, R19, 0x1f ;  /* 0x00001f1300007589 */ /* 0x001e2800000e0000 */
[----:B------:R1:W2:Y:S01]  /*a9a0*/  SHFL.IDX PT, R9, R9, R19, 0x1f ;  /* 0x00001f1309097589 */ /* 0x0002a200000e0000 */
[----:B0-----:R-:W-:-:S04]  /*a9b0*/  IABS R4, R0 ;  /* 0x0000000000047213 */ /* 0x001fc80000000000 */
[----:B------:R-:W0:Y:S08]  /*a9c0*/  I2F.RP R8, R4 ;  /* 0x0000000400087306 */ /* 0x000e300000209400 */
[----:B0-----:R-:W0:Y:S02]  /*a9d0*/  MUFU.RCP R8, R8 ;  /* 0x0000000800087308 */ /* 0x001e240000001000 */
[----:B0-----:R-:W-:-:S06]  /*a9e0*/  VIADD R2, R8, 0xffffffe ;  /* 0x0ffffffe08027836 */ /* 0x001fcc0000000000 */
[----:B------:R-:W0:Y:S02]  /*a9f0*/  F2I.FTZ.U32.TRUNC.NTZ R3, R2 ;  /* 0x0000000200037305 */ /* 0x000e24000021f000 */
[----:B0-----:R-:W-:Y:S01]  /*aa00*/  IMAD.MOV R11, RZ, RZ, -R3 ;  /* 0x000000ffff0b7224 */ /* 0x001fe200078e0a03 */
[----:B-12---:R-:W-:Y:S06]  /*aa10*/  @!P0 BRA `(.L_x_239) ;  /* 0x0000000000088947 */ /* 0x006fec0003800000 */
[----:B------:R-:W-:-:S06]  /*aa20*/  VIADD R16, R19, 0xffffffff ;  /* 0xffffffff13107836 */ /* 0x000fcc0000000000 */
[----:B------:R0:W1:Y:S02]  /*aa30*/  SHFL.IDX PT, R16, R5, R16, 0x1f ;  /* 0x00001f1005107589 */ /* 0x00006400000e0000 */
.L_x_239:
[----:B-1----:R-:W-:Y:S01]  /*aa40*/  IMAD R16, R16, UR5, R10 ;  /* 0x0000000510107c24 */ /* 0x002fe2000f8e020a */
[----:B0-----:R-:W-:Y:S01]  /*aa50*/  IABS R5, R9 ;  /* 0x0000000900057213 */ /* 0x001fe20000000000 */
[----:B------:R-:W-:Y:S01]  /*aa60*/  IMAD R11, R11, R4, RZ ;  /* 0x000000040b0b7224 */ /* 0x000fe200078e02ff */
[----:B------:R-:W-:Y:S01]  /*aa70*/  IABS R10, R0 ;  /* 0x00000000000a7213 */ /* 0x000fe20000000000 */
[----:B------:R-:W-:Y:S01]  /*aa80*/  IMAD.MOV.U32 R2, RZ, RZ, RZ ;  /* 0x000000ffff027224 */ /* 0x000fe200078e00ff */
[----:B------:R-:W-:Y:S01]  /*aa90*/  IADD3 R17, -R16, UR6, RZ ;  /* 0x0000000610117c10 */ /* 0x000fe2000fffe1ff */
[----:B------:R-:W0:Y:S01]  /*aaa0*/  I2F.RP R6, R5 ;  /* 0x0000000500067306 */ /* 0x000e220000209400 */
[----:B------:R-:W-:Y:S02]  /*aab0*/  VIADD R19, R19, UR4 ;  /* 0x0000000413137c36 */ /* 0x000fe40008000000 */
[----:B------:R-:W-:Y:S01]  /*aac0*/  IABS R8, R17 ;  /* 0x0000001100087213 */ /* 0x000fe20000000000 */
[----:B------:R-:W-:-:S03]  /*aad0*/  IMAD.HI.U32 R2, R3, R11, R2 ;  /* 0x0000000b03027227 */ /* 0x000fc600078e0002 */
[----:B------:R-:W-:Y:S01]  /*aae0*/  MOV R3, R8 ;  /* 0x0000000800037202 */ /* 0x000fe20000000f00 */
[----:B------:R-:W-:-:S04]  /*aaf0*/  IMAD.MOV R10, RZ, RZ, -R10 ;  /* 0x000000ffff0a7224 */ /* 0x000fc800078e0a0a */
[----:B------:R-:W-:Y:S02]  /*ab00*/  IMAD.MOV.U32 R8, RZ, RZ, R10 ;  /* 0x000000ffff087224 */ /* 0x000fe400078e000a */
[----:B------:R-:W-:Y:S01]  /*ab10*/  IMAD.HI.U32 R2, R2, R3, RZ ;  /* 0x0000000302027227 */ /* 0x000fe200078e00ff */
[----:B0-----:R-:W0:Y:S03]  /*ab20*/  MUFU.RCP R6, R6 ;  /* 0x0000000600067308 */ /* 0x001e260000001000 */
[----:B------:R-:W-:-:S05]  /*ab30*/  IMAD R3, R2, R8, R3 ;  /* 0x0000000802037224 */ /* 0x000fca00078e0203 */
[----:B------:R-:W-:Y:S01]  /*ab40*/  ISETP.GT.U32.AND P1, PT, R4, R3, PT ;  /* 0x000000030400720c */ /* 0x000fe20003f24070 */
[----:B0-----:R-:W-:-:S12]  /*ab50*/  VIADD R8, R6, 0xffffffe ;  /* 0x0ffffffe06087836 */ /* 0x001fd80000000000 */
[----:B------:R-:W-:Y:S02]  /*ab60*/  @!P1 IMAD.IADD R3, R3, 0x1, -R4 ;  /* 0x0000000103039824 */ /* 0x000fe400078e0a04 */
[----:B------:R-:W-:Y:S01]  /*ab70*/  @!P1 VIADD R2, R2, 0x1 ;  /* 0x0000000102029836 */ /* 0x000fe20000000000 */
[----:B------:R-:W-:Y:S02]  /*ab80*/  ISETP.NE.AND P1, PT, R0, RZ, PT ;  /* 0x000000ff0000720c */ /* 0x000fe40003f25270 */
[----:B------:R-:W-:Y:S02]  /*ab90*/  ISETP.GE.U32.AND P0, PT, R3, R4, PT ;  /* 0x000000040300720c */ /* 0x000fe40003f06070 */
[----:B------:R0:W1:Y:S01]  /*aba0*/  F2I.FTZ.U32.TRUNC.NTZ R3, R8 ;  /* 0x0000000800037305 */ /* 0x000062000021f000 */
[----:B------:R-:W-:-:S04]  /*abb0*/  LOP3.LUT R4, R17, R0, RZ, 0x3c, !PT ;  /* 0x0000000011047212 */ /* 0x000fc800078e3cff */
[----:B------:R-:W-:Y:S02]  /*abc0*/  ISETP.GE.AND P2, PT, R4, RZ, PT ;  /* 0x000000ff0400720c */ /* 0x000fe40003f46270 */
[----:B0-----:R-:W-:-:S04]  /*abd0*/  IABS R8, R9 ;  /* 0x0000000900087213 */ /* 0x001fc80000000000 */
[----:B------:R-:W-:Y:S02]  /*abe0*/  @P0 VIADD R2, R2, 0x1 ;  /* 0x0000000102020836 */ /* 0x000fe40000000000 */
[----:B------:R-:W-:Y:S02]  /*abf0*/  IMAD.MOV R8, RZ, RZ, -R8 ;  /* 0x000000ffff087224 */ /* 0x000fe400078e0a08 */
[----:B------:R-:W-:Y:S01]  /*ac00*/  IMAD.MOV.U32 R6, RZ, RZ, R2 ;  /* 0x000000ffff067224 */ /* 0x000fe200078e0002 */
[----:B-1----:R-:W-:-:S03]  /*ac10*/  IADD3 R2, RZ, -R3, RZ ;  /* 0x80000003ff027210 */ /* 0x002fc60007ffe0ff */
[----:B------:R-:W-:Y:S01]  /*ac20*/  @!P2 IMAD.MOV R6, RZ, RZ, -R6 ;  /* 0x000000ffff06a224 */ /* 0x000fe200078e0a06 */
[----:B------:R-:W-:Y:S01]  /*ac30*/  @!P1 LOP3.LUT R6, RZ, R0, RZ, 0x33, !PT ;  /* 0x00000000ff069212 */ /* 0x000fe200078e33ff */
[----:B------:R-:W-:Y:S02]  /*ac40*/  IMAD R11, R2, R5, RZ ;  /* 0x00000005020b7224 */ /* 0x000fe400078e02ff */
[----:B------:R-:W-:Y:S01]  /*ac50*/  IMAD.MOV.U32 R2, RZ, RZ, RZ ;  /* 0x000000ffff027224 */ /* 0x000fe200078e00ff */
[-C--:B------:R-:W-:Y:S01]  /*ac60*/  IABS R4, R6.reuse ;  /* 0x0000000600047213 */ /* 0x080fe20000000000 */
[----:B------:R-:W-:Y:S02]  /*ac70*/  IMAD R0, R0, R6, RZ ;  /* 0x0000000600007224 */ /* 0x000fe400078e02ff */
[----:B------:R-:W-:-:S04]  /*ac80*/  IMAD.HI.U32 R2, R3, R11, R2 ;  /* 0x0000000b03027227 */ /* 0x000fc800078e0002 */
[----:B------:R-:W-:Y:S02]  /*ac90*/  IMAD.MOV.U32 R3, RZ, RZ, R4 ;  /* 0x000000ffff037224 */ /* 0x000fe400078e0004 */
[----:B------:R-:W-:Y:S02]  /*aca0*/  IMAD.MOV.U32 R4, RZ, RZ, R8 ;  /* 0x000000ffff047224 */ /* 0x000fe400078e0008 */
[----:B------:R-:W-:-:S04]  /*acb0*/  IMAD.HI.U32 R2, R2, R3, RZ ;  /* 0x0000000302027227 */ /* 0x000fc800078e00ff */
[----:B------:R-:W-:Y:S01]  /*acc0*/  IMAD R4, R2, R4, R3 ;  /* 0x0000000402047224 */ /* 0x000fe200078e0203 */
[----:B------:R-:W-:Y:S01]  /*acd0*/  LOP3.LUT R3, R6, R9, RZ, 0x3c, !PT ;  /* 0x0000000906037212 */ /* 0x000fe200078e3cff */
[----:B------:R-:W-:-:S03]  /*ace0*/  IMAD.IADD R17, R17, 0x1, -R0 ;  /* 0x0000000111117824 */ /* 0x000fc600078e0a00 */
[----:B------:R-:W-:Y:S02]  /*acf0*/  ISETP.GT.U32.AND P1, PT, R5, R4, PT ;  /* 0x000000040500720c */ /* 0x000fe40003f24070 */
[----:B------:R-:W-:-:S11]  /*ad00*/  ISETP.GE.AND P2, PT, R3, RZ, PT ;  /* 0x000000ff0300720c */ /* 0x000fd60003f46270 */
[----:B------:R-:W-:Y:S01]  /*ad10*/  @!P1 IMAD.IADD R4, R4, 0x1, -R5 ;  /* 0x0000000104049824 */ /* 0x000fe200078e0a05 */
[----:B------:R-:W-:Y:S02]  /*ad20*/  @!P1 IADD3 R2, R2, 0x1, RZ ;  /* 0x0000000102029810 */ /* 0x000fe40007ffe0ff */
[----:B------:R-:W-:Y:S02]  /*ad30*/  ISETP.NE.AND P1, PT, R9, RZ, PT ;  /* 0x000000ff0900720c */ /* 0x000fe40003f25270 */
[----:B------:R-:W-:-:S13]  /*ad40*/  ISETP.GE.U32.AND P0, PT, R4, R5, PT ;  /* 0x000000050400720c */ /* 0x000fda0003f06070 */
[----:B------:R-:W-:-:S04]  /*ad50*/  @P0 VIADD R2, R2, 0x1 ;  /* 0x0000000102020836 */ /* 0x000fc80000000000 */
[----:B------:R-:W-:Y:S01]  /*ad60*/  @!P2 IMAD.MOV R2, RZ, RZ, -R2 ;  /* 0x000000ffff02a224 */ /* 0x000fe200078e0a02 */
[----:B------:R-:W-:-:S05]  /*ad70*/  @!P1 LOP3.LUT R2, RZ, R9, RZ, 0x33, !PT ;  /* 0x00000009ff029212 */ /* 0x000fca00078e33ff */
[----:B------:R-:W-:-:S04]  /*ad80*/  IMAD.MOV R18, RZ, RZ, -R2 ;  /* 0x000000ffff127224 */ /* 0x000fc800078e0a02 */
[C---:B------:R-:W-:Y:S02]  /*ad90*/  IMAD R18, R9.reuse, R18, R6 ;  /* 0x0000001209127224 */ /* 0x040fe400078e0206 */
[----:B------:R-:W-:-:S05]  /*ada0*/  IMAD R9, R9, 0x1000000, R2 ;  /* 0x0100000009097824 */ /* 0x000fca00078e0202 */
[----:B------:R-:W-:Y:S01]  /*adb0*/  LEA R18, R18, R9, 0x10 ;  /* 0x0000000912127211 */ /* 0x000fe200078e80ff */
[----:B------:R-:W-:Y:S06]  /*adc0*/  BRA `(.L_x_240) ;  /* 0x0000000000147947 */ /* 0x000fec0003800000 */
.L_x_237:
[----:B------:R-:W-:Y:S01]  /*add0*/  ULDC UR4, c[0x0][0xc3c] ;  /* 0x00030f0000047ab9 */ /* 0x000fe20000000800 */
[----:B------:R-:W-:Y:S02]  /*ade0*/  IMAD.MOV.U32 R17, RZ, RZ, RZ ;  /* 0x000000ffff117224 */ /* 0x000fe400078e00ff */
[----:B------:R-:W-:Y:S02]  /*adf0*/  IMAD.U32 R16, RZ, RZ, UR6 ;  /* 0x00000006ff107e24 */ /* 0x000fe4000f8e00ff */
[----:B------:R-:W-:Y:S02]  /*ae00*/  IMAD.MOV.U32 R18, RZ, RZ, RZ ;  /* 0x000000ffff127224 */ /* 0x000fe400078e00ff */
[----:B------:R-:W-:-:S07]  /*ae10*/  IMAD.U32 R19, RZ, RZ, UR4 ;  /* 0x00000004ff137e24 */ /* 0x000fce000f8e00ff */
.L_x_240:
[----:B------:R-:W-:-:S13]  /*ae20*/  ISETP.NE.AND P0, PT, R7, RZ, PT ;  /* 0x000000ff0700720c */ /* 0x000fda0003f05270 */
[----:B------:R-:W0:Y:S01]  /*ae30*/  @!P0 S2R R3, SR_CgaCtaId ;  /* 0x0000000000038919 */ /* 0x000e220000008800 */
[----:B------:R-:W-:-:S04]  /*ae40*/  @!P0 MOV R0, 0x400 ;  /* 0x0000040000008802 */ /* 0x000fc80000000f00 */
[----:B0-----:R-:W-:-:S05]  /*ae50*/  @!P0 LEA R0, R3, R0, 0x18 ;  /* 0x0000000003008211 */ /* 0x001fca00078ec0ff */
[----:B------:R1:W-:Y:S01]  /*ae60*/  @!P0 STS.128 [R0+0x2a8d0], R16 ;  /* 0x02a8d01000008388 */ /* 0x0003e20000000c00 */
[----:B------:R-:W-:Y:S06]  /*ae70*/  BAR.ARV 0x5, 0x180 ;  /* 0x0146000000007b1d */ /* 0x000fec0000002000 */
.L_x_235:
[----:B------:R2:W-:Y:S01]  /*ae80*/  STL [R1+0x18], RZ ;  /* 0x000018ff01007387 */ /* 0x0005e20000100800 */
[----:B------:R-:W-:Y:S01]  /*ae90*/  ULDC UR4, c[0x0][0xc3c] ;  /* 0x00030f0000047ab9 */ /* 0x000fe20000000800 */
[----:B------:R-:W-:Y:S01]  /*aea0*/  IMAD.MOV.U32 R28, RZ, RZ, 0x1 ;  /* 0x00000001ff1c7424 */ /* 0x000fe200078e00ff */
[----:B0-----:R-:W-:Y:S01]  /*aeb0*/  ISETP.GE.AND P0, PT, R19, UR4, PT ;  /* 0x0000000413007c0c */ /* 0x001fe2000bf06270 */
[----:B------:R-:W-:-:S12]  /*aec0*/  IMAD.MOV.U32 R27, RZ, RZ, RZ ;  /* 0x000000ffff1b7224 */ /* 0x000fd800078e00ff */
[----:B--2---:R-:W-:Y:S05]  /*aed0*/  @P0 BRA `(.L_x_241) ;  /* 0x0000004800ac0947 */ /* 0x004fea0003800000 */
[----:B-1----:R-:W2:Y:S01]  /*aee0*/  LDL R0, [R1+0x1c] ;  /* 0x00001c0001007983 */ /* 0x002ea20000100800 */
[----:B------:R-:W0:Y:S01]  /*aef0*/  S2UR UR5, SR_CgaCtaId ;  /* 0x00000000000579c3 */ /* 0x000e220000008800 */
[----:B------:R-:W-:Y:S01]  /*af00*/  BSSY B8, `(.L_x_241) ;  /* 0x00004a8000087945 */ /* 0x000fe20003800000 */
[----:B------:R-:W-:Y:S01]  /*af10*/  IMAD.MOV.U32 R28, RZ, RZ, 0x1 ;  /* 0x00000001ff1c7424 */ /* 0x000fe200078e00ff */
[----:B------:R-:W1:Y:S01]  /*af20*/  S2R R5, SR_TID.X ;  /* 0x0000000000057919 */ /* 0x000e620000002100 */
[----:B------:R-:W-:Y:S01]  /*af30*/  IMAD.MOV.U32 R27, RZ, RZ, RZ ;  /* 0x000000ffff1b7224 */ /* 0x000fe200078e00ff */
[----:B------:R-:W-:Y:S01]  /*af40*/  ULDC UR39, c[0x0][0xc] ;  /* 0x0000030000277ab9 */ /* 0x000fe20000000800 */
[----:B------:R3:W-:Y:S01]  /*af50*/  STL [R1+0x18], RZ ;  /* 0x000018ff01007387 */ /* 0x0007e20000100800 */
[----:B-1----:R-:W-:Y:S02]  /*af60*/  LOP3.LUT R4, R5, 0x7f, RZ, 0xc0, !PT ;  /* 0x0000007f05047812 */ /* 0x002fe400078ec0ff */
[----:B--2---:R-:W-:-:S02]  /*af70*/  R2UR UR4, R0 ;  /* 0x00000000000472ca */ /* 0x004fc400000e0000 */
[----:B------:R-:W-:-:S04]  /*af80*/  SHF.L.U32 R0, R5, 0x3, RZ ;  /* 0x0000000305007819 */ /* 0x000fc800000006ff */
[----:B------:R-:W-:-:S04]  /*af90*/  LOP3.LUT R2, R0, 0x1f8, RZ, 0xc0, !PT ;  /* 0x000001f800027812 */ /* 0x000fc800078ec0ff */
[----:B------:R-:W-:Y:S01]  /*afa0*/  LOP3.LUT R3, R2, 0x38, R5, 0x78, !PT ;  /* 0x0000003802037812 */ /* 0x000fe200078e7805 */
[----:B------:R-:W-:Y:S01]  /*afb0*/  IMAD.SHL.U32 R2, R5, 0x10, RZ ;  /* 0x0000001005027824 */ /* 0x000fe200078e00ff */
[----:B------:R-:W-:Y:S01]  /*afc0*/  SHF.R.U32.HI R5, RZ, 0x3, R4 ;  /* 0x00000003ff057819 */ /* 0x000fe20000011604 */
[----:B------:R-:W-:Y:S01]  /*afd0*/  ULOP3.LUT UR38, UR4, 0x2, URZ, 0xfc, !UPT ;  /* 0x0000000204267892 */ /* 0x000fe2000f8efc3f */
[----:B------:R-:W-:Y:S02]  /*afe0*/  LOP3.LUT R32, R3, 0x200, R0, 0xf8, !PT ;  /* 0x0000020003207812 */ /* 0x000fe400078ef800 */
[----:B------:R-:W-:Y:S01]  /*aff0*/  UMOV UR4, 0x400 ;  /* 0x0000040000047882 */ /* 0x000fe20000000000 */
[----:B------:R-:W-:Y:S01]  /*b000*/  LOP3.LUT R4, R0, 0x38, RZ, 0xc0, !PT ;  /* 0x0000003800047812 */ /* 0x000fe200078ec0ff */
[----:B0-----:R-:W-:Y:S01]  /*b010*/  ULEA UR4, UR5, UR4, 0x18 ;  /* 0x0000000405047291 */ /* 0x001fe2000f8ec03f */
[----:B------:R-:W-:Y:S02]  /*b020*/  LOP3.LUT R3, R5, 0x70, R2, 0xf8, !PT ;  /* 0x0000007005037812 */ /* 0x000fe400078ef802 */
[----:B------:R-:W-:-:S02]  /*b030*/  LOP3.LUT R2, R4, 0x40, RZ, 0xfc, !PT ;  /* 0x0000004004027812 */ /* 0x000fc400078efcff */
[----:B------:R-:W-:Y:S01]  /*b040*/  LOP3.LUT R0, R4, 0x80, RZ, 0xfc, !PT ;  /* 0x0000008004007812 */ /* 0x000fe200078efcff */
[----:B------:R-:W-:-:S04]  /*b050*/  IMAD.U32 R22, RZ, RZ, UR4 ;  /* 0x00000004ff167e24 */ /* 0x000fc8000f8e00ff */
[----:B---3--:R-:W-:-:S07]  /*b060*/  IMAD R33, R32, 0x2, R22 ;  /* 0x0000000220217824 */ /* 0x008fce00078e0216 */
.L_x_304:
[----:B0-----:R-:W0:Y:S02]  /*b070*/  LDC.64 R30, c[0x0][0xc88] ;  /* 0x00032200ff1e7b82 */ /* 0x001e240000000a00 */
[----:B0-----:R-:W-:-:S06]  /*b080*/  IMAD.WIDE R30, R19, 0x4, R30 ;  /* 0x00000004131e7825 */ /* 0x001fcc00078e021e */
[----:B--2---:R-:W2:Y:S01]  /*b090*/  LDG.E R30, desc[UR36][R30.64] ;  /* 0x000000241e1e7981 */ /* 0x004ea2000c1e1900 */
[----:B------:R-:W-:Y:S05]  /*b0a0*/  YIELD ;  /* 0x0000000000007946 */ /* 0x000fea0003800000 */
[----:B------:R-:W-:Y:S01]  /*b0b0*/  ULDC.64 UR4, c[0x0][0xa28] ;  /* 0x00028a0000047ab9 */ /* 0x000fe20000000a00 */
[----:B------:R-:W-:Y:S01]  /*b0c0*/  IMAD.MOV.U32 R37, RZ, RZ, RZ ;  /* 0x000000ffff257224 */ /* 0x000fe200078e00ff */
[----:B------:R-:W-:Y:S01]  /*b0d0*/  ISETP.NE.U32.AND P0, PT, RZ, UR4, PT ;  /* 0x00000004ff007c0c */ /* 0x000fe2000bf05070 */
[----:B------:R-:W-:-:S03]  /*b0e0*/  ULDC.64 UR6, c[0x0][0xa18] ;  /* 0x0002860000067ab9 */ /* 0x000fc60000000a00 */
[----:B------:R-:W-:Y:S01]  /*b0f0*/  ISETP.NE.AND.EX P0, PT, RZ, UR5, PT, P0 ;  /* 0x00000005ff007c0c */ /* 0x000fe2000bf05300 */
[----:B------:R-:W-:Y:S01]  /*b100*/  IMAD.MOV.U32 R35, RZ, RZ, RZ ;  /* 0x000000ffff237224 */ /* 0x000fe200078e00ff */
[----:B--2---:R-:W-:-:S11]  /*b110*/  SHF.R.S32.HI R0, RZ, 0x1f, R30 ;  /* 0x0000001fff007819 */ /* 0x004fd6000001141e */
[C---:B------:R-:W-:Y:S02]  /*b120*/  @P0 LEA R2, P1, R30.reuse, UR4, 0x2 ;  /* 0x000000041e020c11 */ /* 0x040fe4000f8210ff */
[C---:B------:R-:W-:Y:S01]  /*b130*/  SHF.L.U32 R24, R30.reuse, 0x2, RZ ;  /* 0x000000021e187819 */ /* 0x040fe200000006ff */
[----:B------:R0:W-:Y:S01]  /*b140*/  STL [R1+0x4], R0 ;  /* 0x0000040001007387 */ /* 0x0001e20000100800 */
[----:B------:R-:W-:Y:S01]  /*b150*/  @P0 LEA.HI.X R3, R30, UR5, R0, 0x2, P1 ;  /* 0x000000051e030c11 */ /* 0x000fe200088f1400 */
[----:B------:R-:W-:-:S04]  /*b160*/  ULDC.64 UR4, c[0x0][0xa00] ;  /* 0x0002800000047ab9 */ /* 0x000fc80000000a00 */
[----:B------:R1:W5:Y:S01]  /*b170*/  @P0 LDG.E R37, desc[UR36][R2.64] ;  /* 0x0000002402250981 */ /* 0x000362000c1e1900 */
[----:B------:R-:W-:Y:S02]  /*b180*/  ISETP.NE.U32.AND P0, PT, RZ, UR4, PT ;  /* 0x00000004ff007c0c */ /* 0x000fe4000bf05070 */
[----:B------:R-:W-:Y:S02]  /*b190*/  SHF.L.U64.HI R25, R30, 0x2, R0 ;  /* 0x000000021e197819 */ /* 0x000fe40000010200 */
[----:B------:R-:W-:Y:S02]  /*b1a0*/  ISETP.NE.AND.EX P2, PT, RZ, UR5, PT, P0 ;  /* 0x00000005ff007c0c */ /* 0x000fe4000bf45300 */
[----:B------:R-:W-:Y:S02]  /*b1b0*/  ISETP.NE.U32.AND P0, PT, RZ, UR6, PT ;  /* 0x00000006ff007c0c */ /* 0x000fe4000bf05070 */
[----:B------:R-:W-:Y:S02]  /*b1c0*/  LOP3.LUT R23, R23, 0xffffffbf, RZ, 0xc0, !PT ;  /* 0xffffffbf17177812 */ /* 0x000fe400078ec0ff */
[----:B------:R-:W-:-:S02]  /*b1d0*/  ISETP.NE.AND.EX P0, PT, RZ, UR7, PT, P0 ;  /* 0x00000007ff007c0c */ /* 0x000fc4000bf05300 */
[----:B-1----:R-:W-:-:S04]  /*b1e0*/  IADD3 R2, P1, R24, UR4, RZ ;  /* 0x0000000418027c10 */ /* 0x002fc8000ff3e0ff */
[----:B------:R-:W-:Y:S01]  /*b1f0*/  IADD3.X R3, R25, UR5, RZ, P1, !PT ;  /* 0x0000000519037c10 */ /* 0x000fe20008ffe4ff */
[----:B------:R-:W-:Y:S01]  /*b200*/  ULDC.64 UR4, c[0x0][0x418] ;  /* 0x0001060000047ab9 */ /* 0x000fe20000000a00 */
[----:B------:R-:W-:-:S03]  /*b210*/  @P2 LOP3.LUT R23, R23, 0x40, RZ, 0xfc, !PT ;  /* 0x0000004017172812 */ /* 0x000fc600078efcff */
[----:B------:R1:W5:Y:S02]  /*b220*/  @P2 LDG.E R35, desc[UR36][R2.64] ;  /* 0x0000002402232981 */ /* 0x000364000c1e1900 */
[----:B------:R-:W-:-:S04]  /*b230*/  @P0 IADD3 R4, P1, R24, UR6, RZ ;  /* 0x0000000618040c10 */ /* 0x000fc8000ff3e0ff */
[----:B------:R-:W-:-:S05]  /*b240*/  @P0 IADD3.X R5, R25, UR7, RZ, P1, !PT ;  /* 0x0000000719050c10 */ /* 0x000fca0008ffe4ff */
[----:B0-----:R-:W2:Y:S01]  /*b250*/  @P0 LDG.E R0, desc[UR36][R4.64] ;  /* 0x0000002404000981 */ /* 0x001ea2000c1e1900 */
[----:B------:R-:W-:-:S03]  /*b260*/  UISETP.NE.U32.AND UP0, UPT, UR4, URZ, UPT ;  /* 0x0000003f0400728c */ /* 0x000fc6000bf05070 */
[----:B------:R-:W-:Y:S01]  /*b270*/  ULDC UR4, c[0x0][0x424] ;  /* 0x0001090000047ab9 */ /* 0x000fe20000000800 */
[----:B------:R-:W-:-:S03]  /*b280*/  UISETP.NE.AND.EX UP0, UPT, UR5, URZ, UPT, UP0 ;  /* 0x0000003f0500728c */ /* 0x000fc6000bf05300 */
[----:B------:R-:W-:Y:S01]  /*b290*/  ULDC UR5, c[0x0][0x2f0] ;  /* 0x0000bc0000057ab9 */ /* 0x000fe20000000800 */
[----:B------:R-:W-:-:S04]  /*b2a0*/  USEL UR4, UR4, 0x1, UP0 ;  /* 0x0000000104047887 */ /* 0x000fc80008000000 */
[----:B------:R-:W-:-:S06]  /*b2b0*/  UIMAD UR4, UR4, UR5, URZ ;  /* 0x00000005040472a4 */ /* 0x000fcc000f8e023f */
[----:B------:R-:W-:Y:S01]  /*b2c0*/  IMAD.U32 R34, RZ, RZ, UR4 ;  /* 0x00000004ff227e24 */ /* 0x000fe2000f8e00ff */
[----:B--2---:R1:W-:Y:S01]  /*b2d0*/  @P0 STL [R1+0x10], R0 ;  /* 0x0000100001000387 */ /* 0x0043e20000100800 */
[----:B------:R-:W-:Y:S05]  /*b2e0*/  @P0 BRA `(.L_x_242) ;  /* 0x0000000000200947 */ /* 0x000fea0003800000 */
[----:B------:R-:W-:Y:S02]  /*b2f0*/  ULDC UR4, c[0x0][0x288] ;  /* 0x0000a20000047ab9 */ /* 0x000fe40000000800 */
[----:B-1----:R-:W-:-:S05]  /*b300*/  IMAD.U32 R0, RZ, RZ, UR4 ;  /* 0x00000004ff007e24 */ /* 0x002fca000f8e00ff */
[----:B------:R0:W-:Y:S01]  /*b310*/  STL [R1+0x10], R0 ;  /* 0x0000100001007387 */ /* 0x0001e20000100800 */
[----:B------:R-:W-:Y:S05]  /*b320*/  @!P2 BRA `(.L_x_242) ;  /* 0x000000000010a947 */ /* 0x000fea0003800000 */
[----:B------:R-:W2:Y:S04]  /*b330*/  LDG.E R5, desc[UR36][R2.64] ;  /* 0x0000002402057981 */ /* 0x000ea8000c1e1900 */
[----:B0-----:R-:W2:Y:S02]  /*b340*/  LDG.E R0, desc[UR36][R2.64+0x4] ;  /* 0x0000042402007981 */ /* 0x001ea4000c1e1900 */
[----:B--2---:R-:W-:-:S05]  /*b350*/  IMAD.IADD R0, R0, 0x1, -R5 ;  /* 0x0000000100007824 */ /* 0x004fca00078e0a05 */
[----:B------:R2:W-:Y:S02]  /*b360*/  STL [R1+0x10], R0 ;  /* 0x0000100001007387 */ /* 0x0005e40000100800 */
.L_x_242:
[----:B------:R-:W-:Y:S01]  /*b370*/  ULDC.64 UR4, c[0x0][0xa20] ;  /* 0x0002880000047ab9 */ /* 0x000fe20000000a00 */
[----:B------:R-:W-:Y:S01]  /*b380*/  IMAD.MOV.U32 R31, RZ, RZ, R30 ;  /* 0x000000ffff1f7224 */ /* 0x000fe200078e001e */
[----:B------:R-:W-:-:S04]  /*b390*/  ISETP.NE.U32.AND P0, PT, RZ, UR4, PT ;  /* 0x00000004ff007c0c */ /* 0x000fc8000bf05070 */
[----:B------:R-:W-:-:S13]  /*b3a0*/  ISETP.NE.AND.EX P0, PT, RZ, UR5, PT, P0 ;  /* 0x00000005ff007c0c */ /* 0x000fda000bf05300 */
[----:B------:R-:W-:Y:S05]  /*b3b0*/  @!P0 BRA `(.L_x_243) ;  /* 0x0000000000108947 */ /* 0x000fea0003800000 */
[----:B-1----:R-:W-:-:S04]  /*b3c0*/  IADD3 R2, P0, R24, UR4, RZ ;  /* 0x0000000418027c10 */ /* 0x002fc8000ff1e0ff */
[----:B------:R-:W-:-:S05]  /*b3d0*/  IADD3.X R3, R25, UR5, RZ, P0, !PT ;  /* 0x0000000519037c10 */ /* 0x000fca00087fe4ff */
[----:B------:R1:W5:Y:S01]  /*b3e0*/  LDG.E R34, desc[UR36][R2.64] ;  /* 0x0000002402227981 */ /* 0x000362000c1e1900 */
[----:B------:R-:W-:Y:S05]  /*b3f0*/  BRA `(.L_x_244) ;  /* 0x0000000000247947 */ /* 0x000fea0003800000 */
.L_x_243:
[----:B------:R-:W-:Y:S02]  /*b400*/  ULDC.64 UR4, c[0x0][0xa08] ;  /* 0x0002820000047ab9 */ /* 0x000fe40000000a00 */
[----:B------:R-:W-:-:S04]  /*b410*/  ISETP.NE.U32.AND P0, PT, RZ, UR4, PT ;  /* 0x00000004ff007c0c */ /* 0x000fc8000bf05070 */
[----:B------:R-:W-:-:S13]  /*b420*/  ISETP.NE.AND.EX P0, PT, RZ, UR5, PT, P0 ;  /* 0x00000005ff007c0c */ /* 0x000fda000bf05300 */
[----:B------:R-:W-:Y:S05]  /*b430*/  @!P0 BRA `(.L_x_244) ;  /* 0x0000000000148947 */ /* 0x000fea0003800000 */
[----:B-1----:R-:W1:Y:S02]  /*b440*/  LDC.64 R2, c[0x0][0xa08] ;  /* 0x00028200ff027b82 */ /* 0x002e640000000a00 */
[----:B-1----:R-:W-:-:S05]  /*b450*/  IMAD.WIDE R2, R31, 0x4, R2 ;  /* 0x000000041f027825 */ /* 0x002fca00078e0202 */
[----:B------:R-:W3:Y:S04]  /*b460*/  LDG.E R34, desc[UR36][R2.64] ;  /* 0x0000002402227981 */ /* 0x000ee8000c1e1900 */
[----:B------:R-:W3:Y:S02]  /*b470*/  LDG.E R5, desc[UR36][R2.64+0x4] ;  /* 0x0000042402057981 */ /* 0x000ee4000c1e1900 */
[----:B---3--:R-:W-:-:S07]  /*b480*/  IMAD.IADD R34, R5, 0x1, -R34 ;  /* 0x0000000105227824 */ /* 0x008fce00078e0a22 */
.L_x_244:
[----:B-----5:R-:W-:Y:S01]  /*b490*/  IADD3 R34, -R37, R34, RZ ;  /* 0x0000002225227210 */ /* 0x020fe20007ffe1ff */
[----:B------:R-:W-:Y:S01]  /*b4a0*/  BSSY B0, `(.L_x_245) ;  /* 0x000002a000007945 */ /* 0x000fe20003800000 */
[----:B012---:R-:W-:Y:S02]  /*b4b0*/  LOP3.LUT R0, R18, 0xff000000, RZ, 0xc0, !PT ;  /* 0xff00000012007812 */ /* 0x007fe400078ec0ff */
[C---:B------:R-:W-:Y:S01]  /*b4c0*/  ISETP.GE.AND P0, PT, R34.reuse, 0x1, PT ;  /* 0x000000012200780c */ /* 0x040fe20003f06270 */
[----:B------:R-:W-:Y:S01]  /*b4d0*/  VIADD R2, R34, 0x5f ;  /* 0x0000005f22027836 */ /* 0x000fe20000000000 */
[----:B------:R-:W-:Y:S02]  /*b4e0*/  SHF.R.U32.HI R3, RZ, 0x8, R0 ;  /* 0x00000008ff037819 */ /* 0x000fe40000011600 */
[----:B------:R-:W-:Y:S01]  /*b4f0*/  LOP3.LUT R0, R18, 0xff0000, RZ, 0xc0, !PT ;  /* 0x00ff000012007812 */ /* 0x000fe200078ec0ff */
[----:B------:R-:W-:-:S03]  /*b500*/  IMAD.HI R2, R2, 0x2aaaaaab, RZ ;  /* 0x2aaaaaab02027827 */ /* 0x000fc600078e02ff */
[----:B------:R-:W-:Y:S01]  /*b510*/  LEA.HI R0, R0, R3, RZ, 0x10 ;  /* 0x0000000300007211 */ /* 0x000fe200078f80ff */
[----:B------:R-:W-:Y:S01]  /*b520*/  IMAD.MOV.U32 R3, RZ, RZ, RZ ;  /* 0x000000ffff037224 */ /* 0x000fe200078e00ff */
[----:B------:R-:W-:Y:S02]  /*b530*/  SHF.R.U32.HI R5, RZ, 0x1f, R2 ;  /* 0x0000001fff057819 */ /* 0x000fe40000011602 */
[----:B------:R-:W-:Y:S02]  /*b540*/  LOP3.LUT R36, R0, 0xff, RZ, 0xc0, !PT ;  /* 0x000000ff00247812 */ /* 0x000fe400078ec0ff */
[----:B------:R-:W-:Y:S01]  /*b550*/  LEA.HI.SX32 R5, R2, R5, 0x1c ;  /* 0x0000000502057211 */ /* 0x000fe200078fe2ff */
[----:B------:R-:W-:Y:S06]  /*b560*/  @!P0 BRA `(.L_x_246) ;  /* 0x0000000000748947 */ /* 0x000fec0003800000 */
[----:B------:R-:W-:-:S04]  /*b570*/  SHF.R.U32.HI R0, RZ, 0x10, R0 ;  /* 0x00000010ff007819 */ /* 0x000fc80000011600 */
[----:B------:R-:W-:-:S13]  /*b580*/  ISETP.NE.AND P0, PT, R0, RZ, PT ;  /* 0x000000ff0000720c */ /* 0x000fda0003f05270 */
[----:B------:R-:W0:Y:S02]  /*b590*/  @!P0 LDC R0, c[0x0][0x9f0] ;  /* 0x00027c00ff008b82 */ /* 0x000e240000000800 */
[-C--:B0-----:R-:W-:Y:S02]  /*b5a0*/  IABS R4, R0.reuse ;  /* 0x0000000000047213 */ /* 0x081fe40000000000 */
[----:B------:R-:W-:Y:S02]  /*b5b0*/  IADD3 R7, R0, -0x1, R5 ;  /* 0xffffffff00077810 */ /* 0x000fe40007ffe005 */
[----:B------:R-:W0:Y:S02]  /*b5c0*/  I2F.RP R6, R4 ;  /* 0x0000000400067306 */ /* 0x000e240000209400 */
[----:B------:R-:W-:-:S04]  /*b5d0*/  LOP3.LUT R2, R7, R0, RZ, 0x3c, !PT ;  /* 0x0000000007027212 */ /* 0x000fc800078e3cff */
[----:B------:R-:W-:Y:S01]  /*b5e0*/  ISETP.GE.AND P2, PT, R2, RZ, PT ;  /* 0x000000ff0200720c */ /* 0x000fe20003f46270 */
[----:B------:R-:W-:Y:S01]  /*b5f0*/  IMAD.MOV.U32 R2, RZ, RZ, RZ ;  /* 0x000000ffff027224 */ /* 0x000fe200078e00ff */
[----:B0-----:R-:W0:Y:S02]  /*b600*/  MUFU.RCP R6, R6 ;  /* 0x0000000600067308 */ /* 0x001e240000001000 */
[----:B0-----:R-:W-:Y:S01]  /*b610*/  VIADD R3, R6, 0xffffffe ;  /* 0x0ffffffe06037836 */ /* 0x001fe20000000000 */
[----:B------:R-:W-:-:S05]  /*b620*/  IABS R6, R0 ;  /* 0x0000000000067213 */ /* 0x000fca0000000000 */
[----:B------:R-:W0:Y:S01]  /*b630*/  F2I.FTZ.U32.TRUNC.NTZ R3, R3 ;  /* 0x0000000300037305 */ /* 0x000e22000021f000 */
[----:B------:R-:W-:Y:S02]  /*b640*/  IMAD.MOV R6, RZ, RZ, -R6 ;  /* 0x000000ffff067224 */ /* 0x000fe400078e0a06 */
[----:B0-----:R-:W-:-:S04]  /*b650*/  IMAD.MOV R9, RZ, RZ, -R3 ;  /* 0x000000ffff097224 */ /* 0x001fc800078e0a03 */
[----:B------:R-:W-:-:S04]  /*b660*/  IMAD R9, R9, R4, RZ ;  /* 0x0000000409097224 */ /* 0x000fc800078e02ff */
[----:B------:R-:W-:Y:S01]  /*b670*/  IMAD.HI.U32 R2, R3, R9, R2 ;  /* 0x0000000903027227 */ /* 0x000fe200078e0002 */
[----:B------:R-:W-:-:S05]  /*b680*/  IABS R3, R7 ;  /* 0x0000000700037213 */ /* 0x000fca0000000000 */
[----:B------:R-:W-:-:S04]  /*b690*/  IMAD.HI.U32 R2, R2, R3, RZ ;  /* 0x0000000302027227 */ /* 0x000fc800078e00ff */
[----:B------:R-:W-:-:S05]  /*b6a0*/  IMAD R3, R2, R6, R3 ;  /* 0x0000000602037224 */ /* 0x000fca00078e0203 */
[----:B------:R-:W-:-:S13]  /*b6b0*/  ISETP.GT.U32.AND P1, PT, R4, R3, PT ;  /* 0x000000030400720c */ /* 0x000fda0003f24070 */
[-C--:B------:R-:W-:Y:S01]  /*b6c0*/  @!P1 IADD3 R3, R3, -R4.reuse, RZ ;  /* 0x8000000403039210 */ /* 0x080fe20007ffe0ff */
[----:B------:R-:W-:Y:S01]  /*b6d0*/  @!P1 VIADD R2, R2, 0x1 ;  /* 0x0000000102029836 */ /* 0x000fe20000000000 */
[----:B------:R-:W-:Y:S02]  /*b6e0*/  ISETP.NE.AND P1, PT, R0, RZ, PT ;  /* 0x000000ff0000720c */ /* 0x000fe40003f25270 */
[----:B------:R-:W-:-:S13]  /*b6f0*/  ISETP.GE.U32.AND P0, PT, R3, R4, PT ;  /* 0x000000040300720c */ /* 0x000fda0003f06070 */
[----:B------:R-:W-:-:S04]  /*b700*/  @P0 VIADD R2, R2, 0x1 ;  /* 0x0000000102020836 */ /* 0x000fc80000000000 */
[----:B------:R-:W-:Y:S01]  /*b710*/  @!P2 IMAD.MOV R2, RZ, RZ, -R2 ;  /* 0x000000ffff02a224 */ /* 0x000fe200078e0a02 */
[----:B------:R-:W-:-:S05]  /*b720*/  @!P1 LOP3.LUT R2, RZ, R0, RZ, 0x33, !PT ;  /* 0x00000000ff029212 */ /* 0x000fca00078e33ff */
[----:B------:R-:W-:-:S07]  /*b730*/  IMAD.MOV.U32 R3, RZ, RZ, R2 ;  /* 0x000000ffff037224 */ /* 0x000fce00078e0002 */
.L_x_246:
[----:B------:R-:W-:Y:S05]  /*b740*/  BSYNC B0 ;  /* 0x0000000000007941 */ /* 0x000fea0003800000 */
.L_x_245:
[-C--:B------:R-:W-:Y:S01]  /*b750*/  IMAD R36, R36, R3.reuse, RZ ;  /* 0x0000000324247224 */ /* 0x080fe200078e02ff */
[----:B------:R-:W-:Y:S04]  /*b760*/  BSSY B7, `(.L_x_247) ;  /* 0x000035f000077945 */ /* 0x000fe80003800000 */
[----:B------:R-:W-:-:S04]  /*b770*/  VIADDMNMX R29, R36, R3, R5, PT ;  /* 0x00000003241d7246 */ /* 0x000fc80003800105 */
[----:B------:R-:W-:Y:S01]  /*b780*/  ISETP.GT.AND P0, PT, R29, R36, PT ;  /* 0x000000241d00720c */ /* 0x000fe20003f04270 */
[----:B------:R0:W-:-:S12]  /*b790*/  STL [R1+0x14], R29 ;  /* 0x0000141d01007387 */ /* 0x0001d80000100800 */
[----:B0-----:R-:W-:Y:S05]  /*b7a0*/  @P0 BRA `(.L_x_248) ;  /* 0x0000000000440947 */ /* 0x001fea0003800000 */
[----:B------:R-:W0:Y:S02]  /*b7b0*/  S2R R0, SR_TID.X ;  /* 0x0000000000007919 */ /* 0x000e240000002100 */
[----:B0-----:R-:W-:-:S04]  /*b7c0*/  LOP3.LUT R0, R0, 0x7f, RZ, 0xc0, !PT ;  /* 0x0000007f00007812 */ /* 0x001fc800078ec0ff */
[----:B------:R-:W-:-:S13]  /*b7d0*/  ISETP.NE.AND P0, PT, R0, RZ, PT ;  /* 0x000000ff0000720c */ /* 0x000fda0003f05270 */
[----:B------:R-:W-:Y:S05]  /*b7e0*/  @P0 BRA `(.L_x_249) ;  /* 0x0000003400580947 */ /* 0x000fea0003800000 */
[----:B------:R-:W0:Y:S01]  /*b7f0*/  S2R R7, SR_LANEID ;  /* 0x0000000000077919 */ /* 0x000e220000000000 */
[----:B------:R-:W-:Y:S01]  /*b800*/  VOTEU.ANY UR4, UPT, PT ;  /* 0x0000000000047886 */ /* 0x000fe200038e0100 */
[----:B------:R-:W1:Y:S01]  /*b810*/  LDC.64 R2, c[0x0][0xc60] ;  /* 0x00031800ff027b82 */ /* 0x000e620000000a00 */
[----:B------:R-:W0:Y:S08]  /*b820*/  FLO.U32 R0, UR4 ;  /* 0x0000000400007d00 */ /* 0x000e3000080e0000 */
[----:B------:R-:W1:Y:S01]  /*b830*/  POPC R5, UR4 ;  /* 0x0000000400057d09 */ /* 0x000e620008000000 */
[----:B0-----:R-:W-:-:S13]  /*b840*/  ISETP.EQ.U32.AND P0, PT, R0, R7, PT ;  /* 0x000000070000720c */ /* 0x001fda0003f02070 */
[----:B-1----:R-:W2:Y:S01]  /*b850*/  @P0 ATOMG.E.ADD.STRONG.GPU PT, R3, desc[UR36][R2.64], R5 ;  /* 0x00000005020309a8 */ /* 0x002ea200081ee1e4 */
[----:B------:R-:W0:Y:S02]  /*b860*/  S2R R4, SR_LTMASK ;  /* 0x0000000000047919 */ /* 0x000e240000003900 */
[----:B0-----:R-:W-:-:S04]  /*b870*/  LOP3.LUT R4, R4, UR4, RZ, 0xc0, !PT ;  /* 0x0000000404047c12 */ /* 0x001fc8000f8ec0ff */
[----:B------:R-:W0:Y:S01]  /*b880*/  POPC R7, R4 ;  /* 0x0000000400077309 */ /* 0x000e220000000000 */
[----:B--2---:R-:W0:Y:S02]  /*b890*/  SHFL.IDX PT, R0, R3, R0, 0x1f ;  /* 0x00001f0003007589 */ /* 0x004e2400000e0000 */
[----:B0-----:R-:W-:Y:S01]  /*b8a0*/  IADD3 R16, R0, UR39, R7 ;  /* 0x0000002700107c10 */ /* 0x001fe2000fffe007 */
[----:B------:R-:W-:Y:S06]  /*b8b0*/  BRA `(.L_x_249) ;  /* 0x0000003400247947 */ /* 0x000fec0003800000 */
.L_x_248:
[----:B------:R-:W-:Y:S01]  /*b8c0*/  VIADD R0, R22, 0x18400 ;  /* 0x0001840016007836 */ /* 0x000fe20000000000 */
[----:B------:R-:W-:Y:S04]  /*b8d0*/  BSSY B6, `(.L_x_250) ;  /* 0x0000013000067945 */ /* 0x000fe80003800000 */
[----:B------:R-:W-:-:S13]  /*b8e0*/  LOP3.LUT P0, RZ, R0, 0x3ff, RZ, 0xc0, !PT ;  /* 0x000003ff00ff7812 */ /* 0x000fda000780c0ff */
[----:B------:R-:W-:Y:S05]  /*b8f0*/  @!P0 BRA `(.L_x_251) ;  /* 0x0000000000408947 */ /* 0x000fea0003800000 */
        /* <DEDUP_REMOVED lines=8> */
[----:B------:R-:W-:Y:S01]  /*b980*/  MOV R13, RZ ;  /* 0x000000ff000d7202 */ /* 0x000fe20000000f00 */
[----:B------:R-:W-:Y:S02]  /*b990*/  IMAD.U32 R7, RZ, RZ, UR9 ;  /* 0x00000009ff077e24 */ /* 0x000fe4000f8e00ff */
[----:B------:R-:W-:-:S02]  /*b9a0*/  IMAD.U32 R10, RZ, RZ, UR4 ;  /* 0x00000004ff0a7e24 */ /* 0x000fc4000f8e00ff */
[----:B------:R-:W-:Y:S02]  /*b9b0*/  IMAD.U32 R11, RZ, RZ, UR5 ;  /* 0x00000005ff0b7e24 */ /* 0x000fe4000f8e00ff */
[----:B------:R-:W-:Y:S02]  /*b9c0*/  IMAD.MOV.U32 R8, RZ, RZ, 0x70 ;  /* 0x00000070ff087424 */ /* 0x000fe400078e00ff */
[----:B------:R-:W-:-:S07]  /*b9d0*/  IMAD.MOV.U32 R12, RZ, RZ, 0x1 ;  /* 0x00000001ff0c7424 */ /* 0x000fce00078e00ff */
[----:B------:R-:W-:-:S07]  /*b9e0*/  LEPC R20, `(.L_x_251) ;  /* 0x000000001014794e */ /* 0x000fce0000000000 */
[----:B0-----:R-:W-:Y:S05]  /*b9f0*/  CALL.ABS.NOINC R2 ;  /* 0x0000000002007343 */ /* 0x001fea0003c00000 */
.L_x_251:
[----:B------:R-:W-:Y:S05]  /*ba00*/  BSYNC B6 ;  /* 0x0000000000067941 */ /* 0x000fea0003800000 */
.L_x_250:
        /* <DEDUP_REMOVED lines=8> */
[----:B------:R0:W1:Y:S01]  /*ba90*/  LDC.64 R2, c[0x4][R26] ;  /* 0x010000001a027b82 */ /* 0x0000620000000a00 */
[----:B------:R-:W-:Y:S01]  /*baa0*/  IMAD.U32 R4, RZ, RZ, UR6 ;  /* 0x00000006ff047e24 */ /* 0x000fe2000f8e00ff */
[----:B------:R-:W-:Y:S01]  /*bab0*/  MOV R11, UR5 ;  /* 0x00000005000b7c02 */ /* 0x000fe20008000f00 */
[----:B------:R-:W-:Y:S02]  /*bac0*/  IMAD.U32 R5, RZ, RZ, UR7 ;  /* 0x00000007ff057e24 */ /* 0x000fe4000f8e00ff */
[----:B------:R-:W-:Y:S02]  /*bad0*/  IMAD.U32 R6, RZ, RZ, UR8 ;  /* 0x00000008ff067e24 */ /* 0x000fe4000f8e00ff */
[----:B------:R-:W-:-:S02]  /*bae0*/  IMAD.U32 R7, RZ, RZ, UR9 ;  /* 0x00000009ff077e24 */ /* 0x000fc4000f8e00ff */
[----:B------:R-:W-:Y:S02]  /*baf0*/  IMAD.U32 R10, RZ, RZ, UR4 ;  /* 0x00000004ff0a7e24 */ /* 0x000fe4000f8e00ff */
[----:B------:R-:W-:Y:S02]  /*bb00*/  IMAD.MOV.U32 R8, RZ, RZ, 0x70 ;  /* 0x00000070ff087424 */ /* 0x000fe400078e00ff */
[----:B------:R-:W-:Y:S02]  /*bb10*/  IMAD.MOV.U32 R12, RZ, RZ, 0x1 ;  /* 0x00000001ff0c7424 */ /* 0x000fe400078e00ff */
[----:B0-----:R-:W-:-:S07]  /*bb20*/  IMAD.MOV.U32 R13, RZ, RZ, RZ ;  /* 0x000000ffff0d7224 */ /* 0x001fce00078e00ff */
[----:B------:R-:W-:-:S07]  /*bb30*/  LEPC R20, `(.L_x_254) ;  /* 0x000000001014794e */ /* 0x000fce0000000000 */
[----:B-1----:R-:W-:Y:S05]  /*bb40*/  CALL.ABS.NOINC R2 ;  /* 0x0000000002007343 */ /* 0x002fea0003c00000 */
.L_x_254:
[----:B------:R0:W1:Y:S01]  /*bb50*/  LDC.64 R2, c[0x4][R26] ;  /* 0x010000001a027b82 */ /* 0x0000620000000a00 */
[----:B------:R-:W-:Y:S01]  /*bb60*/  ULDC.64 UR6, c[0x4][0x90] ;  /* 0x0100240000067ab9 */ /* 0x000fe20000000a00 */
[----:B------:R-:W-:Y:S01]  /*bb70*/  ULDC.64 UR8, c[0x4][0x98] ;  /* 0x0100260000087ab9 */ /* 0x000fe20000000a00 */
[----:B------:R-:W-:Y:S01]  /*bb80*/  ULDC.64 UR4, c[0x4][0x18] ;  /* 0x0100060000047ab9 */ /* 0x000fe20000000a00 */
        /* <DEDUP_REMOVED lines=11> */
.L_x_253:
[----:B------:R-:W-:Y:S05]  /*bc40*/  BSYNC B6 ;  /* 0x0000000000067941 */ /* 0x000fea0003800000 */
.L_x_252:
[----:B------:R-:W-:Y:S01]  /*bc50*/  ULDC.64 UR4, c[0x0][0x9f8] ;  /* 0x00027e0000047ab9 */ /* 0x000fe20000000a00 */
[----:B------:R-:W0:Y:S01]  /*bc60*/  LDC R6, c[0x0][0x430] ;  /* 0x00010c00ff067b82 */ /* 0x000e220000000800 */
[----:B------:R-:W-:Y:S01]  /*bc70*/  ISETP.NE.U32.AND P0, PT, RZ, UR4, PT ;  /* 0x00000004ff007c0c */ /* 0x000fe2000bf05070 */
[----:B------:R-:W1:Y:S03]  /*bc80*/  S2R R2, SR_TID.X ;  /* 0x0000000000027919 */ /* 0x000e660000002100 */
[----:B------:R-:W-:-:S13]  /*bc90*/  ISETP.NE.AND.EX P0, PT, RZ, UR5, PT, P0 ;  /* 0x00000005ff007c0c */ /* 0x000fda000bf05300 */
[----:B------:R-:W-:Y:S01]  /*bca0*/  @P0 IADD3 R24, P1, R24, UR4, RZ ;  /* 0x0000000418180c10 */ /* 0x000fe2000ff3e0ff */
[----:B------:R-:W2:Y:S01]  /*bcb0*/  S2R R21, SR_TID.X ;  /* 0x0000000000157919 */ /* 0x000ea20000002100 */
[----:B------:R-:W-:Y:S01]  /*bcc0*/  LOP3.LUT R23, R23, 0xffffffdf, RZ, 0xc0, !PT ;  /* 0xffffffdf17177812 */ /* 0x000fe200078ec0ff */
[----:B------:R-:W-:Y:S01]  /*bcd0*/  ULDC UR4, c[0x0][0x320] ;  /* 0x0000c80000047ab9 */ /* 0x000fe20000000800 */
[----:B------:R-:W-:-:S05]  /*bce0*/  @P0 IADD3.X R25, R25, UR5, RZ, P1, !PT ;  /* 0x0000000519190c10 */ /* 0x000fca0008ffe4ff */
[----:B------:R3:W4:Y:S01]  /*bcf0*/  @P0 LDG.E R31, desc[UR36][R24.64] ;  /* 0x00000024181f0981 */ /* 0x000722000c1e1900 */
[----:B0-----:R-:W-:Y:S01]  /*bd00*/  ISETP.NE.AND P2, PT, R6, 0x1, PT ;  /* 0x000000010600780c */ /* 0x001fe20003f45270 */
[----:B------:R-:W0:Y:S01]  /*bd10*/  S2R R26, SR_TID.X ;  /* 0x00000000001a7919 */ /* 0x000e220000002100 */
[----:B-1----:R-:W-:Y:S02]  /*bd20*/  LOP3.LUT R2, R2, 0x7f, RZ, 0xc0, !PT ;  /* 0x0000007f02027812 */ /* 0x002fe400078ec0ff */
[----:B---3--:R-:W-:Y:S02]  /*bd30*/  IADD3 R25, R29, -0x1, RZ ;  /* 0xffffffff1d197810 */ /* 0x008fe40007ffe0ff */
[----:B------:R-:W-:-:S07]  /*bd40*/  SHF.R.U32.HI R2, RZ, 0x3, R2 ;  /* 0x00000003ff027819 */ /* 0x000fce0000011602 */
[----:B------:R-:W1:Y:S01]  /*bd50*/  @P2 LDC R3, c[0x0][0x434] ;  /* 0x00010d00ff032b82 */ /* 0x000e620000000800 */
[----:B------:R-:W-:-:S07]  /*bd60*/  @P2 LOP3.LUT R23, R23, 0x20, RZ, 0xfc, !PT ;  /* 0x0000002017172812 */ /* 0x000fce00078efcff */
[----:B------:R-:W3:Y:S01]  /*bd70*/  @P2 LDC R5, c[0x0][0x438] ;  /* 0x00010e00ff052b82 */ /* 0x000ee20000000800 */
[----:B--2---:R-:W-:-:S05]  /*bd80*/  IMAD.SHL.U32 R20, R21, 0x10, RZ ;  /* 0x0000001015147824 */ /* 0x004fca00078e00ff */
[----:B------:R-:W-:-:S05]  /*bd90*/  LOP3.LUT R20, R2, 0x70, R20, 0xf8, !PT ;  /* 0x0000007002147812 */ /* 0x000fca00078ef814 */
[----:B------:R-:W-:Y:S02]  /*bda0*/  IMAD R2, R25, 0x60, R20 ;  /* 0x0000006019027824 */ /* 0x000fe400078e0214 */
[----:B0-----:R-:W-:Y:S02]  /*bdb0*/  IMAD.SHL.U32 R9, R26, 0x8, RZ ;  /* 0x000000081a097824 */ /* 0x001fe400078e00ff */
[C---:B------:R-:W-:Y:S01]  /*bdc0*/  IMAD.IADD R0, R2.reuse, 0x1, R37 ;  /* 0x0000000102007824 */ /* 0x040fe200078e0225 */
[----:B------:R-:W-:Y:S02]  /*bdd0*/  ISETP.GE.AND P0, PT, R2, R34, PT ;  /* 0x000000220200720c */ /* 0x000fe40003f06270 */
[----:B------:R-:W-:Y:S01]  /*bde0*/  LOP3.LUT R9, R9, 0x38, RZ, 0xc0, !PT ;  /* 0x0000003809097812 */ /* 0x000fe200078ec0ff */
[----:B-1----:R-:W-:Y:S01]  /*bdf0*/  @P2 IMAD.HI.U32 R2, R0, R3, RZ ;  /* 0x0000000300022227 */ /* 0x002fe200078e00ff */
[----:B------:R-:W-:Y:S02]  /*be00*/  ISETP.GT.U32.OR P0, PT, R20, 0x5f, P0 ;  /* 0x0000005f1400780c */ /* 0x000fe40000704470 */
[----:B------:R-:W-:Y:S01]  /*be10*/  LOP3.LUT R8, R9, 0x40, RZ, 0xfc, !PT ;  /* 0x0000004009087812 */ /* 0x000fe200078efcff */
[----:B------:R-:W-:Y:S01]  /*be20*/  IMAD.MOV.U32 R4, RZ, RZ, R0 ;  /* 0x000000ffff047224 */ /* 0x000fe200078e0000 */
[----:B---3--:R-:W-:-:S02]  /*be30*/  @P2 SHF.R.U32.HI R4, RZ, R5, R2 ;  /* 0x00000005ff042219 */ /* 0x008fc40000011602 */
[----:B------:R-:W-:Y:S02]  /*be40*/  ISETP.GE.AND P2, PT, R8, UR4, PT ;  /* 0x0000000408007c0c */ /* 0x000fe4000bf46270 */
[----:B------:R-:W-:Y:S01]  /*be50*/  ISETP.GE.AND P1, PT, R9, UR4, PT ;  /* 0x0000000409007c0c */ /* 0x000fe2000bf26270 */
[----:B------:R-:W-:Y:S01]  /*be60*/  IMAD.MOV R3, RZ, RZ, -R4 ;  /* 0x000000ffff037224 */ /* 0x000fe200078e0a04 */
[----:B------:R-:W-:Y:S01]  /*be70*/  SEL R5, RZ, 0xffffffff, P2 ;  /* 0xffffffffff057807 */ /* 0x000fe20001000000 */
[----:B------:R-:W-:Y:S01]  /*be80*/  ULDC UR4, c[0x0][0x2f4] ;  /* 0x0000bd0000047ab9 */ /* 0x000fe20000000800 */
[----:B------:R-:W-:Y:S01]  /*be90*/  SEL R29, RZ, 0x1, P1 ;  /* 0x00000001ff1d7807 */ /* 0x000fe20000800000 */
[----:B------:R-:W-:Y:S02]  /*bea0*/  IMAD R0, R6, R3, R0 ;  /* 0x0000000306007224 */ /* 0x000fe400078e0200 */
[----:B------:R-:W0:Y:S01]  /*beb0*/  @!P0 LDC.64 R2, c[0x0][0x428] ;  /* 0x00010a00ff028b82 */ /* 0x000e220000000a00 */
[----:B------:R-:W-:Y:S01]  /*bec0*/  IMAD.SHL.U32 R6, R5, 0x2, RZ ;  /* 0x0000000205067824 */ /* 0x000fe200078e00ff */
[----:B------:R-:W-:-:S04]  /*bed0*/  @!P0 SHF.R.S32.HI R5, RZ, 0x1f, R4 ;  /* 0x0000001fff058819 */ /* 0x000fc80000011404 */
[----:B------:R-:W-:Y:S02]  /*bee0*/  LOP3.LUT R29, R6, 0x2, R29, 0xe2, !PT ;  /* 0x00000002061d7812 */ /* 0x000fe400078ee21d */
[----:B------:R-:W-:Y:S02]  /*bef0*/  ISETP.GE.AND P2, PT, R9, UR4, PT ;  /* 0x0000000409007c0c */ /* 0x000fe4000bf46270 */
[----:B------:R-:W-:Y:S01]  /*bf00*/  LOP3.LUT R23, R23, 0xffffffef, RZ, 0xc0, !PT ;  /* 0xffffffef17177812 */ /* 0x000fe200078ec0ff */
[----:B------:R-:W-:Y:S01]  /*bf10*/  UMOV UR5, 0xffffffff ;  /* 0xffffffff00057882 */ /* 0x000fe20000000000 */
[----:B------:R-:W-:Y:S02]  /*bf20*/  LOP3.LUT R26, R18, 0xffff, RZ, 0xc0, !PT ;  /* 0x0000ffff121a7812 */ /* 0x000fe400078ec0ff */
[----:B----4-:R-:W-:Y:S01]  /*bf30*/  SHF.R.S32.HI R7, RZ, 0x1f, R31 ;  /* 0x0000001fff077819 */ /* 0x010fe2000001141f */
[----:B0-----:R-:W-:-:S04]  /*bf40*/  @!P0 IMAD.WIDE.U32 R4, R31, R2, R4 ;  /* 0x000000021f048225 */ /* 0x001fc800078e0004 */
[----:B------:R-:W-:Y:S01]  /*bf50*/  @!P0 IMAD R6, R7, R2, RZ ;  /* 0x0000000207068224 */ /* 0x000fe200078e02ff */
[----:B------:R0:W-:Y:S03]  /*bf60*/  STL [R1], R7 ;  /* 0x0000000701007387 */ /* 0x0001e60000100800 */
[----:B------:R-:W-:Y:S02]  /*bf70*/  @!P0 IMAD R6, R31, R3, R6 ;  /* 0x000000031f068224 */ /* 0x000fe400078e0206 */
[----:B------:R-:W1:Y:S02]  /*bf80*/  @!P0 LDC.64 R2, c[0x0][0x418] ;  /* 0x00010600ff028b82 */ /* 0x000e640000000a00 */
[----:B------:R-:W-:Y:S02]  /*bf90*/  @!P0 IMAD.IADD R6, R5, 0x1, R6 ;  /* 0x0000000105068824 */ /* 0x000fe400078e0206 */
[----:B------:R-:W-:-:S05]  /*bfa0*/  IMAD.U32 R5, RZ, RZ, UR38 ;  /* 0x00000026ff057e24 */ /* 0x000fca000f8e00ff */
[----:B------:R-:W-:Y:S02]  /*bfb0*/  ISETP.NE.AND P3, PT, R5, 0x3, PT ;  /* 0x000000030500780c */ /* 0x000fe40003f65270 */
[----:B0-----:R-:W-:-:S11]  /*bfc0*/  LOP3.LUT R7, R9, 0x80, RZ, 0xfc, !PT ;  /* 0x0000008009077812 */ /* 0x001fd600078efcff */
[----:B------:R-:W-:Y:S02]  /*bfd0*/  @P3 LOP3.LUT R23, R23, 0x10, RZ, 0xfc, !PT ;  /* 0x0000001017173812 */ /* 0x000fe400078efcff */
[C---:B-1----:R-:W-:Y:S02]  /*bfe0*/  @!P0 LEA R2, P1, R4.reuse, R2, 0x2 ;  /* 0x0000000204028211 */ /* 0x042fe400078210ff */
[----:B------:R-:W-:Y:S02]  /*bff0*/  LOP3.LUT R23, R23, 0xfffffffb, RZ, 0xc0, !PT ;  /* 0xfffffffb17177812 */ /* 0x000fe400078ec0ff */
[----:B------:R-:W-:Y:S02]  /*c000*/  @!P0 LEA.HI.X R3, R4, R3, R6, 0x2, P1 ;  /* 0x0000000304038211 */ /* 0x000fe400008f1406 */
[----:B------:R-:W-:Y:S02]  /*c010*/  MOV R4, RZ ;  /* 0x000000ff00047202 */ /* 0x000fe40000000f00 */
[----:B------:R-:W-:-:S02]  /*c020*/  ISETP.GE.AND P1, PT, R8, UR4, PT ;  /* 0x0000000408007c0c */ /* 0x000fc4000bf26270 */
[----:B------:R-:W-:Y:S02]  /*c030*/  @P2 LOP3.LUT R23, R23, 0x4, RZ, 0xfc, !PT ;  /* 0x0000000417172812 */ /* 0x000fe400078efcff */
[----:B------:R0:W5:Y:S01]  /*c040*/  @!P0 LDG.E R4, desc[UR36][R2.64] ;  /* 0x0000002402048981 */ /* 0x000162000c1e1900 */
[----:B------:R-:W-:Y:S02]  /*c050*/  ISETP.GE.AND P0, PT, R7, UR4, PT ;  /* 0x0000000407007c0c */ /* 0x000fe4000bf06270 */
[----:B------:R-:W-:-:S04]  /*c060*/  LOP3.LUT R23, R23, 0xfffffffe, RZ, 0xc0, !PT ;  /* 0xfffffffe17177812 */ /* 0x000fc800078ec0ff */
[----:B------:R-:W-:-:S04]  /*c070*/  LOP3.LUT R23, R23, 0xfffffffd, RZ, 0xc0, !PT ;  /* 0xfffffffd17177812 */ /* 0x000fc800078ec0ff */
[----:B------:R-:W-:-:S04]  /*c080*/  @P1 LOP3.LUT R23, R23, 0x2, RZ, 0xfc, !PT ;  /* 0x0000000217171812 */ /* 0x000fc800078efcff */
[----:B------:R-:W-:Y:S01]  /*c090*/  @P0 LOP3.LUT R23, R23, 0x1, RZ, 0xfc, !PT ;  /* 0x0000000117170812 */ /* 0x000fe200078efcff */
[----:B0-----:R-:W-:Y:S06]  /*c0a0*/  BRA.DIV UR5, `(.L_x_255) ;  /* 0x0000003e059c7947 */ /* 0x001fec000b800000 */
.L_x_321:
[----:B------:R-:W-:Y:S02]  /*c0b0*/  ISETP.GT.U32.AND P0, PT, R20, 0x5f, PT ;  /* 0x0000005f1400780c */ /* 0x000fe40003f04070 */
[----:B------:R-:W-:-:S11]  /*c0c0*/  LOP3.LUT R23, R23, 0xfffffff7, RZ, 0xc0, !PT ;  /* 0xfffffff717177812 */ /* 0x000fd600078ec0ff */
[----:B------:R-:W-:Y:S01]  /*c0d0*/  @P0 LOP3.LUT R23, R23, 0x8, RZ, 0xfc, !PT ;  /* 0x0000000817170812 */ /* 0x000fe200078efcff */
[----:B------:R-:W-:Y:S06]  /*c0e0*/  @!P3 BRA `(.L_x_256) ;  /* 0x000000000004b947 */ /* 0x000fec0003800000 */
[----:B------:R-:W-:Y:S01]  /*c0f0*/  BPT.TRAP 0x1 ;  /* 0x000000040000795c */ /* 0x000fe20000300000 */
.L_x_256:
[----:B------:R-:W-:Y:S01]  /*c100*/  SHF.R.S32.HI R5, RZ, 0x1f, R0 ;  /* 0x0000001fff057819 */ /* 0x000fe20000011400 */
[----:B------:R-:W-:Y:S01]  /*c110*/  ULDC.64 UR4, c[0x0][0x328] ;  /* 0x0000ca0000047ab9 */ /* 0x000fe20000000a00 */
[----:B------:R-:W-:Y:S01]  /*c120*/  ULDC.64 UR6, c[0x0][0x318] ;  /* 0x0000c60000067ab9 */ /* 0x000fe20000000a00 */
[----:B------:R-:W-:Y:S02]  /*c130*/  BSSY B0, `(.L_x_257) ;  /* 0x0000014000007945 */ /* 0x000fe40003800000 */
[----:B------:R-:W-:-:S04]  /*c140*/  IMAD R3, R5, UR4, RZ ;  /* 0x0000000405037c24 */ /* 0x000fc8000f8e02ff */
[C---:B------:R-:W-:Y:S02]  /*c150*/  IMAD R6, R0.reuse, UR5, R3 ;  /* 0x0000000500067c24 */ /* 0x040fe4000f8e0203 */
[----:B------:R-:W-:Y:S01]  /*c160*/  IMAD.WIDE.U32 R2, R0, UR4, RZ ;  /* 0x0000000400027c25 */ /* 0x000fe2000f8e00ff */
[----:B------:R-:W-:-:S03]  /*c170*/  ULDC.64 UR4, c[0x0][0x338] ;  /* 0x0000ce0000047ab9 */ /* 0x000fc60000000a00 */
[----:B------:R-:W-:Y:S01]  /*c180*/  IMAD.IADD R3, R3, 0x1, R6 ;  /* 0x0000000103037824 */ /* 0x000fe200078e0206 */
[----:B-----5:R-:W-:Y:S01]  /*c190*/  SHF.R.S32.HI R6, RZ, 0x1f, R4 ;  /* 0x0000001fff067819 */ /* 0x020fe20000011404 */
[----:B------:R-:W-:-:S04]  /*c1a0*/  IMAD.WIDE.U32 R2, R4, UR4, R2 ;  /* 0x0000000404027c25 */ /* 0x000fc8000f8e0002 */
[----:B------:R-:W-:-:S04]  /*c1b0*/  IMAD R7, R6, UR4, RZ ;  /* 0x0000000406077c24 */ /* 0x000fc8000f8e02ff */
[----:B------:R-:W-:Y:S01]  /*c1c0*/  IMAD R7, R4, UR5, R7 ;  /* 0x0000000504077c24 */ /* 0x000fe2000f8e0207 */
[----:B------:R-:W-:-:S03]  /*c1d0*/  ULDC.64 UR4, c[0x0][0x330] ;  /* 0x0000cc0000047ab9 */ /* 0x000fc60000000a00 */
[----:B------:R-:W-:Y:S02]  /*c1e0*/  IMAD.IADD R3, R3, 0x1, R7 ;  /* 0x0000000103037824 */ /* 0x000fe400078e0207 */
[----:B------:R-:W-:Y:S02]  /*c1f0*/  IMAD R7, R27, 0x8, R22 ;  /* 0x000000081b077824 */ /* 0x000fe400078e0216 */
[----:B------:R-:W-:-:S04]  /*c200*/  IMAD.WIDE.U32 R2, R26, UR4, R2 ;  /* 0x000000041a027c25 */ /* 0x000fc8000f8e0002 */
[----:B------:R-:W-:Y:S01]  /*c210*/  IMAD R24, R26, UR5, R3 ;  /* 0x000000051a187c24 */ /* 0x000fe2000f8e0203 */
[----:B------:R-:W-:-:S04]  /*c220*/  LEA R18, P0, R2, UR6, 0x1 ;  /* 0x0000000602127c11 */ /* 0x000fc8000f8008ff */
[----:B------:R-:W-:Y:S02]  /*c230*/  LEA.HI.X R24, R2, UR7, R24, 0x1, P0 ;  /* 0x0000000702187c11 */ /* 0x000fe400080f0c18 */
[----:B------:R-:W-:-:S06]  /*c240*/  SHF.L.U32 R2, R28, 0x1f, RZ ;  /* 0x0000001f1c027819 */ /* 0x000fcc00000006ff */
[----:B------:R-:W0:Y:S02]  /*c250*/  SYNCS.PHASECHK.TRANS64.TRYWAIT P0, [R7+URZ+0x2a840], R2 ;  /* 0x02a84002070075a7 */ /* 0x000e24000800017f */
[----:B0-----:R-:W-:Y:S05]  /*c260*/  @!P0 BRA `(.L_x_258) ;  /* 0x0000003c005c8947 */ /* 0x001fea0003800000 */
.L_x_322:
[----:B------:R-:W-:Y:S05]  /*c270*/  BSYNC B0 ;  /* 0x0000000000007941 */ /* 0x000fea0003800000 */
.L_x_257:
[----:B------:R-:W1:Y:S01]  /*c280*/  S2R R8, SR_TID.X ;  /* 0x0000000000087919 */ /* 0x000e620000002100 */
[----:B------:R-:W-:Y:S01]  /*c290*/  ULDC.64 UR4, c[0x0][0x300] ;  /* 0x0000c00000047ab9 */ /* 0x000fe20000000a00 */
[----:B------:R-:W-:Y:S01]  /*c2a0*/  ULDC.64 UR6, c[0x0][0x2e8] ;  /* 0x0000ba0000067ab9 */ /* 0x000fe20000000a00 */
[----:B------:R-:W-:Y:S01]  /*c2b0*/  IMAD R5, R5, UR4, RZ ;  /* 0x0000000405057c24 */ /* 0x000fe2000f8e02ff */
[C---:B------:R-:W-:Y:S01]  /*c2c0*/  LOP3.LUT P4, RZ, R23.reuse, 0x4, RZ, 0xc0, !PT ;  /* 0x0000000417ff7812 */ /* 0x040fe2000788c0ff */
[C---:B0-----:R-:W-:Y:S01]  /*c2d0*/  IMAD.WIDE.U32 R2, R0.reuse, UR4, RZ ;  /* 0x0000000400027c25 */ /* 0x041fe2000f8e00ff */
[C---:B------:R-:W-:Y:S02]  /*c2e0*/  LOP3.LUT P3, RZ, R23.reuse, 0x2, RZ, 0xc0, !PT ;  /* 0x0000000217ff7812 */ /* 0x040fe4000786c0ff */
[----:B------:R-:W-:Y:S01]  /*c2f0*/  LOP3.LUT P2, RZ, R23, 0x1, RZ, 0xc0, !PT ;  /* 0x0000000117ff7812 */ /* 0x000fe2000784c0ff */
[----:B------:R-:W-:Y:S01]  /*c300*/  IMAD R5, R0, UR5, R5 ;  /* 0x0000000500057c24 */ /* 0x000fe2000f8e0205 */
[----:B------:R-:W-:-:S02]  /*c310*/  ULDC.64 UR4, c[0x0][0x310] ;  /* 0x0000c40000047ab9 */ /* 0x000fc40000000a00 */
[----:B------:R-:W-:Y:S02]  /*c320*/  IMAD R6, R6, UR4, RZ ;  /* 0x0000000406067c24 */ /* 0x000fe4000f8e02ff */
[----:B------:R-:W-:Y:S02]  /*c330*/  IMAD.IADD R3, R3, 0x1, R5 ;  /* 0x0000000103037824 */ /* 0x000fe400078e0205 */
[C---:B------:R-:W-:Y:S02]  /*c340*/  IMAD R6, R4.reuse, UR5, R6 ;  /* 0x0000000504067c24 */ /* 0x040fe4000f8e0206 */
[----:B------:R-:W-:Y:S01]  /*c350*/  IMAD.WIDE.U32 R2, R4, UR4, R2 ;  /* 0x0000000404027c25 */ /* 0x000fe2000f8e0002 */
[----:B------:R-:W-:-:S03]  /*c360*/  ULDC.64 UR4, c[0x0][0x308] ;  /* 0x0000c20000047ab9 */ /* 0x000fc60000000a00 */
[----:B------:R-:W-:Y:S02]  /*c370*/  IMAD.IADD R3, R3, 0x1, R6 ;  /* 0x0000000103037824 */ /* 0x000fe400078e0206 */
[----:B------:R-:W-:Y:S02]  /*c380*/  IMAD R6, R25, -0x60, R34 ;  /* 0xffffffa019067824 */ /* 0x000fe400078e0222 */
[----:B------:R-:W-:Y:S01]  /*c390*/  IMAD.WIDE.U32 R2, R26, UR4, R2 ;  /* 0x000000041a027c25 */ /* 0x000fe2000f8e0002 */
[----:B------:R-:W-:-:S03]  /*c3a0*/  UMOV UR4, 0xffffffff ;  /* 0xffffffff00047882 */ /* 0x000fc60000000000 */
[----:B------:R-:W-:Y:S01]  /*c3b0*/  IMAD R0, R26, UR5, R3 ;  /* 0x000000051a007c24 */ /* 0x000fe2000f8e0203 */
[----:B------:R-:W-:Y:S01]  /*c3c0*/  LEA R4, P0, R2, UR6, 0x1 ;  /* 0x0000000602047c11 */ /* 0x000fe2000f8008ff */
[----:B------:R-:W-:Y:S01]  /*c3d0*/  IMAD R5, R27, 0x4800, R32 ;  /* 0x000048001b057824 */ /* 0x000fe200078e0220 */
[----:B-1----:R-:W-:Y:S02]  /*c3e0*/  LOP3.LUT R8, R8, 0x7f, RZ, 0xc0, !PT ;  /* 0x0000007f08087812 */ /* 0x002fe400078ec0ff */
[----:B------:R-:W-:Y:S02]  /*c3f0*/  LEA.HI.X R0, R2, UR7, R0, 0x1, P0 ;  /* 0x0000000702007c11 */ /* 0x000fe400080f0c00 */
[----:B------:R-:W-:Y:S02]  /*c400*/  SHF.R.U32.HI R9, RZ, 0x3, R8 ;  /* 0x00000003ff097819 */ /* 0x000fe40000011608 */
[----:B------:R-:W0:Y:S02]  /*c410*/  S2R R8, SR_TID.X ;  /* 0x0000000000087919 */ /* 0x000e240000002100 */
[----:B------:R-:W-:-:S04]  /*c420*/  IADD3 R6, -R9, R6, RZ ;  /* 0x0000000609067210 */ /* 0x000fc80007ffe1ff */
[----:B------:R-:W-:Y:S01]  /*c430*/  ISETP.GE.AND P0, PT, R6, 0x1, PT ;  /* 0x000000010600780c */ /* 0x000fe20003f06270 */
[----:B0-----:R-:W-:-:S05]  /*c440*/  IMAD.SHL.U32 R9, R8, 0x8, RZ ;  /* 0x0000000808097824 */ /* 0x001fca00078e00ff */
[----:B------:R-:W-:Y:S01]  /*c450*/  LOP3.LUT R9, R9, 0x38, RZ, 0xc0, !PT ;  /* 0x0000003809097812 */ /* 0x000fe200078ec0ff */
[----:B------:R-:W-:Y:S06]  /*c460*/  BRA.DIV UR4, `(.L_x_259) ;  /* 0x0000003a04f07947 */ /* 0x000fec000b800000 */
[----:B------:R-:W0:Y:S01]  /*c470*/  SHFL.IDX PT, R3, R4, RZ, 0x181f ;  /* 0x00181fff04037589 */ /* 0x000e2200000e0000 */
[----:B------:R-:W-:-:S03]  /*c480*/  @P0 IMAD R8, R5, 0x2, R22 ;  /* 0x0000000205080824 */ /* 0x000fc600078e0216 */
[----:B------:R-:W1:Y:S01]  /*c490*/  SHFL.IDX PT, R2, R0, RZ, 0x181f ;  /* 0x00181fff00027589 */ /* 0x000e6200000e0000 */
[----:B0-----:R-:W-:-:S05]  /*c4a0*/  @P0 LEA R3, P1, R9, R3, 0x1 ;  /* 0x0000000309030211 */ /* 0x001fca00078208ff */
[----:B-1----:R-:W-:Y:S01]  /*c4b0*/  @P0 IMAD.X R2, RZ, RZ, R2, P1 ;  /* 0x000000ffff020224 */ /* 0x002fe200008e0602 */
[----:B------:R-:W-:-:S04]  /*c4c0*/  ISETP.GE.AND P1, PT, R6, 0x11, PT ;  /* 0x000000110600780c */ /* 0x000fc80003f26270 */
[----:B------:R-:W-:-:S04]  /*c4d0*/  @P0 LOP3.LUT R3, R3, R2, RZ, 0x3c, !PT ;  /* 0x0000000203030212 */ /* 0x000fc800078e3cff */
[----:B------:R-:W-:-:S04]  /*c4e0*/  @P0 LOP3.LUT R2, R3, R2, RZ, 0x3c, !PT ;  /* 0x0000000203020212 */ /* 0x000fc800078e3cff */
[----:B------:R-:W-:-:S05]  /*c4f0*/  @P0 LOP3.LUT R3, R3, R2, RZ, 0x3c, !PT ;  /* 0x0000000203030212 */ /* 0x000fca00078e3cff */
[----:B------:R-:W-:Y:S01]  /*c500*/  @!PT LDS RZ, [RZ] ;  /* 0x00000000fffff984 */ /* 0x000fe20000000800 */
[----:B------:R-:W-:Y:S04]  /*c510*/  @P0 LDGSTS.E.BYPASS.LTC128B.128 [R8+0x18400], desc[UR36][R2.64], !P4 ;  /* 0x1840000002080fae */ /* 0x000fe8000e101d64 */
[----:B------:R-:W-:Y:S04]  /*c520*/  @P0 LDGSTS.E.BYPASS.LTC128B.128 [R8+0x1b400], desc[UR36][R2.64+0x80], !P3 ;  /* 0x1b40008002080fae */ /* 0x000fe8000d901d64 */
[----:B------:R0:W-:Y:S04]  /*c530*/  @P0 LDGSTS.E.BYPASS.LTC128B.128 [R8+0x1e400], desc[UR36][R2.64+0x100], !P2 ;  /* 0x1e40010002080fae */ /* 0x0001e8000d101d64 */
[----:B0-----:R-:W0:Y:S01]  /*c540*/  SHFL.IDX PT, R3, R4, 0x1, 0x181f ;  /* 0x00381f0004037f89 */ /* 0x001e2200000e0000 */
[----:B------:R-:W-:-:S03]  /*c550*/  @P1 IMAD R8, R5, 0x2, R22 ;  /* 0x0000000205081824 */ /* 0x000fc600078e0216 */
[----:B------:R-:W1:Y:S01]  /*c560*/  SHFL.IDX PT, R2, R0, 0x1, 0x181f ;  /* 0x00381f0000027f89 */ /* 0x000e6200000e0000 */
[----:B0-----:R-:W-:-:S05]  /*c570*/  @P1 LEA R3, P0, R9, R3, 0x1 ;  /* 0x0000000309031211 */ /* 0x001fca00078008ff */
[----:B-1----:R-:W-:-:S05]  /*c580*/  @P1 IMAD.X R2, RZ, RZ, R2, P0 ;  /* 0x000000ffff021224 */ /* 0x002fca00000e0602 */
[----:B------:R-:W-:-:S04]  /*c590*/  @P1 LOP3.LUT R3, R3, R2, RZ, 0x3c, !PT ;  /* 0x0000000203031212 */ /* 0x000fc800078e3cff */
[----:B------:R-:W-:-:S04]  /*c5a0*/  @P1 LOP3.LUT R2, R3, R2, RZ, 0x3c, !PT ;  /* 0x0000000203021212 */ /* 0x000fc800078e3cff */
[----:B------:R-:W-:-:S05]  /*c5b0*/  @P1 LOP3.LUT R3, R3, R2, RZ, 0x3c, !PT ;  /* 0x0000000203031212 */ /* 0x000fca00078e3cff */
[----:B------:R-:W-:Y:S04]  /*c5c0*/  @P1 LDGSTS.E.BYPASS.LTC128B.128 [R8+0x18c00], desc[UR36][R2.64], !P4 ;  /* 0x18c0000002081fae */ /* 0x000fe8000e101d64 */
[----:B------:R-:W-:Y:S04]  /*c5d0*/  @P1 LDGSTS.E.BYPASS.LTC128B.128 [R8+0x1bc00], desc[UR36][R2.64+0x80], !P3 ;  /* 0x1bc0008002081fae */ /* 0x000fe8000d901d64 */
[----:B------:R0:W-:Y:S01]  /*c5e0*/  @P1 LDGSTS.E.BYPASS.LTC128B.128 [R8+0x1ec00], desc[UR36][R2.64+0x100], !P2 ;  /* 0x1ec0010002081fae */ /* 0x0001e2000d101d64 */
[----:B------:R-:W-:-:S03]  /*c5f0*/  ISETP.GE.AND P1, PT, R6, 0x21, PT ;  /* 0x000000210600780c */ /* 0x000fc60003f26270 */
[----:B0-----:R-:W0:Y:S10]  /*c600*/  SHFL.IDX PT, R3, R4, 0x2, 0x181f ;  /* 0x00581f0004037f89 */ /* 0x001e3400000e0000 */
[----:B------:R-:W-:Y:S01]  /*c610*/  @P1 LEA R8, R5, R22, 0x1 ;  /* 0x0000001605081211 */ /* 0x000fe200078e08ff */
        /* <DEDUP_REMOVED lines=11> */
[----:B------:R-:W-:Y:S01]  /*c6d0*/  @P1 IMAD R8, R5, 0x2, R22 ;  /* 0x0000000205081824 */ /* 0x000fe200078e0216 */
        /* <DEDUP_REMOVED lines=12> */
[----:B------:R-:W1:Y:S04]  /*c7a0*/  SHFL.IDX PT, R2, R0, 0x4, 0x181f ;  /* 0x00981f0000027f89 */ /* 0x000e6800000e0000 */
[----:B------:R-:W2:Y:S01]  /*c7b0*/  SHFL.IDX PT, R0, R0, 0x5, 0x181f ;  /* 0x00b81f0000007f89 */ /* 0x000ea200000e0000 */
[----:B0-----:R-:W-:-:S05]  /*c7c0*/  @P1 LEA R3, P0, R9, R3, 0x1 ;  /* 0x0000000309031211 */ /* 0x001fca00078008ff */
[----:B-1----:R-:W-:-:S05]  /*c7d0*/  @P1 IMAD.X R2, RZ, RZ, R2, P0 ;  /* 0x000000ffff021224 */ /* 0x002fca00000e0602 */
[----:B------:R-:W-:-:S04]  /*c7e0*/  @P1 LOP3.LUT R3, R3, R2, RZ, 0x3c, !PT ;  /* 0x0000000203031212 */ /* 0x000fc800078e3cff */
[----:B------:R-:W-:-:S04]  /*c7f0*/  @P1 LOP3.LUT R2, R3, R2, RZ, 0x3c, !PT ;  /* 0x0000000203021212 */ /* 0x000fc800078e3cff */
[----:B------:R-:W-:-:S05]  /*c800*/  @P1 LOP3.LUT R3, R3, R2, RZ, 0x3c, !PT ;  /* 0x0000000203031212 */ /* 0x000fca00078e3cff */
[----:B------:R-:W-:Y:S04]  /*c810*/  @P1 LDGSTS.E.BYPASS.LTC128B.128 [R8+0x1a400], desc[UR36][R2.64], !P4 ;  /* 0x1a40000002081fae */ /* 0x000fe8000e101d64 */
[----:B------:R-:W-:Y:S04]  /*c820*/  @P1 LDGSTS.E.BYPASS.LTC128B.128 [R8+0x1d400], desc[UR36][R2.64+0x80], !P3 ;  /* 0x1d40008002081fae */ /* 0x000fe8000d901d64 */
[----:B------:R0:W-:Y:S04]  /*c830*/  @P1 LDGSTS.E.BYPASS.LTC128B.128 [R8+0x20400], desc[UR36][R2.64+0x100], !P2 ;  /* 0x2040010002081fae */ /* 0x0001e8000d101d64 */
[----:B0-2---:R0:W1:Y:S02]  /*c840*/  SHFL.IDX PT, R2, R4, 0x5, 0x181f ;  /* 0x00b81f0004027f89 */ /* 0x00506400000e0000 */
.L_x_336:
[----:B------:R-:W-:-:S13]  /*c850*/  ISETP.GE.AND P0, PT, R6, 0x51, PT ;  /* 0x000000510600780c */ /* 0x000fda0003f06270 */
[----:B-1----:R-:W-:Y:S01]  /*c860*/  @P0 LEA R2, P1, R9, R2, 0x1 ;  /* 0x0000000209020211 */ /* 0x002fe200078208ff */
[----:B------:R-:W-:-:S04]  /*c870*/  @P0 IMAD R5, R5, 0x2, R22 ;  /* 0x0000000205050824 */ /* 0x000fc800078e0216 */
[----:B------:R-:W-:-:S05]  /*c880*/  @P0 IMAD.X R3, RZ, RZ, R0, P1 ;  /* 0x000000ffff030224 */ /* 0x000fca00008e0600 */
[----:B------:R-:W-:Y:S01]  /*c890*/  @!PT LDS RZ, [RZ] ;  /* 0x00000000fffff984 */ /* 0x000fe20000000800 */
[----:B------:R-:W-:Y:S01]  /*c8a0*/  @!PT LDS RZ, [RZ] ;  /* 0x00000000fffff984 */ /* 0x000fe20000000800 */
[----:B------:R-:W-:Y:S01]  /*c8b0*/  @!PT LDS RZ, [RZ] ;  /* 0x00000000fffff984 */ /* 0x000fe20000000800 */
[----:B------:R1:W-:Y:S04]  /*c8c0*/  @P0 LDGSTS.E.BYPASS.LTC128B.128 [R5+0x1ac00], desc[UR36][R2.64], !P4 ;  /* 0x1ac0000002050fae */ /* 0x0003e8000e101d64 */
[----:B------:R1:W-:Y:S04]  /*c8d0*/  @P0 LDGSTS.E.BYPASS.LTC128B.128 [R5+0x1dc00], desc[UR36][R2.64+0x80], !P3 ;  /* 0x1dc0008002050fae */ /* 0x0003e8000d901d64 */
[----:B------:R1:W-:Y:S01]  /*c8e0*/  @P0 LDGSTS.E.BYPASS.LTC128B.128 [R5+0x20c00], desc[UR36][R2.64+0x100], !P2 ;  /* 0x20c0010002050fae */ /* 0x0003e2000d101d64 */
[----:B------:R-:W-:Y:S01]  /*c8f0*/  PLOP3.LUT P0, PT, PT, PT, PT, 0x80, 0x0 ;  /* 0x000000000000781c */ /* 0x000fe20003f0f070 */
[----:B------:R-:W-:-:S12]  /*c900*/  NOP ;  /* 0x0000000000007918 */ /* 0x000fd80000000000 */
.L_x_260:
[----:B------:R-:W-:Y:S02]  /*c910*/  PLOP3.LUT P1, PT, P1, P0, PT, 0xa2, 0x0 ;  /* 0x000000000000781c */ /* 0x000fe40000f21472 */
[----:B------:R-:W-:-:S08]  /*c920*/  @P0 R2UR P1, UR4, R7 ;  /* 0x00000000070402ca */ /* 0x000fd00000020000 */
[----:B------:R-:W-:-:S05]  /*c930*/  @P0 PLOP3.LUT P0, PT, P1, PT, PT, 0x80, 0x0 ;  /* 0x000000000000081c */ /* 0x000fca0000f0f070 */
[----:B------:R-:W-:Y:S01]  /*c940*/  @!P1 SYNCS.ARRIVE.TRANS64.RED.A0T1 RZ, [UR4+0x2a830], RZ ;  /* 0x02a830ffffff99a7 */ /* 0x000fe20008200404 */
[----:B------:R-:W-:Y:S07]  /*c950*/  @!P1 ARRIVES.LDGSTSBAR.64.TRANSCNT [UR4+0x2a830] ;  /* 0x02a83000ff0099b0 */ /* 0x000fee0008000a84 */
[----:B------:R-:W-:Y:S05]  /*c960*/  @P0 BRA.U.ANY `(.L_x_260) ;  /* 0xfffffffd00e80947 */ /* 0x000fea000393ffff */
[----:B------:R-:W-:Y:S01]  /*c970*/  NOP ;  /* 0x0000000000007918 */ /* 0x000fe20000000000 */
[----:B------:R-:W-:-:S13]  /*c980*/  LOP3.LUT P2, RZ, R23, 0x10, RZ, 0xc0, !PT ;  /* 0x0000001017ff7812 */ /* 0x000fda000784c0ff */
[----:B------:R-:W-:Y:S05]  /*c990*/  @!P2 BRA `(.L_x_261) ;  /* 0x000000000004a947 */ /* 0x000fea0003800000 */
[----:B------:R-:W-:Y:S01]  /*c9a0*/  BPT.TRAP 0x1 ;  /* 0x000000040000795c */ /* 0x000fe20000300000 */
.L_x_261:
[----:B------:R2:W5:Y:S01]  /*c9b0*/  LDL.LU R0, [R1+0x4] ;  /* 0x0000040001007983 */ /* 0x0005620000300800 */
[----:B------:R-:W-:Y:S01]  /*c9c0*/  LOP3.LUT P0, RZ, R23, 0x40, RZ, 0xc0, !PT ;  /* 0x0000004017ff7812 */ /* 0x000fe2000780c0ff */
[----:B------:R2:W-:-:S12]  /*c9d0*/  SYNCS.ARRIVE.TRANS64.A1T0 RZ, [R7+URZ+0x2a830], RZ ;  /* 0x02a830ff07ff79a7 */ /* 0x0005d8000810003f */
[----:B------:R-:W-:Y:S05]  /*c9e0*/  WARPSYNC.ALL ;  /* 0x0000000000007948 */ /* 0x000fea0003800000 */
[----:B------:R-:W-:Y:S01]  /*c9f0*/  ULDC.64 UR4, c[0x0][0x298] ;  /* 0x0000a60000047ab9 */ /* 0x000fe20000000a00 */
[----:B-1----:R-:W-:Y:S01]  /*ca00*/  IADD3 R2, R22, 0xc400, RZ ;  /* 0x0000c40016027810 */ /* 0x002fe20007ffe0ff */
[----:B0-----:R-:W-:Y:S01]  /*ca10*/  IMAD.WIDE.U32 R4, R35, UR4, RZ ;  /* 0x0000000423047c25 */ /* 0x001fe2000f8e00ff */
[----:B------:R-:W-:Y:S01]  /*ca20*/  SEL R30, R30, RZ, !P0 ;  /* 0x000000ff1e1e7207 */ /* 0x000fe20004000000 */
[----:B------:R-:W-:Y:S01]  /*ca30*/  BSSY B6, `(.L_x_262) ;  /* 0x000001b000067945 */ /* 0x000fe20003800000 */
[----:B------:R-:W-:Y:S01]  /*ca40*/  BAR.SYNC.DEFER_BLOCKING 0x8, 0x180 ;  /* 0x0206000000007b1d */ /* 0x000fe20000010000 */
[----:B-----5:R-:W-:-:S02]  /*ca50*/  SEL R0, R0, RZ, !P0 ;  /* 0x000000ff00007207 */ /* 0x020fc40004000000 */
[----:B------:R-:W-:-:S03]  /*ca60*/  LOP3.LUT P0, RZ, R2, 0x3ff, RZ, 0xc0, !PT ;  /* 0x000003ff02ff7812 */ /* 0x000fc6000780c0ff */
[----:B------:R0:W-:Y:S04]  /*ca70*/  STL [R1+0x4], R0 ;  /* 0x0000040001007387 */ /* 0x0001e80000100800 */
[----:B------:R1:W-:Y:S01]  /*ca80*/  STL.64 [R1+0x8], R4 ;  /* 0x0000080401007387 */ /* 0x0003e20000100a00 */
[----:B0-----:R-:W-:-:S05]  /*ca90*/  SHF.R.S32.HI R0, RZ, 0x1f, R35 ;  /* 0x0000001fff007819 */ /* 0x001fca0000011423 */
[----:B------:R-:W-:-:S04]  /*caa0*/  IMAD R0, R0, UR4, RZ ;  /* 0x0000000400007c24 */ /* 0x000fc8000f8e02ff */
[----:B------:R-:W-:-:S04]  /*cab0*/  IMAD R0, R35, UR5, R0 ;  /* 0x0000000523007c24 */ /* 0x000fc8000f8e0200 */
[----:B------:R-:W-:Y:S01]  /*cac0*/  IMAD.IADD R35, R5, 0x1, R0 ;  /* 0x0000000105237824 */ /* 0x000fe200078e0200 */
[----:B-1----:R-:W-:Y:S06]  /*cad0*/  @!P0 BRA `(.L_x_263) ;  /* 0x0000000000408947 */ /* 0x002fec0003800000 */
[----:B------:R-:W-:Y:S01]  /*cae0*/  MOV R2, 0x0 ;  /* 0x0000000000027802 */ /* 0x000fe20000000f00 */
[----:B------:R-:W-:Y:S01]  /*caf0*/  ULDC.64 UR6, c[0x4][0x90] ;  /* 0x0100240000067ab9 */ /* 0x000fe20000000a00 */
[----:B------:R-:W-:Y:S01]  /*cb00*/  ULDC.64 UR8, c[0x4][0x98] ;  /* 0x0100260000087ab9 */ /* 0x000fe20000000a00 */
[----:B------:R-:W-:Y:S01]  /*cb10*/  ULDC.64 UR4, c[0x4][0x20] ;  /* 0x0100080000047ab9 */ /* 0x000fe20000000a00 */
[----:B------:R-:W-:Y:S01]  /*cb20*/  IMAD.U32 R4, RZ, RZ, UR6 ;  /* 0x00000006ff047e24 */ /* 0x000fe2000f8e00ff */
[----:B------:R-:W-:Y:S01]  /*cb30*/  MOV R11, UR5 ;  /* 0x00000005000b7c02 */ /* 0x000fe20008000f00 */
[----:B------:R-:W0:Y:S01]  /*cb40*/  LDC.64 R2, c[0x4][R2] ;  /* 0x0100000002027b82 */ /* 0x000e220000000a00 */
[----:B------:R-:W-:Y:S02]  /*cb50*/  IMAD.U32 R5, RZ, RZ, UR7 ;  /* 0x00000007ff057e24 */ /* 0x000fe4000f8e00ff */
[----:B------:R-:W-:Y:S02]  /*cb60*/  IMAD.U32 R6, RZ, RZ, UR8 ;  /* 0x00000008ff067e24 */ /* 0x000fe4000f8e00ff */
[----:B--2---:R-:W-:-:S02]  /*cb70*/  IMAD.U32 R7, RZ, RZ, UR9 ;  /* 0x00000009ff077e24 */ /* 0x004fc4000f8e00ff */
[----:B------:R-:W-:Y:S02]  /*cb80*/  IMAD.U32 R10, RZ, RZ, UR4 ;  /* 0x00000004ff0a7e24 */ /* 0x000fe4000f8e00ff */
[----:B------:R-:W-:Y:S02]  /*cb90*/  IMAD.MOV.U32 R8, RZ, RZ, 0x70 ;  /* 0x00000070ff087424 */ /* 0x000fe400078e00ff */
[----:B------:R-:W-:Y:S02]  /*cba0*/  IMAD.MOV.U32 R12, RZ, RZ, 0x1 ;  /* 0x00000001ff0c7424 */ /* 0x000fe400078e00ff */
[----:B------:R-:W-:-:S07]  /*cbb0*/  IMAD.MOV.U32 R13, RZ, RZ, RZ ;  /* 0x000000ffff0d7224 */ /* 0x000fce00078e00ff */
[----:B------:R-:W-:-:S07]  /*cbc0*/  LEPC R20, `(.L_x_263) ;  /* 0x000000001014794e */ /* 0x000fce0000000000 */
[----:B0-----:R-:W-:Y:S05]  /*cbd0*/  CALL.ABS.NOINC R2 ;  /* 0x0000000002007343 */ /* 0x001fea0003c00000 */
.L_x_263:
[----:B------:R-:W-:Y:S05]  /*cbe0*/  BSYNC B6 ;  /* 0x0000000000067941 */ /* 0x000fea0003800000 */
.L_x_262:
[----:B------:R-:W3:Y:S01]  /*cbf0*/  LDL.LU R20, [R1+0x4] ;  /* 0x0000040001147983 */ /* 0x000ee20000300800 */
[----:B------:R-:W0:Y:S01]  /*cc00*/  LDC R6, c[0x0][0x448] ;  /* 0x00011200ff067b82 */ /* 0x000e220000000800 */
[----:B------:R-:W-:Y:S02]  /*cc10*/  ULDC.64 UR4, c[0x0][0x2d8] ;  /* 0x0000b60000047ab9 */ /* 0x000fe40000000a00 */
[----:B------:R-:W4:Y:S01]  /*cc20*/  LDL.LU.64 R2, [R1+0x8] ;  /* 0x0000080001027983 */ /* 0x000f220000300a00 */
[----:B------:R-:W-:-:S03]  /*cc30*/  IMAD.SHL.U32 R4, R17, 0x80, RZ ;  /* 0x0000008011047824 */ /* 0x000fc600078e00ff */
[----:B------:R1:W5:Y:S01]  /*cc40*/  LDL R17, [R1+0x10] ;  /* 0x0000100001117983 */ /* 0x0003620000100800 */
[----:B0-----:R-:W-:Y:S01]  /*cc50*/  ISETP.NE.AND P0, PT, R6, 0x1, PT ;  /* 0x000000010600780c */ /* 0x001fe20003f05270 */
[----:B------:R-:W0:Y:S02]  /*cc60*/  S2R R11, SR_TID.X ;  /* 0x00000000000b7919 */ /* 0x000e240000002100 */
[----:B0-----:R-:W-:-:S05]  /*cc70*/  IMAD.SHL.U32 R9, R11, 0x8, RZ ;  /* 0x000000080b097824 */ /* 0x001fca00078e00ff */
[----:B------:R-:W-:Y:S01]  /*cc80*/  LOP3.LUT R9, R9, 0x38, RZ, 0xc0, !PT ;  /* 0x0000003809097812 */ /* 0x000fe200078ec0ff */
[----:B---3--:R-:W-:Y:S02]  /*cc90*/  IMAD.MOV.U32 R21, RZ, RZ, R20 ;  /* 0x000000ffff157224 */ /* 0x008fe400078e0014 */
[----:B------:R-:W0:Y:S01]  /*cca0*/  S2R R20, SR_TID.X ;  /* 0x0000000000147919 */ /* 0x000e220000002100 */
[----:B----4-:R-:W-:Y:S02]  /*ccb0*/  IMAD.MOV.U32 R3, RZ, RZ, R35 ;  /* 0x000000ffff037224 */ /* 0x010fe400078e0023 */
[----:B------:R-:W-:-:S04]  /*ccc0*/  IMAD.WIDE.U32 R2, R26, UR4, R2 ;  /* 0x000000041a027c25 */ /* 0x000fc8000f8e0002 */
[----:B------:R-:W-:Y:S01]  /*ccd0*/  IMAD R3, R26, UR5, R3 ;  /* 0x000000051a037c24 */ /* 0x000fe2000f8e0203 */
[----:B------:R-:W-:Y:S02]  /*cce0*/  ULDC.64 UR4, c[0x0][0x2e0] ;  /* 0x0000b80000047ab9 */ /* 0x000fe40000000a00 */
[----:B------:R-:W-:Y:S02]  /*ccf0*/  IMAD R5, R21, UR4, RZ ;  /* 0x0000000415057c24 */ /* 0x000fe4000f8e02ff */
[----:B------:R-:W-:-:S04]  /*cd00*/  IMAD.WIDE.U32 R2, R30, UR4, R2 ;  /* 0x000000041e027c25 */ /* 0x000fc8000f8e0002 */
[----:B------:R-:W-:Y:S01]  /*cd10*/  IMAD R0, R30, UR5, R5 ;  /* 0x000000051e007c24 */ /* 0x000fe2000f8e0205 */
[----:B------:R-:W-:Y:S01]  /*cd20*/  ULDC.64 UR4, c[0x0][0x2d0] ;  /* 0x0000b40000047ab9 */ /* 0x000fe20000000a00 */
[----:B------:R-:W3:Y:S02]  /*cd30*/  @P0 LDC R5, c[0x0][0x44c] ;  /* 0x00011300ff050b82 */ /* 0x000ee40000000800 */
[----:B------:R-:W-:-:S06]  /*cd40*/  IMAD.IADD R3, R3, 0x1, R0 ;  /* 0x0000000103037824 */ /* 0x000fcc00078e0200 */
[----:B------:R-:W4:Y:S01]  /*cd50*/  @P0 LDC R0, c[0x0][0x450] ;  /* 0x00011400ff000b82 */ /* 0x000f220000000800 */
[C---:B0-----:R-:W-:Y:S02]  /*cd60*/  LOP3.LUT R21, R20.reuse, 0x7f, RZ, 0xc0, !PT ;  /* 0x0000007f14157812 */ /* 0x041fe400078ec0ff */
[----:B------:R-:W-:Y:S02]  /*cd70*/  SHF.L.U32 R20, R20, 0x4, RZ ;  /* 0x0000000414147819 */ /* 0x000fe400000006ff */
[----:B------:R-:W-:-:S04]  /*cd80*/  SHF.R.U32.HI R21, RZ, 0x3, R21 ;  /* 0x00000003ff157819 */ /* 0x000fc80000011615 */
[----:B------:R-:W-:-:S04]  /*cd90*/  LOP3.LUT R20, R21, 0x70, R20, 0xf8, !PT ;  /* 0x0000007015147812 */ /* 0x000fc800078ef814 */
[----:B--2---:R-:W-:-:S05]  /*cda0*/  LOP3.LUT R7, R20, R4, RZ, 0xfc, !PT ;  /* 0x0000000414077212 */ /* 0x004fca00078efcff */
[----:B---3--:R-:W-:-:S04]  /*cdb0*/  @P0 IMAD.HI.U32 R8, R7, R5, RZ ;  /* 0x0000000507080227 */ /* 0x008fc800078e00ff */
[----:B------:R-:W-:Y:S01]  /*cdc0*/  IMAD.MOV.U32 R5, RZ, RZ, R7 ;  /* 0x000000ffff057224 */ /* 0x000fe200078e0007 */
[----:B----4-:R-:W-:-:S05]  /*cdd0*/  @P0 SHF.R.U32.HI R5, RZ, R0, R8 ;  /* 0x00000000ff050219 */ /* 0x010fca0000011608 */
[----:B------:R-:W-:-:S04]  /*cde0*/  IMAD.MOV R0, RZ, RZ, -R5 ;  /* 0x000000ffff007224 */ /* 0x000fc800078e0a05 */
[----:B------:R-:W-:Y:S01]  /*cdf0*/  IMAD R0, R6, R0, R7 ;  /* 0x0000000006007224 */ /* 0x000fe200078e0207 */
[----:B------:R-:W-:Y:S01]  /*ce00*/  SHF.R.S32.HI R7, RZ, 0x1f, R5 ;  /* 0x0000001fff077819 */ /* 0x000fe20000011405 */
[----:B------:R-:W-:-:S04]  /*ce10*/  IMAD.WIDE.U32 R2, R5, UR4, R2 ;  /* 0x0000000405027c25 */ /* 0x000fc8000f8e0002 */
[----:B------:R-:W-:-:S04]  /*ce20*/  IMAD R7, R7, UR4, RZ ;  /* 0x0000000407077c24 */ /* 0x000fc8000f8e02ff */
[----:B------:R-:W-:Y:S01]  /*ce30*/  IMAD R7, R5, UR5, R7 ;  /* 0x0000000505077c24 */ /* 0x000fe2000f8e0207 */
[----:B------:R-:W-:Y:S01]  /*ce40*/  SHF.R.S32.HI R5, RZ, 0x1f, R0 ;  /* 0x0000001fff057819 */ /* 0x000fe20000011400 */
[----:B------:R-:W-:Y:S02]  /*ce50*/  ULDC.64 UR4, c[0x0][0x2c8] ;  /* 0x0000b20000047ab9 */ /* 0x000fe40000000a00 */
[----:B------:R-:W-:Y:S02]  /*ce60*/  IMAD.IADD R3, R3, 0x1, R7 ;  /* 0x0000000103037824 */ /* 0x000fe400078e0207 */
[----:B------:R-:W-:Y:S01]  /*ce70*/  IMAD R5, R5, UR4, RZ ;  /* 0x0000000405057c24 */ /* 0x000fe2000f8e02ff */
[----:B------:R-:W-:Y:S01]  /*ce80*/  SHF.L.U32 R21, R11, 0x3, RZ ;  /* 0x000000030b157819 */ /* 0x000fe200000006ff */
[----:B------:R-:W-:-:S04]  /*ce90*/  IMAD.WIDE.U32 R2, R0, UR4, R2 ;  /* 0x0000000400027c25 */ /* 0x000fc8000f8e0002 */
[----:B------:R-:W-:Y:S01]  /*cea0*/  IMAD R5, R0, UR5, R5 ;  /* 0x0000000500057c24 */ /* 0x000fe2000f8e0205 */
[----:B------:R-:W-:Y:S01]  /*ceb0*/  ULDC.64 UR4, c[0x0][0x280] ;  /* 0x0000a00000047ab9 */ /* 0x000fe20000000a00 */
[----:B------:R-:W-:Y:S02]  /*cec0*/  LOP3.LUT R21, R21, 0x38, RZ, 0xc0, !PT ;  /* 0x0000003815157812 */ /* 0x000fe400078ec0ff */
[----:B------:R-:W-:Y:S01]  /*ced0*/  IMAD.IADD R5, R3, 0x1, R5 ;  /* 0x0000000103057824 */ /* 0x000fe200078e0205 */
[----:B------:R-:W-:Y:S01]  /*cee0*/  LEA R0, P0, R2, UR4, 0x1 ;  /* 0x0000000402007c11 */ /* 0x000fe2000f8008ff */
[----:B------:R-:W-:Y:S01]  /*cef0*/  ULDC UR4, c[0x0][0x2b8] ;  /* 0x0000ae0000047ab9 */ /* 0x000fe20000000800 */
[----:B------:R-:W-:Y:S02]  /*cf00*/  LOP3.LUT R20, R11, 0x7f, RZ, 0xc0, !PT ;  /* 0x0000007f0b147812 */ /* 0x000fe400078ec0ff */
[C---:B------:R-:W-:Y:S02]  /*cf10*/  LOP3.LUT R10, R21.reuse, 0x40, RZ, 0xfc, !PT ;  /* 0x00000040150a7812 */ /* 0x040fe400078efcff */
[----:B------:R-:W-:-:S02]  /*cf20*/  LOP3.LUT R11, R21, 0x80, RZ, 0xfc, !PT ;  /* 0x00000080150b7812 */ /* 0x000fc400078efcff */
[----:B------:R-:W-:Y:S01]  /*cf30*/  LEA.HI.X R5, R2, UR5, R5, 0x1, P0 ;  /* 0x0000000502057c11 */ /* 0x000fe200080f0c05 */
[----:B------:R-:W-:Y:S01]  /*cf40*/  UMOV UR5, 0xffffffff ;  /* 0xffffffff00057882 */ /* 0x000fe20000000000 */
[----:B------:R-:W-:Y:S02]  /*cf50*/  ISETP.GE.AND P3, PT, R9, UR4, PT ;  /* 0x0000000409007c0c */ /* 0x000fe4000bf66270 */
[----:B------:R-:W-:Y:S02]  /*cf60*/  ISETP.GE.AND P2, PT, R10, UR4, PT ;  /* 0x000000040a007c0c */ /* 0x000fe4000bf46270 */
[----:B------:R-:W-:Y:S02]  /*cf70*/  ISETP.GE.AND P0, PT, R11, UR4, PT ;  /* 0x000000040b007c0c */ /* 0x000fe4000bf06270 */
[----:B------:R-:W-:Y:S01]  /*cf80*/  SHF.R.U32.HI R10, RZ, 0x3, R20 ;  /* 0x00000003ff0a7819 */ /* 0x000fe20000011614 */
[----:B-1----:R-:W-:Y:S10]  /*cf90*/  BRA.DIV UR5, `(.L_x_264) ;  /* 0x0000003a054c7947 */ /* 0x002ff4000b800000 */
[----:B------:R-:W0:Y:S01]  /*cfa0*/  SHFL.IDX PT, R14, R0, RZ, 0x181f ;  /* 0x00181fff000e7589 */ /* 0x000e2200000e0000 */
[----:B-----5:R-:W-:Y:S02]  /*cfb0*/  IMAD R6, R17, R6, RZ ;  /* 0x0000000611067224 */ /* 0x020fe400078e02ff */
[----:B------:R-:W-:Y:S01]  /*cfc0*/  IMAD.IADD R4, R10, 0x1, R4 ;  /* 0x000000010a047824 */ /* 0x000fe200078e0204 */
[----:B------:R-:W1:Y:S03]  /*cfd0*/  SHFL.IDX PT, R2, R5, RZ, 0x181f ;  /* 0x00181fff05027589 */ /* 0x000e6600000e0000 */
[C---:B------:R-:W-:Y:S01]  /*cfe0*/  VIADD R7, R4.reuse, 0x10 ;  /* 0x0000001004077836 */ /* 0x040fe20000000000 */
[----:B------:R-:W-:-:S13]  /*cff0*/  ISETP.GE.AND P1, PT, R4, R6, PT ;  /* 0x000000060400720c */ /* 0x000fda0003f26270 */
[----:B0-----:R-:W-:-:S05]  /*d000*/  @!P1 LEA R14, P4, R9, R14, 0x1 ;  /* 0x0000000e090e9211 */ /* 0x001fca00078808ff */
[----:B-1----:R-:W-:Y:S02]  /*d010*/  @!P1 IMAD.X R3, RZ, RZ, R2, P4 ;  /* 0x000000ffff039224 */ /* 0x002fe400020e0602 */
[----:B------:R-:W-:Y:S02]  /*d020*/  @!P1 IMAD.MOV.U32 R2, RZ, RZ, R14 ;  /* 0x000000ffff029224 */ /* 0x000fe400078e000e */
[----:B------:R-:W0:Y:S04]  /*d030*/  SHFL.IDX PT, R14, R0, 0x1, 0x181f ;  /* 0x00381f00000e7f89 */ /* 0x000e2800000e0000 */
[----:B------:R-:W-:Y:S04]  /*d040*/  @!P1 LDGSTS.E.BYPASS.LTC128B.128 [R33+0xc400], desc[UR36][R2.64], !P3 ;  /* 0x0c40000002219fae */ /* 0x000fe8000d901d64 */
[----:B------:R-:W-:Y:S04]  /*d050*/  @!P1 LDGSTS.E.BYPASS.LTC128B.128 [R33+0x10400], desc[UR36][R2.64+0x80], !P2 ;  /* 0x1040008002219fae */ /* 0x000fe8000d101d64 */
[----:B------:R1:W-:Y:S01]  /*d060*/  @!P1 LDGSTS.E.BYPASS.LTC128B.128 [R33+0x14400], desc[UR36][R2.64+0x100], !P0 ;  /* 0x1440010002219fae */ /* 0x0003e2000c101d64 */
[----:B------:R-:W-:-:S03]  /*d070*/  ISETP.GE.AND P1, PT, R7, R6, PT ;  /* 0x000000060700720c */ /* 0x000fc60003f26270 */
[----:B-1----:R-:W1:Y:S10]  /*d080*/  SHFL.IDX PT, R2, R5, 0x1, 0x181f ;  /* 0x00381f0005027f89 */ /* 0x002e7400000e0000 */
[----:B0-----:R-:W-:-:S05]  /*d090*/  @!P1 LEA R14, P4, R9, R14, 0x1 ;  /* 0x0000000e090e9211 */ /* 0x001fca00078808ff */
[----:B-1----:R-:W-:Y:S02]  /*d0a0*/  @!P1 IMAD.X R7, RZ, RZ, R2, P4 ;  /* 0x000000ffff079224 */ /* 0x002fe400020e0602 */
[----:B------:R-:W-:Y:S02]  /*d0b0*/  @!P1 IMAD.MOV.U32 R2, RZ, RZ, R14 ;  /* 0x000000ffff029224 */ /* 0x000fe400078e000e */
[----:B------:R-:W0:Y:S01]  /*d0c0*/  SHFL.IDX PT, R14, R0, 0x2, 0x181f ;  /* 0x00581f00000e7f89 */ /* 0x000e2200000e0000 */
[----:B------:R-:W-:Y:S01]  /*d0d0*/  @!P1 MOV R3, R7 ;  /* 0x0000000700039202 */ /* 0x000fe20000000f00 */
[----:B------:R-:W-:-:S04]  /*d0e0*/  VIADD R7, R4, 0x20 ;  /* 0x0000002004077836 */ /* 0x000fc80000000000 */
        /* <DEDUP_REMOVED lines=8> */
[----:B------:R-:W-:Y:S01]  /*d170*/  @!P1 IMAD.MOV.U32 R3, RZ, RZ, R7 ;  /* 0x000000ffff039224 */ /* 0x000fe200078e0007 */
[----:B------:R-:W0:Y:S01]  /*d180*/  SHFL.IDX PT, R14, R0, 0x3, 0x181f ;  /* 0x00781f00000e7f89 */ /* 0x000e2200000e0000 */
[----:B------:R-:W-:-:S03]  /*d190*/  VIADD R7, R4, 0x30 ;  /* 0x0000003004077836 */ /* 0x000fc60000000000 */
[----:B------:R-:W-:Y:S04]  /*d1a0*/  @!P1 LDGSTS.E.BYPASS.LTC128B.128 [R33+0xd400], desc[UR36][R2.64], !P3 ;  /* 0x0d40000002219fae */ /* 0x000fe8000d901d64 */
[----:B------:R-:W-:Y:S04]  /*d1b0*/  @!P1 LDGSTS.E.BYPASS.LTC128B.128 [R33+0x11400], desc[UR36][R2.64+0x80], !P2 ;  /* 0x1140008002219fae */ /* 0x000fe8000d101d64 */
[----:B------:R1:W-:Y:S01]  /*d1c0*/  @!P1 LDGSTS.E.BYPASS.LTC128B.128 [R33+0x15400], desc[UR36][R2.64+0x100], !P0 ;  /* 0x1540010002219fae */ /* 0x0003e2000c101d64 */
[----:B------:R-:W-:-:S03]  /*d1d0*/  ISETP.GE.AND P1, PT, R7, R6, PT ;  /* 0x000000060700720c */ /* 0x000fc60003f26270 */
[----:B-1----:R-:W1:Y:S10]  /*d1e0*/  SHFL.IDX PT, R2, R5, 0x3, 0x181f ;  /* 0x00781f0005027f89 */ /* 0x002e7400000e0000 */
[----:B0-----:R-:W-:-:S05]  /*d1f0*/  @!P1 LEA R14, P4, R9, R14, 0x1 ;  /* 0x0000000e090e9211 */ /* 0x001fca00078808ff */
[----:B-1----:R-:W-:Y:S01]  /*d200*/  @!P1 IMAD.X R7, RZ, RZ, R2, P4 ;  /* 0x000000ffff079224 */ /* 0x002fe200020e0602 */
[----:B------:R-:W-:Y:S02]  /*d210*/  @!P1 MOV R2, R14 ;  /* 0x0000000e00029202 */ /* 0x000fe40000000f00 */
[----:B------:R-:W0:Y:S01]  /*d220*/  SHFL.IDX PT, R14, R0, 0x4, 0x181f ;  /* 0x00981f00000e7f89 */ /* 0x000e2200000e0000 */
[----:B------:R-:W-:Y:S02]  /*d230*/  @!P1 IMAD.MOV.U32 R3, RZ, RZ, R7 ;  /* 0x000000ffff039224 */ /* 0x000fe400078e0007 */
[----:B------:R-:W-:-:S03]  /*d240*/  VIADD R7, R4, 0x40 ;  /* 0x0000004004077836 */ /* 0x000fc60000000000 */
        /* <DEDUP_REMOVED lines=16> */
[----:B0-----:R-:W-:-:S04]  /*d350*/  @!P1 LEA R14, P4, R9, R14, 0x1 ;  /* 0x0000000e090e9211 */ /* 0x001fc800078808ff */
[----:B-1----:R-:W-:Y:S01]  /*d360*/  @!P1 IADD3.X R7, RZ, R2, RZ, P4, !PT ;  /* 0x00000002ff079210 */ /* 0x002fe200027fe4ff */
[----:B------:R-:W-:Y:S02]  /*d370*/  @!P1 IMAD.MOV.U32 R2, RZ, RZ, R14 ;  /* 0x000000ffff029224 */ /* 0x000fe400078e000e */
[----:B------:R-:W0:Y:S02]  /*d380*/  SHFL.IDX PT, R14, R0, 0x6, 0x181f ;  /* 0x00d81f00000e7f89 */ /* 0x000e2400000e0000 */
[----:B------:R-:W-:Y:S02]  /*d390*/  @!P1 IMAD.MOV.U32 R3, RZ, RZ, R7 ;  /* 0x000000ffff039224 */ /* 0x000fe400078e0007 */
[----:B------:R-:W-:-:S03]  /*d3a0*/  VIADD R7, R4, 0x60 ;  /* 0x0000006004077836 */ /* 0x000fc60000000000 */
[----:B------:R-:W-:Y:S04]  /*d3b0*/  @!P1 LDGSTS.E.BYPASS.LTC128B.128 [R33+0xec00], desc[UR36][R2.64], !P3 ;  /* 0x0ec0000002219fae */ /* 0x000fe8000d901d64 */
[----:B------:R-:W-:Y:S04]  /*d3c0*/  @!P1 LDGSTS.E.BYPASS.LTC128B.128 [R33+0x12c00], desc[UR36][R2.64+0x80], !P2 ;  /* 0x12c0008002219fae */ /* 0x000fe8000d101d64 */
[----:B------:R1:W-:Y:S01]  /*d3d0*/  @!P1 LDGSTS.E.BYPASS.LTC128B.128 [R33+0x16c00], desc[UR36][R2.64+0x100], !P0 ;  /* 0x16c0010002219fae */ /* 0x0003e2000c101d64 */
[----:B------:R-:W-:-:S03]  /*d3e0*/  ISETP.GE.AND P1, PT, R7, R6, PT ;  /* 0x000000060700720c */ /* 0x000fc60003f26270 */
[----:B-1----:R-:W1:Y:S10]  /*d3f0*/  SHFL.IDX PT, R2, R5, 0x6, 0x181f ;  /* 0x00d81f0005027f89 */ /* 0x002e7400000e0000 */
[----:B0-----:R-:W-:Y:S01]  /*d400*/  @!P1 LEA R14, P4, R9, R14, 0x1 ;  /* 0x0000000e090e9211 */ /* 0x001fe200078808ff */
[----:B------:R-:W0:Y:S04]  /*d410*/  SHFL.IDX PT, R5, R5, 0x7, 0x181f ;  /* 0x00f81f0005057f89 */ /* 0x000e2800000e0000 */
[----:B-1----:R-:W-:-:S02]  /*d420*/  @!P1 IMAD.X R7, RZ, RZ, R2, P4 ;  /* 0x000000ffff079224 */ /* 0x002fc400020e0602 */
[----:B------:R-:W-:Y:S02]  /*d430*/  @!P1 IMAD.MOV.U32 R2, RZ, RZ, R14 ;  /* 0x000000ffff029224 */ /* 0x000fe400078e000e */
[----:B------:R-:W-:Y:S01]  /*d440*/  @!P1 IMAD.MOV.U32 R3, RZ, RZ, R7 ;  /* 0x000000ffff039224 */ /* 0x000fe200078e0007 */
[----:B------:R1:W2:Y:S04]  /*d450*/  SHFL.IDX PT, R14, R0, 0x7, 0x181f ;  /* 0x00f81f00000e7f89 */ /* 0x0002a800000e0000 */
[----:B------:R1:W-:Y:S04]  /*d460*/  @!P1 LDGSTS.E.BYPASS.LTC128B.128 [R33+0xf400], desc[UR36][R2.64], !P3 ;  /* 0x0f40000002219fae */ /* 0x0003e8000d901d64 */
[----:B------:R1:W-:Y:S04]  /*d470*/  @!P1 LDGSTS.E.BYPASS.LTC128B.128 [R33+0x13400], desc[UR36][R2.64+0x80], !P2 ;  /* 0x1340008002219fae */ /* 0x0003e8000d101d64 */
[----:B0-----:R1:W-:Y:S02]  /*d480*/  @!P1 LDGSTS.E.BYPASS.LTC128B.128 [R33+0x17400], desc[UR36][R2.64+0x100], !P0 ;  /* 0x1740010002219fae */ /* 0x0013e4000c101d64 */
.L_x_353:
[----:B-1----:R-:W-:Y:S01]  /*d490*/  IADD3 R3, R4, 0x70, RZ ;  /* 0x0000007004037810 */ /* 0x002fe20007ffe0ff */
[----:B------:R-:W-:Y:S03]  /*d4a0*/  BSSY B0, `(.L_x_265) ;  /* 0x000000b000007945 */ /* 0x000fe60003800000 */
[----:B------:R-:W-:-:S13]  /*d4b0*/  ISETP.GE.AND P1, PT, R3, R6, PT ;  /* 0x000000060300720c */ /* 0x000fda0003f26270 */
[----:B------:R-:W-:Y:S05]  /*d4c0*/  @P1 BRA `(.L_x_266) ;  /* 0x0000000000201947 */ /* 0x000fea0003800000 */
[----:B--2---:R-:W-:-:S05]  /*d4d0*/  LEA R2, P1, R9, R14, 0x1 ;  /* 0x0000000e09027211 */ /* 0x004fca00078208ff */
[----:B------:R-:W-:-:S05]  /*d4e0*/  IMAD.X R3, RZ, RZ, R5, P1 ;  /* 0x000000ffff037224 */ /* 0x000fca00008e0605 */
[----:B------:R-:W-:Y:S01]  /*d4f0*/  @!PT LDS RZ, [RZ] ;  /* 0x00000000fffff984 */ /* 0x000fe20000000800 */
[----:B------:R-:W-:Y:S01]  /*d500*/  @!PT LDS RZ, [RZ] ;  /* 0x00000000fffff984 */ /* 0x000fe20000000800 */
[----:B------:R-:W-:Y:S01]  /*d510*/  @!PT LDS RZ, [RZ] ;  /* 0x00000000fffff984 */ /* 0x000fe20000000800 */
[----:B------:R0:W-:Y:S04]  /*d520*/  LDGSTS.E.BYPASS.LTC128B.128 [R33+0xfc00], desc[UR36][R2.64], !P3 ;  /* 0x0fc0000002217fae */ /* 0x0001e8000d901d64 */
[----:B------:R0:W-:Y:S04]  /*d530*/  LDGSTS.E.BYPASS.LTC128B.128 [R33+0x13c00], desc[UR36][R2.64+0x80], !P2 ;  /* 0x13c0008002217fae */ /* 0x0001e8000d101d64 */
[----:B------:R0:W-:Y:S02]  /*d540*/  LDGSTS.E.BYPASS.LTC128B.128 [R33+0x17c00], desc[UR36][R2.64+0x100], !P0 ;  /* 0x17c0010002217fae */ /* 0x0001e4000c101d64 */
.L_x_266:
[----:B------:R-:W-:Y:S05]  /*d550*/  BSYNC B0 ;  /* 0x0000000000007941 */ /* 0x000fea0003800000 */
.L_x_265:
[----:B------:R-:W-:Y:S01]  /*d560*/  NOP ;  /* 0x0000000000007918 */ /* 0x000fe20000000000 */
[----:B------:R-:W-:-:S13]  /*d570*/  PLOP3.LUT P0, PT, PT, PT, PT, 0x80, 0x0 ;  /* 0x000000000000781c */ /* 0x000fda0003f0f070 */
.L_x_267:
[----:B------:R-:W-:Y:S02]  /*d580*/  PLOP3.LUT P1, PT, P1, P0, PT, 0xa2, 0x0 ;  /* 0x000000000000781c */ /* 0x000fe40000f21472 */
[----:B------:R-:W-:-:S08]  /*d590*/  @P0 R2UR P1, UR4, R22 ;  /* 0x00000000160402ca */ /* 0x000fd00000020000 */
[----:B------:R-:W-:-:S05]  /*d5a0*/  @P0 PLOP3.LUT P0, PT, P1, PT, PT, 0x80, 0x0 ;  /* 0x000000000000081c */ /* 0x000fca0000f0f070 */
[----:B------:R-:W-:Y:S01]  /*d5b0*/  @!P1 SYNCS.ARRIVE.TRANS64.RED.A0T1 RZ, [UR4+0x2a800], RZ ;  /* 0x02a800ffffff99a7 */ /* 0x000fe20008200404 */
[----:B------:R-:W-:Y:S07]  /*d5c0*/  @!P1 ARRIVES.LDGSTSBAR.64.TRANSCNT [UR4+0x2a800] ;  /* 0x02a80000ff0099b0 */ /* 0x000fee0008000a84 */
[----:B------:R-:W-:Y:S05]  /*d5d0*/  @P0 BRA.U.ANY `(.L_x_267) ;  /* 0xfffffffd00e80947 */ /* 0x000fea000393ffff */
[----:B0-----:R-:W3:Y:S04]  /*d5e0*/  LDL.LU R3, [R1+0x18] ;  /* 0x0000180001037983 */ /* 0x001ee80000300800 */
[----:B------:R-:W4:Y:S01]  /*d5f0*/  LDL.LU R2, [R1+0x14] ;  /* 0x0000140001027983 */ /* 0x000f220000300800 */
[----:B---3--:R-:W-:-:S05]  /*d600*/  VIADD R3, R3, 0x1 ;  /* 0x0000000103037836 */ /* 0x008fca0000000000 */
[----:B------:R-:W-:Y:S01]  /*d610*/  LEA.HI R0, R3, R3, RZ, 0x1 ;  /* 0x0000000303007211 */ /* 0x000fe200078f08ff */
[----:B------:R0:W-:Y:S03]  /*d620*/  STL [R1+0x18], R3 ;  /* 0x0000180301007387 */ /* 0x0001e60000100800 */
[----:B------:R-:W-:-:S05]  /*d630*/  LOP3.LUT R0, R0, 0xfffffffe, RZ, 0xc0, !PT ;  /* 0xfffffffe00007812 */ /* 0x000fca00078ec0ff */
[----:B0-----:R-:W-:Y:S02]  /*d640*/  IMAD.IADD R3, R3, 0x1, -R0 ;  /* 0x0000000103037824 */ /* 0x001fe400078e0a00 */
[----:B----4-:R-:W-:-:S03]  /*d650*/  VIADD R0, R2, 0xfffffffe ;  /* 0xfffffffe02007836 */ /* 0x010fc60000000000 */
[----:B------:R-:W-:Y:S01]  /*d660*/  SHF.L.U32 R3, R3, 0x1f, RZ ;  /* 0x0000001f03037819 */ /* 0x000fe200000006ff */
[----:B------:R-:W-:Y:S01]  /*d670*/  NOP ;  /* 0x0000000000007918 */ /* 0x000fe20000000000 */
[----:B------:R0:W-:Y:S01]  /*d680*/  SYNCS.ARRIVE.TRANS64.A1T0 RZ, [R22+URZ+0x2a800], RZ ;  /* 0x02a800ff16ff79a7 */ /* 0x0001e2000810003f */
[----:B------:R-:W-:Y:S01]  /*d690*/  BSSY B0, `(.L_x_268) ;  /* 0x0000003000007945 */ /* 0x000fe20003800000 */
[----:B------:R-:W1:Y:S03]  /*d6a0*/  SYNCS.PHASECHK.TRANS64.TRYWAIT P0, [R22+URZ+0x2a820], R3 ;  /* 0x02a82003160075a7 */ /* 0x000e66000800017f */
[----:B01----:R-:W-:Y:S05]  /*d6b0*/  @!P0 BRA `(.L_x_269) ;  /* 0x0000003c00208947 */ /* 0x003fea0003800000 */
.L_x_354:
[----:B------:R-:W-:Y:S05]  /*d6c0*/  BSYNC B0 ;  /* 0x0000000000007941 */ /* 0x000fea0003800000 */
.L_x_268:
[----:B------:R-:W-:Y:S01]  /*d6d0*/  ISETP.GE.AND P0, PT, R0, R36, PT ;  /* 0x000000240000720c */ /* 0x000fe20003f06270 */
[----:B------:R-:W-:-:S12]  /*d6e0*/  BSSY B0, `(.L_x_270) ;  /* 0x00000f6000007945 */ /* 0x000fd80003800000 */
[----:B------:R-:W-:Y:S05]  /*d6f0*/  @!P0 BRA `(.L_x_271) ;  /* 0x0000000c00d08947 */ /* 0x000fea0003800000 */
[----:B------:R-:W-:Y:S01]  /*d700*/  IMAD.MOV.U32 R17, RZ, RZ, R28 ;  /* 0x000000ffff117224 */ /* 0x000fe200078e001c */
[----:B------:R-:W-:Y:S01]  /*d710*/  MOV R30, R25 ;  /* 0x00000019001e7202 */ /* 0x000fe20000000f00 */
[----:B------:R-:W-:-:S07]  /*d720*/  IMAD.MOV.U32 R10, RZ, RZ, R27 ;  /* 0x000000ffff0a7224 */ /* 0x000fce00078e001b */
.L_x_284:
[----:B------:R-:W3:Y:S01]  /*d730*/  LDL R8, [R1] ;  /* 0x0000000001087983 */ /* 0x000ee20000100800 */
[----:B------:R-:W1:Y:S01]  /*d740*/  S2R R2, SR_TID.X ;  /* 0x0000000000027919 */ /* 0x000e620000002100 */
[----:B0-----:R-:W0:Y:S01]  /*d750*/  S2R R3, SR_TID.X ;  /* 0x0000000000037919 */ /* 0x001e220000002100 */
[----:B-1----:R-:W-:-:S04]  /*d760*/  LOP3.LUT R2, R2, 0x7f, RZ, 0xc0, !PT ;  /* 0x0000007f02027812 */ /* 0x002fc800078ec0ff */
[----:B------:R-:W-:Y:S01]  /*d770*/  SHF.R.U32.HI R4, RZ, 0x3, R2 ;  /* 0x00000003ff047819 */ /* 0x000fe20000011602 */
[----:B0-----:R-:W-:Y:S01]  /*d780*/  IMAD.SHL.U32 R3, R3, 0x10, RZ ;  /* 0x0000001003037824 */ /* 0x001fe200078e00ff */
[----:B------:R-:W0:Y:S04]  /*d790*/  LDC R2, c[0x0][0x430] ;  /* 0x00010c00ff027b82 */ /* 0x000e280000000800 */
[----:B------:R-:W-:-:S04]  /*d7a0*/  LOP3.LUT R3, R4, 0x70, R3, 0xf8, !PT ;  /* 0x0000007004037812 */ /* 0x000fc800078ef803 */
[----:B------:R-:W-:Y:S01]  /*d7b0*/  ISETP.GT.U32.AND P2, PT, R3, 0x5f, PT ;  /* 0x0000005f0300780c */ /* 0x000fe20003f44070 */
[----:B------:R-:W-:-:S12]  /*d7c0*/  IMAD R7, R0, 0x60, R37 ;  /* 0x0000006000077824 */ /* 0x000fd800078e0225 */
[----:B------:R-:W1:Y:S01]  /*d7d0*/  @!P2 LDC.64 R4, c[0x0][0x428] ;  /* 0x00010a00ff04ab82 */ /* 0x000e620000000a00 */
[----:B0-----:R-:W-:-:S13]  /*d7e0*/  ISETP.NE.AND P0, PT, R2, 0x1, PT ;  /* 0x000000010200780c */ /* 0x001fda0003f05270 */
[----:B------:R-:W0:Y:S08]  /*d7f0*/  @P0 LDC R6, c[0x0][0x434] ;  /* 0x00010d00ff060b82 */ /* 0x000e300000000800 */
[----:B------:R-:W4:Y:S01]  /*d800*/  @P0 LDC R2, c[0x0][0x438] ;  /* 0x00010e00ff020b82 */ /* 0x000f220000000800 */
[----:B------:R-:W-:-:S04]  /*d810*/  IMAD.IADD R7, R3, 0x1, R7 ;  /* 0x0000000103077824 */ /* 0x000fc800078e0207 */
[----:B0-----:R-:W-:-:S04]  /*d820*/  @P0 IMAD.HI.U32 R3, R7, R6, RZ ;  /* 0x0000000607030227 */ /* 0x001fc800078e00ff */
[----:B------:R-:W-:Y:S01]  /*d830*/  IMAD.MOV.U32 R6, RZ, RZ, R7 ;  /* 0x000000ffff067224 */ /* 0x000fe200078e0007 */
[----:B----4-:R-:W-:-:S04]  /*d840*/  @P0 SHF.R.U32.HI R6, RZ, R2, R3 ;  /* 0x00000002ff060219 */ /* 0x010fc80000011603 */
[--C-:B------:R-:W-:Y:S01]  /*d850*/  @!P2 SHF.R.S32.HI R3, RZ, 0x1f, R6.reuse ;  /* 0x0000001fff03a819 */ /* 0x100fe20000011406 */
[----:B------:R-:W-:-:S04]  /*d860*/  @!P2 IMAD.MOV.U32 R2, RZ, RZ, R6 ;  /* 0x000000ffff02a224 */ /* 0x000fc800078e0006 */
[----:B-1----:R-:W-:-:S04]  /*d870*/  @!P2 IMAD.WIDE.U32 R2, R31, R4, R2 ;  /* 0x000000041f02a225 */ /* 0x002fc800078e0002 */
[----:B---3--:R-:W-:-:S04]  /*d880*/  @!P2 IMAD R8, R8, R4, RZ ;  /* 0x000000040808a224 */ /* 0x008fc800078e02ff */
[----:B------:R-:W-:Y:S02]  /*d890*/  @!P2 IMAD R8, R31, R5, R8 ;  /* 0x000000051f08a224 */ /* 0x000fe400078e0208 */
[----:B------:R-:W0:Y:S02]  /*d8a0*/  @!P2 LDC.64 R4, c[0x0][0x418] ;  /* 0x00010600ff04ab82 */ /* 0x000e240000000a00 */
[----:B------:R-:W-:Y:S01]  /*d8b0*/  @!P2 IMAD.IADD R8, R8, 0x1, R3 ;  /* 0x000000010808a824 */ /* 0x000fe200078e0203 */
[----:B0-----:R-:W-:-:S04]  /*d8c0*/  @!P2 LEA R4, P0, R2, R4, 0x2 ;  /* 0x000000040204a211 */ /* 0x001fc800078010ff */
[----:B------:R-:W-:Y:S02]  /*d8d0*/  @!P2 LEA.HI.X R5, R2, R5, R8, 0x2, P0 ;  /* 0x000000050205a211 */ /* 0x000fe400000f1408 */
[----:B------:R-:W-:-:S06]  /*d8e0*/  MOV R8, RZ ;  /* 0x000000ff00087202 */ /* 0x000fcc0000000f00 */
[----:B------:R0:W5:Y:S01]  /*d8f0*/  @!P2 LDG.E R8, desc[UR36][R4.64] ;  /* 0x000000240408a981 */ /* 0x000162000c1e1900 */
[----:B------:R-:W-:Y:S01]  /*d900*/  LOP3.LUT P1, RZ, R23, 0x10, RZ, 0xc0, !PT ;  /* 0x0000001017ff7812 */ /* 0x000fe2000782c0ff */
[----:B------:R-:W-:Y:S01]  /*d910*/  VIADD R27, R10, 0x1 ;  /* 0x000000010a1b7836 */ /* 0x000fe20000000000 */
[----:B------:R-:W-:Y:S05]  /*d920*/  YIELD ;  /* 0x0000000000007946 */ /* 0x000fea0003800000 */
[----:B------:R-:W-:Y:S01]  /*d930*/  ISETP.NE.AND P0, PT, R27, 0x2, PT ;  /* 0x000000021b00780c */ /* 0x000fe20003f05270 */
[----:B------:R-:W-:Y:S01]  /*d940*/  IMAD.MOV R2, RZ, RZ, -R6 ;  /* 0x000000ffff027224 */ /* 0x000fe200078e0a06 */
[----:B------:R-:W-:-:S02]  /*d950*/  ULDC UR4, c[0x0][0x430] ;  /* 0x00010c0000047ab9 */ /* 0x000fc40000000800 */
[----:B------:R-:W-:Y:S01]  /*d960*/  SEL R28, RZ, 0x1, P0 ;  /* 0x00000001ff1c7807 */ /* 0x000fe20000000000 */
[----:B------:R-:W-:Y:S01]  /*d970*/  IMAD R7, R2, UR4, R7 ;  /* 0x0000000402077c24 */ /* 0x000fe2000f8e0207 */
[----:B------:R-:W-:Y:S01]  /*d980*/  SEL R27, R27, RZ, P0 ;  /* 0x000000ff1b1b7207 */ /* 0x000fe20000000000 */
[----:B------:R-:W-:Y:S01]  /*d990*/  IMAD.MOV.U32 R25, RZ, RZ, R0 ;  /* 0x000000ffff197224 */ /* 0x000fe200078e0000 */
[----:B------:R-:W-:Y:S01]  /*d9a0*/  LOP3.LUT R28, R17, R28, RZ, 0x3c, !PT ;  /* 0x0000001c111c7212 */ /* 0x000fe200078e3cff */
[----:B0-----:R-:W-:Y:S06]  /*d9b0*/  @!P1 BRA `(.L_x_272) ;  /* 0x0000000000049947 */ /* 0x001fec0003800000 */
[----:B------:R-:W-:Y:S01]  /*d9c0*/  BPT.TRAP 0x1 ;  /* 0x000000040000795c */ /* 0x000fe20000300000 */
.L_x_272:
[----:B------:R-:W-:Y:S01]  /*d9d0*/  IMAD R6, R27, 0x8, R22 ;  /* 0x000000081b067824 */ /* 0x000fe200078e0216 */
[----:B------:R-:W-:Y:S01]  /*d9e0*/  SHF.L.U32 R3, R28, 0x1f, RZ ;  /* 0x0000001f1c037819 */ /* 0x000fe200000006ff */
[----:B------:R-:W-:Y:S03]  /*d9f0*/  BSSY B1, `(.L_x_273) ;  /* 0x0000003000017945 */ /* 0x000fe60003800000 */
[----:B------:R-:W0:Y:S02]  /*da00*/  SYNCS.PHASECHK.TRANS64.TRYWAIT P0, [R6+URZ+0x2a840], R3 ;  /* 0x02a84003060075a7 */ /* 0x000e24000800017f */
[----:B0-----:R-:W-:Y:S05]  /*da10*/  @!P0 BRA `(.L_x_274) ;  /* 0x00000038005c8947 */ /* 0x001fea0003800000 */
.L_x_355:
[----:B------:R-:W-:Y:S05]  /*da20*/  BSYNC B1 ;  /* 0x0000000000017941 */ /* 0x000fea0003800000 */
.L_x_273:
[----:B------:R-:W-:Y:S01]  /*da30*/  SHF.R.S32.HI R20, RZ, 0x1f, R7 ;  /* 0x0000001fff147819 */ /* 0x000fe20000011407 */
[----:B------:R-:W-:Y:S01]  /*da40*/  ULDC.64 UR4, c[0x0][0x300] ;  /* 0x0000c00000047ab9 */ /* 0x000fe20000000a00 */
[----:B-----5:R-:W-:Y:S01]  /*da50*/  SHF.R.S32.HI R21, RZ, 0x1f, R8 ;  /* 0x0000001fff157819 */ /* 0x020fe20000011408 */
[----:B0-----:R-:W-:Y:S01]  /*da60*/  IMAD.WIDE.U32 R2, R7, UR4, RZ ;  /* 0x0000000407027c25 */ /* 0x001fe2000f8e00ff */
[----:B------:R-:W-:Y:S01]  /*da70*/  ULDC.64 UR6, c[0x0][0x2e8] ;  /* 0x0000ba0000067ab9 */ /* 0x000fe20000000a00 */
[C---:B------:R-:W-:Y:S02]  /*da80*/  LOP3.LUT P3, RZ, R23.reuse, 0x4, RZ, 0xc0, !PT ;  /* 0x0000000417ff7812 */ /* 0x040fe4000786c0ff */
[----:B------:R-:W-:Y:S01]  /*da90*/  IMAD R0, R20, UR4, RZ ;  /* 0x0000000414007c24 */ /* 0x000fe2000f8e02ff */
[----:B------:R-:W-:Y:S01]  /*daa0*/  LOP3.LUT P2, RZ, R23, 0x2, RZ, 0xc0, !PT ;  /* 0x0000000217ff7812 */ /* 0x000fe2000784c0ff */
[----:B------:R-:W-:Y:S01]  /*dab0*/  IMAD R4, R27, 0x4800, R32 ;  /* 0x000048001b047824 */ /* 0x000fe200078e0220 */
[----:B------:R-:W-:Y:S01]  /*dac0*/  LOP3.LUT P1, RZ, R23, 0x1, RZ, 0xc0, !PT ;  /* 0x0000000117ff7812 */ /* 0x000fe2000782c0ff */
[----:B------:R-:W-:Y:S01]  /*dad0*/  IMAD R0, R7, UR5, R0 ;  /* 0x0000000507007c24 */ /* 0x000fe2000f8e0200 */
[----:B------:R-:W-:-:S03]  /*dae0*/  ULDC.64 UR4, c[0x0][0x310] ;  /* 0x0000c40000047ab9 */ /* 0x000fc60000000a00 */
[----:B------:R-:W-:Y:S02]  /*daf0*/  IMAD.IADD R3, R3, 0x1, R0 ;  /* 0x0000000103037824 */ /* 0x000fe400078e0200 */
[----:B------:R-:W-:Y:S02]  /*db00*/  IMAD R0, R21, UR4, RZ ;  /* 0x0000000415007c24 */ /* 0x000fe4000f8e02ff */
[----:B------:R-:W-:-:S04]  /*db10*/  IMAD.WIDE.U32 R2, R8, UR4, R2 ;  /* 0x0000000408027c25 */ /* 0x000fc8000f8e0002 */
[----:B------:R-:W-:Y:S01]  /*db20*/  IMAD R0, R8, UR5, R0 ;  /* 0x0000000508007c24 */ /* 0x000fe2000f8e0200 */
[----:B------:R-:W-:-:S03]  /*db30*/  ULDC.64 UR4, c[0x0][0x308] ;  /* 0x0000c20000047ab9 */ /* 0x000fc60000000a00 */
[----:B------:R-:W-:Y:S02]  /*db40*/  IMAD.IADD R3, R3, 0x1, R0 ;  /* 0x0000000103037824 */ /* 0x000fe400078e0200 */
[----:B------:R-:W-:Y:S01]  /*db50*/  IMAD.WIDE.U32 R2, R26, UR4, R2 ;  /* 0x000000041a027c25 */ /* 0x000fe2000f8e0002 */
[----:B------:R-:W-:-:S03]  /*db60*/  UMOV UR4, 0xffffffff ;  /* 0xffffffff00047882 */ /* 0x000fc60000000000 */
[----:B------:R-:W-:Y:S01]  /*db70*/  IMAD R5, R26, UR5, R3 ;  /* 0x000000051a057c24 */ /* 0x000fe2000f8e0203 */
[----:B------:R-:W-:-:S04]  /*db80*/  LEA R9, P0, R2, UR6, 0x1 ;  /* 0x0000000602097c11 */ /* 0x000fc8000f8008ff */
[----:B------:R-:W-:Y:S01]  /*db90*/  LEA.HI.X R5, R2, UR7, R5, 0x1, P0 ;  /* 0x0000000702057c11 */ /* 0x000fe200080f0c05 */
[----:B------:R-:W-:Y:S08]  /*dba0*/  BRA.DIV UR4, `(.L_x_275) ;  /* 0x0000003a040c7947 */ /* 0x000ff0000b800000 */
[----:B------:R-:W0:Y:S01]  /*dbb0*/  S2R R3, SR_TID.X ;  /* 0x0000000000037919 */ /* 0x000e220000002100 */
[----:B------:R-:W-:Y:S01]  /*dbc0*/  IMAD R4, R4, 0x2, R22 ;  /* 0x0000000204047824 */ /* 0x000fe200078e0216 */
[----:B------:R-:W1:Y:S04]  /*dbd0*/  SHFL.IDX PT, R2, R9, RZ, 0x181f ;  /* 0x00181fff09027589 */ /* 0x000e6800000e0000 */
[----:B------:R-:W-:Y:S01]  /*dbe0*/  SHFL.IDX PT, R35, R5, 0x2, 0x181f ;  /* 0x00581f0005237f89 */ /* 0x000fe200000e0000 */
[----:B0-----:R-:W-:-:S03]  /*dbf0*/  IMAD.SHL.U32 R11, R3, 0x8, RZ ;  /* 0x00000008030b7824 */ /* 0x001fc600078e00ff */
[----:B------:R-:W0:Y:S02]  /*dc00*/  SHFL.IDX PT, R3, R5, RZ, 0x181f ;  /* 0x00181fff05037589 */ /* 0x000e2400000e0000 */
[----:B------:R-:W-:-:S04]  /*dc10*/  LOP3.LUT R11, R11, 0x38, RZ, 0xc0, !PT ;  /* 0x000000380b0b7812 */ /* 0x000fc800078ec0ff */
[----:B------:R-:W-:-:S04]  /*dc20*/  SHF.L.U32 R0, R11, 0x1, RZ ;  /* 0x000000010b007819 */ /* 0x000fc800000006ff */
[----:B-1----:R-:W-:-:S05]  /*dc30*/  IADD3 R2, P0, R2, R0, RZ ;  /* 0x0000000002027210 */ /* 0x002fca0007f1e0ff */
[----:B0-----:R-:W-:-:S05]  /*dc40*/  IMAD.X R3, RZ, RZ, R3, P0 ;  /* 0x000000ffff037224 */ /* 0x001fca00000e0603 */
[----:B------:R-:W-:Y:S04]  /*dc50*/  LDGSTS.E.BYPASS.LTC128B.128 [R4+0x18400], desc[UR36][R2.64], !P3 ;  /* 0x1840000002047fae */ /* 0x000fe8000d901d64 */
[----:B------:R-:W-:Y:S04]  /*dc60*/  LDGSTS.E.BYPASS.LTC128B.128 [R4+0x1b400], desc[UR36][R2.64+0x80], !P2 ;  /* 0x1b40008002047fae */ /* 0x000fe8000d101d64 */
[----:B------:R0:W-:Y:S04]  /*dc70*/  LDGSTS.E.BYPASS.LTC128B.128 [R4+0x1e400], desc[UR36][R2.64+0x100], !P1 ;  /* 0x1e40010002047fae */ /* 0x0001e8000c901d64 */
[----:B0-----:R-:W0:Y:S04]  /*dc80*/  SHFL.IDX PT, R2, R9, 0x1, 0x181f ;  /* 0x00381f0009027f89 */ /* 0x001e2800000e0000 */
[----:B------:R-:W1:Y:S01]  /*dc90*/  SHFL.IDX PT, R3, R5, 0x1, 0x181f ;  /* 0x00381f0005037f89 */ /* 0x000e6200000e0000 */
[----:B0-----:R-:W-:-:S05]  /*dca0*/  IADD3 R2, P0, R2, R0, RZ ;  /* 0x0000000002027210 */ /* 0x001fca0007f1e0ff */
[----:B-1----:R-:W-:-:S05]  /*dcb0*/  IMAD.X R3, RZ, RZ, R3, P0 ;  /* 0x000000ffff037224 */ /* 0x002fca00000e0603 */
[----:B------:R-:W-:Y:S04]  /*dcc0*/  LDGSTS.E.BYPASS.LTC128B.128 [R4+0x18c00], desc[UR36][R2.64], !P3 ;  /* 0x18c0000002047fae */ /* 0x000fe8000d901d64 */
[----:B------:R-:W-:Y:S04]  /*dcd0*/  LDGSTS.E.BYPASS.LTC128B.128 [R4+0x1bc00], desc[UR36][R2.64+0x80], !P2 ;  /* 0x1bc0008002047fae */ /* 0x000fe8000d101d64 */
[----:B------:R0:W-:Y:S04]  /*dce0*/  LDGSTS.E.BYPASS.LTC128B.128 [R4+0x1ec00], desc[UR36][R2.64+0x100], !P1 ;  /* 0x1ec0010002047fae */ /* 0x0001e8000c901d64 */
[----:B0-----:R-:W0:Y:S02]  /*dcf0*/  SHFL.IDX PT, R2, R9, 0x2, 0x181f ;  /* 0x00581f0009027f89 */ /* 0x001e2400000e0000 */
[----:B0-----:R-:W-:-:S05]  /*dd00*/  IADD3 R2, P0, R2, R0, RZ ;  /* 0x0000000002027210 */ /* 0x001fca0007f1e0ff */
[----:B------:R-:W-:Y:S02]  /*dd10*/  IMAD.X R3, RZ, RZ, R35, P0 ;  /* 0x000000ffff037224 */ /* 0x000fe400000e0623 */
[----:B------:R-:W-:Y:S04]  /*dd20*/  SHFL.IDX PT, R35, R5, 0x3, 0x181f ;  /* 0x00781f0005237f89 */ /* 0x000fe800000e0000 */
        /* <DEDUP_REMOVED lines=13> */
[----:B------:R0:W1:Y:S04]  /*de00*/  SHFL.IDX PT, R35, R5, 0x5, 0x181f ;  /* 0x00b81f0005237f89 */ /* 0x00006800000e0000 */
[----:B------:R-:W-:Y:S04]  /*de10*/  LDGSTS.E.BYPASS.LTC128B.128 [R4+0x1a400], desc[UR36][R2.64], !P3 ;  /* 0x1a40000002047fae */ /* 0x000fe8000d901d64 */
[----:B------:R-:W-:Y:S04]  /*de20*/  LDGSTS.E.BYPASS.LTC128B.128 [R4+0x1d400], desc[UR36][R2.64+0x80], !P2 ;  /* 0x1d40008002047fae */ /* 0x000fe8000d101d64 */
[----:B------:R3:W-:Y:S04]  /*de30*/  LDGSTS.E.BYPASS.LTC128B.128 [R4+0x20400], desc[UR36][R2.64+0x100], !P1 ;  /* 0x2040010002047fae */ /* 0x0007e8000c901d64 */
[----:B-1-3--:R0:W3:Y:S02]  /*de40*/  SHFL.IDX PT, R2, R9, 0x5, 0x181f ;  /* 0x00b81f0009027f89 */ /* 0x00a0e400000e0000 */
.L_x_369:
[----:B---3--:R-:W-:-:S04]  /*de50*/  IADD3 R2, P0, R2, R0, RZ ;  /* 0x0000000002027210 */ /* 0x008fc80007f1e0ff */
[----:B------:R-:W-:Y:S02]  /*de60*/  IADD3.X R3, RZ, R35, RZ, P0, !PT ;  /* 0x00000023ff037210 */ /* 0x000fe400007fe4ff */
[----:B------:R-:W-:-:S03]  /*de70*/  PLOP3.LUT P0, PT, PT, PT, PT, 0x80, 0x0 ;  /* 0x000000000000781c */ /* 0x000fc60003f0f070 */
[----:B------:R-:W-:Y:S01]  /*de80*/  @!PT LDS RZ, [RZ] ;  /* 0x00000000fffff984 */ /* 0x000fe20000000800 */
[----:B------:R-:W-:Y:S01]  /*de90*/  @!PT LDS RZ, [RZ] ;  /* 0x00000000fffff984 */ /* 0x000fe20000000800 */
[----:B------:R-:W-:Y:S01]  /*dea0*/  @!PT LDS RZ, [RZ] ;  /* 0x00000000fffff984 */ /* 0x000fe20000000800 */
[----:B------:R1:W-:Y:S04]  /*deb0*/  LDGSTS.E.BYPASS.LTC128B.128 [R4+0x1ac00], desc[UR36][R2.64], !P3 ;  /* 0x1ac0000002047fae */ /* 0x0003e8000d901d64 */
[----:B------:R1:W-:Y:S04]  /*dec0*/  LDGSTS.E.BYPASS.LTC128B.128 [R4+0x1dc00], desc[UR36][R2.64+0x80], !P2 ;  /* 0x1dc0008002047fae */ /* 0x0003e8000d101d64 */
[----:B------:R1:W-:Y:S01]  /*ded0*/  LDGSTS.E.BYPASS.LTC128B.128 [R4+0x20c00], desc[UR36][R2.64+0x100], !P1 ;  /* 0x20c0010002047fae */ /* 0x0003e2000c901d64 */
[----:B------:R-:W-:Y:S01]  /*dee0*/  NOP ;  /* 0x0000000000007918 */ /* 0x000fe20000000000 */
.L_x_276:
        /* <DEDUP_REMOVED lines=10> */
.L_x_277:
[----:B------:R3:W-:Y:S01]  /*df90*/  SYNCS.ARRIVE.TRANS64.A1T0 RZ, [R6+URZ+0x2a830], RZ ;  /* 0x02a830ff06ff79a7 */ /* 0x0007e2000810003f */
[----:B------:R-:W-:Y:S05]  /*dfa0*/  @!P2 BRA `(.L_x_278) ;  /* 0x000000000004a947 */ /* 0x000fea0003800000 */
[----:B------:R-:W-:Y:S01]  /*dfb0*/  BPT.TRAP 0x1 ;  /* 0x000000040000795c */ /* 0x000fe20000300000 */
.L_x_278:
[----:B-1----:R-:W-:Y:S01]  /*dfc0*/  SHF.L.U32 R2, R17, 0x1f, RZ ;  /* 0x0000001f11027819 */ /* 0x002fe200000006ff */
[----:B------:R-:W-:Y:S01]  /*dfd0*/  IMAD R4, R10, 0x8, R22 ;  /* 0x000000080a047824 */ /* 0x000fe200078e0216 */
[----:B------:R-:W-:Y:S03]  /*dfe0*/  BSSY B1, `(.L_x_279) ;  /* 0x0000003000017945 */ /* 0x000fe60003800000 */
[----:B------:R-:W1:Y:S02]  /*dff0*/  SYNCS.PHASECHK.TRANS64.TRYWAIT P0, [R4+URZ+0x2a860], R2 ;  /* 0x02a86002040075a7 */ /* 0x000e64000800017f */
[----:B-1----:R-:W-:Y:S05]  /*e000*/  @!P0 BRA `(.L_x_280) ;  /* 0x0000003800d08947 */ /* 0x002fea0003800000 */
.L_x_370:
[----:B------:R-:W-:Y:S05]  /*e010*/  BSYNC B1 ;  /* 0x0000000000017941 */ /* 0x000fea0003800000 */
.L_x_279:
[----:B------:R-:W4:Y:S01]  /*e020*/  S2R R3, SR_TID.X ;  /* 0x0000000000037919 */ /* 0x000f220000002100 */
[----:B------:R-:W-:Y:S01]  /*e030*/  UMOV UR4, 0xffffffff ;  /* 0xffffffff00047882 */ /* 0x000fe20000000000 */
[----:B---3--:R-:W-:Y:S01]  /*e040*/  IMAD R6, R30, -0x60, R34 ;  /* 0xffffffa01e067824 */ /* 0x008fe200078e0222 */
[----:B------:R-:W-:Y:S01]  /*e050*/  LOP3.LUT P0, RZ, R29, 0x2, RZ, 0xc0, !PT ;  /* 0x000000021dff7812 */ /* 0x000fe2000780c0ff */
[----:B0-----:R-:W-:Y:S01]  /*e060*/  IMAD R5, R10, 0x3000, R32 ;  /* 0x000030000a057824 */ /* 0x001fe200078e0220 */
[----:B----4-:R-:W-:-:S04]  /*e070*/  LOP3.LUT R3, R3, 0x7f, RZ, 0xc0, !PT ;  /* 0x0000007f03037812 */ /* 0x010fc800078ec0ff */
[----:B------:R-:W-:-:S05]  /*e080*/  SHF.R.U32.HI R3, RZ, 0x3, R3 ;  /* 0x00000003ff037819 */ /* 0x000fca0000011603 */
[----:B------:R-:W-:Y:S01]  /*e090*/  IMAD.IADD R6, R6, 0x1, -R3 ;  /* 0x0000000106067824 */ /* 0x000fe200078e0a03 */
[----:B------:R-:W-:Y:S06]  /*e0a0*/  BRA.DIV UR4, `(.L_x_281) ;  /* 0x0000003a04bc7947 */ /* 0x000fec000b800000 */
[----:B-1----:R-:W0:Y:S01]  /*e0b0*/  SHFL.IDX PT, R2, R18, RZ, 0x181f ;  /* 0x00181fff12027589 */ /* 0x002e2200000e0000 */
[----:B------:R-:W-:-:S03]  /*e0c0*/  IMAD R5, R5, 0x2, R22 ;  /* 0x0000000205057824 */ /* 0x000fc600078e0216 */
[----:B------:R-:W1:Y:S04]  /*e0d0*/  SHFL.IDX PT, R3, R24, RZ, 0x181f ;  /* 0x00181fff18037589 */ /* 0x000e6800000e0000 */
[----:B--2---:R-:W-:Y:S01]  /*e0e0*/  SHFL.IDX PT, R14, R18, 0x5, 0x181f ;  /* 0x00b81f00120e7f89 */ /* 0x004fe200000e0000 */
[----:B0-----:R-:W-:-:S05]  /*e0f0*/  IADD3 R2, P1, R2, R0, RZ ;  /* 0x0000000002027210 */ /* 0x001fca0007f3e0ff */
[----:B-1----:R-:W-:Y:S01]  /*e100*/  IMAD.X R3, RZ, RZ, R3, P1 ;  /* 0x000000ffff037224 */ /* 0x002fe200008e0603 */
[----:B------:R-:W-:-:S04]  /*e110*/  LOP3.LUT P1, RZ, R29, 0x1, RZ, 0xc0, !PT ;  /* 0x000000011dff7812 */ /* 0x000fc8000782c0ff */
[----:B------:R-:W-:-:S13]  /*e120*/  ISETP.LT.OR P2, PT, R6, 0x1, !P1 ;  /* 0x000000010600780c */ /* 0x000fda0004f41670 */
[----:B------:R-:W-:Y:S01]  /*e130*/  LDGSTS.E.BYPASS.LTC128B.128 [R5+0x400], desc[UR36][R2.64], !P2 ;  /* 0x0040000002057fae */ /* 0x000fe2000d101d64 */
[----:B------:R-:W-:-:S13]  /*e140*/  ISETP.LT.OR P2, PT, R6, 0x1, !P0 ;  /* 0x000000010600780c */ /* 0x000fda0004741670 */
[----:B------:R0:W-:Y:S04]  /*e150*/  LDGSTS.E.BYPASS.LTC128B.128 [R5+0x3400], desc[UR36][R2.64+0x80], !P2 ;  /* 0x0340008002057fae */ /* 0x0001e8000d101d64 */
[----:B0-----:R-:W0:Y:S04]  /*e160*/  SHFL.IDX PT, R2, R18, 0x1, 0x181f ;  /* 0x00381f0012027f89 */ /* 0x001e2800000e0000 */
[----:B------:R-:W1:Y:S01]  /*e170*/  SHFL.IDX PT, R3, R24, 0x1, 0x181f ;  /* 0x00381f0018037f89 */ /* 0x000e6200000e0000 */
[----:B0-----:R-:W-:-:S05]  /*e180*/  IADD3 R2, P2, R2, R0, RZ ;  /* 0x0000000002027210 */ /* 0x001fca0007f5e0ff */
[----:B-1----:R-:W-:Y:S01]  /*e190*/  IMAD.X R3, RZ, RZ, R3, P2 ;  /* 0x000000ffff037224 */ /* 0x002fe200010e0603 */
        /* <DEDUP_REMOVED lines=14> */
[----:B0-----:R-:W-:-:S04]  /*e280*/  IADD3 R2, P2, R2, R0, RZ ;  /* 0x0000000002027210 */ /* 0x001fc80007f5e0ff */
[----:B-1----:R-:W-:Y:S02]  /*e290*/  IADD3.X R3, RZ, R3, RZ, P2, !PT ;  /* 0x00000003ff037210 */ /* 0x002fe400017fe4ff */
[----:B------:R-:W-:-:S13]  /*e2a0*/  ISETP.LT.OR P2, PT, R6, 0x31, !P1 ;  /* 0x000000310600780c */ /* 0x000fda0004f41670 */
[----:B------:R-:W-:Y:S01]  /*e2b0*/  LDGSTS.E.BYPASS.LTC128B.128 [R5+0x1c00], desc[UR36][R2.64], !P2 ;  /* 0x01c0000002057fae */ /* 0x000fe2000d101d64 */
[----:B------:R-:W-:-:S13]  /*e2c0*/  ISETP.LT.OR P2, PT, R6, 0x31, !P0 ;  /* 0x000000310600780c */ /* 0x000fda0004741670 */
[----:B------:R0:W-:Y:S04]  /*e2d0*/  LDGSTS.E.BYPASS.LTC128B.128 [R5+0x4c00], desc[UR36][R2.64+0x80], !P2 ;  /* 0x04c0008002057fae */ /* 0x0001e8000d101d64 */
[----:B0-----:R-:W0:Y:S04]  /*e2e0*/  SHFL.IDX PT, R2, R18, 0x4, 0x181f ;  /* 0x00981f0012027f89 */ /* 0x001e2800000e0000 */
[----:B------:R-:W1:Y:S04]  /*e2f0*/  SHFL.IDX PT, R3, R24, 0x4, 0x181f ;  /* 0x00981f0018037f89 */ /* 0x000e6800000e0000 */
[----:B------:R-:W2:Y:S01]  /*e300*/  SHFL.IDX PT, R24, R24, 0x5, 0x181f ;  /* 0x00b81f0018187f89 */ /* 0x000ea200000e0000 */
[----:B0-----:R-:W-:-:S05]  /*e310*/  IADD3 R2, P2, R2, R0, RZ ;  /* 0x0000000002027210 */ /* 0x001fca0007f5e0ff */
[----:B-1----:R-:W-:Y:S01]  /*e320*/  IMAD.X R3, RZ, RZ, R3, P2 ;  /* 0x000000ffff037224 */ /* 0x002fe200010e0603 */
[----:B------:R-:W-:-:S13]  /*e330*/  ISETP.LT.OR P2, PT, R6, 0x41, !P1 ;  /* 0x000000410600780c */ /* 0x000fda0004f41670 */
[----:B------:R1:W-:Y:S01]  /*e340*/  LDGSTS.E.BYPASS.LTC128B.128 [R5+0x2400], desc[UR36][R2.64], !P2 ;  /* 0x0240000002057fae */ /* 0x0003e2000d101d64 */
[----:B------:R-:W-:-:S13]  /*e350*/  ISETP.LT.OR P2, PT, R6, 0x41, !P0 ;  /* 0x000000410600780c */ /* 0x000fda0004741670 */
[----:B--2---:R1:W-:Y:S02]  /*e360*/  LDGSTS.E.BYPASS.LTC128B.128 [R5+0x5400], desc[UR36][R2.64+0x80], !P2 ;  /* 0x0540008002057fae */ /* 0x0043e4000d101d64 */
.L_x_384:
        /* <DEDUP_REMOVED lines=19> */
[----:B------:R-:W-:-:S04]  /*e4a0*/  IMAD R21, R8, UR5, R21 ;  /* 0x0000000508157c24 */ /* 0x000fc8000f8e0215 */
[----:B------:R-:W-:-:S07]  /*e4b0*/  IMAD.IADD R21, R3, 0x1, R21 ;  /* 0x0000000103157824 */ /* 0x000fce00078e0215 */
.L_x_282:
        /* <DEDUP_REMOVED lines=10> */
.L_x_283:
[----:B------:R-:W-:Y:S01]  /*e560*/  IMAD.MOV.U32 R3, RZ, RZ, R21 ;  /* 0x000000ffff037224 */ /* 0x000fe200078e0015 */
[----:B------:R-:W-:Y:S01]  /*e570*/  ULDC.64 UR4, c[0x0][0x330] ;  /* 0x0000cc0000047ab9 */ /* 0x000fe20000000a00 */
[----:B------:R-:W-:Y:S01]  /*e580*/  ULDC.64 UR6, c[0x0][0x318] ;  /* 0x0000c60000067ab9 */ /* 0x000fe20000000a00 */
[----:B------:R1:W-:Y:S01]  /*e590*/  SYNCS.ARRIVE.TRANS64.A1T0 RZ, [R4+URZ+0x2a850], RZ ;  /* 0x02a850ff04ff79a7 */ /* 0x0003e2000810003f */
[----:B------:R-:W-:Y:S01]  /*e5a0*/  IMAD.WIDE.U32 R2, R26, UR4, R2 ;  /* 0x000000041a027c25 */ /* 0x000fe2000f8e0002 */
[----:B------:R-:W-:-:S03]  /*e5b0*/  MOV R17, R28 ;  /* 0x0000001c00117202 */ /* 0x000fc60000000f00 */
[----:B------:R-:W-:Y:S01]  /*e5c0*/  IMAD R3, R26, UR5, R3 ;  /* 0x000000051a037c24 */ /* 0x000fe2000f8e0203 */
[C---:B------:R-:W-:Y:S01]  /*e5d0*/  LEA R18, P0, R2.reuse, UR6, 0x1 ;  /* 0x0000000602127c11 */ /* 0x040fe2000f8008ff */
[C---:B------:R-:W-:Y:S02]  /*e5e0*/  VIADD R0, R25.reuse, 0xffffffff ;  /* 0xffffffff19007836 */ /* 0x040fe40000000000 */
[----:B------:R-:W-:Y:S01]  /*e5f0*/  IMAD.MOV.U32 R10, RZ, RZ, R27 ;  /* 0x000000ffff0a7224 */ /* 0x000fe200078e001b */
[----:B------:R-:W-:Y:S01]  /*e600*/  LEA.HI.X R24, R2, UR7, R3, 0x1, P0 ;  /* 0x0000000702187c11 */ /* 0x000fe200080f0c03 */
[----:B------:R-:W-:Y:S01]  /*e610*/  IMAD.MOV.U32 R30, RZ, RZ, R25 ;  /* 0x000000ffff1e7224 */ /* 0x000fe200078e0019 */
[----:B------:R-:W-:-:S13]  /*e620*/  ISETP.GT.AND P0, PT, R25, R36, PT ;  /* 0x000000241900720c */ /* 0x000fda0003f04270 */
[----:B-1----:R-:W-:Y:S05]  /*e630*/  @P0 BRA `(.L_x_284) ;  /* 0xfffffff0003c0947 */ /* 0x002fea000383ffff */
.L_x_271:
[----:B------:R-:W-:Y:S05]  /*e640*/  BSYNC B0 ;  /* 0x0000000000007941 */ /* 0x000fea0003800000 */
.L_x_270:
[----:B------:R-:W1:Y:S01]  /*e650*/  S2R R2, SR_TID.X ;  /* 0x0000000000027919 */ /* 0x000e620000002100 */
[----:B------:R-:W-:Y:S01]  /*e660*/  BSSY B0, `(.L_x_285) ;  /* 0x0000010000007945 */ /* 0x000fe20003800000 */
[----:B-1----:R-:W-:-:S04]  /*e670*/  LOP3.LUT R2, R2, 0x7f, RZ, 0xc0, !PT ;  /* 0x0000007f02027812 */ /* 0x002fc800078ec0ff */
[----:B------:R-:W-:-:S13]  /*e680*/  ISETP.NE.AND P0, PT, R2, RZ, PT ;  /* 0x000000ff0200720c */ /* 0x000fda0003f05270 */
[----:B------:R-:W-:Y:S05]  /*e690*/  @P0 BRA `(.L_x_286) ;  /* 0x0000000000300947 */ /* 0x000fea0003800000 */
[----:B------:R-:W1:Y:S01]  /*e6a0*/  S2R R5, SR_LANEID ;  /* 0x0000000000057919 */ /* 0x000e620000000000 */
[----:B------:R-:W-:Y:S01]  /*e6b0*/  VOTEU.ANY UR4, UPT, PT ;  /* 0x0000000000047886 */ /* 0x000fe200038e0100 */
[----:B0-----:R-:W0:Y:S01]  /*e6c0*/  LDC.64 R2, c[0x0][0xc60] ;  /* 0x00031800ff027b82 */ /* 0x001e220000000a00 */
[----:B------:R-:W1:Y:S02]  /*e6d0*/  FLO.U32 R0, UR4 ;  /* 0x0000000400007d00 */ /* 0x000e6400080e0000 */
[----:B-1----:R-:W-:-:S06]  /*e6e0*/  ISETP.EQ.U32.AND P0, PT, R0, R5, PT ;  /* 0x000000050000720c */ /* 0x002fcc0003f02070 */
[----:B------:R-:W0:Y:S07]  /*e6f0*/  POPC R5, UR4 ;  /* 0x0000000400057d09 */ /* 0x000e2e0008000000 */
[----:B0-----:R-:W3:Y:S01]  /*e700*/  @P0 ATOMG.E.ADD.STRONG.GPU PT, R3, desc[UR36][R2.64], R5 ;  /* 0x00000005020309a8 */ /* 0x001ee200081ee1e4 */
[----:B------:R-:W0:Y:S02]  /*e710*/  S2R R4, SR_LTMASK ;  /* 0x0000000000047919 */ /* 0x000e240000003900 */
[----:B0-----:R-:W-:-:S04]  /*e720*/  LOP3.LUT R4, R4, UR4, RZ, 0xc0, !PT ;  /* 0x0000000404047c12 */ /* 0x001fc8000f8ec0ff */
[----:B------:R-:W0:Y:S01]  /*e730*/  POPC R7, R4 ;  /* 0x0000000400077309 */ /* 0x000e220000000000 */
[----:B---3--:R-:W0:Y:S02]  /*e740*/  SHFL.IDX PT, R0, R3, R0, 0x1f ;  /* 0x00001f0003007589 */ /* 0x008e2400000e0000 */
[----:B0-----:R-:W-:-:S07]  /*e750*/  IADD3 R16, R0, UR39, R7 ;  /* 0x0000002700107c10 */ /* 0x001fce000fffe007 */
.L_x_286:
[----:B------:R-:W-:Y:S05]  /*e760*/  BSYNC B0 ;  /* 0x0000000000007941 */ /* 0x000fea0003800000 */
.L_x_285:
[----:B------:R-:W-:-:S13]  /*e770*/  LOP3.LUT P0, RZ, R23, 0x10, RZ, 0xc0, !PT ;  /* 0x0000001017ff7812 */ /* 0x000fda000780c0ff */
[----:B------:R-:W-:Y:S05]  /*e780*/  @!P0 BRA `(.L_x_287) ;  /* 0x0000000000048947 */ /* 0x000fea0003800000 */
[----:B------:R-:W-:Y:S01]  /*e790*/  BPT.TRAP 0x1 ;  /* 0x000000040000795c */ /* 0x000fe20000300000 */
.L_x_287:
[----:B------:R-:W-:Y:S01]  /*e7a0*/  IMAD R0, R27, 0x8, R22 ;  /* 0x000000081b007824 */ /* 0x000fe200078e0216 */
[----:B0-----:R-:W-:Y:S01]  /*e7b0*/  SHF.L.U32 R3, R28, 0x1f, RZ ;  /* 0x0000001f1c037819 */ /* 0x001fe200000006ff */
[----:B------:R-:W-:Y:S01]  /*e7c0*/  BSSY B0, `(.L_x_288) ;  /* 0x0000004000007945 */ /* 0x000fe20003800000 */
[----:B------:R-:W-:Y:S02]  /*e7d0*/  IMAD R6, R25, -0x60, R34 ;  /* 0xffffffa019067824 */ /* 0x000fe400078e0222 */
[----:B------:R-:W0:Y:S02]  /*e7e0*/  SYNCS.PHASECHK.TRANS64.TRYWAIT P0, [R0+URZ+0x2a860], R3 ;  /* 0x02a86003000075a7 */ /* 0x000e24000800017f */
[----:B0-----:R-:W-:Y:S05]  /*e7f0*/  @!P0 BRA `(.L_x_289) ;  /* 0x0000003800d48947 */ /* 0x001fea0003800000 */
.L_x_385:
[----:B------:R-:W-:Y:S05]  /*e800*/  BSYNC B0 ;  /* 0x0000000000007941 */ /* 0x000fea0003800000 */
.L_x_288:
[----:B------:R-:W1:Y:S01]  /*e810*/  S2R R2, SR_TID.X ;  /* 0x0000000000027919 */ /* 0x000e620000002100 */
[----:B------:R-:W-:Y:S01]  /*e820*/  UMOV UR4, 0xffffffff ;  /* 0xffffffff00047882 */ /* 0x000fe20000000000 */
[----:B------:R-:W-:Y:S01]  /*e830*/  IMAD R7, R27, 0x3000, R32 ;  /* 0x000030001b077824 */ /* 0x000fe200078e0220 */
[----:B-1----:R-:W-:-:S04]  /*e840*/  LOP3.LUT R2, R2, 0x7f, RZ, 0xc0, !PT ;  /* 0x0000007f02027812 */ /* 0x002fc800078ec0ff */
[----:B------:R-:W-:-:S05]  /*e850*/  SHF.R.U32.HI R2, RZ, 0x3, R2 ;  /* 0x00000003ff027819 */ /* 0x000fca0000011602 */
[----:B------:R-:W-:Y:S01]  /*e860*/  IMAD.IADD R6, R6, 0x1, -R2 ;  /* 0x0000000106067824 */ /* 0x000fe200078e0a02 */
[----:B------:R-:W-:Y:S06]  /*e870*/  BRA.DIV UR4, `(.L_x_290) ;  /* 0x0000003a04c87947 */ /* 0x000fec000b800000 */
[----:B------:R-:W1:Y:S01]  /*e880*/  S2R R2, SR_TID.X ;  /* 0x0000000000027919 */ /* 0x000e620000002100 */
[----:B------:R-:W-:Y:S01]  /*e890*/  LOP3.LUT P0, RZ, R29, 0x2, RZ, 0xc0, !PT ;  /* 0x000000021dff7812 */ /* 0x000fe2000780c0ff */
[----:B------:R-:W-:Y:S01]  /*e8a0*/  IMAD R4, R7, 0x2, R22 ;  /* 0x0000000207047824 */ /* 0x000fe200078e0216 */
[----:B--2---:R-:W2:Y:S02]  /*e8b0*/  SHFL.IDX PT, R14, R18, RZ, 0x181f ;  /* 0x00181fff120e7589 */ /* 0x004ea400000e0000 */
[----:B------:R-:W-:Y:S02]  /*e8c0*/  ISETP.LT.OR P3, PT, R6, 0x1, !P0 ;  /* 0x000000010600780c */ /* 0x000fe40004761670 */
[----:B0-----:R-:W0:Y:S04]  /*e8d0*/  SHFL.IDX PT, R3, R24, RZ, 0x181f ;  /* 0x00181fff18037589 */ /* 0x001e2800000e0000 */
[----:B------:R-:W-:Y:S04]  /*e8e0*/  SHFL.IDX PT, R10, R18, 0x2, 0x181f ;  /* 0x00581f00120a7f89 */ /* 0x000fe800000e0000 */
[----:B------:R-:W-:Y:S01]  /*e8f0*/  SHFL.IDX PT, R7, R24, 0x2, 0x181f ;  /* 0x00581f0018077f89 */ /* 0x000fe200000e0000 */
[----:B-1----:R-:W-:Y:S01]  /*e900*/  IMAD.SHL.U32 R8, R2, 0x8, RZ ;  /* 0x0000000802087824 */ /* 0x002fe200078e00ff */
[----:B------:R-:W-:-:S04]  /*e910*/  LOP3.LUT R2, R29, 0x1, RZ, 0xc0, !PT ;  /* 0x000000011d027812 */ /* 0x000fc800078ec0ff */
[----:B------:R-:W-:Y:S02]  /*e920*/  LOP3.LUT R8, R8, 0x38, RZ, 0xc0, !PT ;  /* 0x0000003808087812 */ /* 0x000fe400078ec0ff */
[----:B------:R-:W-:-:S03]  /*e930*/  ISETP.NE.U32.AND P1, PT, R2, 0x1, PT ;  /* 0x000000010200780c */ /* 0x000fc60003f25070 */
[----:B------:R-:W-:Y:S01]  /*e940*/  IMAD.SHL.U32 R5, R8, 0x2, RZ ;  /* 0x0000000208057824 */ /* 0x000fe200078e00ff */
[----:B------:R-:W-:Y:S01]  /*e950*/  ISETP.LT.OR P2, PT, R6, 0x1, P1 ;  /* 0x000000010600780c */ /* 0x000fe20000f41670 */
[----:B------:R-:W-:Y:S03]  /*e960*/  SHFL.IDX PT, R8, R24, 0x1, 0x181f ;  /* 0x00381f0018087f89 */ /* 0x000fe600000e0000 */
[----:B--2---:R-:W-:Y:S02]  /*e970*/  IADD3 R2, P4, R14, R5, RZ ;  /* 0x000000050e027210 */ /* 0x004fe40007f9e0ff */
[----:B------:R-:W1:Y:S02]  /*e980*/  SHFL.IDX PT, R14, R18, 0x1, 0x181f ;  /* 0x00381f00120e7f89 */ /* 0x000e6400000e0000 */
[----:B0-----:R-:W-:-:S05]  /*e990*/  IADD3.X R3, RZ, R3, RZ, P4, !PT ;  /* 0x00000003ff037210 */ /* 0x001fca00027fe4ff */
[----:B------:R-:W-:Y:S01]  /*e9a0*/  LDGSTS.E.BYPASS.LTC128B.128 [R4+0x400], desc[UR36][R2.64], !P2 ;  /* 0x0040000002047fae */ /* 0x000fe2000d101d64 */
[----:B------:R-:W-:-:S03]  /*e9b0*/  ISETP.LT.OR P2, PT, R6, 0x11, P1 ;  /* 0x000000110600780c */ /* 0x000fc60000f41670 */
[----:B------:R1:W-:Y:S01]  /*e9c0*/  LDGSTS.E.BYPASS.LTC128B.128 [R4+0x3400], desc[UR36][R2.64+0x80], !P3 ;  /* 0x0340008002047fae */ /* 0x0003e2000d901d64 */
[----:B------:R-:W-:Y:S02]  /*e9d0*/  ISETP.LT.OR P3, PT, R6, 0x11, !P0 ;  /* 0x000000110600780c */ /* 0x000fe40004761670 */
[----:B-1----:R-:W-:Y:S02]  /*e9e0*/  IADD3 R2, P4, R14, R5, RZ ;  /* 0x000000050e027210 */ /* 0x002fe40007f9e0ff */
[----:B------:R-:W0:Y:S03]  /*e9f0*/  SHFL.IDX PT, R14, R18, 0x3, 0x181f ;  /* 0x00781f00120e7f89 */ /* 0x000e2600000e0000 */
[----:B------:R-:W-:Y:S02]  /*ea00*/  IMAD.X R3, RZ, RZ, R8, P4 ;  /* 0x000000ffff037224 */ /* 0x000fe400020e0608 */
[----:B------:R-:W1:Y:S04]  /*ea10*/  SHFL.IDX PT, R8, R24, 0x3, 0x181f ;  /* 0x00781f0018087f89 */ /* 0x000e6800000e0000 */
[----:B------:R-:W-:Y:S01]  /*ea20*/  LDGSTS.E.BYPASS.LTC128B.128 [R4+0xc00], desc[UR36][R2.64], !P2 ;  /* 0x00c0000002047fae */ /* 0x000fe2000d101d64 */
[----:B------:R-:W-:-:S03]  /*ea30*/  ISETP.LT.OR P2, PT, R6, 0x21, P1 ;  /* 0x000000210600780c */ /* 0x000fc60000f41670 */
[----:B------:R2:W-:Y:S01]  /*ea40*/  LDGSTS.E.BYPASS.LTC128B.128 [R4+0x3c00], desc[UR36][R2.64+0x80], !P3 ;  /* 0x03c0008002047fae */ /* 0x0005e2000d901d64 */
[----:B------:R-:W-:Y:S02]  /*ea50*/  ISETP.LT.OR P3, PT, R6, 0x21, !P0 ;  /* 0x000000210600780c */ /* 0x000fe40004761670 */
[----:B--2---:R-:W-:Y:S02]  /*ea60*/  IADD3 R2, P4, R10, R5, RZ ;  /* 0x000000050a027210 */ /* 0x004fe40007f9e0ff */
[----:B------:R-:W2:Y:S03]  /*ea70*/  SHFL.IDX PT, R10, R18, 0x4, 0x181f ;  /* 0x00981f00120a7f89 */ /* 0x000ea600000e0000 */
[----:B------:R-:W-:Y:S02]  /*ea80*/  IMAD.X R3, RZ, RZ, R7, P4 ;  /* 0x000000ffff037224 */ /* 0x000fe400020e0607 */
[----:B------:R-:W3:Y:S04]  /*ea90*/  SHFL.IDX PT, R7, R24, 0x4, 0x181f ;  /* 0x00981f0018077f89 */ /* 0x000ee800000e0000 */
[----:B------:R-:W-:Y:S01]  /*eaa0*/  LDGSTS.E.BYPASS.LTC128B.128 [R4+0x1400], desc[UR36][R2.64], !P2 ;  /* 0x0140000002047fae */ /* 0x000fe2000d101d64 */
[----:B------:R-:W-:-:S03]  /*eab0*/  ISETP.LT.OR P2, PT, R6, 0x31, P1 ;  /* 0x000000310600780c */ /* 0x000fc60000f41670 */
[----:B------:R0:W-:Y:S01]  /*eac0*/  LDGSTS.E.BYPASS.LTC128B.128 [R4+0x4400], desc[UR36][R2.64+0x80], !P3 ;  /* 0x0440008002047fae */ /* 0x0001e2000d901d64 */
[----:B------:R-:W-:-:S03]  /*ead0*/  ISETP.LT.OR P3, PT, R6, 0x31, !P0 ;  /* 0x000000310600780c */ /* 0x000fc60004761670 */
[----:B------:R-:W4:Y:S01]  /*eae0*/  SHFL.IDX PT, R24, R24, 0x5, 0x181f ;  /* 0x00b81f0018187f89 */ /* 0x000f2200000e0000 */
[----:B0-----:R-:W-:-:S03]  /*eaf0*/  IADD3 R2, P4, R14, R5, RZ ;  /* 0x000000050e027210 */ /* 0x001fc60007f9e0ff */
[----:B------:R0:W0:Y:S02]  /*eb00*/  SHFL.IDX PT, R14, R18, 0x5, 0x181f ;  /* 0x00b81f00120e7f89 */ /* 0x00002400000e0000 */
[----:B-1----:R-:W-:-:S05]  /*eb10*/  IMAD.X R3, RZ, RZ, R8, P4 ;  /* 0x000000ffff037224 */ /* 0x002fca00020e0608 */
[----:B------:R-:W-:Y:S01]  /*eb20*/  LDGSTS.E.BYPASS.LTC128B.128 [R4+0x1c00], desc[UR36][R2.64], !P2 ;  /* 0x01c0000002047fae */ /* 0x000fe2000d101d64 */
[----:B------:R-:W-:-:S03]  /*eb30*/  ISETP.LT.OR P2, PT, R6, 0x41, P1 ;  /* 0x000000410600780c */ /* 0x000fc60000f41670 */
[----:B------:R2:W-:Y:S01]  /*eb40*/  LDGSTS.E.BYPASS.LTC128B.128 [R4+0x4c00], desc[UR36][R2.64+0x80], !P3 ;  /* 0x04c0008002047fae */ /* 0x0005e2000d901d64 */
[----:B------:R-:W-:Y:S02]  /*eb50*/  ISETP.LT.OR P3, PT, R6, 0x41, !P0 ;  /* 0x000000410600780c */ /* 0x000fe40004761670 */
[----:B--2---:R-:W-:-:S05]  /*eb60*/  IADD3 R2, P4, R10, R5, RZ ;  /* 0x000000050a027210 */ /* 0x004fca0007f9e0ff */
[----:B---3--:R-:W-:-:S05]  /*eb70*/  IMAD.X R3, RZ, RZ, R7, P4 ;  /* 0x000000ffff037224 */ /* 0x008fca00020e0607 */
[----:B------:R1:W-:Y:S04]  /*eb80*/  LDGSTS.E.BYPASS.LTC128B.128 [R4+0x2400], desc[UR36][R2.64], !P2 ;  /* 0x0240000002047fae */ /* 0x0003e8000d101d64 */
[----:B0---4-:R1:W-:Y:S02]  /*eb90*/  LDGSTS.E.BYPASS.LTC128B.128 [R4+0x5400], desc[UR36][R2.64+0x80], !P3 ;  /* 0x0540008002047fae */ /* 0x0113e4000d901d64 */
.L_x_399:
[C---:B------:R-:W-:Y:S02]  /*eba0*/  ISETP.LT.OR P1, PT, R6.reuse, 0x51, P1 ;  /* 0x000000510600780c */ /* 0x040fe40000f21670 */
[----:B------:R-:W-:Y:S02]  /*ebb0*/  ISETP.LT.OR P0, PT, R6, 0x51, !P0 ;  /* 0x000000510600780c */ /* 0x000fe40004701670 */
[----:B-1----:R-:W-:-:S05]  /*ebc0*/  IADD3 R2, P2, R14, R5, RZ ;  /* 0x000000050e027210 */ /* 0x002fca0007f5e0ff */
[----:B------:R-:W-:-:S05]  /*ebd0*/  IMAD.X R3, RZ, RZ, R24, P2 ;  /* 0x000000ffff037224 */ /* 0x000fca00010e0618 */
[----:B------:R-:W-:Y:S01]  /*ebe0*/  @!PT LDS RZ, [RZ] ;  /* 0x00000000fffff984 */ /* 0x000fe20000000800 */
[----:B------:R-:W-:Y:S01]  /*ebf0*/  @!PT LDS RZ, [RZ] ;  /* 0x00000000fffff984 */ /* 0x000fe20000000800 */
[----:B------:R-:W-:Y:S01]  /*ec00*/  @!PT LDS RZ, [RZ] ;  /* 0x00000000fffff984 */ /* 0x000fe20000000800 */
[----:B------:R0:W-:Y:S04]  /*ec10*/  LDGSTS.E.BYPASS.LTC128B.128 [R4+0x2c00], desc[UR36][R2.64], !P1 ;  /* 0x02c0000002047fae */ /* 0x0001e8000c901d64 */
[----:B------:R0:W-:Y:S01]  /*ec20*/  LDGSTS.E.BYPASS.LTC128B.128 [R4+0x5c00], desc[UR36][R2.64+0x80], !P0 ;  /* 0x05c0008002047fae */ /* 0x0001e2000c101d64 */
[----:B------:R-:W-:Y:S01]  /*ec30*/  PLOP3.LUT P0, PT, PT, PT, PT, 0x80, 0x0 ;  /* 0x000000000000781c */ /* 0x000fe20003f0f070 */
[----:B------:R-:W-:-:S12]  /*ec40*/  NOP ;  /* 0x0000000000007918 */ /* 0x000fd80000000000 */
.L_x_291:
        /* <DEDUP_REMOVED lines=10> */
.L_x_292:
[----:B------:R1:W-:Y:S01]  /*ecf0*/  SYNCS.ARRIVE.TRANS64.A1T0 RZ, [R0+URZ+0x2a850], RZ ;  /* 0x02a850ff00ff79a7 */ /* 0x0003e2000810003f */
[----:B------:R-:W-:-:S04]  /*ed00*/  IADD3 R27, R27, 0x1, RZ ;  /* 0x000000011b1b7810 */ /* 0x000fc80007ffe0ff */
[----:B------:R-:W-:-:S04]  /*ed10*/  ISETP.NE.AND P0, PT, R27, 0x2, PT ;  /* 0x000000021b00780c */ /* 0x000fc80003f05270 */
[----:B0-----:R-:W-:Y:S02]  /*ed20*/  SEL R3, RZ, 0x1, P0 ;  /* 0x00000001ff037807 */ /* 0x001fe40000000000 */
[----:B------:R-:W-:Y:S02]  /*ed30*/  SEL R27, R27, RZ, P0 ;  /* 0x000000ff1b1b7207 */ /* 0x000fe40000000000 */
[----:B-1----:R-:W-:-:S07]  /*ed40*/  LOP3.LUT R28, R28, R3, RZ, 0x3c, !PT ;  /* 0x000000031c1c7212 */ /* 0x002fce00078e3cff */
.L_x_249:
[----:B------:R-:W-:Y:S05]  /*ed50*/  BSYNC B7 ;  /* 0x0000000000077941 */ /* 0x000fea0003800000 */
.L_x_247:
[----:B------:R-:W-:-:S13]  /*ed60*/  LOP3.LUT P0, RZ, R23, 0x80, RZ, 0xc0, !PT ;  /* 0x0000008017ff7812 */ /* 0x000fda000780c0ff */
[----:B------:R-:W-:Y:S05]  /*ed70*/  @!P0 BRA `(.L_x_293) ;  /* 0x0000000000248947 */ /* 0x000fea0003800000 */
[----:B------:R-:W-:Y:S05]  /*ed80*/  WARPSYNC.ALL ;  /* 0x0000000000007948 */ /* 0x000fea0003800000 */
[----:B------:R-:W0:Y:S08]  /*ed90*/  S2UR UR5, SR_CgaCtaId ;  /* 0x00000000000579c3 */ /* 0x000e300000008800 */
[----:B------:R-:W-:Y:S06]  /*eda0*/  BAR.SYNC.DEFER_BLOCKING 0x5, 0x180 ;  /* 0x0146000000007b1d */ /* 0x000fec0000010000 */
[----:B------:R-:W-:-:S02]  /*edb0*/  UMOV UR4, 0x400 ;  /* 0x0000040000047882 */ /* 0x000fc40000000000 */
[----:B0-----:R-:W-:-:S06]  /*edc0*/  ULEA UR4, UR5, UR4, 0x18 ;  /* 0x0000000405047291 */ /* 0x001fcc000f8ec03f */
[----:B------:R-:W-:-:S05]  /*edd0*/  IMAD.U32 R22, RZ, RZ, UR4 ;  /* 0x00000004ff167e24 */ /* 0x000fca000f8e00ff */
[----:B------:R0:W1:Y:S01]  /*ede0*/  LDS.128 R16, [R22+0x2a8d0] ;  /* 0x02a8d00016107984 */ /* 0x0000620000000c00 */
[----:B------:R-:W-:Y:S06]  /*edf0*/  BAR.ARV 0x4, 0x180 ;  /* 0x0106000000007b1d */ /* 0x000fec0000002000 */
[----:B------:R-:W-:Y:S05]  /*ee00*/  BRA `(.L_x_294) ;  /* 0x0000000800d07947 */ /* 0x000fea0003800000 */
.L_x_293:
[----:B------:R-:W0:Y:S01]  /*ee10*/  S2R R0, SR_TID.X ;  /* 0x0000000000007919 */ /* 0x000e220000002100 */
[----:B------:R-:W-:Y:S01]  /*ee20*/  UMOV UR4, 0xffffffff ;  /* 0xffffffff00047882 */ /* 0x000fe20000000000 */
[----:B0-----:R-:W-:-:S04]  /*ee30*/  LOP3.LUT R9, R0, 0x1f, RZ, 0xc0, !PT ;  /* 0x0000001f00097812 */ /* 0x001fc800078ec0ff */
[----:B------:R-:W-:Y:S01]  /*ee40*/  ISETP.NE.AND P0, PT, R9, 0x1f, PT ;  /* 0x0000001f0900780c */ /* 0x000fe20003f05270 */
[----:B------:R-:W-:-:S12]  /*ee50*/  BRA.DIV UR4, `(.L_x_295) ;  /* 0x0000003e043c7947 */ /* 0x000fd8000b800000 */
[----:B------:R-:W-:Y:S01]  /*ee60*/  IMAD.IADD R7, R19, 0x1, R9 ;  /* 0x0000000113077824 */ /* 0x000fe200078e0209 */
[----:B------:R-:W-:-:S04]  /*ee70*/  ULDC UR4, c[0x0][0xc3c] ;  /* 0x00030f0000047ab9 */ /* 0x000fc80000000800 */
[----:B------:R-:W-:-:S13]  /*ee80*/  ISETP.GE.OR P1, PT, R7, UR4, !P0 ;  /* 0x0000000407007c0c */ /* 0x000fda000c726670 */
[----:B------:R-:W0:Y:S08]  /*ee90*/  @!P1 LDC.64 R4, c[0x0][0xc80] ;  /* 0x00032000ff049b82 */ /* 0x000e300000000a00 */
[----:B------:R-:W1:Y:S01]  /*eea0*/  @!P1 LDC.64 R2, c[0x0][0xc78] ;  /* 0x00031e00ff029b82 */ /* 0x000e620000000a00 */
[----:B0-----:R-:W-:-:S06]  /*eeb0*/  @!P1 IMAD.WIDE R4, R7, 0x4, R4 ;  /* 0x0000000407049825 */ /* 0x001fcc00078e0204 */
[----:B------:R-:W2:Y:S01]  /*eec0*/  @!P1 LDG.E R4, desc[UR36][R4.64] ;  /* 0x0000002404049981 */ /* 0x000ea2000c1e1900 */
[----:B-1----:R-:W-:-:S06]  /*eed0*/  @!P1 IMAD.WIDE R2, R7, 0x4, R2 ;  /* 0x0000000407029825 */ /* 0x002fcc00078e0202 */
[----:B------:R-:W3:Y:S01]  /*eee0*/  @!P1 LDG.E R2, desc[UR36][R2.64] ;  /* 0x0000002402029981 */ /* 0x000ee2000c1e1900 */
[----:B------:R-:W-:Y:S02]  /*eef0*/  IMAD.MOV.U32 R7, RZ, RZ, RZ ;  /* 0x000000ffff077224 */ /* 0x000fe400078e00ff */
[----:B------:R-:W-:Y:S01]  /*ef00*/  IMAD.MOV.U32 R10, RZ, RZ, RZ ;  /* 0x000000ffff0a7224 */ /* 0x000fe200078e00ff */
[C---:B------:R-:W-:Y:S02]  /*ef10*/  ISETP.GE.U32.AND P2, PT, R9.reuse, 0x2, PT ;  /* 0x000000020900780c */ /* 0x040fe40003f46070 */
[C---:B------:R-:W-:Y:S02]  /*ef20*/  ISETP.GE.U32.AND P3, PT, R9.reuse, 0x4, PT ;  /* 0x000000040900780c */ /* 0x040fe40003f66070 */
[C---:B------:R-:W-:Y:S02]  /*ef30*/  ISETP.GE.U32.AND P4, PT, R9.reuse, 0x8, PT ;  /* 0x000000080900780c */ /* 0x040fe40003f86070 */
[----:B------:R-:W-:Y:S01]  /*ef40*/  ISETP.GE.U32.AND P5, PT, R9, 0x10, PT ;  /* 0x000000100900780c */ /* 0x000fe20003fa6070 */
[----:B------:R-:W-:Y:S04]  /*ef50*/  SHFL.IDX PT, R0, R16, RZ, 0x1f ;  /* 0x00001fff10007589 */ /* 0x000fe800000e0000 */
[----:B------:R-:W-:Y:S01]  /*ef60*/  SHFL.IDX PT, R8, R16, 0x1, 0x1f ;  /* 0x00201f0010087f89 */ /* 0x000fe200000e0000 */
[----:B--2---:R-:W-:-:S02]  /*ef70*/  @!P1 IMAD.MOV.U32 R7, RZ, RZ, R4 ;  /* 0x000000ffff079224 */ /* 0x004fc400078e0004 */
[----:B---3--:R-:W-:-:S04]  /*ef80*/  @!P1 IMAD.MOV.U32 R10, RZ, RZ, R2 ;  /* 0x000000ffff0a9224 */ /* 0x008fc800078e0002 */
[----:B------:R-:W-:-:S05]  /*ef90*/  IMAD R13, R10, R7, RZ ;  /* 0x000000070a0d7224 */ /* 0x000fca00078e02ff */
[----:B------:R-:W0:Y:S01]  /*efa0*/  SHFL.UP PT, R14, R13, 0x1, RZ ;  /* 0x042000000d0e7989 */ /* 0x000e2200000e00ff */
[----:B------:R-:W-:-:S04]  /*efb0*/  ISETP.NE.AND P1, PT, R9, RZ, PT ;  /* 0x000000ff0900720c */ /* 0x000fc80003f25270 */
        /* <DEDUP_REMOVED lines=14> */
[----:B------:R0:W1:Y:S01]  /*f0a0*/  SHFL.IDX PT, R14, R2, 0x1f, 0x1f ;  /* 0x03e01f00020e7f89 */ /* 0x00006200000e0000 */
[----:B------:R-:W-:-:S07]  /*f0b0*/  IMAD.MOV.U32 R6, RZ, RZ, RZ ;  /* 0x000000ffff067224 */ /* 0x000fce00078e00ff */
.L_x_409:
[----:B------:R-:W-:Y:S02]  /*f0c0*/  ULDC UR4, c[0x0][0xc38] ;  /* 0x00030e0000047ab9 */ /* 0x000fe40000000800 */
[----:B------:R-:W-:-:S04]  /*f0d0*/  IMAD.U32 R5, RZ, RZ, UR4 ;  /* 0x00000004ff057e24 */ /* 0x000fc8000f8e00ff */
[----:B-1----:R-:W-:-:S05]  /*f0e0*/  IMAD R14, R14, R5, RZ ;  /* 0x000000050e0e7224 */ /* 0x002fca00078e02ff */
[----:B------:R-:W-:-:S04]  /*f0f0*/  IADD3 R9, R8, R14, RZ ;  /* 0x0000000e08097210 */ /* 0x000fc80007ffe0ff */
[----:B------:R-:W-:-:S13]  /*f100*/  ISETP.GT.AND P6, PT, R9, R0, PT ;  /* 0x000000000900720c */ /* 0x000fda0003fc4270 */
[----:B------:R-:W-:Y:S05]  /*f110*/  @P6 BRA `(.L_x_296) ;  /* 0x0000000000a46947 */ /* 0x000fea0003800000 */
.L_x_299:
[----:B0-----:R-:W0:Y:S01]  /*f120*/  LDC R2, c[0x0][0xc3c] ;  /* 0x00030f00ff027b82 */ /* 0x001e220000000800 */
[----:B------:R-:W-:-:S05]  /*f130*/  VIADD R19, R19, 0x1f ;  /* 0x0000001f13137836 */ /* 0x000fca0000000000 */
[----:B0-----:R-:W-:-:S13]  /*f140*/  ISETP.GE.AND P6, PT, R19, R2, PT ;  /* 0x000000021300720c */ /* 0x001fda0003fc6270 */
[----:B------:R-:W-:Y:S05]  /*f150*/  @P6 BRA `(.L_x_297) ;  /* 0x0000000400b86947 */ /* 0x000fea0003800000 */
[----:B------:R-:W0:Y:S01]  /*f160*/  S2R R3, SR_TID.X ;  /* 0x0000000000037919 */ /* 0x000e220000002100 */
[----:B------:R-:W-:Y:S01]  /*f170*/  IMAD.MOV.U32 R7, RZ, RZ, RZ ;  /* 0x000000ffff077224 */ /* 0x000fe200078e00ff */
[----:B0-----:R-:W-:-:S05]  /*f180*/  LOP3.LUT R3, R3, 0x1f, RZ, 0xc0, !PT ;  /* 0x0000001f03037812 */ /* 0x001fca00078ec0ff */
[----:B------:R-:W-:-:S05]  /*f190*/  IMAD.IADD R11, R19, 0x1, R3 ;  /* 0x00000001130b7824 */ /* 0x000fca00078e0203 */
[----:B------:R-:W-:-:S13]  /*f1a0*/  ISETP.GE.OR P6, PT, R11, R2, !P0 ;  /* 0x000000020b00720c */ /* 0x000fda00047c6670 */
[----:B------:R-:W0:Y:S08]  /*f1b0*/  @!P6 LDC.64 R2, c[0x0][0xc80] ;  /* 0x00032000ff02eb82 */ /* 0x000e300000000a00 */
[----:B------:R-:W1:Y:S01]  /*f1c0*/  @!P6 LDC.64 R4, c[0x0][0xc78] ;  /* 0x00031e00ff04eb82 */ /* 0x000e620000000a00 */
[----:B------:R-:W-:Y:S02]  /*f1d0*/  IMAD.MOV.U32 R10, RZ, RZ, RZ ;  /* 0x000000ffff0a7224 */ /* 0x000fe400078e00ff */
[----:B0-----:R-:W-:-:S05]  /*f1e0*/  @!P6 IMAD.WIDE R2, R11, 0x4, R2 ;  /* 0x000000040b02e825 */ /* 0x001fca00078e0202 */
[----:B------:R1:W2:Y:S02]  /*f1f0*/  @!P6 LDG.E R7, desc[UR36][R2.64] ;  /* 0x000000240207e981 */ /* 0x0002a4000c1e1900 */
[----:B-1----:R-:W-:-:S05]  /*f200*/  @!P6 IMAD.WIDE R2, R11, 0x4, R4 ;  /* 0x000000040b02e825 */ /* 0x002fca00078e0204 */
[----:B------:R-:W2:Y:S01]  /*f210*/  @!P6 LDG.E R10, desc[UR36][R2.64] ;  /* 0x00000024020ae981 */ /* 0x000ea2000c1e1900 */
[----:B------:R-:W-:Y:S01]  /*f220*/  UMOV UR4, 0xffffffff ;  /* 0xffffffff00047882 */ /* 0x000fe20000000000 */
[----:B--2---:R-:W-:Y:S02]  /*f230*/  IMAD R13, R10, R7, RZ ;  /* 0x000000070a0d7224 */ /* 0x004fe400078e02ff */
[----:B------:R-:W-:Y:S05]  /*f240*/  BRA.DIV UR4, `(.L_x_298) ;  /* 0x0000003e04787947 */ /* 0x000fea000b800000 */
        /* <DEDUP_REMOVED lines=15> */
[----:B------:R0:W1:Y:S02]  /*f340*/  SHFL.IDX PT, R14, R2, 0x1f, 0x1f ;  /* 0x03e01f00020e7f89 */ /* 0x00006400000e0000 */
.L_x_417:
[----:B------:R-:W-:Y:S02]  /*f350*/  ULDC UR4, c[0x0][0xc38] ;  /* 0x00030e0000047ab9 */ /* 0x000fe40000000800 */
[----:B------:R-:W-:-:S04]  /*f360*/  IMAD.U32 R5, RZ, RZ, UR4 ;  /* 0x00000004ff057e24 */ /* 0x000fc8000f8e00ff */
[----:B-1----:R-:W-:-:S04]  /*f370*/  IMAD R14, R14, R5, RZ ;  /* 0x000000050e0e7224 */ /* 0x002fc800078e02ff */
[----:B------:R-:W-:-:S05]  /*f380*/  IMAD.IADD R9, R14, 0x1, R9 ;  /* 0x000000010e097824 */ /* 0x000fca00078e0209 */
[----:B------:R-:W-:-:S13]  /*f390*/  ISETP.GT.AND P6, PT, R9, R0, PT ;  /* 0x000000000900720c */ /* 0x000fda0003fc4270 */
[----:B------:R-:W-:Y:S05]  /*f3a0*/  @!P6 BRA `(.L_x_299) ;  /* 0xfffffffc005ce947 */ /* 0x000fea000383ffff */
.L_x_296:
[----:B------:R-:W-:Y:S01]  /*f3b0*/  IMAD.IADD R9, R9, 0x1, -R14 ;  /* 0x0000000109097824 */ /* 0x000fe200078e0a0e */
[----:B------:R-:W-:-:S03]  /*f3c0*/  UMOV UR4, 0xffffffff ;  /* 0xffffffff00047882 */ /* 0x000fc60000000000 */
[----:B------:R-:W-:-:S05]  /*f3d0*/  IMAD R3, R2, R5, R9 ;  /* 0x0000000502037224 */ /* 0x000fca00078e0209 */
[----:B------:R-:W-:Y:S01]  /*f3e0*/  ISETP.GT.AND P6, PT, R3, R0, PT ;  /* 0x000000000300720c */ /* 0x000fe20003fc4270 */
[----:B------:R-:W-:-:S12]  /*f3f0*/  BRA.DIV UR4, `(.L_x_300) ;  /* 0x0000003e04c47947 */ /* 0x000fd8000b800000 */
[----:B------:R-:W-:-:S04]  /*f400*/  VOTE.ANY R3, PT, !P6 ;  /* 0x0000000000037806 */ /* 0x000fc800070e0100 */
[----:B------:R-:W1:Y:S02]  /*f410*/  POPC R4, R3 ;  /* 0x0000000300047309 */ /* 0x000e640000000000 */
[----:B-1----:R1:W2:Y:S04]  /*f420*/  SHFL.IDX PT, R7, R7, R4, 0x1f ;  /* 0x00001f0407077589 */ /* 0x0022a800000e0000 */
[----:B------:R1:W3:Y:S02]  /*f430*/  SHFL.IDX PT, R10, R10, R4, 0x1f ;  /* 0x00001f040a0a7589 */ /* 0x0002e400000e0000 */
.L_x_422:
[----:B------:R-:W-:-:S13]  /*f440*/  ISETP.NE.AND P0, PT, R3, RZ, PT ;  /* 0x000000ff0300720c */ /* 0x000fda0003f05270 */
[----:B------:R-:W-:Y:S05]  /*f450*/  @!P0 BRA `(.L_x_301) ;  /* 0x0000000000108947 */ /* 0x000fea0003800000 */
[----:B------:R-:W-:Y:S01]  /*f460*/  UMOV UR4, 0xffffffff ;  /* 0xffffffff00047882 */ /* 0x000fe20000000000 */
[----:B------:R-:W-:Y:S02]  /*f470*/  VIADD R12, R4, 0xffffffff ;  /* 0xffffffff040c7836 */ /* 0x000fe40000000000 */
[----:B------:R-:W-:Y:S05]  /*f480*/  BRA.DIV UR4, `(.L_x_302) ;  /* 0x0000003e04fc7947 */ /* 0x000fea000b800000 */
[----:B------:R4:W0:Y:S02]  /*f490*/  SHFL.IDX PT, R6, R2, R12, 0x1f ;  /* 0x00001f0c02067589 */ /* 0x00082400000e0000 */
.L_x_301:
[----:B--2---:R-:W-:Y:S01]  /*f4a0*/  IABS R8, R7 ;  /* 0x0000000700087213 */ /* 0x004fe20000000000 */
[----:B0-----:R-:W-:Y:S01]  /*f4b0*/  IMAD R16, R6, R5, R9 ;  /* 0x0000000506107224 */ /* 0x001fe200078e0209 */
[----:B---3--:R-:W-:Y:S01]  /*f4c0*/  IABS R5, R10 ;  /* 0x0000000a00057213 */ /* 0x008fe20000000000 */
[----:B------:R-:W-:Y:S01]  /*f4d0*/  IMAD.IADD R19, R4, 0x1, R19 ;  /* 0x0000000104137824 */ /* 0x000fe200078e0213 */
[----:B------:R-:W0:Y:S01]  /*f4e0*/  I2F.RP R11, R8 ;  /* 0x00000008000b7306 */ /* 0x000e220000209400 */
[----:B------:R-:W-:-:S07]  /*f4f0*/  IMAD.IADD R0, R0, 0x1, -R16 ;  /* 0x0000000100007824 */ /* 0x000fce00078e0a10 */
[----:B----4-:R-:W2:Y:S08]  /*f500*/  I2F.RP R12, R5 ;  /* 0x00000005000c7306 */ /* 0x010eb00000209400 */
[----:B0-----:R-:W0:Y:S08]  /*f510*/  MUFU.RCP R11, R11 ;  /* 0x0000000b000b7308 */ /* 0x001e300000001000 */
[----:B--2---:R-:W-:Y:S01]  /*f520*/  MUFU.RCP R12, R12 ;  /* 0x0000000c000c7308 */ /* 0x004fe20000001000 */
[----:B0-----:R-:W-:-:S07]  /*f530*/  IADD3 R2, R11, 0xffffffe, RZ ;  /* 0x0ffffffe0b027810 */ /* 0x001fce0007ffe0ff */
[----:B------:R0:W2:Y:S02]  /*f540*/  F2I.FTZ.U32.TRUNC.NTZ R3, R2 ;  /* 0x0000000200037305 */ /* 0x0000a4000021f000 */
[----:B0-----:R-:W-:Y:S02]  /*f550*/  IMAD.MOV.U32 R2, RZ, RZ, RZ ;  /* 0x000000ffff027224 */ /* 0x001fe400078e00ff */
[----:B--2---:R-:W-:-:S04]  /*f560*/  IMAD.MOV R9, RZ, RZ, -R3 ;  /* 0x000000ffff097224 */ /* 0x004fc800078e0a03 */
[----:B------:R-:W-:-:S04]  /*f570*/  IMAD R9, R9, R8, RZ ;  /* 0x0000000809097224 */ /* 0x000fc800078e02ff */
[----:B------:R-:W-:Y:S01]  /*f580*/  IMAD.HI.U32 R3, R3, R9, R2 ;  /* 0x0000000903037227 */ /* 0x000fe200078e0002 */
[----:B------:R-:W-:Y:S02]  /*f590*/  IABS R2, R7 ;  /* 0x0000000700027213 */ /* 0x000fe40000000000 */
[----:B------:R-:W-:-:S03]  /*f5a0*/  IABS R9, R0 ;  /* 0x0000000000097213 */ /* 0x000fc60000000000 */
[----:B------:R-:W-:Y:S02]  /*f5b0*/  IMAD.MOV R2, RZ, RZ, -R2 ;  /* 0x000000ffff027224 */ /* 0x000fe400078e0a02 */
[----:B------:R-:W-:-:S04]  /*f5c0*/  IMAD.HI.U32 R6, R3, R9, RZ ;  /* 0x0000000903067227 */ /* 0x000fc800078e00ff */
[----:B------:R-:W-:Y:S02]  /*f5d0*/  VIADD R3, R12, 0xffffffe ;  /* 0x0ffffffe0c037836 */ /* 0x000fe40000000000 */
[----:B------:R-:W-:-:S04]  /*f5e0*/  IMAD R9, R6, R2, R9 ;  /* 0x0000000206097224 */ /* 0x000fc800078e0209 */
[----:B------:R-:W0:Y:S01]  /*f5f0*/  F2I.FTZ.U32.TRUNC.NTZ R3, R3 ;  /* 0x0000000300037305 */ /* 0x000e22000021f000 */
[----:B------:R-:W-:-:S13]  /*f600*/  ISETP.GT.U32.AND P1, PT, R8, R9, PT ;  /* 0x000000090800720c */ /* 0x000fda0003f24070 */
[----:B------:R-:W-:Y:S01]  /*f610*/  @!P1 IMAD.IADD R9, R9, 0x1, -R8 ;  /* 0x0000000109099824 */ /* 0x000fe200078e0a08 */
[----:B0-----:R-:W-:Y:S01]  /*f620*/  IADD3 R2, RZ, -R3, RZ ;  /* 0x80000003ff027210 */ /* 0x001fe20007ffe0ff */
[----:B------:R-:W-:Y:S01]  /*f630*/  @!P1 VIADD R6, R6, 0x1 ;  /* 0x0000000106069836 */ /* 0x000fe20000000000 */
[----:B------:R-:W-:Y:S02]  /*f640*/  ISETP.NE.AND P1, PT, R7, RZ, PT ;  /* 0x000000ff0700720c */ /* 0x000fe40003f25270 */
[----:B------:R-:W-:Y:S01]  /*f650*/  ISETP.GE.U32.AND P0, PT, R9, R8, PT ;  /* 0x000000080900720c */ /* 0x000fe20003f06070 */
[----:B------:R-:W-:Y:S02]  /*f660*/  IMAD R9, R2, R5, RZ ;  /* 0x0000000502097224 */ /* 0x000fe400078e02ff */
[----:B------:R-:W-:-:S04]  /*f670*/  IMAD.MOV.U32 R2, RZ, RZ, RZ ;  /* 0x000000ffff027224 */ /* 0x000fc800078e00ff */
[----:B------:R-:W-:Y:S01]  /*f680*/  IMAD.HI.U32 R8, R3, R9, R2 ;  /* 0x0000000903087227 */ /* 0x000fe200078e0002 */
[----:B------:R-:W-:-:S04]  /*f690*/  LOP3.LUT R2, R0, R7, RZ, 0x3c, !PT ;  /* 0x0000000700027212 */ /* 0x000fc800078e3cff */
[----:B------:R-:W-:Y:S01]  /*f6a0*/  ISETP.GE.AND P2, PT, R2, RZ, PT ;  /* 0x000000ff0200720c */ /* 0x000fe20003f46270 */
[----:B------:R-:W-:Y:S01]  /*f6b0*/  @P0 VIADD R6, R6, 0x1 ;  /* 0x0000000106060836 */ /* 0x000fe20000000000 */
[----:B------:R-:W-:-:S05]  /*f6c0*/  IABS R2, R10 ;  /* 0x0000000a00027213 */ /* 0x000fca0000000000 */
[----:B------:R-:W-:-:S06]  /*f6d0*/  IMAD.MOV R2, RZ, RZ, -R2 ;  /* 0x000000ffff027224 */ /* 0x000fcc00078e0a02 */
[----:B------:R-:W-:Y:S01]  /*f6e0*/  @!P2 IMAD.MOV R6, RZ, RZ, -R6 ;  /* 0x000000ffff06a224 */ /* 0x000fe200078e0a06 */
[----:B------:R-:W-:-:S04]  /*f6f0*/  @!P1 LOP3.LUT R6, RZ, R7, RZ, 0x33, !PT ;  /* 0x00000007ff069212 */ /* 0x000fc800078e33ff */
[-C--:B------:R-:W-:Y:S01]  /*f700*/  IABS R3, R6.reuse ;  /* 0x0000000600037213 */ /* 0x080fe20000000000 */
[----:B------:R-:W-:-:S04]  /*f710*/  IMAD R7, R7, R6, RZ ;  /* 0x0000000607077224 */ /* 0x000fc800078e02ff */
[----:B------:R-:W-:Y:S01]  /*f720*/  IMAD.HI.U32 R8, R8, R3, RZ ;  /* 0x0000000308087227 */ /* 0x000fe200078e00ff */
[----:B------:R-:W-:-:S03]  /*f730*/  IADD3 R17, R0, -R7, RZ ;  /* 0x8000000700117210 */ /* 0x000fc60007ffe0ff */
[----:B------:R-:W-:-:S05]  /*f740*/  IMAD R2, R8, R2, R3 ;  /* 0x0000000208027224 */ /* 0x000fca00078e0203 */
[----:B------:R-:W-:-:S13]  /*f750*/  ISETP.GT.U32.AND P1, PT, R5, R2, PT ;  /* 0x000000020500720c */ /* 0x000fda0003f24070 */
[----:B------:R-:W-:Y:S01]  /*f760*/  @!P1 IMAD.IADD R2, R2, 0x1, -R5 ;  /* 0x0000000102029824 */ /* 0x000fe200078e0a05 */
[----:B------:R-:W-:Y:S02]  /*f770*/  @!P1 IADD3 R8, R8, 0x1, RZ ;  /* 0x0000000108089810 */ /* 0x000fe40007ffe0ff */
[----:B------:R-:W-:Y:S02]  /*f780*/  ISETP.NE.AND P1, PT, R10, RZ, PT ;  /* 0x000000ff0a00720c */ /* 0x000fe40003f25270 */
[----:B------:R-:W-:Y:S02]  /*f790*/  ISETP.GE.U32.AND P0, PT, R2, R5, PT ;  /* 0x000000050200720c */ /* 0x000fe40003f06070 */
[----:B------:R-:W-:-:S04]  /*f7a0*/  LOP3.LUT R2, R6, R10, RZ, 0x3c, !PT ;  /* 0x0000000a06027212 */ /* 0x000fc800078e3cff */
[----:B------:R-:W-:-:S07]  /*f7b0*/  ISETP.GE.AND P2, PT, R2, RZ, PT ;  /* 0x000000ff0200720c */ /* 0x000fce0003f46270 */
[----:B------:R-:W-:-:S06]  /*f7c0*/  @P0 VIADD R8, R8, 0x1 ;  /* 0x0000000108080836 */ /* 0x000fcc0000000000 */
[----:B------:R-:W-:Y:S01]  /*f7d0*/  @!P2 IMAD.MOV R8, RZ, RZ, -R8 ;  /* 0x000000ffff08a224 */ /* 0x000fe200078e0a08 */
[----:B------:R-:W-:-:S05]  /*f7e0*/  @!P1 LOP3.LUT R8, RZ, R10, RZ, 0x33, !PT ;  /* 0x0000000aff089212 */ /* 0x000fca00078e33ff */
[----:B------:R-:W-:-:S04]  /*f7f0*/  IMAD.MOV R3, RZ, RZ, -R8 ;  /* 0x000000ffff037224 */ /* 0x000fc800078e0a08 */
[C---:B------:R-:W-:Y:S02]  /*f800*/  IMAD R18, R10.reuse, R3, R6 ;  /* 0x000000030a127224 */ /* 0x040fe400078e0206 */
[----:B------:R-:W-:-:S04]  /*f810*/  IMAD R3, R10, 0x1000000, R8 ;  /* 0x010000000a037824 */ /* 0x000fc800078e0208 */
[----:B------:R-:W-:Y:S01]  /*f820*/  IMAD R18, R18, 0x10000, R3 ;  /* 0x0001000012127824 */ /* 0x000fe200078e0203 */
[----:B------:R-:W-:Y:S06]  /*f830*/  BRA `(.L_x_303) ;  /* 0x00000000001c7947 */ /* 0x000fec0003800000 */
.L_x_297:
[----:B------:R-:W-:Y:S01]  /*f840*/  UMOV UR4, URZ ;  /* 0x0000003f00047c82 */ /* 0x000fe20008000000 */
[----:B------:R-:W-:Y:S01]  /*f850*/  UMOV UR5, URZ ;  /* 0x0000003f00057c82 */ /* 0x000fe20008000000 */
[----:B------:R-:W-:Y:S01]  /*f860*/  ULDC UR6, c[0x0][0xc3c] ;  /* 0x00030f0000067ab9 */ /* 0x000fe20000000800 */
[----:B------:R-:W-:Y:S02]  /*f870*/  IMAD.MOV.U32 R16, RZ, RZ, R0 ;  /* 0x000000ffff107224 */ /* 0x000fe400078e0000 */
[----:B------:R-:W-:Y:S02]  /*f880*/  IMAD.U32 R17, RZ, RZ, UR4 ;  /* 0x00000004ff117e24 */ /* 0x000fe4000f8e00ff */
[----:B------:R-:W-:Y:S02]  /*f890*/  IMAD.U32 R18, RZ, RZ, UR5 ;  /* 0x00000005ff127e24 */ /* 0x000fe4000f8e00ff */
[----:B------:R-:W-:-:S07]  /*f8a0*/  IMAD.U32 R19, RZ, RZ, UR6 ;  /* 0x00000006ff137e24 */ /* 0x000fce000f8e00ff */
.L_x_303:
[----:B------:R-:W0:Y:S01]  /*f8b0*/  S2R R0, SR_TID.X ;  /* 0x0000000000007919 */ /* 0x000e220000002100 */
[----:B------:R-:W-:Y:S05]  /*f8c0*/  WARPSYNC.ALL ;  /* 0x0000000000007948 */ /* 0x000fea0003800000 */
[----:B------:R-:W-:Y:S01]  /*f8d0*/  BAR.SYNC.DEFER_BLOCKING 0x4, 0x180 ;  /* 0x0106000000007b1d */ /* 0x000fe20000010000 */
[----:B0-----:R-:W-:-:S04]  /*f8e0*/  LOP3.LUT R0, R0, 0x1f, RZ, 0xc0, !PT ;  /* 0x0000001f00007812 */ /* 0x001fc800078ec0ff */
[----:B------:R-:W-:-:S13]  /*f8f0*/  ISETP.NE.AND P0, PT, R0, RZ, PT ;  /* 0x000000ff0000720c */ /* 0x000fda0003f05270 */
[----:B------:R-:W0:Y:S01]  /*f900*/  @!P0 S2R R3, SR_CgaCtaId ;  /* 0x0000000000038919 */ /* 0x000e220000008800 */
[----:B------:R-:W-:-:S04]  /*f910*/  @!P0 MOV R0, 0x400 ;  /* 0x0000040000008802 */ /* 0x000fc80000000f00 */
[----:B0-----:R-:W-:-:S05]  /*f920*/  @!P0 LEA R22, R3, R0, 0x18 ;  /* 0x0000000003168211 */ /* 0x001fca00078ec0ff */
[----:B------:R2:W-:Y:S01]  /*f930*/  @!P0 STS.128 [R22+0x2a8d0], R16 ;  /* 0x02a8d01016008388 */ /* 0x0005e20000000c00 */
[----:B------:R-:W-:Y:S06]  /*f940*/  BAR.ARV 0x5, 0x180 ;  /* 0x0146000000007b1d */ /* 0x000fec0000002000 */
.L_x_294:
[----:B------:R-:W-:Y:S02]  /*f950*/  ULDC UR4, c[0x0][0xc3c] ;  /* 0x00030f0000047ab9 */ /* 0x000fe40000000800 */
[----:B-1----:R-:W-:-:S13]  /*f960*/  ISETP.GE.AND P0, PT, R19, UR4, PT ;  /* 0x0000000413007c0c */ /* 0x002fda000bf06270 */
[----:B------:R-:W-:Y:S05]  /*f970*/  @!P0 BRA `(.L_x_304) ;  /* 0xffffffb400bc8947 */ /* 0x000fea000383ffff */
[----:B------:R-:W-:Y:S05]  /*f980*/  BSYNC B8 ;  /* 0x0000000000087941 */ /* 0x000fea0003800000 */
.L_x_241:
[----:B-1----:R-:W3:Y:S01]  /*f990*/  LDL.LU R0, [R1+0x18] ;  /* 0x0000180001007983 */ /* 0x002ee20000300800 */
[----:B------:R-:W-:Y:S01]  /*f9a0*/  BSSY B0, `(.L_x_305) ;  /* 0x000000b000007945 */ /* 0x000fe20003800000 */
[----:B------:R-:W1:Y:S01]  /*f9b0*/  S2R R5, SR_CgaCtaId ;  /* 0x0000000000057919 */ /* 0x000e620000008800 */
[----:B---3--:R-:W-:-:S04]  /*f9c0*/  IADD3 R0, R0, 0x1, RZ ;  /* 0x0000000100007810 */ /* 0x008fc80007ffe0ff */
[----:B------:R-:W-:-:S04]  /*f9d0*/  LEA.HI R2, R0, R0, RZ, 0x1 ;  /* 0x0000000000027211 */ /* 0x000fc800078f08ff */
[----:B------:R-:W-:Y:S02]  /*f9e0*/  LOP3.LUT R3, R2, 0xfffffffe, RZ, 0xc0, !PT ;  /* 0xfffffffe02037812 */ /* 0x000fe400078ec0ff */
[----:B------:R-:W-:-:S03]  /*f9f0*/  MOV R2, 0x400 ;  /* 0x0000040000027802 */ /* 0x000fc60000000f00 */
[----:B------:R-:W-:Y:S01]  /*fa00*/  IMAD.IADD R0, R0, 0x1, -R3 ;  /* 0x0000000100007824 */ /* 0x000fe200078e0a03 */
[----:B-1----:R-:W-:-:S04]  /*fa10*/  LEA R4, R5, R2, 0x18 ;  /* 0x0000000205047211 */ /* 0x002fc800078ec0ff */
[----:B------:R-:W-:-:S04]  /*fa20*/  SHF.L.U32 R0, R0, 0x1f, RZ ;  /* 0x0000001f00007819 */ /* 0x000fc800000006ff */
[----:B------:R-:W1:Y:S02]  /*fa30*/  SYNCS.PHASECHK.TRANS64.TRYWAIT P0, [R4+URZ+0x2a820], R0 ;  /* 0x02a82000040075a7 */ /* 0x000e64000800017f */
[----:B-1----:R-:W-:Y:S05]  /*fa40*/  @!P0 BRA `(.L_x_306) ;  /* 0x0000003800b48947 */ /* 0x002fea0003800000 */
.L_x_425:
[----:B------:R-:W-:Y:S05]  /*fa50*/  BSYNC B0 ;  /* 0x0000000000007941 */ /* 0x000fea0003800000 */
.L_x_305:
[----:B------:R-:W-:-:S03]  /*fa60*/  UMOV UR4, 0xffffffff ;  /* 0xffffffff00047882 */ /* 0x000fc60000000000 */
[----:B------:R-:W-:Y:S05]  /*fa70*/  BRA.DIV UR4, `(.L_x_307) ;  /* 0x0000003a04bc7947 */ /* 0x000fea000b800000 */
[----:B-1----:R-:W1:Y:S02]  /*fa80*/  S2R R0, SR_TID.X ;  /* 0x0000000000007919 */ /* 0x002e640000002100 */
[----:B-1----:R-:W-:-:S04]  /*fa90*/  SHF.R.U32.HI R0, RZ, 0x5, R0 ;  /* 0x00000005ff007819 */ /* 0x002fc80000011600 */
[----:B------:R-:W-:-:S05]  /*faa0*/  LOP3.LUT R0, R0, 0x3, RZ, 0xc0, !PT ;  /* 0x0000000300007812 */ /* 0x000fca00078ec0ff */
[----:B------:R1:W3:Y:S02]  /*fab0*/  SHFL.IDX PT, R14, R0, RZ, 0x1f ;  /* 0x00001fff000e7589 */ /* 0x0002e400000e0000 */
.L_x_428:
[----:B---3--:R-:W-:Y:S01]  /*fac0*/  ISETP.NE.AND P0, PT, R14, RZ, PT ;  /* 0x000000ff0e00720c */ /* 0x008fe20003f05270 */
[----:B------:R-:W-:-:S12]  /*fad0*/  BSSY B0, `(.L_x_308) ;  /* 0x0000026000007945 */ /* 0x000fd80003800000 */
[----:B------:R-:W-:Y:S05]  /*fae0*/  @P0 BRA `(.L_x_309) ;  /* 0x0000000000900947 */ /* 0x000fea0003800000 */
[----:B------:R-:W-:-:S03]  /*faf0*/  UMOV UR4, 0xffffffff ;  /* 0xffffffff00047882 */ /* 0x000fc60000000000 */
[----:B------:R-:W-:Y:S05]  /*fb00*/  BRA.DIV UR4, `(.L_x_310) ;  /* 0x0000003a04cc7947 */ /* 0x000fea000b800000 */
[----:B------:R-:W-:-:S13]  /*fb10*/  ELECT P6, URZ, PT ;  /* 0x00000000003f782f */ /* 0x000fda00038c0000 */
.L_x_431:
[----:B------:R-:W-:Y:S05]  /*fb20*/  @!P6 BRA `(.L_x_309) ;  /* 0x000000000080e947 */ /* 0x000fea0003800000 */
[----:B-1----:R-:W3:Y:S02]  /*fb30*/  LDL R0, [R1+0x1c] ;  /* 0x00001c0001007983 */ /* 0x002ee40000100800 */
[----:B---3--:R-:W-:-:S13]  /*fb40*/  R2UR UR4, R0 ;  /* 0x00000000000472ca */ /* 0x008fda00000e0000 */
[----:B------:R-:W-:-:S06]  /*fb50*/  ULOP3.LUT UR4, UR4, 0x2, URZ, 0xfc, !UPT ;  /* 0x0000000204047892 */ /* 0x000fcc000f8efc3f */
[----:B------:R-:W-:-:S05]  /*fb60*/  IMAD.U32 R0, RZ, RZ, UR4 ;  /* 0x00000004ff007e24 */ /* 0x000fca000f8e00ff */
[----:B------:R-:W-:-:S13]  /*fb70*/  ISETP.NE.AND P0, PT, R0, 0x3, PT ;  /* 0x000000030000780c */ /* 0x000fda0003f05270 */
[----:B------:R-:W-:Y:S05]  /*fb80*/  @!P0 BRA `(.L_x_311) ;  /* 0x0000000000048947 */ /* 0x000fea0003800000 */
[----:B------:R-:W-:Y:S01]  /*fb90*/  BPT.TRAP 0x1 ;  /* 0x000000040000795c */ /* 0x000fe20000300000 */
.L_x_311:
[C---:B------:R-:W-:Y:S01]  /*fba0*/  IMAD R5, R27.reuse, 0x8, R4 ;  /* 0x000000081b057824 */ /* 0x040fe200078e0204 */
[----:B------:R-:W-:Y:S01]  /*fbb0*/  SHF.L.U32 R0, R28, 0x1f, RZ ;  /* 0x0000001f1c007819 */ /* 0x000fe200000006ff */
[----:B------:R-:W-:-:S03]  /*fbc0*/  VIADD R27, R27, 0x1 ;  /* 0x000000011b1b7836 */ /* 0x000fc60000000000 */
[----:B------:R-:W1:Y:S02]  /*fbd0*/  SYNCS.PHASECHK.TRANS64.TRYWAIT P1, [R5+URZ+0x2a840], R0 ;  /* 0x02a84000050075a7 */ /* 0x000e64000802017f */
[----:B------:R-:W-:-:S04]  /*fbe0*/  ISETP.NE.AND P2, PT, R27, 0x2, PT ;  /* 0x000000021b00780c */ /* 0x000fc80003f45270 */
[----:B------:R-:W-:Y:S01]  /*fbf0*/  SEL R3, RZ, 0x1, P2 ;  /* 0x00000001ff037807 */ /* 0x000fe20001000000 */
[----:B-1----:R-:W-:Y:S08]  /*fc00*/  @!P1 BRA `(.L_x_312) ;  /* 0x0000003800ac9947 */ /* 0x002ff00003800000 */
.L_x_432:
[----:B------:R-:W-:Y:S02]  /*fc10*/  SEL R27, R27, RZ, P2 ;  /* 0x000000ff1b1b7207 */ /* 0x000fe40001000000 */
[----:B------:R-:W-:Y:S01]  /*fc20*/  LOP3.LUT R2, R28, R3, RZ, 0x3c, !PT ;  /* 0x000000031c027212 */ /* 0x000fe200078e3cff */
[----:B------:R-:W-:Y:S06]  /*fc30*/  @!P0 BRA `(.L_x_313) ;  /* 0x0000000000048947 */ /* 0x000fec0003800000 */
[----:B------:R-:W-:Y:S01]  /*fc40*/  BPT.TRAP 0x1 ;  /* 0x000000040000795c */ /* 0x000fe20000300000 */
.L_x_313:
[----:B------:R-:W-:Y:S01]  /*fc50*/  IMAD R27, R27, 0x8, R4 ;  /* 0x000000081b1b7824 */ /* 0x000fe200078e0204 */
[----:B------:R-:W-:-:S04]  /*fc60*/  SHF.L.U32 R2, R2, 0x1f, RZ ;  /* 0x0000001f02027819 */ /* 0x000fc800000006ff */
[----:B------:R-:W3:Y:S02]  /*fc70*/  SYNCS.PHASECHK.TRANS64.TRYWAIT P1, [R27+URZ+0x2a840], R2 ;  /* 0x02a840021b0075a7 */ /* 0x000ee4000802017f */
[----:B---3--:R-:W-:Y:S05]  /*fc80*/  @!P1 BRA `(.L_x_314) ;  /* 0x0000003800a09947 */ /* 0x008fea0003800000 */
.L_x_433:
[----:B------:R-:W-:Y:S05]  /*fc90*/  @!P0 BRA `(.L_x_315) ;  /* 0x0000000000048947 */ /* 0x000fea0003800000 */
[----:B------:R-:W-:Y:S01]  /*fca0*/  BPT.TRAP 0x1 ;  /* 0x000000040000795c */ /* 0x000fe20000300000 */
.L_x_315:
[----:B------:R-:W4:Y:S02]  /*fcb0*/  SYNCS.PHASECHK.TRANS64.TRYWAIT P1, [R5+URZ+0x2a860], R0 ;  /* 0x02a86000050075a7 */ /* 0x000f24000802017f */
[----:B----4-:R-:W-:Y:S05]  /*fcc0*/  @!P1 BRA `(.L_x_316) ;  /* 0x0000003800a49947 */ /* 0x010fea0003800000 */
.L_x_434:
[----:B------:R-:W-:Y:S05]  /*fcd0*/  @!P0 BRA `(.L_x_317) ;  /* 0x0000000000048947 */ /* 0x000fea0003800000 */
[----:B------:R-:W-:Y:S01]  /*fce0*/  BPT.TRAP 0x1 ;  /* 0x000000040000795c */ /* 0x000fe20000300000 */
.L_x_317:
[----:B------:R0:W0:Y:S02]  /*fcf0*/  SYNCS.PHASECHK.TRANS64.TRYWAIT P0, [R27+URZ+0x2a860], R2 ;  /* 0x02a860021b0075a7 */ /* 0x000024000800017f */
[----:B0-----:R-:W-:Y:S05]  /*fd00*/  @!P0 NANOSLEEP.SYNCS 0x989680 ;  /* 0x009896800000895d */ /* 0x001fea0003900000 */
[----:B------:R-:W0:Y:S02]  /*fd10*/  @!P0 SYNCS.PHASECHK.TRANS64 P0, [R27+URZ+0x2a860], R2 ;  /* 0x02a860021b0085a7 */ /* 0x000e24000800007f */
[----:B0-----:R-:W-:Y:S05]  /*fd20*/  @!P0 BRA `(.L_x_317) ;  /* 0xfffffffc00f08947 */ /* 0x001fea000383ffff */
.L_x_309:
[----:B------:R-:W-:Y:S05]  /*fd30*/  BSYNC B0 ;  /* 0x0000000000007941 */ /* 0x000fea0003800000 */
.L_x_308:
[----:B------:R-:W-:Y:S05]  /*fd40*/  EXIT ;  /* 0x000000000000794d */ /* 0x000fea0003800000 */
.L_x_188:
[----:B0-----:R-:W-:-:S04]  /*fd50*/  MOV R3, UR40 ;  /* 0x0000002800037c02 */ /* 0x001fc80008000f00 */
[----:B------:R0:W1:Y:S03]  /*fd60*/  SYNCS.PHASECHK.TRANS64.TRYWAIT P1, [R3+URZ+0x2a800], R0 ;  /* 0x02a80000030075a7 */ /* 0x000066000802017f */
[----:B-1----:R-:W-:Y:S05]  /*fd70*/  @!P1 NANOSLEEP.SYNCS 0x989680 ;  /* 0x009896800000995d */ /* 0x002fea0003900000 */
[----:B------:R-:W1:Y:S02]  /*fd80*/  @!P1 SYNCS.PHASECHK.TRANS64 P1, [R3+URZ+0x2a800], R0 ;  /* 0x02a80000030095a7 */ /* 0x000e64000802007f */
[----:B-1----:R-:W-:Y:S05]  /*fd90*/  @!P1 BRA `(.L_x_188) ;  /* 0xfffffffc00ec9947 */ /* 0x002fea000383ffff */
[----:B------:R-:W-:Y:S05]  /*fda0*/  BRA `(.L_x_318) ;  /* 0xffffff1c006c7947 */ /* 0x000fea000383ffff */
.L_x_192:
[----:B-1----:R1:W2:Y:S02]  /*fdb0*/  SYNCS.PHASECHK.TRANS64.TRYWAIT P1, [R0+URZ+0x2a830], R3 ;  /* 0x02a83003000075a7 */ /* 0x0022a4000802017f */
[----:B--2---:R-:W-:Y:S05]  /*fdc0*/  @!P1 NANOSLEEP.SYNCS 0x989680 ;  /* 0x009896800000995d */ /* 0x004fea0003900000 */
[----:B------:R-:W2:Y:S02]  /*fdd0*/  @!P1 SYNCS.PHASECHK.TRANS64 P1, [R0+URZ+0x2a830], R3 ;  /* 0x02a83003000095a7 */ /* 0x000ea4000802007f */
[----:B--2---:R-:W-:Y:S05]  /*fde0*/  @!P1 BRA `(.L_x_192) ;  /* 0xfffffffc00f09947 */ /* 0x004fea000383ffff */
[----:B------:R-:W-:Y:S05]  /*fdf0*/  BRA `(.L_x_191) ;  /* 0xffffff1c008c7947 */ /* 0x000fea000383ffff */
.L_x_198:
[----:B-1----:R-:W-:-:S04]  /*fe00*/  IMAD.U32 R12, RZ, RZ, UR9 ;  /* 0x00000009ff0c7e24 */ /* 0x002fc8000f8e00ff */
[----:B------:R1:W2:Y:S03]  /*fe10*/  SYNCS.PHASECHK.TRANS64.TRYWAIT P1, [R12+URZ+0x2a830], R9 ;  /* 0x02a830090c0075a7 */ /* 0x0002a6000802017f */
[----:B--2---:R-:W-:Y:S05]  /*fe20*/  @!P1 NANOSLEEP.SYNCS 0x989680 ;  /* 0x009896800000995d */ /* 0x004fea0003900000 */
[----:B------:R-:W2:Y:S02]  /*fe30*/  @!P1 SYNCS.PHASECHK.TRANS64 P1, [R12+URZ+0x2a830], R9 ;  /* 0x02a830090c0095a7 */ /* 0x000ea4000802007f */
[----:B--2---:R-:W-:Y:S05]  /*fe40*/  @!P1 BRA `(.L_x_198) ;  /* 0xfffffffc00ec9947 */ /* 0x004fea000383ffff */
[----:B------:R-:W-:Y:S05]  /*fe50*/  BRA `(.L_x_197) ;  /* 0xffffff4400687947 */ /* 0x000fea000383ffff */
.L_x_202:
[----:B01----:R-:W-:-:S04]  /*fe60*/  IMAD.U32 R9, RZ, RZ, UR10 ;  /* 0x0000000aff097e24 */ /* 0x003fc8000f8e00ff */
[----:B------:R0:W1:Y:S03]  /*fe70*/  SYNCS.PHASECHK.TRANS64.TRYWAIT P1, [R9+URZ+0x2a850], R8 ;  /* 0x02a85008090075a7 */ /* 0x000066000802017f */
[----:B-1----:R-:W-:Y:S05]  /*fe80*/  @!P1 NANOSLEEP.SYNCS 0x989680 ;  /* 0x009896800000995d */ /* 0x002fea0003900000 */
[----:B------:R-:W1:Y:S02]  /*fe90*/  @!P1 SYNCS.PHASECHK.TRANS64 P1, [R9+URZ+0x2a850], R8 ;  /* 0x02a85008090095a7 */ /* 0x000e64000802007f */
[----:B-1----:R-:W-:Y:S05]  /*fea0*/  @!P1 BRA `(.L_x_202) ;  /* 0xfffffffc00ec9947 */ /* 0x002fea000383ffff */
[----:B------:R-:W-:Y:S05]  /*feb0*/  BRA `(.L_x_201) ;  /* 0xffffff4c00a87947 */ /* 0x000fea000383ffff */
.L_x_209:
[----:B-1----:R-:W-:-:S04]  /*fec0*/  IMAD.U32 R5, RZ, RZ, UR5 ;  /* 0x00000005ff057e24 */ /* 0x002fc8000f8e00ff */
[----:B------:R1:W2:Y:S03]  /*fed0*/  SYNCS.PHASECHK.TRANS64.TRYWAIT P1, [R5+URZ+0x2a850], R4 ;  /* 0x02a85004050075a7 */ /* 0x0002a6000802017f */
[----:B--2---:R-:W-:Y:S05]  /*fee0*/  @!P1 NANOSLEEP.SYNCS 0x989680 ;  /* 0x009896800000995d */ /* 0x004fea0003900000 */
[----:B------:R-:W2:Y:S02]  /*fef0*/  @!P1 SYNCS.PHASECHK.TRANS64 P1, [R5+URZ+0x2a850], R4 ;  /* 0x02a85004050095a7 */ /* 0x000ea4000802007f */
[----:B--2---:R-:W-:Y:S05]  /*ff00*/  @!P1 BRA `(.L_x_209) ;  /* 0xfffffffc00ec9947 */ /* 0x004fea000383ffff */
[----:B------:R-:W-:Y:S05]  /*ff10*/  BRA `(.L_x_208) ;  /* 0xffffff6800c47947 */ /* 0x000fea000383ffff */
.L_x_255:
[----:B------:R-:W-:Y:S01]  /*ff20*/  SHF.R.U32.HI R7, RZ, 0x5, R21 ;  /* 0x00000005ff077819 */ /* 0x000fe20000011615 */
[----:B------:R-:W-:Y:S01]  /*ff30*/  BSSY B0, `(.L_x_319) ;  /* 0x0000009000007945 */ /* 0x000fe20003800000 */
[----:B------:R-:W-:Y:S01]  /*ff40*/  IMAD.MOV.U32 R12, RZ, RZ, RZ ;  /* 0x000000ffff0c7224 */ /* 0x000fe200078e00ff */
[----:B------:R-:W-:Y:S01]  /*ff50*/  MOV R11, 0x1f ;  /* 0x0000001f000b7802 */ /* 0x000fe20000000f00 */
[----:B------:R-:W-:Y:S01]  /*ff60*/  IMAD.MOV.U32 R15, RZ, RZ, -0x1 ;  /* 0xffffffffff0f7424 */ /* 0x000fe200078e00ff */
[----:B------:R-:W-:-:S05]  /*ff70*/  LOP3.LUT R7, R7, 0x3, RZ, 0xc0, !PT ;  /* 0x0000000307077812 */ /* 0x000fca00078ec0ff */
[----:B------:R-:W-:-:S07]  /*ff80*/  IMAD.MOV.U32 R13, RZ, RZ, R7 ;  /* 0x000000ffff0d7224 */ /* 0x000fce00078e0007 */
[----:B-----5:R-:W-:Y:S05]  /*ff90*/  WARPSYNC.COLLECTIVE R15, `(.L_x_320) ;  /* 0x000000000f087348 */ /* 0x020fea0003c00000 */
[----:B------:R0:W1:Y:S02]  /*ffa0*/  SHFL.IDX P6, R14, R13, R12, R11 ;  /* 0x0000000c0d0e7389 */ /* 0x00006400000c000b */
[----:B01---5:R-:W-:Y:S01]  /*ffb0*/  ENDCOLLECTIVE ;  /* 0x000000000000791b */ /* 0x023fe20003800000 */
.L_x_320:
[----:B------:R-:W-:Y:S05]  /*ffc0*/  BSYNC B0 ;  /* 0x0000000000007941 */ /* 0x000fea0003800000 */
.L_x_319:
[----:B------:R-:W-:Y:S05]  /*ffd0*/  BRA `(.L_x_321) ;  /* 0xffffffc000347947 */ /* 0x000fea000383ffff */
.L_x_258:
[----:B0-----:R0:W1:Y:S02]  /*ffe0*/  SYNCS.PHASECHK.TRANS64.TRYWAIT P0, [R7+URZ+0x2a840], R2 ;  /* 0x02a84002070075a7 */ /* 0x001064000800017f */
[----:B-1----:R-:W-:Y:S05]  /*fff0*/  @!P0 NANOSLEEP.SYNCS 0x989680 ;  /* 0x009896800000895d */ /* 0x002fea0003900000 */
[----:B------:R-:W1:Y:S02]  /*10000*/  @!P0 SYNCS.PHASECHK.TRANS64 P0, [R7+URZ+0x2a840], R2 ;  /* 0x02a84002070085a7 */ /* 0x000e64000800007f */
[----:B-1----:R-:W-:Y:S05]  /*10010*/  @!P0 BRA `(.L_x_258) ;  /* 0xfffffffc00f08947 */ /* 0x002fea000383ffff */
[----:B------:R-:W-:Y:S05]  /*10020*/  BRA `(.L_x_322) ;  /* 0xffffffc000907947 */ /* 0x000fea000383ffff */
.L_x_259:
[----:B------:R-:W-:Y:S01]  /*10030*/  BSSY B0, `(.L_x_323) ;  /* 0x0000008000007945 */ /* 0x000fe20003800000 */
[----:B------:R-:W-:Y:S02]  /*10040*/  IMAD.MOV.U32 R13, RZ, RZ, R0 ;  /* 0x000000ffff0d7224 */ /* 0x000fe400078e0000 */
[----:B------:R-:W-:Y:S02]  /*10050*/  IMAD.MOV.U32 R12, RZ, RZ, RZ ;  /* 0x000000ffff0c7224 */ /* 0x000fe400078e00ff */
[----:B------:R-:W-:Y:S02]  /*10060*/  IMAD.MOV.U32 R11, RZ, RZ, 0x181f ;  /* 0x0000181fff0b7424 */ /* 0x000fe400078e00ff */
[----:B------:R-:W-:-:S07]  /*10070*/  IMAD.MOV.U32 R15, RZ, RZ, -0x1 ;  /* 0xffffffffff0f7424 */ /* 0x000fce00078e00ff */
[----:B------:R-:W-:Y:S05]  /*10080*/  WARPSYNC.COLLECTIVE R15, `(.L_x_324) ;  /* 0x000000000f087348 */ /* 0x000fea0003c00000 */
[----:B------:R0:W1:Y:S02]  /*10090*/  SHFL.IDX P6, R14, R13, R12, R11 ;  /* 0x0000000c0d0e7389 */ /* 0x00006400000c000b */
[----:B01----:R-:W-:Y:S01]  /*100a0*/  ENDCOLLECTIVE ;  /* 0x000000000000791b */ /* 0x003fe20003800000 */
.L_x_324:
[----:B------:R-:W-:Y:S05]  /*100b0*/  BSYNC B0 ;  /* 0x0000000000007941 */ /* 0x000fea0003800000 */
.L_x_323:
[----:B------:R-:W-:Y:S01]  /*100c0*/  IMAD.MOV.U32 R13, RZ, RZ, R4 ;  /* 0x000000ffff0d7224 */ /* 0x000fe200078e0004 */
[----:B------:R-:W-:Y:S01]  /*100d0*/  MOV R2, R14 ;  /* 0x0000000e00027202 */ /* 0x000fe20000000f00 */
[----:B------:R-:W-:Y:S02]  /*100e0*/  IMAD.MOV.U32 R12, RZ, RZ, RZ ;  /* 0x000000ffff0c7224 */ /* 0x000fe400078e00ff */
[----:B------:R-:W-:Y:S02]  /*100f0*/  IMAD.MOV.U32 R11, RZ, RZ, 0x181f ;  /* 0x0000181fff0b7424 */ /* 0x000fe400078e00ff */
[----:B------:R-:W-:Y:S02]  /*10100*/  IMAD.MOV.U32 R15, RZ, RZ, -0x1 ;  /* 0xffffffffff0f7424 */ /* 0x000fe400078e00ff */
[----:B------:R-:W-:-:S07]  /*10110*/  @P0 IMAD R8, R5, 0x2, R22 ;  /* 0x0000000205080824 */ /* 0x000fce00078e0216 */
[----:B------:R-:W-:Y:S05]  /*10120*/  WARPSYNC.COLLECTIVE R15, `(.L_x_325) ;  /* 0x000000000f087348 */ /* 0x000fea0003c00000 */
[----:B------:R0:W1:Y:S02]  /*10130*/  SHFL.IDX P6, R14, R13, R12, R11 ;  /* 0x0000000c0d0e7389 */ /* 0x00006400000c000b */
[----:B01----:R-:W-:Y:S01]  /*10140*/  ENDCOLLECTIVE ;  /* 0x000000000000791b */ /* 0x003fe20003800000 */
.L_x_325:
[----:B------:R-:W-:Y:S02]  /*10150*/  IMAD.MOV.U32 R13, RZ, RZ, R0 ;  /* 0x000000ffff0d7224 */ /* 0x000fe400078e0000 */
[----:B------:R-:W-:Y:S02]  /*10160*/  IMAD.MOV.U32 R12, RZ, RZ, 0x1 ;  /* 0x00000001ff0c7424 */ /* 0x000fe400078e00ff */
[----:B------:R-:W-:-:S07]  /*10170*/  IMAD.MOV.U32 R3, RZ, RZ, R14 ;  /* 0x000000ffff037224 */ /* 0x000fce00078e000e */
[----:B------:R-:W-:Y:S05]  /*10180*/  WARPSYNC.COLLECTIVE R15, `(.L_x_326) ;  /* 0x000000000f087348 */ /* 0x000fea0003c00000 */
[----:B------:R0:W1:Y:S02]  /*10190*/  SHFL.IDX P6, R14, R13, R12, R11 ;  /* 0x0000000c0d0e7389 */ /* 0x00006400000c000b */
[----:B01----:R-:W-:Y:S01]  /*101a0*/  ENDCOLLECTIVE ;  /* 0x000000000000791b */ /* 0x003fe20003800000 */
.L_x_326:
[----:B------:R-:W-:-:S04]  /*101b0*/  @P0 LEA R3, P1, R9, R3, 0x1 ;  /* 0x0000000309030211 */ /* 0x000fc800078208ff */
[----:B------:R-:W-:Y:S02]  /*101c0*/  @P0 IADD3.X R2, RZ, R2, RZ, P1, !PT ;  /* 0x00000002ff020210 */ /* 0x000fe40000ffe4ff */
[----:B------:R-:W-:Y:S02]  /*101d0*/  ISETP.GE.AND P1, PT, R6, 0x11, PT ;  /* 0x000000110600780c */ /* 0x000fe40003f26270 */
[----:B------:R-:W-:Y:S01]  /*101e0*/  @P0 LOP3.LUT R3, R3, R2, RZ, 0x3c, !PT ;  /* 0x0000000203030212 */ /* 0x000fe200078e3cff */
[----:B------:R-:W-:-:S03]  /*101f0*/  IMAD.MOV.U32 R13, RZ, RZ, R4 ;  /* 0x000000ffff0d7224 */ /* 0x000fc600078e0004 */
[----:B------:R-:W-:-:S04]  /*10200*/  @P0 LOP3.LUT R2, R3, R2, RZ, 0x3c, !PT ;  /* 0x0000000203020212 */ /* 0x000fc800078e3cff */
[----:B------:R-:W-:-:S05]  /*10210*/  @P0 LOP3.LUT R3, R3, R2, RZ, 0x3c, !PT ;  /* 0x0000000203030212 */ /* 0x000fca00078e3cff */
[----:B------:R-:W-:Y:S01]  /*10220*/  @!PT LDS RZ, [RZ] ;  /* 0x00000000fffff984 */ /* 0x000fe20000000800 */
[----:B------:R-:W-:Y:S01]  /*10230*/  @!PT LDS RZ, [RZ] ;  /* 0x00000000fffff984 */ /* 0x000fe20000000800 */
[----:B------:R-:W-:Y:S01]  /*10240*/  @!PT LDS RZ, [RZ] ;  /* 0x00000000fffff984 */ /* 0x000fe20000000800 */
[----:B------:R-:W-:Y:S04]  /*10250*/  @P0 LDGSTS.E.BYPASS.LTC128B.128 [R8+0x18400], desc[UR36][R2.64], !P4 ;  /* 0x1840000002080fae */ /* 0x000fe8000e101d64 */
[----:B------:R-:W-:Y:S04]  /*10260*/  @P0 LDGSTS.E.BYPASS.LTC128B.128 [R8+0x1b400], desc[UR36][R2.64+0x80], !P3 ;  /* 0x1b40008002080fae */ /* 0x000fe8000d901d64 */
[----:B------:R0:W-:Y:S02]  /*10270*/  @P0 LDGSTS.E.BYPASS.LTC128B.128 [R8+0x1e400], desc[UR36][R2.64+0x100], !P2 ;  /* 0x1e40010002080fae */ /* 0x0001e4000d101d64 */
[----:B0-----:R-:W-:-:S07]  /*10280*/  IMAD.MOV.U32 R2, RZ, RZ, R14 ;  /* 0x000000ffff027224 */ /* 0x001fce00078e000e */
[----:B------:R-:W-:Y:S05]  /*10290*/  WARPSYNC.COLLECTIVE R15, `(.L_x_327) ;  /* 0x000000000f087348 */ /* 0x000fea0003c00000 */
[----:B------:R0:W1:Y:S02]  /*102a0*/  SHFL.IDX P6, R14, R13, R12, R11 ;  /* 0x0000000c0d0e7389 */ /* 0x00006400000c000b */
[----:B01----:R-:W-:Y:S01]  /*102b0*/  ENDCOLLECTIVE ;  /* 0x000000000000791b */ /* 0x003fe20003800000 */
.L_x_327:
[----:B------:R-:W-:Y:S02]  /*102c0*/  @P1 IMAD R8, R5, 0x2, R22 ;  /* 0x0000000205081824 */ /* 0x000fe400078e0216 */
[----:B------:R-:W-:Y:S02]  /*102d0*/  IMAD.MOV.U32 R13, RZ, RZ, R0 ;  /* 0x000000ffff0d7224 */ /* 0x000fe400078e0000 */
[----:B------:R-:W-:Y:S01]  /*102e0*/  IMAD.MOV.U32 R12, RZ, RZ, 0x2 ;  /* 0x00000002ff0c7424 */ /* 0x000fe200078e00ff */
[----:B------:R-:W-:-:S07]  /*102f0*/  MOV R3, R14 ;  /* 0x0000000e00037202 */ /* 0x000fce0000000f00 */
[----:B------:R-:W-:Y:S05]  /*10300*/  WARPSYNC.COLLECTIVE R15, `(.L_x_328) ;  /* 0x000000000f087348 */ /* 0x000fea0003c00000 */
[----:B------:R0:W1:Y:S02]  /*10310*/  SHFL.IDX P6, R14, R13, R12, R11 ;  /* 0x0000000c0d0e7389 */ /* 0x00006400000c000b */
[----:B01----:R-:W-:Y:S01]  /*10320*/  ENDCOLLECTIVE ;  /* 0x000000000000791b */ /* 0x003fe20003800000 */
.L_x_328:
[----:B------:R-:W-:-:S05]  /*10330*/  @P1 LEA R3, P0, R9, R3, 0x1 ;  /* 0x0000000309031211 */ /* 0x000fca00078008ff */
[----:B------:R-:W-:-:S05]  /*10340*/  @P1 IMAD.X R2, RZ, RZ, R2, P0 ;  /* 0x000000ffff021224 */ /* 0x000fca00000e0602 */
[----:B------:R-:W-:Y:S02]  /*10350*/  @P1 LOP3.LUT R3, R3, R2, RZ, 0x3c, !PT ;  /* 0x0000000203031212 */ /* 0x000fe400078e3cff */
[----:B------:R-:W-:Y:S02]  /*10360*/  MOV R13, R4 ;  /* 0x00000004000d7202 */ /* 0x000fe40000000f00 */
[----:B------:R-:W-:-:S04]  /*10370*/  @P1 LOP3.LUT R2, R3, R2, RZ, 0x3c, !PT ;  /* 0x0000000203021212 */ /* 0x000fc800078e3cff */
[----:B------:R-:W-:-:S05]  /*10380*/  @P1 LOP3.LUT R3, R3, R2, RZ, 0x3c, !PT ;  /* 0x0000000203031212 */ /* 0x000fca00078e3cff */
[----:B------:R-:W-:Y:S01]  /*10390*/  @!PT LDS RZ, [RZ] ;  /* 0x00000000fffff984 */ /* 0x000fe20000000800 */
[----:B------:R-:W-:Y:S01]  /*103a0*/  @!PT LDS RZ, [RZ] ;  /* 0x00000000fffff984 */ /* 0x000fe20000000800 */
[----:B------:R-:W-:Y:S01]  /*103b0*/  @!PT LDS RZ, [RZ] ;  /* 0x00000000fffff984 */ /* 0x000fe20000000800 */
[----:B------:R-:W-:Y:S04]  /*103c0*/  @P1 LDGSTS.E.BYPASS.LTC128B.128 [R8+0x18c00], desc[UR36][R2.64], !P4 ;  /* 0x18c0000002081fae */ /* 0x000fe8000e101d64 */
[----:B------:R-:W-:Y:S04]  /*103d0*/  @P1 LDGSTS.E.BYPASS.LTC128B.128 [R8+0x1bc00], desc[UR36][R2.64+0x80], !P3 ;  /* 0x1bc0008002081fae */ /* 0x000fe8000d901d64 */
[----:B------:R0:W-:Y:S01]  /*103e0*/  @P1 LDGSTS.E.BYPASS.LTC128B.128 [R8+0x1ec00], desc[UR36][R2.64+0x100], !P2 ;  /* 0x1ec0010002081fae */ /* 0x0001e2000d101d64 */
[----:B------:R-:W-:Y:S01]  /*103f0*/  ISETP.GE.AND P1, PT, R6, 0x21, PT ;  /* 0x000000210600780c */ /* 0x000fe20003f26270 */
[----:B0-----:R-:W-:-:S12]  /*10400*/  IMAD.MOV.U32 R2, RZ, RZ, R14 ;  /* 0x000000ffff027224 */ /* 0x001fd800078e000e */
[----:B------:R-:W-:Y:S05]  /*10410*/  WARPSYNC.COLLECTIVE R15, `(.L_x_329) ;  /* 0x000000000f087348 */ /* 0x000fea0003c00000 */
[----:B------:R0:W1:Y:S02]  /*10420*/  SHFL.IDX P6, R14, R13, R12, R11 ;  /* 0x0000000c0d0e7389 */ /* 0x00006400000c000b */
[----:B01----:R-:W-:Y:S01]  /*10430*/  ENDCOLLECTIVE ;  /* 0x000000000000791b */ /* 0x003fe20003800000 */
.L_x_329:
[----:B------:R-:W-:Y:S02]  /*10440*/  @P1 IMAD R8, R5, 0x2, R22 ;  /* 0x0000000205081824 */ /* 0x000fe400078e0216 */
[----:B------:R-:W-:Y:S02]  /*10450*/  IMAD.MOV.U32 R13, RZ, RZ, R0 ;  /* 0x000000ffff0d7224 */ /* 0x000fe400078e0000 */
[----:B------:R-:W-:Y:S02]  /*10460*/  IMAD.MOV.U32 R12, RZ, RZ, 0x3 ;  /* 0x00000003ff0c7424 */ /* 0x000fe400078e00ff */
[----:B------:R-:W-:-:S07]  /*10470*/  IMAD.MOV.U32 R3, RZ, RZ, R14 ;  /* 0x000000ffff037224 */ /* 0x000fce00078e000e */
[----:B------:R-:W-:Y:S05]  /*10480*/  WARPSYNC.COLLECTIVE R15, `(.L_x_330) ;  /* 0x000000000f087348 */ /* 0x000fea0003c00000 */
[----:B------:R0:W1:Y:S02]  /*10490*/  SHFL.IDX P6, R14, R13, R12, R11 ;  /* 0x0000000c0d0e7389 */ /* 0x00006400000c000b */
[----:B01----:R-:W-:Y:S01]  /*104a0*/  ENDCOLLECTIVE ;  /* 0x000000000000791b */ /* 0x003fe20003800000 */
.L_x_330:
[----:B------:R-:W-:-:S05]  /*104b0*/  @P1 LEA R3, P0, R9, R3, 0x1 ;  /* 0x0000000309031211 */ /* 0x000fca00078008ff */
[----:B------:R-:W-:-:S05]  /*104c0*/  @P1 IMAD.X R2, RZ, RZ, R2, P0 ;  /* 0x000000ffff021224 */ /* 0x000fca00000e0602 */
        /* <DEDUP_REMOVED lines=10> */
[----:B------:R-:W-:Y:S02]  /*10570*/  ISETP.GE.AND P1, PT, R6, 0x31, PT ;  /* 0x000000310600780c */ /* 0x000fe40003f26270 */
[----:B0-----:R-:W-:-:S11]  /*10580*/  MOV R2, R14 ;  /* 0x0000000e00027202 */ /* 0x001fd60000000f00 */
[----:B------:R-:W-:Y:S05]  /*10590*/  WARPSYNC.COLLECTIVE R15, `(.L_x_331) ;  /* 0x000000000f087348 */ /* 0x000fea0003c00000 */
[----:B------:R0:W1:Y:S02]  /*105a0*/  SHFL.IDX P6, R14, R13, R12, R11 ;  /* 0x0000000c0d0e7389 */ /* 0x00006400000c000b */
[----:B01----:R-:W-:Y:S01]  /*105b0*/  ENDCOLLECTIVE ;  /* 0x000000000000791b */ /* 0x003fe20003800000 */
.L_x_331:
[----:B------:R-:W-:Y:S02]  /*105c0*/  @P1 IMAD R8, R5, 0x2, R22 ;  /* 0x0000000205081824 */ /* 0x000fe400078e0216 */
[----:B------:R-:W-:Y:S01]  /*105d0*/  IMAD.MOV.U32 R13, RZ, RZ, R0 ;  /* 0x000000ffff0d7224 */ /* 0x000fe200078e0000 */
[----:B------:R-:W-:Y:S01]  /*105e0*/  MOV R12, 0x4 ;  /* 0x00000004000c7802 */ /* 0x000fe20000000f00 */
[----:B------:R-:W-:-:S07]  /*105f0*/  IMAD.MOV.U32 R3, RZ, RZ, R14 ;  /* 0x000000ffff037224 */ /* 0x000fce00078e000e */
[----:B------:R-:W-:Y:S05]  /*10600*/  WARPSYNC.COLLECTIVE R15, `(.L_x_332) ;  /* 0x000000000f087348 */ /* 0x000fea0003c00000 */
[----:B------:R0:W1:Y:S02]  /*10610*/  SHFL.IDX P6, R14, R13, R12, R11 ;  /* 0x0000000c0d0e7389 */ /* 0x00006400000c000b */
[----:B01----:R-:W-:Y:S01]  /*10620*/  ENDCOLLECTIVE ;  /* 0x000000000000791b */ /* 0x003fe20003800000 */
.L_x_332:
        /* <DEDUP_REMOVED lines=17> */
.L_x_333:
[----:B------:R-:W-:Y:S01]  /*10740*/  @P1 IMAD R8, R5, 0x2, R22 ;  /* 0x0000000205081824 */ /* 0x000fe200078e0216 */
[----:B------:R-:W-:Y:S01]  /*10750*/  MOV R13, R0 ;  /* 0x00000000000d7202 */ /* 0x000fe20000000f00 */
[----:B------:R-:W-:Y:S02]  /*10760*/  IMAD.MOV.U32 R12, RZ, RZ, 0x5 ;  /* 0x00000005ff0c7424 */ /* 0x000fe400078e00ff */
[----:B------:R-:W-:-:S07]  /*10770*/  IMAD.MOV.U32 R3, RZ, RZ, R14 ;  /* 0x000000ffff037224 */ /* 0x000fce00078e000e */
[----:B------:R-:W-:Y:S05]  /*10780*/  WARPSYNC.COLLECTIVE R15, `(.L_x_334) ;  /* 0x000000000f087348 */ /* 0x000fea0003c00000 */
[----:B------:R0:W1:Y:S02]  /*10790*/  SHFL.IDX P6, R14, R13, R12, R11 ;  /* 0x0000000c0d0e7389 */ /* 0x00006400000c000b */
[----:B01----:R-:W-:Y:S01]  /*107a0*/  ENDCOLLECTIVE ;  /* 0x000000000000791b */ /* 0x003fe20003800000 */
.L_x_334:
[----:B------:R-:W-:-:S05]  /*107b0*/  @P1 LEA R3, P0, R9, R3, 0x1 ;  /* 0x0000000309031211 */ /* 0x000fca00078008ff */
[----:B------:R-:W-:-:S05]  /*107c0*/  @P1 IMAD.X R2, RZ, RZ, R2, P0 ;  /* 0x000000ffff021224 */ /* 0x000fca00000e0602 */
[----:B------:R-:W-:Y:S01]  /*107d0*/  @P1 LOP3.LUT R3, R3, R2, RZ, 0x3c, !PT ;  /* 0x0000000203031212 */ /* 0x000fe200078e3cff */
[----:B------:R-:W-:-:S03]  /*107e0*/  IMAD.MOV.U32 R13, RZ, RZ, R4 ;  /* 0x000000ffff0d7224 */ /* 0x000fc600078e0004 */
[----:B------:R-:W-:-:S04]  /*107f0*/  @P1 LOP3.LUT R2, R3, R2, RZ, 0x3c, !PT ;  /* 0x0000000203021212 */ /* 0x000fc800078e3cff */
[----:B------:R-:W-:Y:S01]  /*10800*/  @P1 LOP3.LUT R3, R3, R2, RZ, 0x3c, !PT ;  /* 0x0000000203031212 */ /* 0x000fe200078e3cff */
[----:B------:R-:W-:-:S07]  /*10810*/  IMAD.MOV.U32 R0, RZ, RZ, R14 ;  /* 0x000000ffff007224 */ /* 0x000fce00078e000e */
[----:B------:R-:W-:Y:S05]  /*10820*/  WARPSYNC.COLLECTIVE R15, `(.L_x_335) ;  /* 0x000000000f087348 */ /* 0x000fea0003c00000 */
[----:B------:R0:W1:Y:S02]  /*10830*/  SHFL.IDX P6, R14, R13, R12, R11 ;  /* 0x0000000c0d0e7389 */ /* 0x00006400000c000b */
[----:B01----:R-:W-:Y:S01]  /*10840*/  ENDCOLLECTIVE ;  /* 0x000000000000791b */ /* 0x003fe20003800000 */
.L_x_335:
[----:B------:R-:W-:Y:S01]  /*10850*/  @!PT LDS RZ, [RZ] ;  /* 0x00000000fffff984 */ /* 0x000fe20000000800 */
[----:B------:R-:W-:Y:S01]  /*10860*/  @!PT LDS RZ, [RZ] ;  /* 0x00000000fffff984 */ /* 0x000fe20000000800 */
[----:B------:R-:W-:Y:S01]  /*10870*/  @!PT LDS RZ, [RZ] ;  /* 0x00000000fffff984 */ /* 0x000fe20000000800 */
[----:B------:R-:W-:Y:S04]  /*10880*/  @P1 LDGSTS.E.BYPASS.LTC128B.128 [R8+0x1a400], desc[UR36][R2.64], !P4 ;  /* 0x1a40000002081fae */ /* 0x000fe8000e101d64 */
[----:B------:R-:W-:Y:S04]  /*10890*/  @P1 LDGSTS.E.BYPASS.LTC128B.128 [R8+0x1d400], desc[UR36][R2.64+0x80], !P3 ;  /* 0x1d40008002081fae */ /* 0x000fe8000d901d64 */
[----:B------:R0:W-:Y:S02]  /*108a0*/  @P1 LDGSTS.E.BYPASS.LTC128B.128 [R8+0x20400], desc[UR36][R2.64+0x100], !P2 ;  /* 0x2040010002081fae */ /* 0x0001e4000d101d64 */
[----:B0-----:R-:W-:Y:S01]  /*108b0*/  IMAD.MOV.U32 R2, RZ, RZ, R14 ;  /* 0x000000ffff027224 */ /* 0x001fe200078e000e */
[----:B------:R-:W-:Y:S06]  /*108c0*/  BRA `(.L_x_336) ;  /* 0xffffffbc00e07947 */ /* 0x000fec000383ffff */
.L_x_264:
[----:B------:R-:W-:Y:S01]  /*108d0*/  IMAD.MOV.U32 R13, RZ, RZ, R5 ;  /* 0x000000ffff0d7224 */ /* 0x000fe200078e0005 */
[----:B------:R-:W-:Y:S01]  /*108e0*/  MOV R12, RZ ;  /* 0x000000ff000c7202 */ /* 0x000fe20000000f00 */
[----:B------:R-:W-:Y:S02]  /*108f0*/  IMAD.MOV.U32 R11, RZ, RZ, 0x181f ;  /* 0x0000181fff0b7424 */ /* 0x000fe400078e00ff */
[----:B------:R-:W-:Y:S02]  /*10900*/  IMAD.MOV.U32 R15, RZ, RZ, -0x1 ;  /* 0xffffffffff0f7424 */ /* 0x000fe400078e00ff */
[----:B-----5:R-:W-:Y:S02]  /*10910*/  IMAD R6, R17, R6, RZ ;  /* 0x0000000611067224 */ /* 0x020fe400078e02ff */
[----:B------:R-:W-:-:S07]  /*10920*/  IMAD.IADD R4, R10, 0x1, R4 ;  /* 0x000000010a047824 */ /* 0x000fce00078e0204 */
[----:B------:R-:W-:Y:S05]  /*10930*/  WARPSYNC.COLLECTIVE R15, `(.L_x_337) ;  /* 0x000000000f087348 */ /* 0x000fea0003c00000 */
[----:B------:R0:W1:Y:S02]  /*10940*/  SHFL.IDX P6, R14, R13, R12, R11 ;  /* 0x0000000c0d0e7389 */ /* 0x00006400000c000b */
[----:B01----:R-:W-:Y:S01]  /*10950*/  ENDCOLLECTIVE ;  /* 0x000000000000791b */ /* 0x003fe20003800000 */
.L_x_337:
[C---:B------:R-:W-:Y:S01]  /*10960*/  VIADD R7, R4.reuse, 0x10 ;  /* 0x0000001004077836 */ /* 0x040fe20000000000 */
[----:B------:R-:W-:Y:S01]  /*10970*/  ISETP.GE.AND P1, PT, R4, R6, PT ;  /* 0x000000060400720c */ /* 0x000fe20003f26270 */
[----:B------:R-:W-:Y:S02]  /*10980*/  IMAD.MOV.U32 R13, RZ, RZ, R0 ;  /* 0x000000ffff0d7224 */ /* 0x000fe400078e0000 */
[----:B------:R-:W-:-:S10]  /*10990*/  IMAD.MOV.U32 R2, RZ, RZ, R14 ;  /* 0x000000ffff027224 */ /* 0x000fd400078e000e */
[----:B------:R-:W-:Y:S05]  /*109a0*/  WARPSYNC.COLLECTIVE R15, `(.L_x_338) ;  /* 0x000000000f087348 */ /* 0x000fea0003c00000 */
[----:B------:R0:W1:Y:S02]  /*109b0*/  SHFL.IDX P6, R14, R13, R12, R11 ;  /* 0x0000000c0d0e7389 */ /* 0x00006400000c000b */
[----:B01----:R-:W-:Y:S01]  /*109c0*/  ENDCOLLECTIVE ;  /* 0x000000000000791b */ /* 0x003fe20003800000 */
.L_x_338:
[----:B------:R-:W-:Y:S02]  /*109d0*/  IMAD.MOV.U32 R13, RZ, RZ, R5 ;  /* 0x000000ffff0d7224 */ /* 0x000fe400078e0005 */
[----:B------:R-:W-:Y:S01]  /*109e0*/  IMAD.MOV.U32 R12, RZ, RZ, 0x1 ;  /* 0x00000001ff0c7424 */ /* 0x000fe200078e00ff */
[----:B------:R-:W-:-:S04]  /*109f0*/  @!P1 LEA R14, P4, R9, R14, 0x1 ;  /* 0x0000000e090e9211 */ /* 0x000fc800078808ff */
[----:B------:R-:W-:Y:S01]  /*10a00*/  @!P1 IADD3.X R3, RZ, R2, RZ, P4, !PT ;  /* 0x00000002ff039210 */ /* 0x000fe200027fe4ff */
[----:B------:R-:W-:-:S08]  /*10a10*/  @!P1 IMAD.MOV.U32 R2, RZ, RZ, R14 ;  /* 0x000000ffff029224 */ /* 0x000fd000078e000e */
[----:B------:R-:W-:Y:S05]  /*10a20*/  WARPSYNC.COLLECTIVE R15, `(.L_x_339) ;  /* 0x000000000f087348 */ /* 0x000fea0003c00000 */
[----:B------:R0:W1:Y:S02]  /*10a30*/  SHFL.IDX P6, R14, R13, R12, R11 ;  /* 0x0000000c0d0e7389 */ /* 0x00006400000c000b */
[----:B01----:R-:W-:Y:S01]  /*10a40*/  ENDCOLLECTIVE ;  /* 0x000000000000791b */ /* 0x003fe20003800000 */
.L_x_339:
[----:B------:R-:W-:Y:S01]  /*10a50*/  @!PT LDS RZ, [RZ] ;  /* 0x00000000fffff984 */ /* 0x000fe20000000800 */
[----:B------:R-:W-:Y:S01]  /*10a60*/  @!PT LDS RZ, [RZ] ;  /* 0x00000000fffff984 */ /* 0x000fe20000000800 */
[----:B------:R-:W-:Y:S01]  /*10a70*/  @!PT LDS RZ, [RZ] ;  /* 0x00000000fffff984 */ /* 0x000fe20000000800 */
[----:B------:R-:W-:Y:S04]  /*10a80*/  @!P1 LDGSTS.E.BYPASS.LTC128B.128 [R33+0xc400], desc[UR36][R2.64], !P3 ;  /* 0x0c40000002219fae */ /* 0x000fe8000d901d64 */
[----:B------:R-:W-:Y:S04]  /*10a90*/  @!P1 LDGSTS.E.BYPASS.LTC128B.128 [R33+0x10400], desc[UR36][R2.64+0x80], !P2 ;  /* 0x1040008002219fae */ /* 0x000fe8000d101d64 */
[----:B------:R0:W-:Y:S01]  /*10aa0*/  @!P1 LDGSTS.E.BYPASS.LTC128B.128 [R33+0x14400], desc[UR36][R2.64+0x100], !P0 ;  /* 0x1440010002219fae */ /* 0x0001e2000c101d64 */
[----:B------:R-:W-:Y:S02]  /*10ab0*/  ISETP.GE.AND P1, PT, R7, R6, PT ;  /* 0x000000060700720c */ /* 0x000fe40003f26270 */
[----:B------:R-:W-:Y:S01]  /*10ac0*/  MOV R13, R0 ;  /* 0x00000000000d7202 */ /* 0x000fe20000000f00 */
[----:B0-----:R-:W-:-:S10]  /*10ad0*/  IMAD.MOV.U32 R2, RZ, RZ, R14 ;  /* 0x000000ffff027224 */ /* 0x001fd400078e000e */
[----:B------:R-:W-:Y:S05]  /*10ae0*/  WARPSYNC.COLLECTIVE R15, `(.L_x_340) ;  /* 0x000000000f087348 */ /* 0x000fea0003c00000 */
[----:B------:R0:W1:Y:S02]  /*10af0*/  SHFL.IDX P6, R14, R13, R12, R11 ;  /* 0x0000000c0d0e7389 */ /* 0x00006400000c000b */
[----:B01----:R-:W-:Y:S01]  /*10b00*/  ENDCOLLECTIVE ;  /* 0x000000000000791b */ /* 0x003fe20003800000 */
.L_x_340:
[----:B------:R-:W-:Y:S01]  /*10b10*/  IMAD.MOV.U32 R13, RZ, RZ, R5 ;  /* 0x000000ffff0d7224 */ /* 0x000fe200078e0005 */
[----:B------:R-:W-:Y:S02]  /*10b20*/  MOV R12, 0x2 ;  /* 0x00000002000c7802 */ /* 0x000fe40000000f00 */
[----:B------:R-:W-:-:S05]  /*10b30*/  @!P1 LEA R14, P4, R9, R14, 0x1 ;  /* 0x0000000e090e9211 */ /* 0x000fca00078808ff */
[----:B------:R-:W-:Y:S02]  /*10b40*/  @!P1 IMAD.X R7, RZ, RZ, R2, P4 ;  /* 0x000000ffff079224 */ /* 0x000fe400020e0602 */
[----:B------:R-:W-:-:S07]  /*10b50*/  @!P1 IMAD.MOV.U32 R2, RZ, RZ, R14 ;  /* 0x000000ffff029224 */ /* 0x000fce00078e000e */
[----:B------:R-:W-:Y:S05]  /*10b60*/  WARPSYNC.COLLECTIVE R15, `(.L_x_341) ;  /* 0x000000000f087348 */ /* 0x000fea0003c00000 */
[----:B------:R0:W1:Y:S02]  /*10b70*/  SHFL.IDX P6, R14, R13, R12, R11 ;  /* 0x0000000c0d0e7389 */ /* 0x00006400000c000b */
[----:B01----:R-:W-:Y:S01]  /*10b80*/  ENDCOLLECTIVE ;  /* 0x000000000000791b */ /* 0x003fe20003800000 */
.L_x_341:
[----:B------:R-:W-:Y:S02]  /*10b90*/  @!P1 IMAD.MOV.U32 R3, RZ, RZ, R7 ;  /* 0x000000ffff039224 */ /* 0x000fe400078e0007 */
[----:B------:R-:W-:-:S03]  /*10ba0*/  VIADD R7, R4, 0x20 ;  /* 0x0000002004077836 */ /* 0x000fc60000000000 */
[----:B------:R-:W-:Y:S01]  /*10bb0*/  @!PT LDS RZ, [RZ] ;  /* 0x00000000fffff984 */ /* 0x000fe20000000800 */
[----:B------:R-:W-:Y:S01]  /*10bc0*/  @!PT LDS RZ, [RZ] ;  /* 0x00000000fffff984 */ /* 0x000fe20000000800 */
[----:B------:R-:W-:Y:S01]  /*10bd0*/  @!PT LDS RZ, [RZ] ;  /* 0x00000000fffff984 */ /* 0x000fe20000000800 */
[----:B------:R-:W-:Y:S04]  /*10be0*/  @!P1 LDGSTS.E.BYPASS.LTC128B.128 [R33+0xcc00], desc[UR36][R2.64], !P3 ;  /* 0x0cc0000002219fae */ /* 0x000fe8000d901d64 */
[----:B------:R-:W-:Y:S01]  /*10bf0*/  @!P1 LDGSTS.E.BYPASS.LTC128B.128 [R33+0x10c00], desc[UR36][R2.64+0x80], !P2 ;  /* 0x10c0008002219fae */ /* 0x000fe2000d101d64 */
[----:B------:R-:W-:-:S03]  /*10c00*/  IMAD.MOV.U32 R13, RZ, RZ, R0 ;  /* 0x000000ffff0d7224 */ /* 0x000fc600078e0000 */
[----:B------:R0:W-:Y:S01]  /*10c10*/  @!P1 LDGSTS.E.BYPASS.LTC128B.128 [R33+0x14c00], desc[UR36][R2.64+0x100], !P0 ;  /* 0x14c0010002219fae */ /* 0x0001e2000c101d64 */
[----:B------:R-:W-:Y:S01]  /*10c20*/  ISETP.GE.AND P1, PT, R7, R6, PT ;  /* 0x000000060700720c */ /* 0x000fe20003f26270 */
[----:B0-----:R-:W-:-:S12]  /*10c30*/  IMAD.MOV.U32 R2, RZ, RZ, R14 ;  /* 0x000000ffff027224 */ /* 0x001fd800078e000e */
[----:B------:R-:W-:Y:S05]  /*10c40*/  WARPSYNC.COLLECTIVE R15, `(.L_x_342) ;  /* 0x000000000f087348 */ /* 0x000fea0003c00000 */
[----:B------:R0:W1:Y:S02]  /*10c50*/  SHFL.IDX P6, R14, R13, R12, R11 ;  /* 0x0000000c0d0e7389 */ /* 0x00006400000c000b */
[----:B01----:R-:W-:Y:S01]  /*10c60*/  ENDCOLLECTIVE ;  /* 0x000000000000791b */ /* 0x003fe20003800000 */
.L_x_342:
[----:B------:R-:W-:Y:S02]  /*10c70*/  IMAD.MOV.U32 R13, RZ, RZ, R5 ;  /* 0x000000ffff0d7224 */ /* 0x000fe400078e0005 */
[----:B------:R-:W-:Y:S01]  /*10c80*/  IMAD.MOV.U32 R12, RZ, RZ, 0x3 ;  /* 0x00000003ff0c7424 */ /* 0x000fe200078e00ff */
[----:B------:R-:W-:-:S05]  /*10c90*/  @!P1 LEA R14, P4, R9, R14, 0x1 ;  /* 0x0000000e090e9211 */ /* 0x000fca00078808ff */
[----:B------:R-:W-:Y:S02]  /*10ca0*/  @!P1 IMAD.X R7, RZ, RZ, R2, P4 ;  /* 0x000000ffff079224 */ /* 0x000fe400020e0602 */
[----:B------:R-:W-:-:S07]  /*10cb0*/  @!P1 IMAD.MOV.U32 R2, RZ, RZ, R14 ;  /* 0x000000ffff029224 */ /* 0x000fce00078e000e */
[----:B------:R-:W-:Y:S05]  /*10cc0*/  WARPSYNC.COLLECTIVE R15, `(.L_x_343) ;  /* 0x000000000f087348 */ /* 0x000fea0003c00000 */
[----:B------:R0:W1:Y:S02]  /*10cd0*/  SHFL.IDX P6, R14, R13, R12, R11 ;  /* 0x0000000c0d0e7389 */ /* 0x00006400000c000b */
[----:B01----:R-:W-:Y:S01]  /*10ce0*/  ENDCOLLECTIVE ;  /* 0x000000000000791b */ /* 0x003fe20003800000 */
.L_x_343:
[----:B------:R-:W-:Y:S01]  /*10cf0*/  @!P1 IMAD.MOV.U32 R3, RZ, RZ, R7 ;  /* 0x000000ffff039224 */ /* 0x000fe200078e0007 */
[----:B------:R-:W-:-:S04]  /*10d00*/  IADD3 R7, R4, 0x30, RZ ;  /* 0x0000003004077810 */ /* 0x000fc80007ffe0ff */
        /* <DEDUP_REMOVED lines=12> */
.L_x_344:
[----:B------:R-:W-:Y:S02]  /*10dd0*/  IMAD.MOV.U32 R13, RZ, RZ, R5 ;  /* 0x000000ffff0d7224 */ /* 0x000fe400078e0005 */
[----:B------:R-:W-:Y:S01]  /*10de0*/  IMAD.MOV.U32 R12, RZ, RZ, 0x4 ;  /* 0x00000004ff0c7424 */ /* 0x000fe200078e00ff */
[----:B------:R-:W-:-:S05]  /*10df0*/  @!P1 LEA R14, P4, R9, R14, 0x1 ;  /* 0x0000000e090e9211 */ /* 0x000fca00078808ff */
[----:B------:R-:W-:Y:S01]  /*10e00*/  @!P1 IMAD.X R7, RZ, RZ, R2, P4 ;  /* 0x000000ffff079224 */ /* 0x000fe200020e0602 */
[----:B------:R-:W-:-:S07]  /*10e10*/  @!P1 MOV R2, R14 ;  /* 0x0000000e00029202 */ /* 0x000fce0000000f00 */
[----:B------:R-:W-:Y:S05]  /*10e20*/  WARPSYNC.COLLECTIVE R15, `(.L_x_345) ;  /* 0x000000000f087348 */ /* 0x000fea0003c00000 */
[----:B------:R0:W1:Y:S02]  /*10e30*/  SHFL.IDX P6, R14, R13, R12, R11 ;  /* 0x0000000c0d0e7389 */ /* 0x00006400000c000b */
[----:B01----:R-:W-:Y:S01]  /*10e40*/  ENDCOLLECTIVE ;  /* 0x000000000000791b */ /* 0x003fe20003800000 */
.L_x_345:
[----:B------:R-:W-:Y:S02]  /*10e50*/  @!P1 IMAD.MOV.U32 R3, RZ, RZ, R7 ;  /* 0x000000ffff039224 */ /* 0x000fe400078e0007 */
[----:B------:R-:W-:-:S03]  /*10e60*/  VIADD R7, R4, 0x40 ;  /* 0x0000004004077836 */ /* 0x000fc60000000000 */
[----:B------:R-:W-:Y:S01]  /*10e70*/  @!PT LDS RZ, [RZ] ;  /* 0x00000000fffff984 */ /* 0x000fe20000000800 */
[----:B------:R-:W-:Y:S01]  /*10e80*/  @!PT LDS RZ, [RZ] ;  /* 0x00000000fffff984 */ /* 0x000fe20000000800 */
[----:B------:R-:W-:Y:S01]  /*10e90*/  @!PT LDS RZ, [RZ] ;  /* 0x00000000fffff984 */ /* 0x000fe20000000800 */
[----:B------:R-:W-:Y:S04]  /*10ea0*/  @!P1 LDGSTS.E.BYPASS.LTC128B.128 [R33+0xdc00], desc[UR36][R2.64], !P3 ;  /* 0x0dc0000002219fae */ /* 0x000fe8000d901d64 */
[----:B------:R-:W-:Y:S01]  /*10eb0*/  @!P1 LDGSTS.E.BYPASS.LTC128B.128 [R33+0x11c00], desc[UR36][R2.64+0x80], !P2 ;  /* 0x11c0008002219fae */ /* 0x000fe2000d101d64 */
[----:B------:R-:W-:-:S03]  /*10ec0*/  MOV R13, R0 ;  /* 0x00000000000d7202 */ /* 0x000fc60000000f00 */
[----:B------:R0:W-:Y:S01]  /*10ed0*/  @!P1 LDGSTS.E.BYPASS.LTC128B.128 [R33+0x15c00], desc[UR36][R2.64+0x100], !P0 ;  /* 0x15c0010002219fae */ /* 0x0001e2000c101d64 */
[----:B------:R-:W-:Y:S01]  /*10ee0*/  ISETP.GE.AND P1, PT, R7, R6, PT ;  /* 0x000000060700720c */ /* 0x000fe20003f26270 */
[----:B0-----:R-:W-:-:S12]  /*10ef0*/  IMAD.MOV.U32 R2, RZ, RZ, R14 ;  /* 0x000000ffff027224 */ /* 0x001fd800078e000e */
[----:B------:R-:W-:Y:S05]  /*10f00*/  WARPSYNC.COLLECTIVE R15, `(.L_x_346) ;  /* 0x000000000f087348 */ /* 0x000fea0003c00000 */
[----:B------:R0:W1:Y:S02]  /*10f10*/  SHFL.IDX P6, R14, R13, R12, R11 ;  /* 0x0000000c0d0e7389 */ /* 0x00006400000c000b */
[----:B01----:R-:W-:Y:S01]  /*10f20*/  ENDCOLLECTIVE ;  /* 0x000000000000791b */ /* 0x003fe20003800000 */
.L_x_346:
        /* <DEDUP_REMOVED lines=8> */
.L_x_347:
        /* <DEDUP_REMOVED lines=14> */
.L_x_348:
        /* <DEDUP_REMOVED lines=8> */
.L_x_349:
        /* <DEDUP_REMOVED lines=14> */
.L_x_350:
        /* <DEDUP_REMOVED lines=8> */
.L_x_351:
[----:B------:R-:W-:-:S05]  /*11270*/  @!P1 IMAD.MOV.U32 R3, RZ, RZ, R7 ;  /* 0x000000ffff039224 */ /* 0x000fca00078e0007 */
[----:B------:R-:W-:Y:S01]  /*11280*/  @!PT LDS RZ, [RZ] ;  /* 0x00000000fffff984 */ /* 0x000fe20000000800 */
[----:B------:R-:W-:Y:S01]  /*11290*/  @!PT LDS RZ, [RZ] ;  /* 0x00000000fffff984 */ /* 0x000fe20000000800 */
[----:B------:R-:W-:Y:S01]  /*112a0*/  @!PT LDS RZ, [RZ] ;  /* 0x00000000fffff984 */ /* 0x000fe20000000800 */
[----:B------:R0:W-:Y:S04]  /*112b0*/  @!P1 LDGSTS.E.BYPASS.LTC128B.128 [R33+0xf400], desc[UR36][R2.64], !P3 ;  /* 0x0f40000002219fae */ /* 0x0001e8000d901d64 */
[----:B------:R0:W-:Y:S01]  /*112c0*/  @!P1 LDGSTS.E.BYPASS.LTC128B.128 [R33+0x13400], desc[UR36][R2.64+0x80], !P2 ;  /* 0x1340008002219fae */ /* 0x0001e2000d101d64 */
[----:B------:R-:W-:-:S03]  /*112d0*/  IMAD.MOV.U32 R13, RZ, RZ, R0 ;  /* 0x000000ffff0d7224 */ /* 0x000fc600078e0000 */
[----:B------:R0:W-:Y:S01]  /*112e0*/  @!P1 LDGSTS.E.BYPASS.LTC128B.128 [R33+0x17400], desc[UR36][R2.64+0x100], !P0 ;  /* 0x1740010002219fae */ /* 0x0001e2000c101d64 */
[----:B------:R-:W-:-:S07]  /*112f0*/  IMAD.MOV.U32 R5, RZ, RZ, R14 ;  /* 0x000000ffff057224 */ /* 0x000fce00078e000e */
[----:B0-----:R-:W-:Y:S05]  /*11300*/  WARPSYNC.COLLECTIVE R15, `(.L_x_352) ;  /* 0x000000000f087348 */ /* 0x001fea0003c00000 */
[----:B------:R1:W2:Y:S02]  /*11310*/  SHFL.IDX P6, R14, R13, R12, R11 ;  /* 0x0000000c0d0e7389 */ /* 0x0002a400000c000b */
[----:B012---:R-:W-:Y:S01]  /*11320*/  ENDCOLLECTIVE ;  /* 0x000000000000791b */ /* 0x007fe20003800000 */
.L_x_352:
[----:B------:R-:W-:Y:S05]  /*11330*/  BRA `(.L_x_353) ;  /* 0xffffffc000547947 */ /* 0x000fea000383ffff */
.L_x_269:
[----:B0-----:R0:W1:Y:S02]  /*11340*/  SYNCS.PHASECHK.TRANS64.TRYWAIT P0, [R22+URZ+0x2a820], R3 ;  /* 0x02a82003160075a7 */ /* 0x001064000800017f */
[----:B-1----:R-:W-:Y:S05]  /*11350*/  @!P0 NANOSLEEP.SYNCS 0x989680 ;  /* 0x009896800000895d */ /* 0x002fea0003900000 */
[----:B------:R-:W1:Y:S02]  /*11360*/  @!P0 SYNCS.PHASECHK.TRANS64 P0, [R22+URZ+0x2a820], R3 ;  /* 0x02a82003160085a7 */ /* 0x000e64000800007f */
[----:B-1----:R-:W-:Y:S05]  /*11370*/  @!P0 BRA `(.L_x_269) ;  /* 0xfffffffc00f08947 */ /* 0x002fea000383ffff */
[----:B------:R-:W-:Y:S05]  /*11380*/  BRA `(.L_x_354) ;  /* 0xffffffc000cc7947 */ /* 0x000fea000383ffff */
.L_x_274:
[----:B0-----:R0:W1:Y:S02]  /*11390*/  SYNCS.PHASECHK.TRANS64.TRYWAIT P0, [R6+URZ+0x2a840], R3 ;  /* 0x02a84003060075a7 */ /* 0x001064000800017f */
[----:B-1----:R-:W-:Y:S05]  /*113a0*/  @!P0 NANOSLEEP.SYNCS 0x989680 ;  /* 0x009896800000895d */ /* 0x002fea0003900000 */
[----:B------:R-:W1:Y:S02]  /*113b0*/  @!P0 SYNCS.PHASECHK.TRANS64 P0, [R6+URZ+0x2a840], R3 ;  /* 0x02a84003060085a7 */ /* 0x000e64000800007f */
[----:B-1----:R-:W-:Y:S05]  /*113c0*/  @!P0 BRA `(.L_x_274) ;  /* 0xfffffffc00f08947 */ /* 0x002fea000383ffff */
[----:B------:R-:W-:Y:S05]  /*113d0*/  BRA `(.L_x_355) ;  /* 0xffffffc400907947 */ /* 0x000fea000383ffff */
.L_x_275:
[----:B------:R-:W-:Y:S01]  /*113e0*/  BSSY B1, `(.L_x_356) ;  /* 0x0000008000017945 */ /* 0x000fe20003800000 */
[----:B------:R-:W-:Y:S01]  /*113f0*/  MOV R13, R5 ;  /* 0x00000005000d7202 */ /* 0x000fe20000000f00 */
[----:B------:R-:W-:Y:S02]  /*11400*/  IMAD.MOV.U32 R12, RZ, RZ, RZ ;  /* 0x000000ffff0c7224 */ /* 0x000fe400078e00ff */
[----:B------:R-:W-:Y:S02]  /*11410*/  IMAD.MOV.U32 R11, RZ, RZ, 0x181f ;  /* 0x0000181fff0b7424 */ /* 0x000fe400078e00ff */
[----:B------:R-:W-:-:S07]  /*11420*/  IMAD.MOV.U32 R15, RZ, RZ, -0x1 ;  /* 0xffffffffff0f7424 */ /* 0x000fce00078e00ff */
[----:B--2---:R-:W-:Y:S05]  /*11430*/  WARPSYNC.COLLECTIVE R15, `(.L_x_357) ;  /* 0x000000000f087348 */ /* 0x004fea0003c00000 */
[----:B--2---:R0:W1:Y:S02]  /*11440*/  SHFL.IDX P6, R14, R13, R12, R11 ;  /* 0x0000000c0d0e7389 */ /* 0x00406400000c000b */
[----:B01----:R-:W-:Y:S01]  /*11450*/  ENDCOLLECTIVE ;  /* 0x000000000000791b */ /* 0x003fe20003800000 */
.L_x_357:
[----:B------:R-:W-:Y:S05]  /*11460*/  BSYNC B1 ;  /* 0x0000000000017941 */ /* 0x000fea0003800000 */
.L_x_356:
[----:B------:R-:W0:Y:S01]  /*11470*/  S2R R35, SR_TID.X ;  /* 0x0000000000237919 */ /* 0x000e220000002100 */
[----:B------:R-:W-:Y:S01]  /*11480*/  IMAD.MOV.U32 R13, RZ, RZ, R9 ;  /* 0x000000ffff0d7224 */ /* 0x000fe200078e0009 */
[----:B------:R-:W-:Y:S01]  /*11490*/  MOV R12, RZ ;  /* 0x000000ff000c7202 */ /* 0x000fe20000000f00 */
[----:B------:R-:W-:Y:S02]  /*114a0*/  IMAD.MOV.U32 R11, RZ, RZ, 0x181f ;  /* 0x0000181fff0b7424 */ /* 0x000fe400078e00ff */
[----:B------:R-:W-:Y:S02]  /*114b0*/  IMAD.MOV.U32 R15, RZ, RZ, -0x1 ;  /* 0xffffffffff0f7424 */ /* 0x000fe400078e00ff */
[----:B------:R-:W-:Y:S02]  /*114c0*/  IMAD.MOV.U32 R3, RZ, RZ, R14 ;  /* 0x000000ffff037224 */ /* 0x000fe400078e000e */
[----:B------:R-:W-:-:S07]  /*114d0*/  IMAD R4, R4, 0x2, R22 ;  /* 0x0000000204047824 */ /* 0x000fce00078e0216 */
[----:B0-----:R-:W-:Y:S05]  /*114e0*/  WARPSYNC.COLLECTIVE R15, `(.L_x_358) ;  /* 0x000000000f087348 */ /* 0x001fea0003c00000 */
[----:B------:R1:W2:Y:S02]  /*114f0*/  SHFL.IDX P6, R14, R13, R12, R11 ;  /* 0x0000000c0d0e7389 */ /* 0x0002a400000c000b */
[----:B012---:R-:W-:Y:S01]  /*11500*/  ENDCOLLECTIVE ;  /* 0x000000000000791b */ /* 0x007fe20003800000 */
.L_x_358:
[----:B------:R-:W-:Y:S02]  /*11510*/  IMAD.MOV.U32 R13, RZ, RZ, R5 ;  /* 0x000000ffff0d7224 */ /* 0x000fe400078e0005 */
[----:B------:R-:W-:Y:S02]  /*11520*/  IMAD.MOV.U32 R12, RZ, RZ, 0x1 ;  /* 0x00000001ff0c7424 */ /* 0x000fe400078e00ff */
[----:B------:R-:W-:Y:S02]  /*11530*/  IMAD.SHL.U32 R35, R35, 0x8, RZ ;  /* 0x0000000823237824 */ /* 0x000fe400078e00ff */
[----:B------:R-:W-:-:S07]  /*11540*/  IMAD.MOV.U32 R2, RZ, RZ, R14 ;  /* 0x000000ffff027224 */ /* 0x000fce00078e000e */
[----:B------:R-:W-:Y:S05]  /*11550*/  WARPSYNC.COLLECTIVE R15, `(.L_x_359) ;  /* 0x000000000f087348 */ /* 0x000fea0003c00000 */
[----:B------:R0:W1:Y:S02]  /*11560*/  SHFL.IDX P6, R14, R13, R12, R11 ;  /* 0x0000000c0d0e7389 */ /* 0x00006400000c000b */
[----:B01----:R-:W-:Y:S01]  /*11570*/  ENDCOLLECTIVE ;  /* 0x000000000000791b */ /* 0x003fe20003800000 */
.L_x_359:
[----:B------:R-:W-:-:S05]  /*11580*/  LOP3.LUT R35, R35, 0x38, RZ, 0xc0, !PT ;  /* 0x0000003823237812 */ /* 0x000fca00078ec0ff */
[----:B------:R-:W-:-:S05]  /*11590*/  IMAD.SHL.U32 R0, R35, 0x2, RZ ;  /* 0x0000000223007824 */ /* 0x000fca00078e00ff */
[----:B------:R-:W-:Y:S01]  /*115a0*/  IADD3 R2, P0, R2, R0, RZ ;  /* 0x0000000002027210 */ /* 0x000fe20007f1e0ff */
[----:B------:R-:W-:-:S03]  /*115b0*/  IMAD.MOV.U32 R13, RZ, RZ, R9 ;  /* 0x000000ffff0d7224 */ /* 0x000fc600078e0009 */
[----:B------:R-:W-:-:S05]  /*115c0*/  IADD3.X R3, RZ, R3, RZ, P0, !PT ;  /* 0x00000003ff037210 */ /* 0x000fca00007fe4ff */
[----:B------:R-:W-:Y:S01]  /*115d0*/  @!PT LDS RZ, [RZ] ;  /* 0x00000000fffff984 */ /* 0x000fe20000000800 */
[----:B------:R-:W-:Y:S01]  /*115e0*/  @!PT LDS RZ, [RZ] ;  /* 0x00000000fffff984 */ /* 0x000fe20000000800 */
[----:B------:R-:W-:Y:S01]  /*115f0*/  @!PT LDS RZ, [RZ] ;  /* 0x00000000fffff984 */ /* 0x000fe20000000800 */
[----:B------:R-:W-:Y:S04]  /*11600*/  LDGSTS.E.BYPASS.LTC128B.128 [R4+0x18400], desc[UR36][R2.64], !P3 ;  /* 0x1840000002047fae */ /* 0x000fe8000d901d64 */
[----:B------:R-:W-:Y:S04]  /*11610*/  LDGSTS.E.BYPASS.LTC128B.128 [R4+0x1b400], desc[UR36][R2.64+0x80], !P2 ;  /* 0x1b40008002047fae */ /* 0x000fe8000d101d64 */
[----:B------:R0:W-:Y:S02]  /*11620*/  LDGSTS.E.BYPASS.LTC128B.128 [R4+0x1e400], desc[UR36][R2.64+0x100], !P1 ;  /* 0x1e40010002047fae */ /* 0x0001e4000c901d64 */
[----:B0-----:R-:W-:-:S07]  /*11630*/  IMAD.MOV.U32 R3, RZ, RZ, R14 ;  /* 0x000000ffff037224 */ /* 0x001fce00078e000e */
[----:B------:R-:W-:Y:S05]  /*11640*/  WARPSYNC.COLLECTIVE R15, `(.L_x_360) ;  /* 0x000000000f087348 */ /* 0x000fea0003c00000 */
[----:B------:R0:W1:Y:S02]  /*11650*/  SHFL.IDX P6, R14, R13, R12, R11 ;  /* 0x0000000c0d0e7389 */ /* 0x00006400000c000b */
[----:B01----:R-:W-:Y:S01]  /*11660*/  ENDCOLLECTIVE ;  /* 0x000000000000791b */ /* 0x003fe20003800000 */
.L_x_360:
[----:B------:R-:W-:Y:S02]  /*11670*/  IMAD.MOV.U32 R13, RZ, RZ, R5 ;  /* 0x000000ffff0d7224 */ /* 0x000fe400078e0005 */
[----:B------:R-:W-:Y:S01]  /*11680*/  IMAD.MOV.U32 R12, RZ, RZ, 0x2 ;  /* 0x00000002ff0c7424 */ /* 0x000fe200078e00ff */
[----:B------:R-:W-:-:S07]  /*11690*/  MOV R2, R14 ;  /* 0x0000000e00027202 */ /* 0x000fce0000000f00 */
[----:B------:R-:W-:Y:S05]  /*116a0*/  WARPSYNC.COLLECTIVE R15, `(.L_x_361) ;  /* 0x000000000f087348 */ /* 0x000fea0003c00000 */
[----:B------:R0:W1:Y:S02]  /*116b0*/  SHFL.IDX P6, R14, R13, R12, R11 ;  /* 0x0000000c0d0e7389 */ /* 0x00006400000c000b */
[----:B01----:R-:W-:Y:S01]  /*116c0*/  ENDCOLLECTIVE ;  /* 0x000000000000791b */ /* 0x003fe20003800000 */
.L_x_361:
[----:B------:R-:W-:-:S05]  /*116d0*/  IADD3 R2, P0, R2, R0, RZ ;  /* 0x0000000002027210 */ /* 0x000fca0007f1e0ff */
[----:B------:R-:W-:-:S05]  /*116e0*/  IMAD.X R3, RZ, RZ, R3, P0 ;  /* 0x000000ffff037224 */ /* 0x000fca00000e0603 */
[----:B------:R-:W-:Y:S01]  /*116f0*/  @!PT LDS RZ, [RZ] ;  /* 0x00000000fffff984 */ /* 0x000fe20000000800 */
[----:B------:R-:W-:Y:S01]  /*11700*/  @!PT LDS RZ, [RZ] ;  /* 0x00000000fffff984 */ /* 0x000fe20000000800 */
[----:B------:R-:W-:Y:S01]  /*11710*/  @!PT LDS RZ, [RZ] ;  /* 0x00000000fffff984 */ /* 0x000fe20000000800 */
[----:B------:R0:W-:Y:S01]  /*11720*/  LDGSTS.E.BYPASS.LTC128B.128 [R4+0x18c00], desc[UR36][R2.64], !P3 ;  /* 0x18c0000002047fae */ /* 0x0001e2000d901d64 */
[----:B------:R-:W-:-:S03]  /*11730*/  IMAD.MOV.U32 R13, RZ, RZ, R9 ;  /* 0x000000ffff0d7224 */ /* 0x000fc600078e0009 */
[----:B------:R0:W-:Y:S04]  /*11740*/  LDGSTS.E.BYPASS.LTC128B.128 [R4+0x1bc00], desc[UR36][R2.64+0x80], !P2 ;  /* 0x1bc0008002047fae */ /* 0x0001e8000d101d64 */
[----:B------:R0:W-:Y:S01]  /*11750*/  LDGSTS.E.BYPASS.LTC128B.128 [R4+0x1ec00], desc[UR36][R2.64+0x100], !P1 ;  /* 0x1ec0010002047fae */ /* 0x0001e2000c901d64 */
[----:B------:R-:W-:-:S07]  /*11760*/  IMAD.MOV.U32 R35, RZ, RZ, R14 ;  /* 0x000000ffff237224 */ /* 0x000fce00078e000e */
[----:B0-----:R-:W-:Y:S05]  /*11770*/  WARPSYNC.COLLECTIVE R15, `(.L_x_362) ;  /* 0x000000000f087348 */ /* 0x001fea0003c00000 */
[----:B------:R1:W2:Y:S02]  /*11780*/  SHFL.IDX P6, R14, R13, R12, R11 ;  /* 0x0000000c0d0e7389 */ /* 0x0002a400000c000b */
[----:B012---:R-:W-:Y:S01]  /*11790*/  ENDCOLLECTIVE ;  /* 0x000000000000791b */ /* 0x007fe20003800000 */
.L_x_362:
[----:B------:R-:W-:Y:S02]  /*117a0*/  IMAD.MOV.U32 R13, RZ, RZ, R5 ;  /* 0x000000ffff0d7224 */ /* 0x000fe400078e0005 */
[----:B------:R-:W-:Y:S01]  /*117b0*/  IMAD.MOV.U32 R12, RZ, RZ, 0x3 ;  /* 0x00000003ff0c7424 */ /* 0x000fe200078e00ff */
[----:B------:R-:W-:-:S07]  /*117c0*/  MOV R2, R14 ;  /* 0x0000000e00027202 */ /* 0x000fce0000000f00 */
[----:B------:R-:W-:Y:S05]  /*117d0*/  WARPSYNC.COLLECTIVE R15, `(.L_x_363) ;  /* 0x000000000f087348 */ /* 0x000fea0003c00000 */
[----:B------:R0:W1:Y:S02]  /*117e0*/  SHFL.IDX P6, R14, R13, R12, R11 ;  /* 0x0000000c0d0e7389 */ /* 0x00006400000c000b */
[----:B01----:R-:W-:Y:S01]  /*117f0*/  ENDCOLLECTIVE ;  /* 0x000000000000791b */ /* 0x003fe20003800000 */
.L_x_363:
        /* <DEDUP_REMOVED lines=13> */
.L_x_364:
[----:B------:R-:W-:Y:S02]  /*118d0*/  IMAD.MOV.U32 R13, RZ, RZ, R5 ;  /* 0x000000ffff0d7224 */ /* 0x000fe400078e0005 */
[----:B------:R-:W-:Y:S01]  /*118e0*/  IMAD.MOV.U32 R12, RZ, RZ, 0x4 ;  /* 0x00000004ff0c7424 */ /* 0x000fe200078e00ff */
[----:B------:R-:W-:-:S07]  /*118f0*/  MOV R2, R14 ;  /* 0x0000000e00027202 */ /* 0x000fce0000000f00 */
[----:B------:R-:W-:Y:S05]  /*11900*/  WARPSYNC.COLLECTIVE R15, `(.L_x_365) ;  /* 0x000000000f087348 */ /* 0x000fea0003c00000 */
[----:B------:R0:W1:Y:S02]  /*11910*/  SHFL.IDX P6, R14, R13, R12, R11 ;  /* 0x0000000c0d0e7389 */ /* 0x00006400000c000b */
[----:B01----:R-:W-:Y:S01]  /*11920*/  ENDCOLLECTIVE ;  /* 0x000000000000791b */ /* 0x003fe20003800000 */
.L_x_365:
        /* <DEDUP_REMOVED lines=13> */
.L_x_366:
[----:B------:R-:W-:Y:S02]  /*11a00*/  IMAD.MOV.U32 R13, RZ, RZ, R5 ;  /* 0x000000ffff0d7224 */ /* 0x000fe400078e0005 */
[----:B------:R-:W-:Y:S01]  /*11a10*/  IMAD.MOV.U32 R12, RZ, RZ, 0x5 ;  /* 0x00000005ff0c7424 */ /* 0x000fe200078e00ff */
[----:B------:R-:W-:-:S07]  /*11a20*/  MOV R2, R14 ;  /* 0x0000000e00027202 */ /* 0x000fce0000000f00 */
[----:B------:R-:W-:Y:S05]  /*11a30*/  WARPSYNC.COLLECTIVE R15, `(.L_x_367) ;  /* 0x000000000f087348 */ /* 0x000fea0003c00000 */
[----:B------:R0:W1:Y:S02]  /*11a40*/  SHFL.IDX P6, R14, R13, R12, R11 ;  /* 0x0000000c0d0e7389 */ /* 0x00006400000c000b */
[----:B01----:R-:W-:Y:S01]  /*11a50*/  ENDCOLLECTIVE ;  /* 0x000000000000791b */ /* 0x003fe20003800000 */
.L_x_367:
        /* <DEDUP_REMOVED lines=13> */
.L_x_368:
[----:B------:R-:W-:Y:S01]  /*11b30*/  MOV R2, R14 ;  /* 0x0000000e00027202 */ /* 0x000fe20000000f00 */
[----:B------:R-:W-:Y:S06]  /*11b40*/  BRA `(.L_x_369) ;  /* 0xffffffc000c07947 */ /* 0x000fec000383ffff */
.L_x_280:
[----:B-1----:R1:W4:Y:S02]  /*11b50*/  SYNCS.PHASECHK.TRANS64.TRYWAIT P0, [R4+URZ+0x2a860], R2 ;  /* 0x02a86002040075a7 */ /* 0x002324000800017f */
[----:B----4-:R-:W-:Y:S05]  /*11b60*/  @!P0 NANOSLEEP.SYNCS 0x989680 ;  /* 0x009896800000895d */ /* 0x010fea0003900000 */
[----:B------:R-:W4:Y:S02]  /*11b70*/  @!P0 SYNCS.PHASECHK.TRANS64 P0, [R4+URZ+0x2a860], R2 ;  /* 0x02a86002040085a7 */ /* 0x000f24000800007f */
[----:B----4-:R-:W-:Y:S05]  /*11b80*/  @!P0 BRA `(.L_x_280) ;  /* 0xfffffffc00f08947 */ /* 0x010fea000383ffff */
[----:B------:R-:W-:Y:S05]  /*11b90*/  BRA `(.L_x_370) ;  /* 0xffffffc4001c7947 */ /* 0x000fea000383ffff */
.L_x_281:
[----:B------:R-:W-:Y:S01]  /*11ba0*/  BSSY B1, `(.L_x_371) ;  /* 0x0000008000017945 */ /* 0x000fe20003800000 */
[----:B------:R-:W-:Y:S02]  /*11bb0*/  IMAD.MOV.U32 R13, RZ, RZ, R24 ;  /* 0x000000ffff0d7224 */ /* 0x000fe400078e0018 */
[----:B------:R-:W-:Y:S02]  /*11bc0*/  IMAD.MOV.U32 R12, RZ, RZ, RZ ;  /* 0x000000ffff0c7224 */ /* 0x000fe400078e00ff */
[----:B------:R-:W-:Y:S02]  /*11bd0*/  IMAD.MOV.U32 R11, RZ, RZ, 0x181f ;  /* 0x0000181fff0b7424 */ /* 0x000fe400078e00ff */
[----:B------:R-:W-:-:S07]  /*11be0*/  IMAD.MOV.U32 R15, RZ, RZ, -0x1 ;  /* 0xffffffffff0f7424 */ /* 0x000fce00078e00ff */
[----:B-12---:R-:W-:Y:S05]  /*11bf0*/  WARPSYNC.COLLECTIVE R15, `(.L_x_372) ;  /* 0x000000000f087348 */ /* 0x006fea0003c00000 */
[----:B--2---:R0:W2:Y:S02]  /*11c00*/  SHFL.IDX P6, R14, R13, R12, R11 ;  /* 0x0000000c0d0e7389 */ /* 0x0040a400000c000b */
[----:B012---:R-:W-:Y:S01]  /*11c10*/  ENDCOLLECTIVE ;  /* 0x000000000000791b */ /* 0x007fe20003800000 */
.L_x_372:
[----:B------:R-:W-:Y:S05]  /*11c20*/  BSYNC B1 ;  /* 0x0000000000017941 */ /* 0x000fea0003800000 */
.L_x_371:
[----:B------:R-:W-:Y:S01]  /*11c30*/  MOV R13, R18 ;  /* 0x00000012000d7202 */ /* 0x000fe20000000f00 */
[----:B------:R-:W-:Y:S01]  /*11c40*/  IMAD.MOV.U32 R12, RZ, RZ, RZ ;  /* 0x000000ffff0c7224 */ /* 0x000fe200078e00ff */
[----:B------:R-:W-:Y:S01]  /*11c50*/  LEA R5, R5, R22, 0x1 ;  /* 0x0000001605057211 */ /* 0x000fe200078e08ff */
[----:B------:R-:W-:Y:S02]  /*11c60*/  IMAD.MOV.U32 R11, RZ, RZ, 0x181f ;  /* 0x0000181fff0b7424 */ /* 0x000fe400078e00ff */
[----:B------:R-:W-:Y:S02]  /*11c70*/  IMAD.MOV.U32 R15, RZ, RZ, -0x1 ;  /* 0xffffffffff0f7424 */ /* 0x000fe400078e00ff */
[----:B------:R-:W-:-:S07]  /*11c80*/  IMAD.MOV.U32 R3, RZ, RZ, R14 ;  /* 0x000000ffff037224 */ /* 0x000fce00078e000e */
[----:B------:R-:W-:Y:S05]  /*11c90*/  WARPSYNC.COLLECTIVE R15, `(.L_x_373) ;  /* 0x000000000f087348 */ /* 0x000fea0003c00000 */
[----:B------:R0:W1:Y:S02]  /*11ca0*/  SHFL.IDX P6, R14, R13, R12, R11 ;  /* 0x0000000c0d0e7389 */ /* 0x00006400000c000b */
[----:B01----:R-:W-:Y:S01]  /*11cb0*/  ENDCOLLECTIVE ;  /* 0x000000000000791b */ /* 0x003fe20003800000 */
.L_x_373:
[----:B------:R-:W-:Y:S02]  /*11cc0*/  IMAD.MOV.U32 R13, RZ, RZ, R24 ;  /* 0x000000ffff0d7224 */ /* 0x000fe400078e0018 */
[----:B------:R-:W-:Y:S02]  /*11cd0*/  IMAD.MOV.U32 R12, RZ, RZ, 0x1 ;  /* 0x00000001ff0c7424 */ /* 0x000fe400078e00ff */
[----:B------:R-:W-:-:S07]  /*11ce0*/  IMAD.MOV.U32 R2, RZ, RZ, R14 ;  /* 0x000000ffff027224 */ /* 0x000fce00078e000e */
[----:B------:R-:W-:Y:S05]  /*11cf0*/  WARPSYNC.COLLECTIVE R15, `(.L_x_374) ;  /* 0x000000000f087348 */ /* 0x000fea0003c00000 */
[----:B------:R0:W1:Y:S02]  /*11d00*/  SHFL.IDX P6, R14, R13, R12, R11 ;  /* 0x0000000c0d0e7389 */ /* 0x00006400000c000b */
[----:B01----:R-:W-:Y:S01]  /*11d10*/  ENDCOLLECTIVE ;  /* 0x000000000000791b */ /* 0x003fe20003800000 */
.L_x_374:
[----:B------:R-:W-:-:S05]  /*11d20*/  IADD3 R2, P1, R2, R0, RZ ;  /* 0x0000000002027210 */ /* 0x000fca0007f3e0ff */
[----:B------:R-:W-:Y:S01]  /*11d30*/  IMAD.X R3, RZ, RZ, R3, P1 ;  /* 0x000000ffff037224 */ /* 0x000fe200008e0603 */
[----:B------:R-:W-:-:S04]  /*11d40*/  LOP3.LUT P1, RZ, R29, 0x1, RZ, 0xc0, !PT ;  /* 0x000000011dff7812 */ /* 0x000fc8000782c0ff */
[----:B------:R-:W-:Y:S01]  /*11d50*/  ISETP.LT.OR P2, PT, R6, 0x1, !P1 ;  /* 0x000000010600780c */ /* 0x000fe20004f41670 */
[----:B------:R-:W-:-:S12]  /*11d60*/  IMAD.MOV.U32 R13, RZ, RZ, R18 ;  /* 0x000000ffff0d7224 */ /* 0x000fd800078e0012 */
[----:B------:R-:W-:Y:S01]  /*11d70*/  @!PT LDS RZ, [RZ] ;  /* 0x00000000fffff984 */ /* 0x000fe20000000800 */
[----:B------:R-:W-:Y:S01]  /*11d80*/  @!PT LDS RZ, [RZ] ;  /* 0x00000000fffff984 */ /* 0x000fe20000000800 */
[----:B------:R-:W-:Y:S01]  /*11d90*/  @!PT LDS RZ, [RZ] ;  /* 0x00000000fffff984 */ /* 0x000fe20000000800 */
[----:B------:R-:W-:Y:S01]  /*11da0*/  LDGSTS.E.BYPASS.LTC128B.128 [R5+0x400], desc[UR36][R2.64], !P2 ;  /* 0x0040000002057fae */ /* 0x000fe2000d101d64 */
[----:B------:R-:W-:-:S13]  /*11db0*/  ISETP.LT.OR P2, PT, R6, 0x1, !P0 ;  /* 0x000000010600780c */ /* 0x000fda0004741670 */
[----:B------:R0:W-:Y:S02]  /*11dc0*/  LDGSTS.E.BYPASS.LTC128B.128 [R5+0x3400], desc[UR36][R2.64+0x80], !P2 ;  /* 0x0340008002057fae */ /* 0x0001e4000d101d64 */
[----:B0-----:R-:W-:-:S07]  /*11dd0*/  IMAD.MOV.U32 R3, RZ, RZ, R14 ;  /* 0x000000ffff037224 */ /* 0x001fce00078e000e */
[----:B------:R-:W-:Y:S05]  /*11de0*/  WARPSYNC.COLLECTIVE R15, `(.L_x_375) ;  /* 0x000000000f087348 */ /* 0x000fea0003c00000 */
[----:B------:R0:W1:Y:S02]  /*11df0*/  SHFL.IDX P6, R14, R13, R12, R11 ;  /* 0x0000000c0d0e7389 */ /* 0x00006400000c000b */
[----:B01----:R-:W-:Y:S01]  /*11e00*/  ENDCOLLECTIVE ;  /* 0x000000000000791b */ /* 0x003fe20003800000 */
.L_x_375:
[----:B------:R-:W-:Y:S02]  /*11e10*/  IMAD.MOV.U32 R13, RZ, RZ, R24 ;  /* 0x000000ffff0d7224 */ /* 0x000fe400078e0018 */
[----:B------:R-:W-:Y:S02]  /*11e20*/  IMAD.MOV.U32 R12, RZ, RZ, 0x2 ;  /* 0x00000002ff0c7424 */ /* 0x000fe400078e00ff */
[----:B------:R-:W-:-:S07]  /*11e30*/  IMAD.MOV.U32 R2, RZ, RZ, R14 ;  /* 0x000000ffff027224 */ /* 0x000fce00078e000e */
[----:B------:R-:W-:Y:S05]  /*11e40*/  WARPSYNC.COLLECTIVE R15, `(.L_x_376) ;  /* 0x000000000f087348 */ /* 0x000fea0003c00000 */
[----:B------:R0:W1:Y:S02]  /*11e50*/  SHFL.IDX P6, R14, R13, R12, R11 ;  /* 0x0000000c0d0e7389 */ /* 0x00006400000c000b */
[----:B01----:R-:W-:Y:S01]  /*11e60*/  ENDCOLLECTIVE ;  /* 0x000000000000791b */ /* 0x003fe20003800000 */
.L_x_376:
[----:B------:R-:W-:-:S04]  /*11e70*/  IADD3 R2, P2, R2, R0, RZ ;  /* 0x0000000002027210 */ /* 0x000fc80007f5e0ff */
[----:B------:R-:W-:Y:S02]  /*11e80*/  IADD3.X R3, RZ, R3, RZ, P2, !PT ;  /* 0x00000003ff037210 */ /* 0x000fe400017fe4ff */
        /* <DEDUP_REMOVED lines=12> */
.L_x_377:
[----:B------:R-:W-:Y:S02]  /*11f50*/  IMAD.MOV.U32 R13, RZ, RZ, R24 ;  /* 0x000000ffff0d7224 */ /* 0x000fe400078e0018 */
[----:B------:R-:W-:Y:S02]  /*11f60*/  IMAD.MOV.U32 R12, RZ, RZ, 0x3 ;  /* 0x00000003ff0c7424 */ /* 0x000fe400078e00ff */
[----:B------:R-:W-:-:S07]  /*11f70*/  IMAD.MOV.U32 R2, RZ, RZ, R14 ;  /* 0x000000ffff027224 */ /* 0x000fce00078e000e */
[----:B------:R-:W-:Y:S05]  /*11f80*/  WARPSYNC.COLLECTIVE R15, `(.L_x_378) ;  /* 0x000000000f087348 */ /* 0x000fea0003c00000 */
[----:B------:R0:W1:Y:S02]  /*11f90*/  SHFL.IDX P6, R14, R13, R12, R11 ;  /* 0x0000000c0d0e7389 */ /* 0x00006400000c000b */
[----:B01----:R-:W-:Y:S01]  /*11fa0*/  ENDCOLLECTIVE ;  /* 0x000000000000791b */ /* 0x003fe20003800000 */
.L_x_378:
        /* <DEDUP_REMOVED lines=14> */
.L_x_379:
[----:B------:R-:W-:Y:S02]  /*12090*/  IMAD.MOV.U32 R13, RZ, RZ, R24 ;  /* 0x000000ffff0d7224 */ /* 0x000fe400078e0018 */
[----:B------:R-:W-:Y:S02]  /*120a0*/  IMAD.MOV.U32 R12, RZ, RZ, 0x4 ;  /* 0x00000004ff0c7424 */ /* 0x000fe400078e00ff */
[----:B------:R-:W-:-:S07]  /*120b0*/  IMAD.MOV.U32 R2, RZ, RZ, R14 ;  /* 0x000000ffff027224 */ /* 0x000fce00078e000e */
[----:B------:R-:W-:Y:S05]  /*120c0*/  WARPSYNC.COLLECTIVE R15, `(.L_x_380) ;  /* 0x000000000f087348 */ /* 0x000fea0003c00000 */
[----:B------:R0:W1:Y:S02]  /*120d0*/  SHFL.IDX P6, R14, R13, R12, R11 ;  /* 0x0000000c0d0e7389 */ /* 0x00006400000c000b */
[----:B01----:R-:W-:Y:S01]  /*120e0*/  ENDCOLLECTIVE ;  /* 0x000000000000791b */ /* 0x003fe20003800000 */
.L_x_380:
        /* <DEDUP_REMOVED lines=14> */
.L_x_381:
[----:B------:R-:W-:Y:S02]  /*121d0*/  IMAD.MOV.U32 R13, RZ, RZ, R24 ;  /* 0x000000ffff0d7224 */ /* 0x000fe400078e0018 */
[----:B------:R-:W-:Y:S02]  /*121e0*/  IMAD.MOV.U32 R12, RZ, RZ, 0x5 ;  /* 0x00000005ff0c7424 */ /* 0x000fe400078e00ff */
[----:B------:R-:W-:-:S07]  /*121f0*/  IMAD.MOV.U32 R2, RZ, RZ, R14 ;  /* 0x000000ffff027224 */ /* 0x000fce00078e000e */
[----:B------:R-:W-:Y:S05]  /*12200*/  WARPSYNC.COLLECTIVE R15, `(.L_x_382) ;  /* 0x000000000f087348 */ /* 0x000fea0003c00000 */
[----:B------:R0:W1:Y:S02]  /*12210*/  SHFL.IDX P6, R14, R13, R12, R11 ;  /* 0x0000000c0d0e7389 */ /* 0x00006400000c000b */
[----:B01----:R-:W-:Y:S01]  /*12220*/  ENDCOLLECTIVE ;  /* 0x000000000000791b */ /* 0x003fe20003800000 */
.L_x_382:
[----:B------:R-:W-:-:S04]  /*12230*/  IADD3 R2, P2, R2, R0, RZ ;  /* 0x0000000002027210 */ /* 0x000fc80007f5e0ff */
[----:B------:R-:W-:Y:S02]  /*12240*/  IADD3.X R3, RZ, R3, RZ, P2, !PT ;  /* 0x00000003ff037210 */ /* 0x000fe400017fe4ff */
[----:B------:R-:W-:Y:S01]  /*12250*/  ISETP.LT.OR P2, PT, R6, 0x41, !P1 ;  /* 0x000000410600780c */ /* 0x000fe20004f41670 */
[----:B------:R-:W-:-:S12]  /*12260*/  IMAD.MOV.U32 R13, RZ, RZ, R18 ;  /* 0x000000ffff0d7224 */ /* 0x000fd800078e0012 */
        /* <DEDUP_REMOVED lines=9> */
.L_x_383:
[----:B------:R-:W-:Y:S01]  /*12300*/  @!PT LDS RZ, [RZ] ;  /* 0x00000000fffff984 */ /* 0x000fe20000000800 */
[----:B------:R-:W-:Y:S01]  /*12310*/  @!PT LDS RZ, [RZ] ;  /* 0x00000000fffff984 */ /* 0x000fe20000000800 */
[----:B------:R-:W-:Y:S01]  /*12320*/  @!PT LDS RZ, [RZ] ;  /* 0x00000000fffff984 */ /* 0x000fe20000000800 */
[----:B------:R0:W-:Y:S01]  /*12330*/  LDGSTS.E.BYPASS.LTC128B.128 [R5+0x5400], desc[UR36][R2.64+0x80], !P2 ;  /* 0x0540008002057fae */ /* 0x0001e2000d101d64 */
[----:B------:R-:W-:Y:S05]  /*12340*/  BRA `(.L_x_384) ;  /* 0xffffffc000087947 */ /* 0x000fea000383ffff */
.L_x_289:
[----:B0-----:R0:W1:Y:S02]  /*12350*/  SYNCS.PHASECHK.TRANS64.TRYWAIT P0, [R0+URZ+0x2a860], R3 ;  /* 0x02a86003000075a7 */ /* 0x001064000800017f */
[----:B-1----:R-:W-:Y:S05]  /*12360*/  @!P0 NANOSLEEP.SYNCS 0x989680 ;  /* 0x009896800000895d */ /* 0x002fea0003900000 */
[----:B------:R-:W1:Y:S02]  /*12370*/  @!P0 SYNCS.PHASECHK.TRANS64 P0, [R0+URZ+0x2a860], R3 ;  /* 0x02a86003000085a7 */ /* 0x000e64000800007f */
[----:B-1----:R-:W-:Y:S05]  /*12380*/  @!P0 BRA `(.L_x_289) ;  /* 0xfffffffc00f08947 */ /* 0x002fea000383ffff */
[----:B------:R-:W-:Y:S05]  /*12390*/  BRA `(.L_x_385) ;  /* 0xffffffc400187947 */ /* 0x000fea000383ffff */
.L_x_290:
[----:B------:R-:W-:Y:S01]  /*123a0*/  BSSY B0, `(.L_x_386) ;  /* 0x0000008000007945 */ /* 0x000fe20003800000 */
[----:B------:R-:W-:Y:S01]  /*123b0*/  IMAD.MOV.U32 R13, RZ, RZ, R24 ;  /* 0x000000ffff0d7224 */ /* 0x000fe200078e0018 */
[----:B------:R-:W-:Y:S01]  /*123c0*/  MOV R12, RZ ;  /* 0x000000ff000c7202 */ /* 0x000fe20000000f00 */
[----:B------:R-:W-:Y:S02]  /*123d0*/  IMAD.MOV.U32 R11, RZ, RZ, 0x181f ;  /* 0x0000181fff0b7424 */ /* 0x000fe400078e00ff */
[----:B------:R-:W-:-:S07]  /*123e0*/  IMAD.MOV.U32 R15, RZ, RZ, -0x1 ;  /* 0xffffffffff0f7424 */ /* 0x000fce00078e00ff */
[----:B0-2---:R-:W-:Y:S05]  /*123f0*/  WARPSYNC.COLLECTIVE R15, `(.L_x_387) ;  /* 0x000000000f087348 */ /* 0x005fea0003c00000 */
[----:B--2---:R1:W2:Y:S02]  /*12400*/  SHFL.IDX P6, R14, R13, R12, R11 ;  /* 0x0000000c0d0e7389 */ /* 0x0042a400000c000b */
[----:B012---:R-:W-:Y:S01]  /*12410*/  ENDCOLLECTIVE ;  /* 0x000000000000791b */ /* 0x007fe20003800000 */
.L_x_387:
[----:B------:R-:W-:Y:S05]  /*12420*/  BSYNC B0 ;  /* 0x0000000000007941 */ /* 0x000fea0003800000 */
.L_x_386:
[----:B------:R-:W0:Y:S01]  /*12430*/  S2R R4, SR_TID.X ;  /* 0x0000000000047919 */ /* 0x000e220000002100 */
[----:B------:R-:W-:Y:S01]  /*12440*/  IMAD.MOV.U32 R13, RZ, RZ, R18 ;  /* 0x000000ffff0d7224 */ /* 0x000fe200078e0012 */
[----:B------:R-:W-:Y:S01]  /*12450*/  MOV R11, 0x181f ;  /* 0x0000181f000b7802 */ /* 0x000fe20000000f00 */
[----:B------:R-:W-:Y:S01]  /*12460*/  IMAD.MOV.U32 R12, RZ, RZ, RZ ;  /* 0x000000ffff0c7224 */ /* 0x000fe200078e00ff */
[C---:B------:R-:W-:Y:S01]  /*12470*/  LOP3.LUT R2, R29.reuse, 0x1, RZ, 0xc0, !PT ;  /* 0x000000011d027812 */ /* 0x040fe200078ec0ff */
[----:B------:R-:W-:Y:S01]  /*12480*/  IMAD.MOV.U32 R15, RZ, RZ, -0x1 ;  /* 0xffffffffff0f7424 */ /* 0x000fe200078e00ff */
[----:B------:R-:W-:Y:S01]  /*12490*/  LOP3.LUT P0, RZ, R29, 0x2, RZ, 0xc0, !PT ;  /* 0x000000021dff7812 */ /* 0x000fe2000780c0ff */
[----:B------:R-:W-:Y:S01]  /*124a0*/  IMAD.MOV.U32 R3, RZ, RZ, R14 ;  /* 0x000000ffff037224 */ /* 0x000fe200078e000e */
[----:B------:R-:W-:-:S13]  /*124b0*/  ISETP.NE.U32.AND P1, PT, R2, 0x1, PT ;  /* 0x000000010200780c */ /* 0x000fda0003f25070 */
[----:B0-----:R-:W-:Y:S05]  /*124c0*/  WARPSYNC.COLLECTIVE R15, `(.L_x_388) ;  /* 0x000000000f087348 */ /* 0x001fea0003c00000 */
[----:B------:R1:W2:Y:S02]  /*124d0*/  SHFL.IDX P6, R14, R13, R12, R11 ;  /* 0x0000000c0d0e7389 */ /* 0x0002a400000c000b */
[----:B012---:R-:W-:Y:S01]  /*124e0*/  ENDCOLLECTIVE ;  /* 0x000000000000791b */ /* 0x007fe20003800000 */
.L_x_388:
[C---:B------:R-:W-:Y:S02]  /*124f0*/  ISETP.LT.OR P4, PT, R6.reuse, 0x1, !P0 ;  /* 0x000000010600780c */ /* 0x040fe40004781670 */
[----:B------:R-:W-:Y:S02]  /*12500*/  ISETP.LT.OR P3, PT, R6, 0x1, P1 ;  /* 0x000000010600780c */ /* 0x000fe40000f61670 */
[----:B------:R-:W-:Y:S01]  /*12510*/  MOV R13, R24 ;  /* 0x00000018000d7202 */ /* 0x000fe20000000f00 */
[----:B------:R-:W-:Y:S02]  /*12520*/  IMAD.MOV.U32 R12, RZ, RZ, 0x1 ;  /* 0x00000001ff0c7424 */ /* 0x000fe400078e00ff */
[----:B------:R-:W-:-:S05]  /*12530*/  IMAD.SHL.U32 R4, R4, 0x8, RZ ;  /* 0x0000000804047824 */ /* 0x000fca00078e00ff */
[----:B------:R-:W-:-:S05]  /*12540*/  LOP3.LUT R4, R4, 0x38, RZ, 0xc0, !PT ;  /* 0x0000003804047812 */ /* 0x000fca00078ec0ff */
[----:B------:R-:W-:Y:S02]  /*12550*/  IMAD.SHL.U32 R5, R4, 0x2, RZ ;  /* 0x0000000204057824 */ /* 0x000fe400078e00ff */
[----:B------:R-:W-:-:S03]  /*12560*/  IMAD R4, R7, 0x2, R22 ;  /* 0x0000000207047824 */ /* 0x000fc600078e0216 */
[----:B------:R-:W-:-:S13]  /*12570*/  IADD3 R2, P2, R14, R5, RZ ;  /* 0x000000050e027210 */ /* 0x000fda0007f5e0ff */
[----:B------:R-:W-:Y:S05]  /*12580*/  WARPSYNC.COLLECTIVE R15, `(.L_x_389) ;  /* 0x000000000f087348 */ /* 0x000fea0003c00000 */
[----:B------:R0:W1:Y:S02]  /*12590*/  SHFL.IDX P6, R14, R13, R12, R11 ;  /* 0x0000000c0d0e7389 */ /* 0x00006400000c000b */
[----:B01----:R-:W-:Y:S01]  /*125a0*/  ENDCOLLECTIVE ;  /* 0x000000000000791b */ /* 0x003fe20003800000 */
.L_x_389:
[----:B------:R-:W-:-:S05]  /*125b0*/  IMAD.X R3, RZ, RZ, R3, P2 ;  /* 0x000000ffff037224 */ /* 0x000fca00010e0603 */
[----:B------:R-:W-:Y:S01]  /*125c0*/  @!PT LDS RZ, [RZ] ;  /* 0x00000000fffff984 */ /* 0x000fe20000000800 */
[----:B------:R-:W-:Y:S01]  /*125d0*/  @!PT LDS RZ, [RZ] ;  /* 0x00000000fffff984 */ /* 0x000fe20000000800 */
[----:B------:R-:W-:Y:S01]  /*125e0*/  @!PT LDS RZ, [RZ] ;  /* 0x00000000fffff984 */ /* 0x000fe20000000800 */
[----:B------:R0:W-:Y:S01]  /*125f0*/  LDGSTS.E.BYPASS.LTC128B.128 [R4+0x400], desc[UR36][R2.64], !P3 ;  /* 0x0040000002047fae */ /* 0x0001e2000d901d64 */
[----:B------:R-:W-:-:S03]  /*12600*/  ISETP.LT.OR P3, PT, R6, 0x11, P1 ;  /* 0x000000110600780c */ /* 0x000fc60000f61670 */
[----:B------:R0:W-:Y:S01]  /*12610*/  LDGSTS.E.BYPASS.LTC128B.128 [R4+0x3400], desc[UR36][R2.64+0x80], !P4 ;  /* 0x0340008002047fae */ /* 0x0001e2000e101d64 */
[----:B------:R-:W-:Y:S01]  /*12620*/  ISETP.LT.OR P4, PT, R6, 0x11, !P0 ;  /* 0x000000110600780c */ /* 0x000fe20004781670 */
[----:B------:R-:W-:Y:S02]  /*12630*/  IMAD.MOV.U32 R13, RZ, RZ, R18 ;  /* 0x000000ffff0d7224 */ /* 0x000fe400078e0012 */
[----:B------:R-:W-:-:S10]  /*12640*/  IMAD.MOV.U32 R8, RZ, RZ, R14 ;  /* 0x000000ffff087224 */ /* 0x000fd400078e000e */
[----:B0-----:R-:W-:Y:S05]  /*12650*/  WARPSYNC.COLLECTIVE R15, `(.L_x_390) ;  /* 0x000000000f087348 */ /* 0x001fea0003c00000 */
[----:B------:R1:W2:Y:S02]  /*12660*/  SHFL.IDX P6, R14, R13, R12, R11 ;  /* 0x0000000c0d0e7389 */ /* 0x0002a400000c000b */
[----:B012---:R-:W-:Y:S01]  /*12670*/  ENDCOLLECTIVE ;  /* 0x000000000000791b */ /* 0x007fe20003800000 */
.L_x_390:
[----:B------:R-:W-:Y:S01]  /*12680*/  IMAD.MOV.U32 R13, RZ, RZ, R24 ;  /* 0x000000ffff0d7224 */ /* 0x000fe200078e0018 */
[----:B------:R-:W-:Y:S02]  /*12690*/  MOV R12, 0x2 ;  /* 0x00000002000c7802 */ /* 0x000fe40000000f00 */
[----:B------:R-:W-:-:S13]  /*126a0*/  IADD3 R2, P2, R14, R5, RZ ;  /* 0x000000050e027210 */ /* 0x000fda0007f5e0ff */
[----:B------:R-:W-:Y:S05]  /*126b0*/  WARPSYNC.COLLECTIVE R15, `(.L_x_391) ;  /* 0x000000000f087348 */ /* 0x000fea0003c00000 */
[----:B------:R0:W1:Y:S02]  /*126c0*/  SHFL.IDX P6, R14, R13, R12, R11 ;  /* 0x0000000c0d0e7389 */ /* 0x00006400000c000b */
[----:B01----:R-:W-:Y:S01]  /*126d0*/  ENDCOLLECTIVE ;  /* 0x000000000000791b */ /* 0x003fe20003800000 */
.L_x_391:
        /* <DEDUP_REMOVED lines=13> */
.L_x_392:
[----:B------:R-:W-:Y:S01]  /*127b0*/  IMAD.MOV.U32 R13, RZ, RZ, R24 ;  /* 0x000000ffff0d7224 */ /* 0x000fe200078e0018 */
[----:B------:R-:W-:Y:S01]  /*127c0*/  MOV R12, 0x3 ;  /* 0x00000003000c7802 */ /* 0x000fe20000000f00 */
[----:B------:R-:W-:-:S07]  /*127d0*/  IMAD.MOV.U32 R10, RZ, RZ, R14 ;  /* 0x000000ffff0a7224 */ /* 0x000fce00078e000e */
[----:B------:R-:W-:Y:S05]  /*127e0*/  WARPSYNC.COLLECTIVE R15, `(.L_x_393) ;  /* 0x000000000f087348 */ /* 0x000fea0003c00000 */
[----:B------:R0:W1:Y:S02]  /*127f0*/  SHFL.IDX P6, R14, R13, R12, R11 ;  /* 0x0000000c0d0e7389 */ /* 0x00006400000c000b */
[----:B01----:R-:W-:Y:S01]  /*12800*/  ENDCOLLECTIVE ;  /* 0x000000000000791b */ /* 0x003fe20003800000 */
.L_x_393:
[----:B------:R-:W-:-:S05]  /*12810*/  IADD3 R2, P2, R10, R5, RZ ;  /* 0x000000050a027210 */ /* 0x000fca0007f5e0ff */
[----:B------:R-:W-:-:S05]  /*12820*/  IMAD.X R3, RZ, RZ, R7, P2 ;  /* 0x000000ffff037224 */ /* 0x000fca00010e0607 */
[----:B------:R-:W-:Y:S01]  /*12830*/  @!PT LDS RZ, [RZ] ;  /* 0x00000000fffff984 */ /* 0x000fe20000000800 */
[----:B------:R-:W-:Y:S01]  /*12840*/  @!PT LDS RZ, [RZ] ;  /* 0x00000000fffff984 */ /* 0x000fe20000000800 */
[----:B------:R-:W-:Y:S01]  /*12850*/  @!PT LDS RZ, [RZ] ;  /* 0x00000000fffff984 */ /* 0x000fe20000000800 */
[----:B------:R0:W-:Y:S01]  /*12860*/  LDGSTS.E.BYPASS.LTC128B.128 [R4+0x1400], desc[UR36][R2.64], !P3 ;  /* 0x0140000002047fae */ /* 0x0001e2000d901d64 */
[----:B------:R-:W-:Y:S01]  /*12870*/  IMAD.MOV.U32 R13, RZ, RZ, R18 ;  /* 0x000000ffff0d7224 */ /* 0x000fe200078e0012 */
[C---:B------:R-:W-:Y:S02]  /*12880*/  ISETP.LT.OR P3, PT, R6.reuse, 0x31, P1 ;  /* 0x000000310600780c */ /* 0x040fe40000f61670 */
[----:B------:R0:W-:Y:S01]  /*12890*/  LDGSTS.E.BYPASS.LTC128B.128 [R4+0x4400], desc[UR36][R2.64+0x80], !P4 ;  /* 0x0440008002047fae */ /* 0x0001e2000e101d64 */
[----:B------:R-:W-:Y:S01]  /*128a0*/  ISETP.LT.OR P4, PT, R6, 0x31, !P0 ;  /* 0x000000310600780c */ /* 0x000fe20004781670 */
[----:B------:R-:W-:-:S12]  /*128b0*/  IMAD.MOV.U32 R8, RZ, RZ, R14 ;  /* 0x000000ffff087224 */ /* 0x000fd800078e000e */
[----:B0-----:R-:W-:Y:S05]  /*128c0*/  WARPSYNC.COLLECTIVE R15, `(.L_x_394) ;  /* 0x000000000f087348 */ /* 0x001fea0003c00000 */
[----:B------:R1:W2:Y:S02]  /*128d0*/  SHFL.IDX P6, R14, R13, R12, R11 ;  /* 0x0000000c0d0e7389 */ /* 0x0002a400000c000b */
[----:B012---:R-:W-:Y:S01]  /*128e0*/  ENDCOLLECTIVE ;  /* 0x000000000000791b */ /* 0x007fe20003800000 */
.L_x_394:
[----:B------:R-:W-:Y:S02]  /*128f0*/  IMAD.MOV.U32 R13, RZ, RZ, R24 ;  /* 0x000000ffff0d7224 */ /* 0x000fe400078e0018 */
[----:B------:R-:W-:Y:S01]  /*12900*/  IMAD.MOV.U32 R12, RZ, RZ, 0x4 ;  /* 0x00000004ff0c7424 */ /* 0x000fe200078e00ff */
[----:B------:R-:W-:-:S13]  /*12910*/  IADD3 R2, P2, R14, R5, RZ ;  /* 0x000000050e027210 */ /* 0x000fda0007f5e0ff */
[----:B------:R-:W-:Y:S05]  /*12920*/  WARPSYNC.COLLECTIVE R15, `(.L_x_395) ;  /* 0x000000000f087348 */ /* 0x000fea0003c00000 */
[----:B------:R0:W1:Y:S02]  /*12930*/  SHFL.IDX P6, R14, R13, R12, R11 ;  /* 0x0000000c0d0e7389 */ /* 0x00006400000c000b */
[----:B01----:R-:W-:Y:S01]  /*12940*/  ENDCOLLECTIVE ;  /* 0x000000000000791b */ /* 0x003fe20003800000 */
.L_x_395:
        /* <DEDUP_REMOVED lines=13> */
.L_x_396:
[----:B------:R-:W-:Y:S02]  /*12a20*/  IMAD.MOV.U32 R13, RZ, RZ, R24 ;  /* 0x000000ffff0d7224 */ /* 0x000fe400078e0018 */
[----:B------:R-:W-:Y:S02]  /*12a30*/  IMAD.MOV.U32 R12, RZ, RZ, 0x5 ;  /* 0x00000005ff0c7424 */ /* 0x000fe400078e00ff */
[----:B------:R-:W-:-:S07]  /*12a40*/  IMAD.MOV.U32 R10, RZ, RZ, R14 ;  /* 0x000000ffff0a7224 */ /* 0x000fce00078e000e */
[----:B------:R-:W-:Y:S05]  /*12a50*/  WARPSYNC.COLLECTIVE R15, `(.L_x_397) ;  /* 0x000000000f087348 */ /* 0x000fea0003c00000 */
[----:B------:R0:W1:Y:S02]  /*12a60*/  SHFL.IDX P6, R14, R13, R12, R11 ;  /* 0x0000000c0d0e7389 */ /* 0x00006400000c000b */
[----:B01----:R-:W-:Y:S01]  /*12a70*/  ENDCOLLECTIVE ;  /* 0x000000000000791b */ /* 0x003fe20003800000 */
.L_x_397:
[----:B------:R-:W-:-:S05]  /*12a80*/  IADD3 R2, P2, R10, R5, RZ ;  /* 0x000000050a027210 */ /* 0x000fca0007f5e0ff */
[----:B------:R-:W-:-:S05]  /*12a90*/  IMAD.X R3, RZ, RZ, R7, P2 ;  /* 0x000000ffff037224 */ /* 0x000fca00010e0607 */
[----:B------:R-:W-:Y:S01]  /*12aa0*/  @!PT LDS RZ, [RZ] ;  /* 0x00000000fffff984 */ /* 0x000fe20000000800 */
[----:B------:R-:W-:Y:S01]  /*12ab0*/  @!PT LDS RZ, [RZ] ;  /* 0x00000000fffff984 */ /* 0x000fe20000000800 */
[----:B------:R-:W-:Y:S01]  /*12ac0*/  @!PT LDS RZ, [RZ] ;  /* 0x00000000fffff984 */ /* 0x000fe20000000800 */
[----:B------:R0:W-:Y:S01]  /*12ad0*/  LDGSTS.E.BYPASS.LTC128B.128 [R4+0x2400], desc[UR36][R2.64], !P3 ;  /* 0x0240000002047fae */ /* 0x0001e2000d901d64 */
[----:B------:R-:W-:-:S03]  /*12ae0*/  IMAD.MOV.U32 R13, RZ, RZ, R18 ;  /* 0x000000ffff0d7224 */ /* 0x000fc600078e0012 */
[----:B------:R0:W-:Y:S01]  /*12af0*/  LDGSTS.E.BYPASS.LTC128B.128 [R4+0x5400], desc[UR36][R2.64+0x80], !P4 ;  /* 0x0540008002047fae */ /* 0x0001e2000e101d64 */
[----:B------:R-:W-:-:S07]  /*12b00*/  MOV R24, R14 ;  /* 0x0000000e00187202 */ /* 0x000fce0000000f00 */
[----:B0-----:R-:W-:Y:S05]  /*12b10*/  WARPSYNC.COLLECTIVE R15, `(.L_x_398) ;  /* 0x000000000f087348 */ /* 0x001fea0003c00000 */
[----:B------:R1:W2:Y:S02]  /*12b20*/  SHFL.IDX P6, R14, R13, R12, R11 ;  /* 0x0000000c0d0e7389 */ /* 0x0002a400000c000b */
[----:B012---:R-:W-:Y:S01]  /*12b30*/  ENDCOLLECTIVE ;  /* 0x000000000000791b */ /* 0x007fe20003800000 */
.L_x_398:
[----:B------:R-:W-:Y:S05]  /*12b40*/  BRA `(.L_x_399) ;  /* 0xffffffc000147947 */ /* 0x000fea000383ffff */
.L_x_295:
        /* <DEDUP_REMOVED lines=8> */
.L_x_401:
[----:B------:R-:W-:Y:S05]  /*12bd0*/  BSYNC B0 ;  /* 0x0000000000007941 */ /* 0x000fea0003800000 */
.L_x_400:
[----:B------:R-:W-:Y:S01]  /*12be0*/  IMAD.MOV.U32 R13, RZ, RZ, R16 ;  /* 0x000000ffff0d7224 */ /* 0x000fe200078e0010 */
[----:B------:R-:W-:Y:S01]  /*12bf0*/  MOV R0, R14 ;  /* 0x0000000e00007202 */ /* 0x000fe20000000f00 */
[----:B------:R-:W-:Y:S01]  /*12c00*/  IMAD.MOV.U32 R12, RZ, RZ, 0x1 ;  /* 0x00000001ff0c7424 */ /* 0x000fe200078e00ff */
[----:B------:R-:W-:Y:S01]  /*12c10*/  IADD3 R7, R19, R9, RZ ;  /* 0x0000000913077210 */ /* 0x000fe20007ffe0ff */
[----:B------:R-:W-:Y:S02]  /*12c20*/  IMAD.MOV.U32 R11, RZ, RZ, 0x1f ;  /* 0x0000001fff0b7424 */ /* 0x000fe400078e00ff */
[----:B------:R-:W-:-:S07]  /*12c30*/  IMAD.MOV.U32 R15, RZ, RZ, -0x1 ;  /* 0xffffffffff0f7424 */ /* 0x000fce00078e00ff */
[----:B------:R-:W-:Y:S05]  /*12c40*/  WARPSYNC.COLLECTIVE R15, `(.L_x_402) ;  /* 0x000000000f087348 */ /* 0x000fea0003c00000 */
[----:B------:R0:W1:Y:S02]  /*12c50*/  SHFL.IDX P6, R14, R13, R12, R11 ;  /* 0x0000000c0d0e7389 */ /* 0x00006400000c000b */
[----:B01----:R-:W-:Y:S01]  /*12c60*/  ENDCOLLECTIVE ;  /* 0x000000000000791b */ /* 0x003fe20003800000 */
.L_x_402:
[----:B------:R-:W-:Y:S02]  /*12c70*/  ULDC UR4, c[0x0][0xc3c] ;  /* 0x00030f0000047ab9 */ /* 0x000fe40000000800 */
[----:B------:R-:W-:-:S13]  /*12c80*/  ISETP.GE.OR P1, PT, R7, UR4, !P0 ;  /* 0x0000000407007c0c */ /* 0x000fda000c726670 */
[----:B------:R-:W0:Y:S08]  /*12c90*/  @!P1 LDC.64 R4, c[0x0][0xc80] ;  /* 0x00032000ff049b82 */ /* 0x000e300000000a00 */
[----:B------:R-:W1:Y:S01]  /*12ca0*/  @!P1 LDC.64 R2, c[0x0][0xc78] ;  /* 0x00031e00ff029b82 */ /* 0x000e620000000a00 */
[----:B------:R-:W-:Y:S01]  /*12cb0*/  CS2R R10, SRZ ;  /* 0x00000000000a7805 */ /* 0x000fe2000001ff00 */
[----:B------:R-:W-:-:S02]  /*12cc0*/  IMAD.MOV.U32 R8, RZ, RZ, R14 ;  /* 0x000000ffff087224 */ /* 0x000fc400078e000e */
[----:B0-----:R-:W-:-:S06]  /*12cd0*/  @!P1 IMAD.WIDE R4, R7, 0x4, R4 ;  /* 0x0000000407049825 */ /* 0x001fcc00078e0204 */
[----:B------:R-:W2:Y:S01]  /*12ce0*/  @!P1 LDG.E R4, desc[UR36][R4.64] ;  /* 0x0000002404049981 */ /* 0x000ea2000c1e1900 */
[----:B-1----:R-:W-:-:S06]  /*12cf0*/  @!P1 IMAD.WIDE R2, R7, 0x4, R2 ;  /* 0x0000000407029825 */ /* 0x002fcc00078e0202 */
[----:B------:R-:W3:Y:S01]  /*12d00*/  @!P1 LDG.E R2, desc[UR36][R2.64] ;  /* 0x0000002402029981 */ /* 0x000ee2000c1e1900 */
[----:B------:R-:W-:Y:S01]  /*12d10*/  IMAD.MOV.U32 R7, RZ, RZ, RZ ;  /* 0x000000ffff077224 */ /* 0x000fe200078e00ff */
[C---:B------:R-:W-:Y:S02]  /*12d20*/  ISETP.GE.U32.AND P2, PT, R9.reuse, 0x2, PT ;  /* 0x000000020900780c */ /* 0x040fe40003f46070 */
[C---:B------:R-:W-:Y:S02]  /*12d30*/  ISETP.GE.U32.AND P3, PT, R9.reuse, 0x4, PT ;  /* 0x000000040900780c */ /* 0x040fe40003f66070 */
[C---:B------:R-:W-:Y:S02]  /*12d40*/  ISETP.GE.U32.AND P4, PT, R9.reuse, 0x8, PT ;  /* 0x000000080900780c */ /* 0x040fe40003f86070 */
[C---:B------:R-:W-:Y:S01]  /*12d50*/  ISETP.GE.U32.AND P5, PT, R9.reuse, 0x10, PT ;  /* 0x000000100900780c */ /* 0x040fe20003fa6070 */
[----:B--2---:R-:W-:Y:S02]  /*12d60*/  @!P1 IMAD.MOV.U32 R7, RZ, RZ, R4 ;  /* 0x000000ffff079224 */ /* 0x004fe400078e0004 */
[----:B---3--:R-:W-:Y:S01]  /*12d70*/  @!P1 IMAD.MOV.U32 R10, RZ, RZ, R2 ;  /* 0x000000ffff0a9224 */ /* 0x008fe200078e0002 */
[----:B------:R-:W-:-:S03]  /*12d80*/  ISETP.NE.AND P1, PT, R9, RZ, PT ;  /* 0x000000ff0900720c */ /* 0x000fc60003f25270 */
[----:B------:R-:W-:-:S10]  /*12d90*/  IMAD R13, R10, R7, RZ ;  /* 0x000000070a0d7224 */ /* 0x000fd400078e02ff */
[----:B------:R-:W-:Y:S05]  /*12da0*/  WARPSYNC.COLLECTIVE R15, `(.L_x_403) ;  /* 0x000000000f087348 */ /* 0x000fea0003c00000 */
[----:B------:R0:W1:Y:S02]  /*12db0*/  SHFL.UP P6, R14, R13, R12, R11 ;  /* 0x0400000c0d0e7389 */ /* 0x00006400000c000b */
[----:B01----:R-:W-:Y:S01]  /*12dc0*/  ENDCOLLECTIVE ;  /* 0x000000000000791b */ /* 0x003fe20003800000 */
.L_x_403:
[----:B------:R-:W-:Y:S02]  /*12dd0*/  MOV R12, 0x2 ;  /* 0x00000002000c7802 */ /* 0x000fe40000000f00 */
[----:B------:R-:W-:-:S05]  /*12de0*/  SEL R6, R14, RZ, P1 ;  /* 0x000000ff0e067207 */ /* 0x000fca0000800000 */
[----:B------:R-:W-:-:S04]  /*12df0*/  IMAD.IADD R6, R13, 0x1, R6 ;  /* 0x000000010d067824 */ /* 0x000fc800078e0206 */
[----:B------:R-:W-:-:S07]  /*12e00*/  IMAD.MOV.U32 R13, RZ, RZ, R6 ;  /* 0x000000ffff0d7224 */ /* 0x000fce00078e0006 */
[----:B------:R-:W-:Y:S05]  /*12e10*/  WARPSYNC.COLLECTIVE R15, `(.L_x_404) ;  /* 0x000000000f087348 */ /* 0x000fea0003c00000 */
[----:B------:R0:W1:Y:S02]  /*12e20*/  SHFL.UP P6, R14, R13, R12, R11 ;  /* 0x0400000c0d0e7389 */ /* 0x00006400000c000b */
[----:B01----:R-:W-:Y:S01]  /*12e30*/  ENDCOLLECTIVE ;  /* 0x000000000000791b */ /* 0x003fe20003800000 */
.L_x_404:
[----:B------:R-:W-:Y:S01]  /*12e40*/  IMAD.MOV.U32 R12, RZ, RZ, 0x4 ;  /* 0x00000004ff0c7424 */ /* 0x000fe200078e00ff */
[----:B------:R-:W-:-:S05]  /*12e50*/  SEL R3, R14, RZ, P2 ;  /* 0x000000ff0e037207 */ /* 0x000fca0001000000 */
[----:B------:R-:W-:Y:S02]  /*12e60*/  IMAD.IADD R2, R6, 0x1, R3 ;  /* 0x0000000106027824 */ /* 0x000fe400078e0203 */
[----:B------:R-:W-:Y:S02]  /*12e70*/  IMAD.MOV.U32 R6, RZ, RZ, RZ ;  /* 0x000000ffff067224 */ /* 0x000fe400078e00ff */
[----:B------:R-:W-:-:S07]  /*12e80*/  IMAD.MOV.U32 R13, RZ, RZ, R2 ;  /* 0x000000ffff0d7224 */ /* 0x000fce00078e0002 */
[----:B------:R-:W-:Y:S05]  /*12e90*/  WARPSYNC.COLLECTIVE R15, `(.L_x_405) ;  /* 0x000000000f087348 */ /* 0x000fea0003c00000 */
[----:B------:R0:W1:Y:S02]  /*12ea0*/  SHFL.UP P6, R14, R13, R12, R11 ;  /* 0x0400000c0d0e7389 */ /* 0x00006400000c000b */
[----:B01----:R-:W-:Y:S01]  /*12eb0*/  ENDCOLLECTIVE ;  /* 0x000000000000791b */ /* 0x003fe20003800000 */
.L_x_405:
[----:B------:R-:W-:Y:S02]  /*12ec0*/  MOV R12, 0x8 ;  /* 0x00000008000c7802 */ /* 0x000fe40000000f00 */
[----:B------:R-:W-:-:S05]  /*12ed0*/  SEL R3, R14, RZ, P3 ;  /* 0x000000ff0e037207 */ /* 0x000fca0001800000 */
[----:B------:R-:W-:-:S04]  /*12ee0*/  IMAD.IADD R3, R2, 0x1, R3 ;  /* 0x0000000102037824 */ /* 0x000fc800078e0203 */
[----:B------:R-:W-:-:S07]  /*12ef0*/  IMAD.MOV.U32 R13, RZ, RZ, R3 ;  /* 0x000000ffff0d7224 */ /* 0x000fce00078e0003 */
[----:B------:R-:W-:Y:S05]  /*12f00*/  WARPSYNC.COLLECTIVE R15, `(.L_x_406) ;  /* 0x000000000f087348 */ /* 0x000fea0003c00000 */
[----:B------:R0:W1:Y:S02]  /*12f10*/  SHFL.UP P6, R14, R13, R12, R11 ;  /* 0x0400000c0d0e7389 */ /* 0x00006400000c000b */
[----:B01----:R-:W-:Y:S01]  /*12f20*/  ENDCOLLECTIVE ;  /* 0x000000000000791b */ /* 0x003fe20003800000 */
.L_x_406:
[----:B------:R-:W-:Y:S01]  /*12f30*/  IMAD.MOV.U32 R12, RZ, RZ, 0x10 ;  /* 0x00000010ff0c7424 */ /* 0x000fe200078e00ff */
[----:B------:R-:W-:-:S05]  /*12f40*/  SEL R4, R14, RZ, P4 ;  /* 0x000000ff0e047207 */ /* 0x000fca0002000000 */
[----:B------:R-:W-:-:S04]  /*12f50*/  IMAD.IADD R4, R3, 0x1, R4 ;  /* 0x0000000103047824 */ /* 0x000fc800078e0204 */
[----:B------:R-:W-:-:S07]  /*12f60*/  IMAD.MOV.U32 R13, RZ, RZ, R4 ;  /* 0x000000ffff0d7224 */ /* 0x000fce00078e0004 */
[----:B------:R-:W-:Y:S05]  /*12f70*/  WARPSYNC.COLLECTIVE R15, `(.L_x_407) ;  /* 0x000000000f087348 */ /* 0x000fea0003c00000 */
[----:B------:R0:W1:Y:S02]  /*12f80*/  SHFL.UP P6, R14, R13, R12, R11 ;  /* 0x0400000c0d0e7389 */ /* 0x00006400000c000b */
[----:B01----:R-:W-:Y:S01]  /*12f90*/  ENDCOLLECTIVE ;  /* 0x000000000000791b */ /* 0x003fe20003800000 */
.L_x_407:
[----:B------:R-:W-:Y:S01]  /*12fa0*/  MOV R12, 0x1f ;  /* 0x0000001f000c7802 */ /* 0x000fe20000000f00 */
[----:B------:R-:W-:Y:S01]  /*12fb0*/  IMAD.MOV.U32 R11, RZ, RZ, 0x1f ;  /* 0x0000001fff0b7424 */ /* 0x000fe200078e00ff */
[----:B------:R-:W-:-:S05]  /*12fc0*/  SEL R3, R14, RZ, P5 ;  /* 0x000000ff0e037207 */ /* 0x000fca0002800000 */
[----:B------:R-:W-:-:S04]  /*12fd0*/  IMAD.IADD R2, R4, 0x1, R3 ;  /* 0x0000000104027824 */ /* 0x000fc800078e0203 */
[----:B------:R-:W-:-:S07]  /*12fe0*/  IMAD.MOV.U32 R13, RZ, RZ, R2 ;  /* 0x000000ffff0d7224 */ /* 0x000fce00078e0002 */
[----:B------:R-:W-:Y:S05]  /*12ff0*/  WARPSYNC.COLLECTIVE R15, `(.L_x_408) ;  /* 0x000000000f087348 */ /* 0x000fea0003c00000 */
[----:B------:R0:W1:Y:S02]  /*13000*/  SHFL.IDX P6, R14, R13, R12, R11 ;  /* 0x0000000c0d0e7389 */ /* 0x00006400000c000b */
[----:B01----:R-:W-:Y:S01]  /*13010*/  ENDCOLLECTIVE ;  /* 0x000000000000791b */ /* 0x003fe20003800000 */
.L_x_408:
[----:B------:R-:W-:Y:S05]  /*13020*/  BRA `(.L_x_409) ;  /* 0xffffffc000247947 */ /* 0x000fea000383ffff */
.L_x_298:
[----:B------:R-:W-:Y:S01]  /*13030*/  BSSY B0, `(.L_x_410) ;  /* 0x0000007000007945 */ /* 0x000fe20003800000 */
[----:B------:R-:W-:Y:S02]  /*13040*/  IMAD.MOV.U32 R12, RZ, RZ, 0x1 ;  /* 0x00000001ff0c7424 */ /* 0x000fe400078e00ff */
[----:B------:R-:W-:Y:S02]  /*13050*/  IMAD.MOV.U32 R11, RZ, RZ, RZ ;  /* 0x000000ffff0b7224 */ /* 0x000fe400078e00ff */
[----:B------:R-:W-:-:S07]  /*13060*/  IMAD.MOV.U32 R15, RZ, RZ, -0x1 ;  /* 0xffffffffff0f7424 */ /* 0x000fce00078e00ff */
[----:B------:R-:W-:Y:S05]  /*13070*/  WARPSYNC.COLLECTIVE R15, `(.L_x_411) ;  /* 0x000000000f087348 */ /* 0x000fea0003c00000 */
[----:B------:R0:W1:Y:S02]  /*13080*/  SHFL.UP P6, R14, R13, R12, R11 ;  /* 0x0400000c0d0e7389 */ /* 0x00006400000c000b */
[----:B01----:R-:W-:Y:S01]  /*13090*/  ENDCOLLECTIVE ;  /* 0x000000000000791b */ /* 0x003fe20003800000 */
.L_x_411:
[----:B------:R-:W-:Y:S05]  /*130a0*/  BSYNC B0 ;  /* 0x0000000000007941 */ /* 0x000fea0003800000 */
.L_x_410:
[----:B------:R-:W-:Y:S01]  /*130b0*/  SEL R14, R14, RZ, P1 ;  /* 0x000000ff0e0e7207 */ /* 0x000fe20000800000 */
[----:B------:R-:W-:Y:S02]  /*130c0*/  IMAD.MOV.U32 R12, RZ, RZ, 0x2 ;  /* 0x00000002ff0c7424 */ /* 0x000fe400078e00ff */
[----:B------:R-:W-:Y:S01]  /*130d0*/  IMAD.MOV.U32 R11, RZ, RZ, RZ ;  /* 0x000000ffff0b7224 */ /* 0x000fe200078e00ff */
[----:B------:R-:W-:Y:S01]  /*130e0*/  IADD3 R13, R13, R14, RZ ;  /* 0x0000000e0d0d7210 */ /* 0x000fe20007ffe0ff */
[----:B------:R-:W-:-:S07]  /*130f0*/  IMAD.MOV.U32 R15, RZ, RZ, -0x1 ;  /* 0xffffffffff0f7424 */ /* 0x000fce00078e00ff */
[----:B------:R-:W-:Y:S05]  /*13100*/  WARPSYNC.COLLECTIVE R15, `(.L_x_412) ;  /* 0x000000000f087348 */ /* 0x000fea0003c00000 */
[----:B------:R0:W1:Y:S02]  /*13110*/  SHFL.UP P6, R14, R13, R12, R11 ;  /* 0x0400000c0d0e7389 */ /* 0x00006400000c000b */
[----:B01----:R-:W-:Y:S01]  /*13120*/  ENDCOLLECTIVE ;  /* 0x000000000000791b */ /* 0x003fe20003800000 */
.L_x_412:
[----:B------:R-:W-:Y:S02]  /*13130*/  MOV R12, 0x4 ;  /* 0x00000004000c7802 */ /* 0x000fe40000000f00 */
[----:B------:R-:W-:-:S05]  /*13140*/  SEL R2, R14, RZ, P2 ;  /* 0x000000ff0e027207 */ /* 0x000fca0001000000 */
[----:B------:R-:W-:-:S04]  /*13150*/  IMAD.IADD R2, R13, 0x1, R2 ;  /* 0x000000010d027824 */ /* 0x000fc800078e0202 */
[----:B------:R-:W-:-:S07]  /*13160*/  IMAD.MOV.U32 R13, RZ, RZ, R2 ;  /* 0x000000ffff0d7224 */ /* 0x000fce00078e0002 */
[----:B------:R-:W-:Y:S05]  /*13170*/  WARPSYNC.COLLECTIVE R15, `(.L_x_413) ;  /* 0x000000000f087348 */ /* 0x000fea0003c00000 */
[----:B------:R0:W1:Y:S02]  /*13180*/  SHFL.UP P6, R14, R13, R12, R11 ;  /* 0x0400000c0d0e7389 */ /* 0x00006400000c000b */
[----:B01----:R-:W-:Y:S01]  /*13190*/  ENDCOLLECTIVE ;  /* 0x000000000000791b */ /* 0x003fe20003800000 */
.L_x_413:
[----:B------:R-:W-:Y:S01]  /*131a0*/  IMAD.MOV.U32 R12, RZ, RZ, 0x8 ;  /* 0x00000008ff0c7424 */ /* 0x000fe200078e00ff */
[----:B------:R-:W-:-:S05]  /*131b0*/  SEL R3, R14, RZ, P3 ;  /* 0x000000ff0e037207 */ /* 0x000fca0001800000 */
[----:B------:R-:W-:-:S04]  /*131c0*/  IMAD.IADD R3, R2, 0x1, R3 ;  /* 0x0000000102037824 */ /* 0x000fc800078e0203 */
[----:B------:R-:W-:-:S07]  /*131d0*/  IMAD.MOV.U32 R13, RZ, RZ, R3 ;  /* 0x000000ffff0d7224 */ /* 0x000fce00078e0003 */
[----:B------:R-:W-:Y:S05]  /*131e0*/  WARPSYNC.COLLECTIVE R15, `(.L_x_414) ;  /* 0x000000000f087348 */ /* 0x000fea0003c00000 */
[----:B------:R0:W1:Y:S02]  /*131f0*/  SHFL.UP P6, R14, R13, R12, R11 ;  /* 0x0400000c0d0e7389 */ /* 0x00006400000c000b */
[----:B01----:R-:W-:Y:S01]  /*13200*/  ENDCOLLECTIVE ;  /* 0x000000000000791b */ /* 0x003fe20003800000 */
.L_x_414:
[----:B------:R-:W-:Y:S02]  /*13210*/  MOV R12, 0x10 ;  /* 0x00000010000c7802 */ /* 0x000fe40000000f00 */
[----:B------:R-:W-:-:S05]  /*13220*/  SEL R4, R14, RZ, P4 ;  /* 0x000000ff0e047207 */ /* 0x000fca0002000000 */
[----:B------:R-:W-:-:S04]  /*13230*/  IMAD.IADD R4, R3, 0x1, R4 ;  /* 0x0000000103047824 */ /* 0x000fc800078e0204 */
[----:B------:R-:W-:-:S07]  /*13240*/  IMAD.MOV.U32 R13, RZ, RZ, R4 ;  /* 0x000000ffff0d7224 */ /* 0x000fce00078e0004 */
[----:B------:R-:W-:Y:S05]  /*13250*/  WARPSYNC.COLLECTIVE R15, `(.L_x_415) ;  /* 0x000000000f087348 */ /* 0x000fea0003c00000 */
[----:B------:R0:W1:Y:S02]  /*13260*/  SHFL.UP P6, R14, R13, R12, R11 ;  /* 0x0400000c0d0e7389 */ /* 0x00006400000c000b */
[----:B01----:R-:W-:Y:S01]  /*13270*/  ENDCOLLECTIVE ;  /* 0x000000000000791b */ /* 0x003fe20003800000 */
.L_x_415:
[----:B------:R-:W-:Y:S02]  /*13280*/  IMAD.MOV.U32 R12, RZ, RZ, 0x1f ;  /* 0x0000001fff0c7424 */ /* 0x000fe400078e00ff */
[----:B------:R-:W-:Y:S01]  /*13290*/  IMAD.MOV.U32 R11, RZ, RZ, 0x1f ;  /* 0x0000001fff0b7424 */ /* 0x000fe200078e00ff */
[----:B------:R-:W-:-:S05]  /*132a0*/  SEL R3, R14, RZ, P5 ;  /* 0x000000ff0e037207 */ /* 0x000fca0002800000 */
[----:B------:R-:W-:-:S04]  /*132b0*/  IMAD.IADD R2, R4, 0x1, R3 ;  /* 0x0000000104027824 */ /* 0x000fc800078e0203 */
[----:B------:R-:W-:-:S07]  /*132c0*/  IMAD.MOV.U32 R13, RZ, RZ, R2 ;  /* 0x000000ffff0d7224 */ /* 0x000fce00078e0002 */
[----:B------:R-:W-:Y:S05]  /*132d0*/  WARPSYNC.COLLECTIVE R15, `(.L_x_416) ;  /* 0x000000000f087348 */ /* 0x000fea0003c00000 */
[----:B------:R0:W1:Y:S02]  /*132e0*/  SHFL.IDX P6, R14, R13, R12, R11 ;  /* 0x0000000c0d0e7389 */ /* 0x00006400000c000b */
[----:B01----:R-:W-:Y:S01]  /*132f0*/  ENDCOLLECTIVE ;  /* 0x000000000000791b */ /* 0x003fe20003800000 */
.L_x_416:
[----:B------:R-:W-:Y:S05]  /*13300*/  BRA `(.L_x_417) ;  /* 0xffffffc000107947 */ /* 0x000fea000383ffff */
.L_x_300:
[----:B------:R-:W-:Y:S01]  /*13310*/  BSSY B0, `(.L_x_418) ;  /* 0x0000006000007945 */ /* 0x000fe20003800000 */
[----:B------:R-:W-:Y:S01]  /*13320*/  PLOP3.LUT P6, PT, P6, PT, PT, 0x8, 0x0 ;  /* 0x000000000000781c */ /* 0x000fe200037ce170 */
[----:B------:R-:W-:-:S12]  /*13330*/  IMAD.MOV.U32 R15, RZ, RZ, -0x1 ;  /* 0xffffffffff0f7424 */ /* 0x000fd800078e00ff */
[----:B0-----:R-:W-:Y:S05]  /*13340*/  WARPSYNC.COLLECTIVE R15, `(.L_x_419) ;  /* 0x000000000f087348 */ /* 0x001fea0003c00000 */
[----:B------:R-:W-:Y:S01]  /*13350*/  VOTE.ANY R14, PT, P6 ;  /* 0x00000000000e7806 */ /* 0x000fe200030e0100 */
[----:B0-----:R-:W-:Y:S06]  /*13360*/  ENDCOLLECTIVE ;  /* 0x000000000000791b */ /* 0x001fec0003800000 */
.L_x_419:
[----:B------:R-:W-:Y:S05]  /*13370*/  BSYNC B0 ;  /* 0x0000000000007941 */ /* 0x000fea0003800000 */
.L_x_418:
[----:B------:R-:W-:Y:S01]  /*13380*/  MOV R3, R14 ;  /* 0x0000000e00037202 */ /* 0x000fe20000000f00 */
[----:B------:R-:W-:Y:S02]  /*13390*/  IMAD.MOV.U32 R13, RZ, RZ, R7 ;  /* 0x000000ffff0d7224 */ /* 0x000fe400078e0007 */
[----:B------:R-:W-:Y:S01]  /*133a0*/  IMAD.MOV.U32 R11, RZ, RZ, 0x1f ;  /* 0x0000001fff0b7424 */ /* 0x000fe200078e00ff */
[----:B------:R-:W0:Y:S01]  /*133b0*/  POPC R4, R3 ;  /* 0x0000000300047309 */ /* 0x000e220000000000 */
[----:B------:R-:W-:Y:S02]  /*133c0*/  IMAD.MOV.U32 R15, RZ, RZ, -0x1 ;  /* 0xffffffffff0f7424 */ /* 0x000fe400078e00ff */
[----:B0-----:R-:W-:-:S07]  /*133d0*/  IMAD.MOV.U32 R12, RZ, RZ, R4 ;  /* 0x000000ffff0c7224 */ /* 0x001fce00078e0004 */
[----:B------:R-:W-:Y:S05]  /*133e0*/  WARPSYNC.COLLECTIVE R15, `(.L_x_420) ;  /* 0x000000000f087348 */ /* 0x000fea0003c00000 */
[----:B------:R0:W1:Y:S02]  /*133f0*/  SHFL.IDX P6, R14, R13, R12, R11 ;  /* 0x0000000c0d0e7389 */ /* 0x00006400000c000b */
[----:B01----:R-:W-:Y:S01]  /*13400*/  ENDCOLLECTIVE ;  /* 0x000000000000791b */ /* 0x003fe20003800000 */
.L_x_420:
[----:B------:R-:W-:Y:S01]  /*13410*/  MOV R13, R10 ;  /* 0x0000000a000d7202 */ /* 0x000fe20000000f00 */
[----:B------:R-:W-:-:S07]  /*13420*/  IMAD.MOV.U32 R7, RZ, RZ, R14 ;  /* 0x000000ffff077224 */ /* 0x000fce00078e000e */
[----:B------:R-:W-:Y:S05]  /*13430*/  WARPSYNC.COLLECTIVE R15, `(.L_x_421) ;  /* 0x000000000f087348 */ /* 0x000fea0003c00000 */
[----:B------:R0:W1:Y:S02]  /*13440*/  SHFL.IDX P6, R14, R13, R12, R11 ;  /* 0x0000000c0d0e7389 */ /* 0x00006400000c000b */
[----:B01----:R-:W-:Y:S01]  /*13450*/  ENDCOLLECTIVE ;  /* 0x000000000000791b */ /* 0x003fe20003800000 */
.L_x_421:
[----:B------:R-:W-:Y:S01]  /*13460*/  IMAD.MOV.U32 R10, RZ, RZ, R14 ;  /* 0x000000ffff0a7224 */ /* 0x000fe200078e000e */
[----:B------:R-:W-:Y:S06]  /*13470*/  BRA `(.L_x_422) ;  /* 0xffffffbc00f07947 */ /* 0x000fec000383ffff */
.L_x_302:
[----:B------:R-:W-:Y:S01]  /*13480*/  BSSY B0, `(.L_x_423) ;  /* 0x0000007000007945 */ /* 0x000fe20003800000 */
[----:B------:R-:W-:Y:S02]  /*13490*/  IMAD.MOV.U32 R13, RZ, RZ, R2 ;  /* 0x000000ffff0d7224 */ /* 0x000fe400078e0002 */
[----:B------:R-:W-:Y:S02]  /*134a0*/  IMAD.MOV.U32 R11, RZ, RZ, 0x1f ;  /* 0x0000001fff0b7424 */ /* 0x000fe400078e00ff */
[----:B------:R-:W-:-:S07]  /*134b0*/  IMAD.MOV.U32 R15, RZ, RZ, -0x1 ;  /* 0xffffffffff0f7424 */ /* 0x000fce00078e00ff */
[----:B0123--:R-:W-:Y:S05]  /*134c0*/  WARPSYNC.COLLECTIVE R15, `(.L_x_424) ;  /* 0x000000000f087348 */ /* 0x00ffea0003c00000 */
[----:B------:R4:W0:Y:S02]  /*134d0*/  SHFL.IDX P6, R14, R13, R12, R11 ;  /* 0x0000000c0d0e7389 */ /* 0x00082400000c000b */
[----:B01234-:R-:W-:Y:S01]  /*134e0*/  ENDCOLLECTIVE ;  /* 0x000000000000791b */ /* 0x01ffe20003800000 */
.L_x_424:
[----:B------:R-:W-:Y:S05]  /*134f0*/  BSYNC B0 ;  /* 0x0000000000007941 */ /* 0x000fea0003800000 */
.L_x_423:
[----:B------:R-:W-:Y:S01]  /*13500*/  IMAD.MOV.U32 R6, RZ, RZ, R14 ;  /* 0x000000ffff067224 */ /* 0x000fe200078e000e */
[----:B------:R-:W-:Y:S06]  /*13510*/  BRA `(.L_x_301) ;  /* 0xffffffbc00e07947 */ /* 0x000fec000383ffff */
.L_x_306:
[----:B-1----:R1:W3:Y:S02]  /*13520*/  SYNCS.PHASECHK.TRANS64.TRYWAIT P0, [R4+URZ+0x2a820], R0 ;  /* 0x02a82000040075a7 */ /* 0x0022e4000800017f */
[----:B---3--:R-:W-:Y:S05]  /*13530*/  @!P0 NANOSLEEP.SYNCS 0x989680 ;  /* 0x009896800000895d */ /* 0x008fea0003900000 */
[----:B------:R-:W3:Y:S02]  /*13540*/  @!P0 SYNCS.PHASECHK.TRANS64 P0, [R4+URZ+0x2a820], R0 ;  /* 0x02a82000040085a7 */ /* 0x000ee4000800007f */
[----:B---3--:R-:W-:Y:S05]  /*13550*/  @!P0 BRA `(.L_x_306) ;  /* 0xfffffffc00f08947 */ /* 0x008fea000383ffff */
[----:B------:R-:W-:Y:S05]  /*13560*/  BRA `(.L_x_425) ;  /* 0xffffffc400387947 */ /* 0x000fea000383ffff */
.L_x_307:
[----:B------:R-:W3:Y:S01]  /*13570*/  S2R R2, SR_TID.X ;  /* 0x0000000000027919 */ /* 0x000ee20000002100 */
[----:B------:R-:W-:Y:S01]  /*13580*/  BSSY B0, `(.L_x_426) ;  /* 0x000000a000007945 */ /* 0x000fe20003800000 */
[----:B------:R-:W-:Y:S02]  /*13590*/  IMAD.MOV.U32 R12, RZ, RZ, RZ ;  /* 0x000000ffff0c7224 */ /* 0x000fe400078e00ff */
[----:B------:R-:W-:Y:S02]  /*135a0*/  IMAD.MOV.U32 R11, RZ, RZ, 0x1f ;  /* 0x0000001fff0b7424 */ /* 0x000fe400078e00ff */
[----:B------:R-:W-:Y:S01]  /*135b0*/  IMAD.MOV.U32 R15, RZ, RZ, -0x1 ;  /* 0xffffffffff0f7424 */ /* 0x000fe200078e00ff */
[----:B---3--:R-:W-:-:S04]  /*135c0*/  SHF.R.U32.HI R2, RZ, 0x5, R2 ;  /* 0x00000005ff027819 */ /* 0x008fc80000011602 */
[----:B------:R-:W-:-:S04]  /*135d0*/  LOP3.LUT R2, R2, 0x3, RZ, 0xc0, !PT ;  /* 0x0000000302027812 */ /* 0x000fc800078ec0ff */
[----:B------:R-:W-:-:S07]  /*135e0*/  MOV R13, R2 ;  /* 0x00000002000d7202 */ /* 0x000fce0000000f00 */
[----:B012---:R-:W-:Y:S05]  /*135f0*/  WARPSYNC.COLLECTIVE R15, `(.L_x_427) ;  /* 0x000000000f087348 */ /* 0x007fea0003c00000 */
[----:B------:R3:W4:Y:S02]  /*13600*/  SHFL.IDX P6, R14, R13, R12, R11 ;  /* 0x0000000c0d0e7389 */ /* 0x00072400000c000b */
[----:B01234-:R-:W-:Y:S01]  /*13610*/  ENDCOLLECTIVE ;  /* 0x000000000000791b */ /* 0x01ffe20003800000 */
.L_x_427:
[----:B------:R-:W-:Y:S05]  /*13620*/  BSYNC B0 ;  /* 0x0000000000007941 */ /* 0x000fea0003800000 */
.L_x_426:
[----:B------:R-:W-:Y:S05]  /*13630*/  BRA `(.L_x_428) ;  /* 0xffffffc400207947 */ /* 0x000fea000383ffff */
.L_x_310:
[----:B------:R-:W-:Y:S01]  /*13640*/  BSSY B1, `(.L_x_429) ;  /* 0x0000006000017945 */ /* 0x000fe20003800000 */
[----:B------:R-:W-:-:S07]  /*13650*/  IMAD.MOV.U32 R15, RZ, RZ, -0x1 ;  /* 0xffffffffff0f7424 */ /* 0x000fce00078e00ff */
[----:B012---:R-:W-:Y:S05]  /*13660*/  WARPSYNC.COLLECTIVE R15, `(.L_x_430) ;  /* 0x000000000f0c7348 */ /* 0x007fea0003c00000 */
[----:B------:R-:W-:Y:S02]  /*13670*/  ELECT P6, UR62, PT ;  /* 0x00000000003e782f */ /* 0x000fe400038c0000 */
[----:B------:R-:W-:Y:S01]  /*13680*/  MOV R14, UR62 ;  /* 0x0000003e000e7c02 */ /* 0x000fe20008000f00 */
[----:B012---:R-:W-:Y:S10]  /*13690*/  ENDCOLLECTIVE ;  /* 0x000000000000791b */ /* 0x007ff40003800000 */
.L_x_430:
[----:B------:R-:W-:Y:S05]  /*136a0*/  BSYNC B1 ;  /* 0x0000000000017941 */ /* 0x000fea0003800000 */
.L_x_429:
[----:B------:R-:W-:Y:S05]  /*136b0*/  BRA `(.L_x_431) ;  /* 0xffffffc400187947 */ /* 0x000fea000383ffff */
.L_x_312:
[----:B-1----:R1:W3:Y:S02]  /*136c0*/  SYNCS.PHASECHK.TRANS64.TRYWAIT P1, [R5+URZ+0x2a840], R0 ;  /* 0x02a84000050075a7 */ /* 0x0022e4000802017f */
[----:B---3--:R-:W-:Y:S05]  /*136d0*/  @!P1 NANOSLEEP.SYNCS 0x989680 ;  /* 0x009896800000995d */ /* 0x008fea0003900000 */
[----:B------:R-:W3:Y:S02]  /*136e0*/  @!P1 SYNCS.PHASECHK.TRANS64 P1, [R5+URZ+0x2a840], R0 ;  /* 0x02a84000050095a7 */ /* 0x000ee4000802007f */
[----:B---3--:R-:W-:Y:S05]  /*136f0*/  @!P1 BRA `(.L_x_312) ;  /* 0xfffffffc00f09947 */ /* 0x008fea000383ffff */
[----:B------:R-:W-:Y:S05]  /*13700*/  BRA `(.L_x_432) ;  /* 0xffffffc400407947 */ /* 0x000fea000383ffff */
.L_x_314:
[----:B---3--:R3:W4:Y:S02]  /*13710*/  SYNCS.PHASECHK.TRANS64.TRYWAIT P1, [R27+URZ+0x2a840], R2 ;  /* 0x02a840021b0075a7 */ /* 0x008724000802017f */
[----:B----4-:R-:W-:Y:S05]  /*13720*/  @!P1 NANOSLEEP.SYNCS 0x989680 ;  /* 0x009896800000995d */ /* 0x010fea0003900000 */
[----:B------:R-:W4:Y:S02]  /*13730*/  @!P1 SYNCS.PHASECHK.TRANS64 P1, [R27+URZ+0x2a840], R2 ;  /* 0x02a840021b0095a7 */ /* 0x000f24000802007f */
[----:B----4-:R-:W-:Y:S05]  /*13740*/  @!P1 BRA `(.L_x_314) ;  /* 0xfffffffc00f09947 */ /* 0x010fea000383ffff */
[----:B------:R-:W-:Y:S05]  /*13750*/  BRA `(.L_x_433) ;  /* 0xffffffc4004c7947 */ /* 0x000fea000383ffff */
.L_x_316:
[----:B----4-:R4:W0:Y:S02]  /*13760*/  SYNCS.PHASECHK.TRANS64.TRYWAIT P1, [R5+URZ+0x2a860], R0 ;  /* 0x02a86000050075a7 */ /* 0x010824000802017f */
[----:B0-----:R-:W-:Y:S05]  /*13770*/  @!P1 NANOSLEEP.SYNCS 0x989680 ;  /* 0x009896800000995d */ /* 0x001fea0003900000 */
[----:B------:R-:W0:Y:S02]  /*13780*/  @!P1 SYNCS.PHASECHK.TRANS64 P1, [R5+URZ+0x2a860], R0 ;  /* 0x02a86000050095a7 */ /* 0x000e24000802007f */
[----:B0-----:R-:W-:Y:S05]  /*13790*/  @!P1 BRA `(.L_x_316) ;  /* 0xfffffffc00f09947 */ /* 0x001fea000383ffff */
[----:B------:R-:W-:Y:S05]  /*137a0*/  BRA `(.L_x_434) ;  /* 0xffffffc400487947 */ /* 0x000fea000383ffff */
.L_x_435:
        /* <DEDUP_REMOVED lines=13> */
.L_x_3205:


//--------------------- .text._ZN7cutlass13device_kernelIN5flash11enable_sm90INS1_16FlashAttnFwdSm90INS1_25CollectiveMainloopFwdSm90ILi2EN4cute5tupleIJNS5_1CILi1EEES8_S8_EEENS6_IJNS7_ILi128EEENS7_ILi96EEENS7_ILi192EEEEEELi128ENS_10bfloat16_tEfNS_4arch4Sm90ELb0ELb0ELb1ELb1ELb1ELb1ELb0ELb1ELb1ELb1ELb1ELb0EEENS1_21CollectiveEpilogueFwdINS6_IJSA_SA_SB_EEES9_SE_SG_Li256ELb1ELb1ELb1ELb0EEENS1_36VarlenDynamicPersistentTileSchedulerILi128ELi96ELi256ELi128ELb1ELb1ELb1ELb0ELb1ELb1EEEEEEEEEvNT_6ParamsE --------------------------
	.section	.text._ZN7cutlass13device_kernelIN5flash11enable_sm90INS1_16FlashAttnFwdSm90INS1_25CollectiveMainloopFwdSm90ILi2EN4cute5tupleIJNS5_1CILi1EEES8_S8_EEENS6_IJNS7_ILi128EEENS7_ILi96EEENS7_ILi192EEEEEELi128ENS_10bfloat16_tEfNS_4arch4Sm90ELb0ELb0ELb1ELb1ELb1ELb1ELb0ELb1ELb1ELb1ELb1ELb0EEENS1_21CollectiveEpilogueFwdINS6_IJSA_SA_SB_EEES9_SE_SG_Li256ELb1ELb1ELb1ELb0EEENS1_36VarlenDynamicPersistentTileSchedulerILi128ELi96ELi256ELi128ELb1ELb1ELb1ELb0ELb1ELb1EEEEEEEEEvNT_6ParamsE,"ax",@progbits
	.align	128
.text._ZN7cutlass13device_kernelIN5flash11enable_sm90INS1_16FlashAttnFwdSm90INS1_25CollectiveMainloopFwdSm90ILi2EN4cute5tupleIJNS5_1CILi1EEES8_S8_EEENS6_IJNS7_ILi128EEENS7_ILi96EEENS7_ILi192EEEEEELi128ENS_10bfloat16_tEfNS_4arch4Sm90ELb0ELb0ELb1ELb1ELb1ELb1ELb0ELb1ELb1ELb1ELb1ELb0EEENS1_21CollectiveEpilogueFwdINS6_IJSA_SA_SB_EEES9_SE_SG_Li256ELb1ELb1ELb1ELb0EEENS1_36VarlenDynamicPersistentTileSchedulerILi128ELi96ELi256ELi128ELb1ELb1ELb1ELb0ELb1ELb1EEEEEEEEEvNT_6ParamsE:
        .type           _ZN7cutlass13device_kernelIN5flash11enable_sm90INS1_16FlashAttnFwdSm90INS1_25CollectiveMainloopFwdSm90ILi2EN4cute5tupleIJNS5_1CILi1EEES8_S8_EEENS6_IJNS7_ILi128EEENS7_ILi96EEENS7_ILi192EEEEEELi128ENS_10bfloat16_tEfNS_4arch4Sm90ELb0ELb0ELb1ELb1ELb1ELb1ELb0ELb1ELb1ELb1ELb1ELb0EEENS1_21CollectiveEpilogueFwdINS6_IJSA_SA_SB_EEES9_SE_SG_Li256ELb1ELb1ELb1ELb0EEENS1_36VarlenDynamicPersistentTileSchedulerILi128ELi96ELi256ELi128ELb1ELb1ELb1ELb0ELb1ELb1EEEEEEEEEvNT_6ParamsE,@function
        .size           _ZN7cutlass13device_kernelIN5flash11enable_sm90INS1_16FlashAttnFwdSm90INS1_25CollectiveMainloopFwdSm90ILi2EN4cute5tupleIJNS5_1CILi1EEES8_S8_EEENS6_IJNS7_ILi128EEENS7_ILi96EEENS7_ILi192EEEEEELi128ENS_10bfloat16_tEfNS_4arch4Sm90ELb0ELb0ELb1ELb1ELb1ELb1ELb0ELb1ELb1ELb1ELb1ELb0EEENS1_21CollectiveEpilogueFwdINS6_IJSA_SA_SB_EEES9_SE_SG_Li256ELb1ELb1ELb1ELb0EEENS1_36VarlenDynamicPersistentTileSchedulerILi128ELi96ELi256ELi128ELb1ELb1ELb1ELb0ELb1ELb1EEEEEEEEEvNT_6ParamsE,(.L_x_3206 - _ZN7cutlass13device_kernelIN5flash11enable_sm90INS1_16FlashAttnFwdSm90INS1_25CollectiveMainloopFwdSm90ILi2EN4cute5tupleIJNS5_1CILi1EEES8_S8_EEENS6_IJNS7_ILi128EEENS7_ILi96EEENS7_ILi192EEEEEELi128ENS_10bfloat16_tEfNS_4arch4Sm90ELb0ELb0ELb1ELb1ELb1ELb1ELb0ELb1ELb1ELb1ELb1ELb0EEENS1_21CollectiveEpilogueFwdINS6_IJSA_SA_SB_EEES9_SE_SG_Li256ELb1ELb1ELb1ELb0EEENS1_36VarlenDynamicPersistentTileSchedulerILi128ELi96ELi256ELi128ELb1ELb1ELb1ELb0ELb1ELb1EEEEEEEEEvNT_6ParamsE)
        .other          _ZN7cutlass13device_kernelIN5flash11enable_sm90INS1_16FlashAttnFwdSm90INS1_25CollectiveMainloopFwdSm90ILi2EN4cute5tupleIJNS5_1CILi1EEES8_S8_EEENS6_IJNS7_ILi128EEENS7_ILi96EEENS7_ILi192EEEEEELi128ENS_10bfloat16_tEfNS_4arch4Sm90ELb0ELb0ELb1ELb1ELb1ELb1ELb0ELb1ELb1ELb1ELb1ELb0EEENS1_21CollectiveEpilogueFwdINS6_IJSA_SA_SB_EEES9_SE_SG_Li256ELb1ELb1ELb1ELb0EEENS1_36VarlenDynamicPersistentTileSchedulerILi128ELi96ELi256ELi128ELb1ELb1ELb1ELb0ELb1ELb1EEEEEEEEEvNT_6ParamsE,@"STO_CUDA_ENTRY STV_DEFAULT"
_ZN7cutlass13device_kernelIN5flash11enable_sm90INS1_16FlashAttnFwdSm90INS1_25CollectiveMainloopFwdSm90ILi2EN4cute5tupleIJNS5_1CILi1EEES8_S8_EEENS6_IJNS7_ILi128EEENS7_ILi96EEENS7_ILi192EEEEEELi128ENS_10bfloat16_tEfNS_4arch4Sm90ELb0ELb0ELb1ELb1ELb1ELb1ELb0ELb1ELb1ELb1ELb1ELb0EEENS1_21CollectiveEpilogueFwdINS6_IJSA_SA_SB_EEES9_SE_SG_Li256ELb1ELb1ELb1ELb0EEENS1_36VarlenDynamicPersistentTileSchedulerILi128ELi96ELi256ELi128ELb1ELb1ELb1ELb0ELb1ELb1EEEEEEEEEvNT_6ParamsE:
[----:B------:R-:W0:Y:S02]  /*0000*/  LDC R1, c[0x0][0x28] ;  /* 0x00000a00ff017b82 */ /* 0x000e240000000800 */
[----:B0-----:R-:W-:Y:S01]  /*0010*/  VIADD R1, R1, 0xffffff78 ;  /* 0xffffff7801017836 */ /* 0x001fe20000000000 */
[----:B------:R-:W0:Y:S01]  /*0020*/  S2R R0, SR_TID.X ;  /* 0x0000000000007919 */ /* 0x000e220000002100 */
[----:B------:R-:W-:Y:S01]  /*0030*/  ELECT P0, URZ, PT ;  /* 0x00000000003f782f */ /* 0x000fe20003800000 */
[----:B------:R-:W-:Y:S01]  /*0040*/  BSSY B0, `(.L_x_436) ;  /* 0x000000e000007945 */ /* 0x000fe20003800000 */
[----:B0-----:R-:W-:-:S05]  /*0050*/  SHF.R.U32.HI R2, RZ, 0x5, R0 ;  /* 0x00000005ff027819 */ /* 0x001fca0000011600 */
[----:B------:R-:W0:Y:S02]  /*0060*/  SHFL.IDX PT, R3, R2, RZ, 0x1f ;  /* 0x00001fff02037589 */ /* 0x000e2400000e0000 */
[----:B0-----:R-:W-:Y:S02]  /*0070*/  ISETP.EQ.AND P0, PT, R3, RZ, P0 ;  /* 0x000000ff0300720c */ /* 0x001fe40000702270 */
[----:B------:R-:W-:-:S11]  /*0080*/  SHF.R.U32.HI R3, RZ, 0x7, R0 ;  /* 0x00000007ff037819 */ /* 0x000fd60000011600 */
[----:B------:R-:W-:Y:S05]  /*0090*/  @!P0 BRA `(.L_x_437) ;  /* 0x0000000000208947 */ /* 0x000fea0003800000 */
[----:B------:R-:W-:Y:S02]  /*00a0*/  ULDC.64 UR4, c[0x0][0x198] ;  /* 0x0000660000047ab9 */ /* 0x000fe40000000a00 */
[----:B------:R-:W-:Y:S02]  /*00b0*/  UIADD3 UR6, UP0, UR4, 0x570, URZ ;  /* 0x0000057004067890 */ /* 0x000fe4000ff1e03f */
[----:B------:R-:W-:Y:S02]  /*00c0*/  UIADD3 UR4, UP1, UR4, 0x670, URZ ;  /* 0x0000067004047890 */ /* 0x000fe4000ff3e03f */
[----:B------:R-:W-:Y:S02]  /*00d0*/  UIADD3.X UR7, URZ, UR5, URZ, UP0, !UPT ;  /* 0x000000053f077290 */ /* 0x000fe400087fe43f */
[----:B------:R-:W-:-:S07]  /*00e0*/  UIADD3.X UR5, URZ, UR5, URZ, UP1, !UPT ;  /* 0x000000053f057290 */ /* 0x000fce0008ffe43f */
[----:B------:R0:W-:Y:S02]  /*00f0*/  UTMACCTL.PF [UR6] ;  /* 0x00000000060079b9 */ /* 0x0001e40008040000 */
[----:B------:R0:W-:Y:S02]  /*0100*/  UTMACCTL.PF [UR4] ;  /* 0x00000000040079b9 */ /* 0x0001e40008040000 */
[----:B0-----:R-:W-:Y:S01]  /*0110*/  NOP ;  /* 0x0000000000007918 */ /* 0x001fe20000000000 */
.L_x_437:
[----:B------:R-:W-:Y:S05]  /*0120*/  BSYNC B0 ;  /* 0x0000000000007941 */ /* 0x000fea0003800000 */
.L_x_436:
[----:B------:R-:W-:Y:S01]  /*0130*/  VOTEU.ANY UP0, P0 ;  /* 0x00000000003f7886 */ /* 0x000fe20000000100 */
[----:B------:R-:W0:Y:S01]  /*0140*/  SHFL.IDX PT, R3, R3, RZ, 0x1f ;  /* 0x00001fff03037589 */ /* 0x000e2200000e0000 */
[----:B------:R-:W-:Y:S01]  /*0150*/  UMOV UR4, 0x80 ;  /* 0x0000008000047882 */ /* 0x000fe20000000000 */
[----:B------:R-:W-:Y:S01]  /*0160*/  UMOV UR7, 0x100 ;  /* 0x0000010000077882 */ /* 0x000fe20000000000 */
[----:B------:R-:W-:Y:S01]  /*0170*/  VOTEU.ANY UP1, P0 ;  /* 0x00000000003f7886 */ /* 0x000fe20000020100 */
[----:B------:R-:W1:Y:S01]  /*0180*/  @UP0 S2UR UR8, SR_CgaCtaId ;  /* 0x00000000000809c3 */ /* 0x000e620000008800 */
[----:B------:R-:W2:Y:S01]  /*0190*/  SHFL.IDX PT, R4, R2, RZ, 0x1f ;  /* 0x00001fff02047589 */ /* 0x000ea200000e0000 */
[----:B------:R-:W-:Y:S01]  /*01a0*/  @UP0 UMOV UR6, 0x400 ;  /* 0x0000040000060882 */ /* 0x000fe20000000000 */
[----:B------:R-:W-:-:S04]  /*01b0*/  @UP0 UIADD3 UR4, -UR4, 0x100000, URZ ;  /* 0x0010000004040890 */ /* 0x000fc8000fffe13f */
[----:B------:R-:W-:Y:S02]  /*01c0*/  @UP0 USHF.L.U32 UR5, UR4, 0xb, URZ ;  /* 0x0000000b04050899 */ /* 0x000fe4000800063f */
[----:B------:R-:W-:Y:S01]  /*01d0*/  @UP0 USHF.L.U32 UR4, UR4, 0x1, URZ ;  /* 0x0000000104040899 */ /* 0x000fe2000800063f */
[----:B------:R-:W-:Y:S01]  /*01e0*/  VOTEU.ANY UP2, P0 ;  /* 0x00000000003f7886 */ /* 0x000fe20000040100 */
[----:B0-----:R-:W-:Y:S01]  /*01f0*/  R2UR UR9, R3 ;  /* 0x00000000030972ca */ /* 0x001fe200000e0000 */
[----:B-1----:R-:W-:Y:S01]  /*0200*/  @UP0 ULEA UR8, UR8, UR6, 0x18 ;  /* 0x0000000608080291 */ /* 0x002fe2000f8ec03f */
[----:B--2---:R-:W-:Y:S01]  /*0210*/  ISETP.NE.AND P1, PT, R4, RZ, PT ;  /* 0x000000ff0400720c */ /* 0x004fe20003f25270 */
[----:B------:R-:W-:-:S04]  /*0220*/  @UP0 UIADD3 UR6, -UR7, 0x100000, URZ ;  /* 0x0010000007060890 */ /* 0x000fc8000fffe13f */
[----:B------:R-:W-:Y:S02]  /*0230*/  @UP0 USHF.L.U32 UR7, UR6, 0xb, URZ ;  /* 0x0000000b06070899 */ /* 0x000fe4000800063f */
[----:B------:R-:W-:-:S04]  /*0240*/  @UP0 USHF.L.U32 UR6, UR6, 0x1, URZ ;  /* 0x0000000106060899 */ /* 0x000fc8000800063f */
[----:B------:R-:W-:Y:S01]  /*0250*/  UISETP.NE.AND UP0, UPT, UR9, URZ, UPT ;  /* 0x0000003f0900728c */ /* 0x000fe2000bf05270 */
[----:B------:R-:W0:Y:S02]  /*0260*/  FENCE.VIEW.ASYNC.S ;  /* 0x00000000000073c6 */ /* 0x000e240000000000 */
[----:B0-----:R0:W1:Y:S05]  /*0270*/  @UP1 SYNCS.EXCH.64 URZ, [UR8+0x2a800], UR4 ;  /* 0x02a80004083f15b2 */ /* 0x00106a0008000100 */
[----:B------:R0:W2:Y:S01]  /*0280*/  @UP2 SYNCS.EXCH.64 URZ, [UR8+0x2a820], UR6 ;  /* 0x02a82006083f25b2 */ /* 0x0000a20008000100 */
        /* <DEDUP_REMOVED lines=14> */
[----:B0-----:R3:W4:Y:S08]  /*0370*/  SYNCS.EXCH.64 URZ, [UR8+0x2a830], UR4 ;  /* 0x02a83004083f75b2 */ /* 0x0017300008000100 */
[----:B------:R3:W0:Y:S01]  /*0380*/  SYNCS.EXCH.64 URZ, [UR8+0x2a840], UR6 ;  /* 0x02a84006083f75b2 */ /* 0x0006220008000100 */
[----:B------:R3:W0:Y:S01]  /*0390*/  SYNCS.EXCH.64 URZ, [UR8+0x2a838], UR4 ;  /* 0x02a83804083f75b2 */ /* 0x0006220008000100 */
[----:B------:R3:W0:Y:S02]  /*03a0*/  SYNCS.EXCH.64 URZ, [UR8+0x2a848], UR6 ;  /* 0x02a84806083f75b2 */ /* 0x0006240008000100 */
[----:B---3--:R-:W-:Y:S01]  /*03b0*/  NOP ;  /* 0x0000000000007918 */ /* 0x008fe20000000000 */
.L_x_438:
[----:B------:R-:W3:Y:S01]  /*03c0*/  SHFL.IDX PT, R3, R2, RZ, 0x1f ;  /* 0x00001fff02037589 */ /* 0x000ee200000e0000 */
[----:B------:R-:W-:Y:S01]  /*03d0*/  NOP ;  /* 0x0000000000007918 */ /* 0x000fe20000000000 */
[----:B---3--:R-:W-:-:S13]  /*03e0*/  ISETP.NE.AND P0, PT, R3, RZ, PT ;  /* 0x000000ff0300720c */ /* 0x008fda0003f05270 */
        /* <DEDUP_REMOVED lines=17> */
[----:B------:R3:W0:Y:S02]  /*0500*/  SYNCS.EXCH.64 URZ, [UR8+0x2a868], UR6 ;  /* 0x02a86806083f75b2 */ /* 0x0006240008000100 */
[----:B---3--:R-:W-:Y:S01]  /*0510*/  NOP ;  /* 0x0000000000007918 */ /* 0x008fe20000000000 */
.L_x_439:
[----:B------:R-:W3:Y:S01]  /*0520*/  SHFL.IDX PT, R3, R2, RZ, 0x1f ;  /* 0x00001fff02037589 */ /* 0x000ee200000e0000 */
[----:B------:R-:W-:Y:S01]  /*0530*/  NOP ;  /* 0x0000000000007918 */ /* 0x000fe20000000000 */
[----:B---3--:R-:W-:-:S13]  /*0540*/  ISETP.NE.AND P0, PT, R3, RZ, PT ;  /* 0x000000ff0300720c */ /* 0x008fda0003f05270 */
        /* <DEDUP_REMOVED lines=13> */
[----:B------:R3:W0:Y:S02]  /*0620*/  SYNCS.EXCH.64 URZ, [UR6+0x2a888], UR4 ;  /* 0x02a88804063f75b2 */ /* 0x0006240008000100 */
[----:B---3--:R-:W-:Y:S01]  /*0630*/  NOP ;  /* 0x0000000000007918 */ /* 0x008fe20000000000 */
.L_x_440:
        /* <DEDUP_REMOVED lines=22> */
.L_x_441:
        /* <DEDUP_REMOVED lines=22> */
.L_x_442:
[----:B------:R-:W-:Y:S01]  /*0900*/  PLOP3.LUT P0, PT, PT, PT, UP0, 0x80, 0x0 ;  /* 0x000000000000781c */ /* 0x000fe20003f0f008 */
[----:B------:R-:W-:Y:S01]  /*0910*/  UMOV UR60, 0x1 ;  /* 0x00000001003c7882 */ /* 0x000fe20000000000 */
[----:B------:R-:W-:Y:S01]  /*0920*/  NOP ;  /* 0x0000000000007918 */ /* 0x000fe20000000000 */
[----:B------:R-:W-:Y:S01]  /*0930*/  USEL UR60, UR60, 0x2, !UP0 ;  /* 0x000000023c3c7887 */ /* 0x000fe2000c000000 */
[----:B------:R-:W-:Y:S01]  /*0940*/  BSSY B9, `(.L_x_443) ;  /* 0x00020b0000097945 */ /* 0x000fe20003800000 */
[----:B------:R-:W-:Y:S01]  /*0950*/  ULDC.64 UR56, c[0x0][0x208] ;  /* 0x0000820000387ab9 */ /* 0x000fe20000000a00 */
[----:B012-4-:R-:W-:Y:S07]  /*0960*/  BAR.SYNC.DEFER_BLOCKING 0x0 ;  /* 0x0000000000007b1d */ /* 0x017fee0000010000 */
[----:B------:R-:W-:Y:S05]  /*0970*/  @!P0 BRA `(.L_x_444) ;  /* 0x0000019800688947 */ /* 0x000fea0003800000 */
.L_x_445:
[----:B------:R-:W-:-:S08]  /*0980*/  NOP ;  /* 0x0000000000007918 */ /* 0x000fd00000000000 */
[----:B------:R-:W0:Y:S02]  /*0990*/  USETMAXREG.TRY_ALLOC.CTAPOOL UP0, 0xe8 ;  /* 0x000000e8000079c8 */ /* 0x000e240008000600 */
[----:B0-----:R-:W-:-:S13]  /*09a0*/  PLOP3.LUT P0, PT, PT, PT, UP0, 0x80, 0x0 ;  /* 0x000000000000781c */ /* 0x001fda0003f0f008 */
[----:B------:R-:W-:Y:S05]  /*09b0*/  @!P0 BRA `(.L_x_445) ;  /* 0xfffffffc00f08947 */ /* 0x000fea000383ffff */
[----:B------:R-:W0:Y:S08]  /*09c0*/  S2UR UR4, SR_CgaCtaId ;  /* 0x00000000000479c3 */ /* 0x000e300000008800 */
[----:B------:R-:W-:Y:S06]  /*09d0*/  BAR.ARV 0x8, 0x180 ;  /* 0x0206000000007b1d */ /* 0x000fec0000002000 */
[----:B------:R-:W-:-:S02]  /*09e0*/  MOV R2, 0x400 ;  /* 0x0000040000027802 */ /* 0x000fc40000000f00 */
[----:B------:R-:W-:Y:S01]  /*09f0*/  BAR.SYNC.DEFER_BLOCKING 0x5, 0x180 ;  /* 0x0146000000007b1d */ /* 0x000fe20000010000 */
[----:B0-----:R-:W-:-:S05]  /*0a00*/  IMAD.U32 R183, RZ, RZ, UR4 ;  /* 0x00000004ffb77e24 */ /* 0x001fca000f8e00ff */
[----:B------:R-:W-:Y:S01]  /*0a10*/  ULDC UR4, c[0x0][0xc3c] ;  /* 0x00030f0000047ab9 */ /* 0x000fe20000000800 */
[----:B------:R-:W-:-:S05]  /*0a20*/  LEA R2, R183, R2, 0x18 ;  /* 0x00000002b7027211 */ /* 0x000fca00078ec0ff */
[----:B------:R-:W0:Y:S01]  /*0a30*/  LDS.128 R144, [R2+0x2a8d0] ;  /* 0x02a8d00002907984 */ /* 0x000e220000000c00 */
[----:B------:R-:W-:Y:S06]  /*0a40*/  BAR.ARV 0x4, 0x180 ;  /* 0x0106000000007b1d */ /* 0x000fec0000002000 */
[----:B0-----:R-:W-:-:S13]  /*0a50*/  ISETP.GE.AND P0, PT, R147, UR4, PT ;  /* 0x0000000493007c0c */ /* 0x001fda000bf06270 */
[----:B------:R-:W-:Y:S05]  /*0a60*/  @P0 BRA `(.L_x_446) ;  /* 0x0000020800740947 */ /* 0x000fea0003800000 */
[----:B------:R-:W-:Y:S01]  /*0a70*/  VIADD R0, R0, 0xffffff80 ;  /* 0xffffff8000007836 */ /* 0x000fe20000000000 */
[----:B------:R-:W-:Y:S01]  /*0a80*/  R2UR UR59, R2 ;  /* 0x00000000023b72ca */ /* 0x000fe200000e0000 */
[----:B------:R-:W-:Y:S01]  /*0a90*/  IMAD.MOV.U32 R191, RZ, RZ, RZ ;  /* 0x000000ffffbf7224 */ /* 0x000fe200078e00ff */
[----:B------:R-:W-:Y:S01]  /*0aa0*/  ULOP3.LUT UR58, UR60, 0x1, URZ, 0xfc, !UPT ;  /* 0x000000013c3a7892 */ /* 0x000fe2000f8efc3f */
[----:B------:R-:W-:Y:S01]  /*0ab0*/  IMAD.MOV.U32 R167, RZ, RZ, RZ ;  /* 0x000000ffffa77224 */ /* 0x000fe200078e00ff */
[----:B------:R-:W-:Y:S01]  /*0ac0*/  SHF.R.S32.HI R3, RZ, 0x1f, R0 ;  /* 0x0000001fff037819 */ /* 0x000fe20000011400 */
[----:B------:R-:W-:Y:S02]  /*0ad0*/  IMAD.MOV.U32 R181, RZ, RZ, RZ ;  /* 0x000000ffffb57224 */ /* 0x000fe400078e00ff */
[----:B------:R-:W-:Y:S01]  /*0ae0*/  IMAD.MOV.U32 R174, RZ, RZ, RZ ;  /* 0x000000ffffae7224 */ /* 0x000fe200078e00ff */
[CC--:B------:R-:W-:Y:S02]  /*0af0*/  LEA.HI R5, R3.reuse, R0.reuse, RZ, 0x4 ;  /* 0x0000000003057211 */ /* 0x0c0fe400078f20ff */
[----:B------:R-:W-:-:S02]  /*0b00*/  LEA.HI R8, R3, R0, RZ, 0x2 ;  /* 0x0000000003087211 */ /* 0x000fc400078f10ff */
[----:B------:R-:W-:Y:S01]  /*0b10*/  SHF.R.S32.HI R6, RZ, 0x4, R5 ;  /* 0x00000004ff067819 */ /* 0x000fe20000011405 */
[----:B------:R-:W-:Y:S01]  /*0b20*/  UIADD3 UR59, UR59, 0xc400, URZ ;  /* 0x0000c4003b3b7890 */ /* 0x000fe2000fffe03f */
[----:B------:R-:W-:Y:S02]  /*0b30*/  LOP3.LUT R9, R8, 0xfffffffc, RZ, 0xc0, !PT ;  /* 0xfffffffc08097812 */ /* 0x000fe400078ec0ff */
[----:B------:R-:W-:Y:S02]  /*0b40*/  LEA.HI R7, R5, R6, RZ, 0x1 ;  /* 0x0000000605077211 */ /* 0x000fe400078f08ff */
[-C--:B------:R-:W-:Y:S01]  /*0b50*/  LEA.HI R4, R3, R0.reuse, RZ, 0x7 ;  /* 0x0000000003047211 */ /* 0x080fe200078f38ff */
[----:B------:R-:W-:Y:S01]  /*0b60*/  IMAD.IADD R214, R0, 0x1, -R9 ;  /* 0x0000000100d67824 */ /* 0x000fe200078e0a09 */
[----:B------:R-:W-:Y:S02]  /*0b70*/  LOP3.LUT R7, R7, 0x1ffffffe, RZ, 0xc0, !PT ;  /* 0x1ffffffe07077812 */ /* 0x000fe400078ec0ff */
[CC--:B------:R-:W-:Y:S01]  /*0b80*/  LEA.HI R217, R3.reuse, R0.reuse, RZ, 0x3 ;  /* 0x0000000003d97211 */ /* 0x0c0fe200078f18ff */
[----:B------:R-:W-:Y:S01]  /*0b90*/  IMAD.SHL.U32 R160, R214, 0x4, RZ ;  /* 0x00000004d6a07824 */ /* 0x000fe200078e00ff */
[----:B------:R-:W-:Y:S01]  /*0ba0*/  LOP3.LUT R11, R4, 0xffffff80, RZ, 0xc0, !PT ;  /* 0xffffff80040b7812 */ /* 0x000fe200078ec0ff */
[----:B------:R-:W-:Y:S01]  /*0bb0*/  IMAD.IADD R7, R6, 0x1, -R7 ;  /* 0x0000000106077824 */ /* 0x000fe200078e0a07 */
[----:B------:R-:W-:Y:S01]  /*0bc0*/  LEA.HI R6, R3, R0, RZ, 0x5 ;  /* 0x0000000003067211 */ /* 0x000fe200078f28ff */
[----:B------:R-:W-:Y:S01]  /*0bd0*/  VIADD R171, R160, 0x40 ;  /* 0x00000040a0ab7836 */ /* 0x000fe20000000000 */
[----:B------:R-:W-:Y:S01]  /*0be0*/  LOP3.LUT R5, R5, 0x3fffff0, RZ, 0xc0, !PT ;  /* 0x03fffff005057812 */ /* 0x000fe200078ec0ff */
[----:B------:R-:W-:Y:S01]  /*0bf0*/  IMAD.IADD R220, R0, 0x1, -R11 ;  /* 0x0000000100dc7824 */ /* 0x000fe200078e0a0b */
[----:B------:R-:W-:Y:S01]  /*0c00*/  LOP3.LUT R3, R217, 0xfffffff8, RZ, 0xc0, !PT ;  /* 0xfffffff8d9037812 */ /* 0x000fe200078ec0ff */
[----:B------:R-:W-:Y:S01]  /*0c10*/  VIADD R169, R160, 0x20 ;  /* 0x00000020a0a97836 */ /* 0x000fe20000000000 */
[----:B------:R-:W-:Y:S01]  /*0c20*/  SHF.R.S32.HI R6, RZ, 0x5, R6 ;  /* 0x00000005ff067819 */ /* 0x000fe20000011406 */
[C---:B------:R-:W-:Y:S01]  /*0c30*/  IMAD.IADD R5, R0.reuse, 0x1, -R5 ;  /* 0x0000000100057824 */ /* 0x040fe200078e0a05 */
[----:B------:R-:W-:Y:S01]  /*0c40*/  SHF.R.S32.HI R9, RZ, 0x1f, R220 ;  /* 0x0000001fff097819 */ /* 0x000fe200000114dc */
[----:B------:R-:W-:Y:S01]  /*0c50*/  IMAD.IADD R186, R0, 0x1, -R3 ;  /* 0x0000000100ba7824 */ /* 0x000fe200078e0a03 */
[--C-:B------:R-:W-:Y:S01]  /*0c60*/  SHF.R.S32.HI R166, RZ, 0x2, R8.reuse ;  /* 0x00000002ffa67819 */ /* 0x100fe20000011408 */
[----:B------:R-:W-:Y:S01]  /*0c70*/  IMAD.IADD R0, R160, 0x1, R171 ;  /* 0x00000001a0007824 */ /* 0x000fe200078e02ab */
[----:B------:R-:W-:Y:S01]  /*0c80*/  SHF.R.S32.HI R3, RZ, 0x1f, R8 ;  /* 0x0000001fff037819 */ /* 0x000fe20000011408 */
[----:B------:R-:W-:Y:S01]  /*0c90*/  IMAD R16, R6, 0x10, R5 ;  /* 0x0000001006107824 */ /* 0x000fe200078e0205 */
[----:B------:R-:W-:Y:S01]  /*0ca0*/  LEA.HI R10, R9, R220, RZ, 0x2 ;  /* 0x000000dc090a7211 */ /* 0x000fe200078f10ff */
[----:B------:R-:W-:Y:S01]  /*0cb0*/  VIADD R18, R166, 0x40 ;  /* 0x00000040a6127836 */ /* 0x000fe20000000000 */
[----:B------:R-:W-:Y:S01]  /*0cc0*/  LEA.HI R3, R3, R166, RZ, 0x3 ;  /* 0x000000a603037211 */ /* 0x000fe200078f18ff */
[----:B------:R-:W-:Y:S01]  /*0cd0*/  IMAD.IADD R13, R160, 0x1, R169 ;  /* 0x00000001a00d7824 */ /* 0x000fe200078e02a9 */
[----:B------:R-:W-:Y:S01]  /*0ce0*/  SHF.R.S32.HI R5, RZ, 0x1f, R0 ;  /* 0x0000001fff057819 */ /* 0x000fe20000011400 */
[----:B------:R-:W-:Y:S01]  /*0cf0*/  IMAD.SHL.U32 R168, R18, 0x40, RZ ;  /* 0x0000004012a87824 */ /* 0x000fe200078e00ff */
[--C-:B------:R-:W-:Y:S01]  /*0d00*/  SHF.R.S32.HI R11, RZ, 0x2, R10.reuse ;  /* 0x00000002ff0b7819 */ /* 0x100fe2000001140a */
[----:B------:R-:W-:Y:S01]  /*0d10*/  IMAD.SHL.U32 R179, R6, 0x200, RZ ;  /* 0x0000020006b37824 */ /* 0x000fe200078e00ff */
[----:B------:R-:W-:Y:S01]  /*0d20*/  SHF.R.S32.HI R12, RZ, 0x1f, R10 ;  /* 0x0000001fff0c7819 */ /* 0x000fe2000001140a */
[----:B------:R-:W-:Y:S01]  /*0d30*/  IMAD.SHL.U32 R184, R186, 0x8, RZ ;  /* 0x00000008bab87824 */ /* 0x000fe200078e00ff */
[----:B------:R-:W-:Y:S01]  /*0d40*/  LOP3.LUT R3, R3, 0xfffffff8, RZ, 0xc0, !PT ;  /* 0xfffffff803037812 */ /* 0x000fe200078ec0ff */
[----:B------:R-:W-:Y:S01]  /*0d50*/  VIADD R173, R160, 0x50 ;  /* 0x00000050a0ad7836 */ /* 0x000fe20000000000 */
[CC--:B------:R-:W-:Y:S01]  /*0d60*/  LEA.HI R164, R5.reuse, R0.reuse, RZ, 0x3 ;  /* 0x0000000005a47211 */ /* 0x0c0fe200078f18ff */
[----:B------:R-:W-:Y:S01]  /*0d70*/  VIADD R185, R184, 0x40 ;  /* 0x00000040b8b97836 */ /* 0x000fe20000000000 */
[----:B------:R-:W-:Y:S01]  /*0d80*/  LEA.HI R5, R5, R0, RZ, 0x6 ;  /* 0x0000000005057211 */ /* 0x000fe200078f30ff */
[----:B------:R-:W-:Y:S01]  /*0d90*/  IMAD.IADD R219, R166, 0x1, -R3 ;  /* 0x00000001a6db7824 */ /* 0x000fe200078e0a03 */
[----:B------:R-:W-:Y:S01]  /*0da0*/  SHF.R.S32.HI R0, RZ, 0x1f, R18 ;  /* 0x0000001fff007819 */ /* 0x000fe20000011412 */
[----:B------:R-:W-:Y:S01]  /*0db0*/  IMAD.SHL.U32 R20, R173, 0x2, RZ ;  /* 0x00000002ad147824 */ /* 0x000fe200078e00ff */
[----:B------:R-:W-:Y:S01]  /*0dc0*/  LEA.HI R12, R12, R11, RZ, 0x3 ;  /* 0x0000000b0c0c7211 */ /* 0x000fe200078f18ff */
[----:B------:R-:W-:Y:S01]  /*0dd0*/  IMAD.SHL.U32 R177, R219, 0x40, RZ ;  /* 0x00000040dbb17824 */ /* 0x000fe200078e00ff */
[----:B------:R-:W-:Y:S01]  /*0de0*/  SHF.R.S32.HI R19, RZ, 0x7, R4 ;  /* 0x00000007ff137819 */ /* 0x000fe20000011404 */
[----:B------:R-:W-:Y:S01]  /*0df0*/  VIADD R170, R160, 0x10 ;  /* 0x00000010a0aa7836 */ /* 0x000fe20000000000 */
[----:B------:R-:W-:Y:S01]  /*0e00*/  LEA.HI R0, R0, R18, RZ, 0x3 ;  /* 0x0000001200007211 */ /* 0x000fe200078f18ff */
[----:B------:R-:W-:Y:S01]  /*0e10*/  VIADD R172, R160, 0x30 ;  /* 0x00000030a0ac7836 */ /* 0x000fe20000000000 */
[----:B------:R-:W-:Y:S01]  /*0e20*/  LOP3.LUT R12, R12, 0xfffffff8, RZ, 0xc0, !PT ;  /* 0xfffffff80c0c7812 */ /* 0x000fe200078ec0ff */
[----:B------:R0:W-:Y:S01]  /*0e30*/  STL [R1+0x64], R19 ;  /* 0x0000641301007387 */ /* 0x0001e20000100800 */
[----:B------:R-:W-:Y:S01]  /*0e40*/  LEA.HI R9, R9, R220, RZ, 0x5 ;  /* 0x000000dc09097211 */ /* 0x000fe200078f28ff */
[----:B------:R-:W-:Y:S01]  /*0e50*/  IMAD.SHL.U32 R0, R0, 0x40, RZ ;  /* 0x0000004000007824 */ /* 0x000fe200078e00ff */
[----:B------:R-:W-:Y:S01]  /*0e60*/  LEA.HI R4, R4, R19, RZ, 0x1 ;  /* 0x0000001304047211 */ /* 0x000fe200078f08ff */
[----:B------:R-:W-:Y:S01]  /*0e70*/  IMAD.IADD R12, R11, 0x1, -R12 ;  /* 0x000000010b0c7824 */ /* 0x000fe200078e0a0c */
[----:B------:R-:W-:Y:S01]  /*0e80*/  SHF.R.S32.HI R14, RZ, 0x1f, R13 ;  /* 0x0000001fff0e7819 */ /* 0x000fe2000001140d */
[----:B------:R-:W-:Y:S01]  /*0e90*/  IMAD.MOV.U32 R18, RZ, RZ, RZ ;  /* 0x000000ffff127224 */ /* 0x000fe200078e00ff */
[----:B------:R-:W-:Y:S01]  /*0ea0*/  SHF.R.S32.HI R9, RZ, 0x5, R9 ;  /* 0x00000005ff097819 */ /* 0x000fe20000011409 */
[----:B------:R-:W-:Y:S01]  /*0eb0*/  IMAD.SHL.U32 R222, R170, 0x2, RZ ;  /* 0x00000002aade7824 */ /* 0x000fe200078e00ff */
[----:B------:R-:W-:Y:S01]  /*0ec0*/  LOP3.LUT R4, R4, 0x3fffffe, RZ, 0xc0, !PT ;  /* 0x03fffffe04047812 */ /* 0x000fe200078ec0ff */
[----:B------:R-:W-:Y:S01]  /*0ed0*/  IMAD.SHL.U32 R224, R169, 0x2, RZ ;  /* 0x00000002a9e07824 */ /* 0x000fe200078e00ff */
[CC--:B------:R-:W-:Y:S01]  /*0ee0*/  LEA.HI R163, R14.reuse, R13.reuse, RZ, 0x3 ;  /* 0x0000000d0ea37211 */ /* 0x0c0fe200078f18ff */
[----:B------:R-:W-:Y:S01]  /*0ef0*/  IMAD R9, R9, 0x10, R12 ;  /* 0x0000001009097824 */ /* 0x000fe200078e020c */
[----:B------:R-:W-:Y:S01]  /*0f00*/  LOP3.LUT R177, R177, 0x1c0, RZ, 0xc0, !PT ;  /* 0x000001c0b1b17812 */ /* 0x000fe200078ec0ff */
[----:B------:R-:W-:Y:S01]  /*0f10*/  IMAD.IADD R4, R19, 0x1, -R4 ;  /* 0x0000000113047824 */ /* 0x000fe200078e0a04 */
[----:B------:R-:W-:Y:S01]  /*0f20*/  LEA.HI R13, R14, R13, RZ, 0x6 ;  /* 0x0000000d0e0d7211 */ /* 0x000fe200078f30ff */
[----:B------:R-:W-:Y:S01]  /*0f30*/  IMAD.SHL.U32 R226, R172, 0x2, RZ ;  /* 0x00000002ace27824 */ /* 0x000fe200078e00ff */
[----:B------:R-:W-:Y:S01]  /*0f40*/  LOP3.LUT R180, R0, 0xfffffe00, RZ, 0xc0, !PT ;  /* 0xfffffe0000b47812 */ /* 0x000fe200078ec0ff */
[----:B------:R-:W-:Y:S01]  /*0f50*/  IMAD.SHL.U32 R0, R5, 0x80, RZ ;  /* 0x0000008005007824 */ /* 0x000fe200078e00ff */
[----:B------:R-:W-:Y:S01]  /*0f60*/  LOP3.LUT R168, R168, 0x1c0, RZ, 0xc0, !PT ;  /* 0x000001c0a8a87812 */ /* 0x000fe200078ec0ff */
[----:B------:R-:W-:Y:S01]  /*0f70*/  IMAD R9, R4, 0x40, R9 ;  /* 0x0000004004097824 */ /* 0x000fe200078e0209 */
[----:B------:R-:W-:Y:S01]  /*0f80*/  SHF.R.U32.HI R178, RZ, 0x3, R177 ;  /* 0x00000003ffb27819 */ /* 0x000fe200000116b1 */
[----:B------:R-:W-:Y:S01]  /*0f90*/  IMAD.SHL.U32 R228, R171, 0x2, RZ ;  /* 0x00000002abe47824 */ /* 0x000fe200078e00ff */
[----:B------:R-:W-:-:S02]  /*0fa0*/  LOP3.LUT R5, R177, 0x38, R164, 0xf8, !PT ;  /* 0x00000038b1057812 */ /* 0x000fc400078ef8a4 */
[----:B------:R-:W-:Y:S01]  /*0fb0*/  SHF.L.U32 R13, R13, 0x7, RZ ;  /* 0x000000070d0d7819 */ /* 0x000fe200000006ff */
[----:B------:R-:W-:Y:S01]  /*0fc0*/  STL [R1+0x68], R9 ;  /* 0x0000680901007387 */ /* 0x000fe20000100800 */
[--C-:B------:R-:W-:Y:S02]  /*0fd0*/  LOP3.LUT R3, R177, 0x38, R163.reuse, 0xf8, !PT ;  /* 0x00000038b1037812 */ /* 0x100fe400078ef8a3 */
[----:B------:R-:W-:Y:S01]  /*0fe0*/  LEA R15, R16, R7, 0x3 ;  /* 0x00000007100f7211 */ /* 0x000fe200078e18ff */
[----:B------:R-:W-:Y:S01]  /*0ff0*/  IMAD.SHL.U32 R16, R214, 0x8, RZ ;  /* 0x00000008d6107824 */ /* 0x000fe200078e00ff */
[----:B------:R-:W-:Y:S01]  /*1000*/  SHF.R.U32.HI R11, RZ, 0x3, R168 ;  /* 0x00000003ff0b7819 */ /* 0x000fe200000116a8 */
[----:B------:R-:W-:Y:S01]  /*1010*/  STL [R1+0x3c], R20 ;  /* 0x00003c1401007387 */ /* 0x000fe20000100800 */
[----:B------:R-:W-:Y:S01]  /*1020*/  LOP3.LUT R4, R168, 0x38, R163, 0xf8, !PT ;  /* 0x00000038a8047812 */ /* 0x000fe200078ef8a3 */
[----:B0-----:R-:W-:Y:S01]  /*1030*/  VIADD R19, R16, 0x60 ;  /* 0x0000006010137836 */ /* 0x001fe20000000000 */
[----:B------:R-:W-:Y:S01]  /*1040*/  LOP3.LUT R7, R168, 0x38, R164, 0xf8, !PT ;  /* 0x00000038a8077812 */ /* 0x000fe200078ef8a4 */
[----:B------:R-:W-:Y:S01]  /*1050*/  VIADD R23, R16, 0xa0 ;  /* 0x000000a010177836 */ /* 0x000fe20000000000 */
[----:B------:R-:W-:-:S02]  /*1060*/  LOP3.LUT R6, R0, 0xffffe000, RZ, 0xc0, !PT ;  /* 0xffffe00000067812 */ /* 0x000fc400078ec0ff */
[-C--:B------:R-:W-:Y:S02]  /*1070*/  LOP3.LUT R5, R5, R178.reuse, RZ, 0x3c, !PT ;  /* 0x000000b205057212 */ /* 0x080fe400078e3cff */
[----:B------:R-:W-:Y:S02]  /*1080*/  LOP3.LUT R13, R13, 0xffffe000, RZ, 0xc0, !PT ;  /* 0xffffe0000d0d7812 */ /* 0x000fe400078ec0ff */
[----:B------:R-:W-:Y:S02]  /*1090*/  LOP3.LUT R0, R3, R178, RZ, 0x3c, !PT ;  /* 0x000000b203007212 */ /* 0x000fe400078e3cff */
[-C--:B------:R-:W-:Y:S02]  /*10a0*/  LOP3.LUT R3, R4, R11.reuse, RZ, 0x3c, !PT ;  /* 0x0000000b04037212 */ /* 0x080fe400078e3cff */
[----:B------:R-:W-:Y:S02]  /*10b0*/  LOP3.LUT R7, R7, R11, RZ, 0x3c, !PT ;  /* 0x0000000b07077212 */ /* 0x000fe400078e3cff */
[----:B------:R-:W-:-:S02]  /*10c0*/  IADD3 R8, R5, R6, R179 ;  /* 0x0000000605087210 */ /* 0x000fc40007ffe0b3 */
[-C--:B------:R-:W-:Y:S02]  /*10d0*/  IADD3 R4, R0, R13.reuse, R179 ;  /* 0x0000000d00047210 */ /* 0x080fe40007ffe0b3 */
[----:B------:R-:W-:Y:S02]  /*10e0*/  LOP3.LUT R5, R10, 0x7ffffffc, RZ, 0xc0, !PT ;  /* 0x7ffffffc0a057812 */ /* 0x000fe400078ec0ff */
[----:B------:R-:W-:Y:S02]  /*10f0*/  LEA.HI R0, R214, R214, RZ, 0x1 ;  /* 0x000000d6d6007211 */ /* 0x000fe400078f08ff */
[--C-:B------:R-:W-:Y:S01]  /*1100*/  IADD3 R6, R7, R6, R180.reuse ;  /* 0x0000000607067210 */ /* 0x100fe20007ffe0b4 */
[----:B------:R-:W-:Y:S01]  /*1110*/  IMAD.IADD R5, R220, 0x1, -R5 ;  /* 0x00000001dc057824 */ /* 0x000fe200078e0a05 */
[----:B------:R-:W-:Y:S02]  /*1120*/  IADD3 R13, R3, R13, R180 ;  /* 0x0000000d030d7210 */ /* 0x000fe40007ffe0b4 */
[----:B------:R-:W-:Y:S01]  /*1130*/  LOP3.LUT R7, R168, 0x38, R16, 0xf8, !PT ;  /* 0x00000038a8077812 */ /* 0x000fe200078ef810 */
[----:B------:R-:W-:Y:S01]  /*1140*/  IMAD.SHL.U32 R199, R5, 0x2, RZ ;  /* 0x0000000205c77824 */ /* 0x000fe200078e00ff */
[----:B------:R-:W-:-:S02]  /*1150*/  LOP3.LUT R3, R0, 0x1ffffffe, RZ, 0xc0, !PT ;  /* 0x1ffffffe00037812 */ /* 0x000fc400078ec0ff */
[----:B------:R-:W-:Y:S01]  /*1160*/  SHF.R.S32.HI R0, RZ, 0x1f, R184 ;  /* 0x0000001fff007819 */ /* 0x000fe200000114b8 */
[C---:B------:R-:W-:Y:S01]  /*1170*/  VIADD R211, R199.reuse, 0x28 ;  /* 0x00000028c7d37836 */ /* 0x040fe20000000000 */
[----:B------:R-:W-:Y:S01]  /*1180*/  SHF.R.S32.HI R0, RZ, 0x1f, R169 ;  /* 0x0000001fff007819 */ /* 0x000fe200000114a9 */
[C---:B------:R-:W-:Y:S01]  /*1190*/  VIADD R208, R199.reuse, 0x40 ;  /* 0x00000040c7d07836 */ /* 0x040fe20000000000 */
[----:B------:R-:W-:Y:S01]  /*11a0*/  LOP3.LUT R7, R180, R7, R11, 0xf6, !PT ;  /* 0x00000007b4077212 */ /* 0x000fe200078ef60b */
[----:B------:R-:W-:Y:S01]  /*11b0*/  VIADD R205, R199, 0x58 ;  /* 0x00000058c7cd7836 */ /* 0x000fe20000000000 */
[----:B------:R-:W-:Y:S01]  /*11c0*/  SHF.R.S32.HI R14, RZ, 0x1f, R185 ;  /* 0x0000001fff0e7819 */ /* 0x000fe200000114b9 */
[----:B------:R-:W-:Y:S01]  /*11d0*/  IMAD.SHL.U32 R14, R15, 0x8, RZ ;  /* 0x000000080f0e7824 */ /* 0x000fe200078e00ff */
[----:B------:R-:W-:Y:S01]  /*11e0*/  SHF.L.U64.HI R223, R169, 0x1, R0 ;  /* 0x00000001a9df7819 */ /* 0x000fe20000010200 */
[----:B------:R-:W-:Y:S01]  /*11f0*/  VIADD R202, R199, 0x70 ;  /* 0x00000070c7ca7836 */ /* 0x000fe20000000000 */
[----:B------:R-:W-:Y:S01]  /*1200*/  LEA R0, R7, UR59, 0x1 ;  /* 0x0000003b07007c11 */ /* 0x000fe2000f8e08ff */
[C---:B------:R-:W-:Y:S01]  /*1210*/  VIADD R213, R199.reuse, 0x18 ;  /* 0x00000018c7d57836 */ /* 0x040fe20000000000 */
[----:B------:R-:W-:Y:S01]  /*1220*/  STL [R1+0x70], R14 ;  /* 0x0000700e01007387 */ /* 0x000fe20000100800 */
[C---:B------:R-:W-:Y:S01]  /*1230*/  VIADD R210, R199.reuse, 0x30 ;  /* 0x00000030c7d27836 */ /* 0x040fe20000000000 */
[----:B------:R-:W-:Y:S01]  /*1240*/  LEA R4, R4, UR59, 0x1 ;  /* 0x0000003b04047c11 */ /* 0x000fe2000f8e08ff */
[C---:B------:R-:W-:Y:S01]  /*1250*/  VIADD R207, R199.reuse, 0x48 ;  /* 0x00000048c7cf7836 */ /* 0x040fe20000000000 */
[----:B------:R0:W-:Y:S01]  /*1260*/  STL [R1+0x50], R0 ;  /* 0x0000500001007387 */ /* 0x0001e20000100800 */
[C---:B------:R-:W-:Y:S01]  /*1270*/  VIADD R204, R199.reuse, 0x60 ;  /* 0x00000060c7cc7836 */ /* 0x040fe20000000000 */
[----:B------:R-:W-:Y:S01]  /*1280*/  SHF.R.S32.HI R5, RZ, 0x1f, R213 ;  /* 0x0000001fff057819 */ /* 0x000fe200000114d5 */
[C---:B------:R-:W-:Y:S01]  /*1290*/  VIADD R201, R199.reuse, 0x78 ;  /* 0x00000078c7c97836 */ /* 0x040fe20000000000 */
[----:B------:R-:W-:Y:S01]  /*12a0*/  SHF.R.S32.HI R5, RZ, 0x1f, R210 ;  /* 0x0000001fff057819 */ /* 0x000fe200000114d2 */
[----:B------:R-:W-:Y:S01]  /*12b0*/  IMAD.IADD R3, R214, 0x1, -R3 ;  /* 0x00000001d6037824 */ /* 0x000fe200078e0a03 */
[----:B------:R-:W-:Y:S01]  /*12c0*/  SHF.R.S32.HI R5, RZ, 0x1f, R207 ;  /* 0x0000001fff057819 */ /* 0x000fe200000114cf */
[----:B------:R1:W-:Y:S01]  /*12d0*/  STL [R1+0x60], R4 ;  /* 0x0000600401007387 */ /* 0x0003e20000100800 */
[----:B------:R-:W-:Y:S01]  /*12e0*/  SHF.R.S32.HI R5, RZ, 0x1f, R204 ;  /* 0x0000001fff057819 */ /* 0x000fe200000114cc */
[C---:B------:R-:W-:Y:S01]  /*12f0*/  VIADD R209, R199.reuse, 0x38 ;  /* 0x00000038c7d17836 */ /* 0x040fe20000000000 */
[----:B0-----:R-:W-:Y:S01]  /*1300*/  SHF.R.S32.HI R0, RZ, 0x1f, R211 ;  /* 0x0000001fff007819 */ /* 0x001fe200000114d3 */
[C---:B------:R-:W-:Y:S01]  /*1310*/  VIADD R206, R199.reuse, 0x50 ;  /* 0x00000050c7ce7836 */ /* 0x040fe20000000000 */
[----:B------:R-:W-:Y:S01]  /*1320*/  SHF.R.S32.HI R0, RZ, 0x1f, R208 ;  /* 0x0000001fff007819 */ /* 0x000fe200000114d0 */
[----:B------:R-:W-:Y:S01]  /*1330*/  VIADD R203, R199, 0x68 ;  /* 0x00000068c7cb7836 */ /* 0x000fe20000000000 */
[----:B------:R-:W-:-:S02]  /*1340*/  SHF.R.S32.HI R0, RZ, 0x1f, R205 ;  /* 0x0000001fff007819 */ /* 0x000fc400000114cd */
[----:B------:R-:W-:Y:S02]  /*1350*/  SHF.R.S32.HI R0, RZ, 0x1f, R202 ;  /* 0x0000001fff007819 */ /* 0x000fe400000114ca */
[----:B------:R-:W-:Y:S02]  /*1360*/  LEA R0, R13, UR59, 0x1 ;  /* 0x0000003b0d007c11 */ /* 0x000fe4000f8e08ff */
[----:B------:R-:W-:Y:S02]  /*1370*/  SHF.R.S32.HI R5, RZ, 0x1f, R201 ;  /* 0x0000001fff057819 */ /* 0x000fe400000114c9 */
[----:B------:R-:W-:Y:S01]  /*1380*/  LEA R5, R8, UR59, 0x1 ;  /* 0x0000003b08057c11 */ /* 0x000fe2000f8e08ff */
[----:B------:R0:W-:Y:S01]  /*1390*/  STL [R1+0x48], R0 ;  /* 0x0000480001007387 */ /* 0x0001e20000100800 */
[----:B-1----:R-:W-:Y:S02]  /*13a0*/  LEA R4, R6, UR59, 0x1 ;  /* 0x0000003b06047c11 */ /* 0x002fe4000f8e08ff */
[----:B------:R-:W-:Y:S01]  /*13b0*/  IADD3 R212, R199, 0x20, RZ ;  /* 0x00000020c7d47810 */ /* 0x000fe20007ffe0ff */
[----:B------:R1:W-:Y:S01]  /*13c0*/  STL [R1+0x4c], R5 ;  /* 0x00004c0501007387 */ /* 0x0003e20000100800 */
[----:B------:R-:W-:-:S02]  /*13d0*/  IADD3 R22, R16, 0x80, RZ ;  /* 0x0000008010167810 */ /* 0x000fc40007ffe0ff */
[----:B------:R-:W-:Y:S02]  /*13e0*/  SHF.R.S32.HI R221, RZ, 0x1f, R170 ;  /* 0x0000001fffdd7819 */ /* 0x000fe400000114aa */
[----:B------:R-:W-:Y:S01]  /*13f0*/  SHF.R.S32.HI R225, RZ, 0x1f, R172 ;  /* 0x0000001fffe17819 */ /* 0x000fe200000114ac */
[----:B0-----:R-:W-:Y:S01]  /*1400*/  IMAD R0, R3, 0x8, R9 ;  /* 0x0000000803007824 */ /* 0x001fe200078e0209 */
[----:B------:R-:W-:Y:S02]  /*1410*/  SHF.R.S32.HI R10, RZ, 0x1f, R171 ;  /* 0x0000001fff0a7819 */ /* 0x000fe400000114ab */
[----:B------:R-:W-:Y:S02]  /*1420*/  SHF.R.S32.HI R12, RZ, 0x1f, R173 ;  /* 0x0000001fff0c7819 */ /* 0x000fe400000114ad */
[----:B------:R1:W-:Y:S01]  /*1430*/  STL [R1+0x6c], R0 ;  /* 0x00006c0001007387 */ /* 0x0003e20000100800 */
[----:B------:R-:W-:Y:S02]  /*1440*/  SHF.R.S32.HI R7, RZ, 0x1f, R212 ;  /* 0x0000001fff077819 */ /* 0x000fe400000114d4 */
[----:B------:R-:W-:Y:S01]  /*1450*/  SHF.R.S32.HI R7, RZ, 0x1f, R209 ;  /* 0x0000001fff077819 */ /* 0x000fe200000114d1 */
[----:B------:R1:W-:Y:S01]  /*1460*/  STL [R1+0x44], R4 ;  /* 0x0000440401007387 */ /* 0x0003e20000100800 */
[----:B------:R-:W-:-:S02]  /*1470*/  SHF.R.S32.HI R7, RZ, 0x1f, R206 ;  /* 0x0000001fff077819 */ /* 0x000fc400000114ce */
[----:B------:R-:W-:Y:S02]  /*1480*/  SHF.R.S32.HI R217, RZ, 0x3, R217 ;  /* 0x00000003ffd97819 */ /* 0x000fe400000114d9 */
[----:B------:R-:W-:Y:S02]  /*1490*/  SHF.R.S32.HI R17, RZ, 0x1f, R16 ;  /* 0x0000001fff117819 */ /* 0x000fe40000011410 */
[----:B------:R-:W-:Y:S02]  /*14a0*/  SHF.R.S32.HI R165, RZ, 0x1f, R19 ;  /* 0x0000001fffa57819 */ /* 0x000fe40000011413 */
[----:B------:R-:W-:Y:S02]  /*14b0*/  SHF.R.S32.HI R176, RZ, 0x1f, R22 ;  /* 0x0000001fffb07819 */ /* 0x000fe40000011416 */
[----:B------:R-:W-:Y:S02]  /*14c0*/  SHF.R.S32.HI R175, RZ, 0x1f, R23 ;  /* 0x0000001fffaf7819 */ /* 0x000fe40000011417 */
[----:B------:R-:W-:-:S02]  /*14d0*/  SHF.L.U64.HI R221, R170, 0x1, R221 ;  /* 0x00000001aadd7819 */ /* 0x000fc400000102dd */
[----:B------:R-:W-:Y:S02]  /*14e0*/  SHF.L.U64.HI R225, R172, 0x1, R225 ;  /* 0x00000001ace17819 */ /* 0x000fe400000102e1 */
[----:B------:R-:W-:Y:S02]  /*14f0*/  SHF.L.U64.HI R227, R171, 0x1, R10 ;  /* 0x00000001abe37819 */ /* 0x000fe4000001020a */
[----:B------:R-:W-:Y:S02]  /*1500*/  SHF.L.U64.HI R229, R173, 0x1, R12 ;  /* 0x00000001ade57819 */ /* 0x000fe4000001020c */
[----:B------:R-:W-:Y:S02]  /*1510*/  SHF.R.S32.HI R163, RZ, 0x3, R163 ;  /* 0x00000003ffa37819 */ /* 0x000fe400000114a3 */
[----:B------:R-:W-:Y:S02]  /*1520*/  SHF.R.S32.HI R164, RZ, 0x3, R164 ;  /* 0x00000003ffa47819 */ /* 0x000fe400000114a4 */
[----:B-1----:R-:W-:-:S07]  /*1530*/  SHF.R.S32.HI R7, RZ, 0x1f, R203 ;  /* 0x0000001fff077819 */ /* 0x002fce00000114cb */
.L_x_668:
[----:B0-----:R-:W0:Y:S01]  /*1540*/  LDC.64 R188, c[0x0][0xc88] ;  /* 0x00032200ffbc7b82 */ /* 0x001e220000000a00 */
[----:B------:R-:W-:Y:S01]  /*1550*/  ULDC.64 UR4, c[0x0][0xa28] ;  /* 0x00028a0000047ab9 */ /* 0x000fe20000000a00 */
[----:B------:R-:W-:Y:S01]  /*1560*/  ULDC.64 UR8, c[0x0][0xa18] ;  /* 0x0002860000087ab9 */ /* 0x000fe20000000a00 */
[----:B------:R-:W-:Y:S01]  /*1570*/  ULDC.64 UR6, c[0x0][0xa08] ;  /* 0x0002820000067ab9 */ /* 0x000fe20000000a00 */
[----:B0-----:R-:W-:-:S06]  /*1580*/  IMAD.WIDE R188, R147, 0x4, R188 ;  /* 0x0000000493bc7825 */ /* 0x001fcc00078e02bc */
[----:B------:R-:W2:Y:S01]  /*1590*/  LDG.E R188, desc[UR56][R188.64] ;  /* 0x00000038bcbc7981 */ /* 0x000ea2000c1e1900 */
[----:B------:R-:W-:Y:S01]  /*15a0*/  ISETP.NE.U32.AND P2, PT, RZ, UR4, PT ;  /* 0x00000004ff007c0c */ /* 0x000fe2000bf45070 */
[----:B------:R-:W-:Y:S01]  /*15b0*/  IMAD.MOV.U32 R11, RZ, RZ, RZ ;  /* 0x000000ffff0b7224 */ /* 0x000fe200078e00ff */
[----:B------:R-:W-:Y:S01]  /*15c0*/  ISETP.NE.U32.AND P1, PT, RZ, UR8, PT ;  /* 0x00000008ff007c0c */ /* 0x000fe2000bf25070 */
[----:B------:R-:W-:Y:S01]  /*15d0*/  IMAD.MOV.U32 R129, RZ, RZ, RZ ;  /* 0x000000ffff817224 */ /* 0x000fe200078e00ff */
[----:B------:R-:W-:Y:S02]  /*15e0*/  ISETP.NE.AND.EX P2, PT, RZ, UR5, PT, P2 ;  /* 0x00000005ff007c0c */ /* 0x000fe4000bf45320 */
[----:B------:R-:W-:Y:S02]  /*15f0*/  ISETP.NE.AND.EX P1, PT, RZ, UR9, PT, P1 ;  /* 0x00000009ff007c0c */ /* 0x000fe4000bf25310 */
[----:B------:R-:W-:-:S04]  /*1600*/  ISETP.NE.U32.AND P0, PT, RZ, UR6, PT ;  /* 0x00000006ff007c0c */ /* 0x000fc8000bf05070 */
[----:B------:R-:W-:Y:S02]  /*1610*/  ISETP.NE.AND.EX P0, PT, RZ, UR7, PT, P0 ;  /* 0x00000007ff007c0c */ /* 0x000fe4000bf05300 */
[----:B--2---:R-:W-:-:S03]  /*1620*/  SHF.R.S32.HI R216, RZ, 0x1f, R188 ;  /* 0x0000001fffd87819 */ /* 0x004fc600000114bc */
[C---:B---3--:R-:W-:Y:S02]  /*1630*/  @P2 LEA R6, P3, R188.reuse, UR4, 0x2 ;  /* 0x00000004bc062c11 */ /* 0x048fe4000f8610ff */
[C---:B------:R-:W-:Y:S02]  /*1640*/  SHF.L.U32 R189, R188.reuse, 0x2, RZ ;  /* 0x00000002bcbd7819 */ /* 0x040fe400000006ff */
[C-C-:B------:R-:W-:Y:S01]  /*1650*/  @P2 LEA.HI.X R7, R188.reuse, UR5, R216.reuse, 0x2, P3 ;  /* 0x00000005bc072c11 */ /* 0x140fe200098f14d8 */
[----:B------:R-:W-:Y:S01]  /*1660*/  ULDC UR4, c[0x0][0x288] ;  /* 0x0000a20000047ab9 */ /* 0x000fe20000000800 */
[----:B------:R-:W-:Y:S02]  /*1670*/  SHF.L.U64.HI R190, R188, 0x2, R216 ;  /* 0x00000002bcbe7819 */ /* 0x000fe400000102d8 */
[C---:B------:R-:W-:Y:S01]  /*1680*/  IADD3 R4, P4, R189.reuse, UR6, RZ ;  /* 0x00000006bd047c10 */ /* 0x040fe2000ff9e0ff */
[----:B------:R0:W5:Y:S01]  /*1690*/  @P2 LDG.E R11, desc[UR56][R6.64] ;  /* 0x00000038060b2981 */ /* 0x000162000c1e1900 */
[----:B------:R-:W-:Y:S01]  /*16a0*/  @P1 IADD3 R8, P2, R189, UR8, RZ ;  /* 0x00000008bd081c10 */ /* 0x000fe2000ff5e0ff */
[----:B------:R-:W-:Y:S01]  /*16b0*/  IMAD.U32 R143, RZ, RZ, UR4 ;  /* 0x00000004ff8f7e24 */ /* 0x000fe2000f8e00ff */
[C---:B------:R-:W-:Y:S01]  /*16c0*/  IADD3.X R5, R190.reuse, UR7, RZ, P4, !PT ;  /* 0x00000007be057c10 */ /* 0x040fe2000a7fe4ff */
[----:B------:R-:W-:Y:S01]  /*16d0*/  ULDC.64 UR4, c[0x0][0x418] ;  /* 0x0001060000047ab9 */ /* 0x000fe20000000a00 */
[----:B------:R-:W-:-:S03]  /*16e0*/  @P1 IADD3.X R9, R190, UR9, RZ, P2, !PT ;  /* 0x00000009be091c10 */ /* 0x000fc600097fe4ff */
[----:B------:R0:W5:Y:S01]  /*16f0*/  @P0 LDG.E R129, desc[UR56][R4.64] ;  /* 0x0000003804810981 */ /* 0x000162000c1e1900 */
[----:B------:R-:W-:Y:S01]  /*1700*/  UISETP.NE.U32.AND UP0, UPT, UR4, URZ, UPT ;  /* 0x0000003f0400728c */ /* 0x000fe2000bf05070 */
[C---:B----4-:R-:W-:Y:S01]  /*1710*/  LOP3.LUT R3, R146.reuse, 0xff000000, RZ, 0xc0, !PT ;  /* 0xff00000092037812 */ /* 0x050fe200078ec0ff */
[----:B------:R-:W-:Y:S01]  /*1720*/  ULDC.64 UR8, c[0x0][0xa20] ;  /* 0x0002880000087ab9 */ /* 0x000fe20000000a00 */
[----:B------:R0:W5:Y:S01]  /*1730*/  @P1 LDG.E R143, desc[UR56][R8.64] ;  /* 0x00000038088f1981 */ /* 0x000162000c1e1900 */
[----:B------:R-:W-:Y:S01]  /*1740*/  UISETP.NE.AND.EX UP0, UPT, UR5, URZ, UPT, UP0 ;  /* 0x0000003f0500728c */ /* 0x000fe2000bf05300 */
[----:B------:R-:W-:Y:S01]  /*1750*/  ULDC UR4, c[0x0][0x424] ;  /* 0x0001090000047ab9 */ /* 0x000fe20000000800 */
[----:B------:R-:W-:Y:S02]  /*1760*/  ISETP.NE.U32.AND P2, PT, RZ, UR8, PT ;  /* 0x00000008ff007c0c */ /* 0x000fe4000bf45070 */
[----:B------:R-:W-:Y:S01]  /*1770*/  USEL UR4, UR4, 0x1, UP0 ;  /* 0x0000000104047887 */ /* 0x000fe20008000000 */
[----:B------:R-:W-:Y:S01]  /*1780*/  ULDC UR5, c[0x0][0x2f0] ;  /* 0x0000bc0000057ab9 */ /* 0x000fe20000000800 */
[----:B------:R-:W-:-:S02]  /*1790*/  LOP3.LUT R0, R146, 0xff0000, RZ, 0xc0, !PT ;  /* 0x00ff000092007812 */ /* 0x000fc400078ec0ff */
[----:B------:R-:W-:Y:S01]  /*17a0*/  UIMAD UR4, UR4, UR5, URZ ;  /* 0x00000005040472a4 */ /* 0x000fe2000f8e023f */
[----:B------:R-:W-:Y:S02]  /*17b0*/  SHF.R.U32.HI R3, RZ, 0x8, R3 ;  /* 0x00000008ff037819 */ /* 0x000fe40000011603 */
[----:B------:R-:W-:Y:S01]  /*17c0*/  ISETP.NE.AND.EX P2, PT, RZ, UR9, PT, P2 ;  /* 0x00000009ff007c0c */ /* 0x000fe2000bf45320 */
[----:B------:R-:W-:Y:S01]  /*17d0*/  ULDC UR5, c[0x0][0x348] ;  /* 0x0000d20000057ab9 */ /* 0x000fe20000000800 */
[----:B------:R-:W-:Y:S01]  /*17e0*/  LEA.HI R187, R0, R3, RZ, 0x10 ;  /* 0x0000000300bb7211 */ /* 0x000fe200078f80ff */
[----:B------:R-:W-:Y:S01]  /*17f0*/  IMAD.MOV.U32 R192, RZ, RZ, R145 ;  /* 0x000000ffffc07224 */ /* 0x000fe200078e0091 */
[----:B------:R-:W-:Y:S01]  /*1800*/  LOP3.LUT R162, R146, 0xffff, RZ, 0xc0, !PT ;  /* 0x0000ffff92a27812 */ /* 0x000fe200078ec0ff */
[----:B01----:R-:W-:Y:S08]  /*1810*/  @P1 BRA `(.L_x_447) ;  /* 0x0000000000241947 */ /* 0x003ff00003800000 */
[----:B------:R-:W-:Y:S02]  /*1820*/  ULDC.64 UR6, c[0x0][0xa00] ;  /* 0x0002800000067ab9 */ /* 0x000fe40000000a00 */
[----:B------:R-:W-:-:S04]  /*1830*/  ISETP.NE.U32.AND P1, PT, RZ, UR6, PT ;  /* 0x00000006ff007c0c */ /* 0x000fc8000bf25070 */
[----:B------:R-:W-:-:S13]  /*1840*/  ISETP.NE.AND.EX P1, PT, RZ, UR7, PT, P1 ;  /* 0x00000007ff007c0c */ /* 0x000fda000bf25310 */
[----:B------:R-:W-:Y:S05]  /*1850*/  @!P1 BRA `(.L_x_447) ;  /* 0x0000000000149947 */ /* 0x000fea0003800000 */
[----:B------:R-:W0:Y:S02]  /*1860*/  LDC.64 R6, c[0x0][0xa00] ;  /* 0x00028000ff067b82 */ /* 0x000e240000000a00 */
[----:B0-----:R-:W-:-:S05]  /*1870*/  IMAD.WIDE R6, R188, 0x4, R6 ;  /* 0x00000004bc067825 */ /* 0x001fca00078e0206 */
[----:B-----5:R-:W2:Y:S04]  /*1880*/  LDG.E R143, desc[UR56][R6.64] ;  /* 0x00000038068f7981 */ /* 0x020ea8000c1e1900 */
[----:B------:R-:W2:Y:S02]  /*1890*/  LDG.E R0, desc[UR56][R6.64+0x4] ;  /* 0x0000043806007981 */ /* 0x000ea4000c1e1900 */
[----:B--2---:R-:W-:-:S07]  /*18a0*/  IMAD.IADD R143, R0, 0x1, -R143 ;  /* 0x00000001008f7824 */ /* 0x004fce00078e0a8f */
.L_x_447:
[----:B------:R-:W-:Y:S02]  /*18b0*/  IMAD.U32 R25, RZ, RZ, UR5 ;  /* 0x00000005ff197e24 */ /* 0x000fe4000f8e00ff */
[----:B------:R-:W-:Y:S01]  /*18c0*/  IMAD.U32 R26, RZ, RZ, UR4 ;  /* 0x00000004ff1a7e24 */ /* 0x000fe2000f8e00ff */
[----:B------:R-:W-:Y:S06]  /*18d0*/  @!P2 BRA `(.L_x_448) ;  /* 0x000000000010a947 */ /* 0x000fec0003800000 */
[----:B------:R-:W-:-:S04]  /*18e0*/  IADD3 R26, P0, R189, UR8, RZ ;  /* 0x00000008bd1a7c10 */ /* 0x000fc8000ff1e0ff */
[----:B------:R-:W-:-:S05]  /*18f0*/  IADD3.X R27, R190, UR9, RZ, P0, !PT ;  /* 0x00000009be1b7c10 */ /* 0x000fca00087fe4ff */
[----:B------:R0:W5:Y:S01]  /*1900*/  LDG.E R26, desc[UR56][R26.64] ;  /* 0x000000381a1a7981 */ /* 0x000162000c1e1900 */
[----:B------:R-:W-:Y:S05]  /*1910*/  BRA `(.L_x_449) ;  /* 0x0000000000107947 */ /* 0x000fea0003800000 */
.L_x_448:
[----:B------:R-:W-:Y:S05]  /*1920*/  @!P0 BRA `(.L_x_449) ;  /* 0x00000000000c8947 */ /* 0x000fea0003800000 */
[----:B------:R-:W2:Y:S04]  /*1930*/  LDG.E R3, desc[UR56][R4.64] ;  /* 0x0000003804037981 */ /* 0x000ea8000c1e1900 */
[----:B------:R-:W2:Y:S02]  /*1940*/  LDG.E R26, desc[UR56][R4.64+0x4] ;  /* 0x00000438041a7981 */ /* 0x000ea4000c1e1900 */
[----:B--2---:R-:W-:-:S07]  /*1950*/  IMAD.IADD R26, R26, 0x1, -R3 ;  /* 0x000000011a1a7824 */ /* 0x004fce00078e0a03 */
.L_x_449:
[----:B------:R-:W-:Y:S01]  /*1960*/  ULDC.64 UR4, c[0x0][0xa10] ;  /* 0x0002840000047ab9 */ /* 0x000fe20000000a00 */
[----:B0-----:R-:W2:Y:S01]  /*1970*/  LDL.LU R27, [R1+0x38] ;  /* 0x00003800011b7983 */ /* 0x001ea20000300800 */
[----:B------:R-:W-:-:S04]  /*1980*/  ISETP.NE.U32.AND P0, PT, RZ, UR4, PT ;  /* 0x00000004ff007c0c */ /* 0x000fc8000bf05070 */
[----:B------:R-:W-:Y:S01]  /*1990*/  ISETP.NE.AND.EX P0, PT, RZ, UR5, PT, P0 ;  /* 0x00000005ff007c0c */ /* 0x000fe2000bf05300 */
[----:B------:R-:W-:-:S12]  /*19a0*/  ULDC.64 UR4, c[0x0][0xa30] ;  /* 0x00028c0000047ab9 */ /* 0x000fd80000000a00 */
[----:B------:R-:W0:Y:S02]  /*19b0*/  @P0 LDC.64 R4, c[0x0][0xa10] ;  /* 0x00028400ff040b82 */ /* 0x000e240000000a00 */
[----:B0-----:R-:W-:-:S05]  /*19c0*/  @P0 IMAD.WIDE R4, R188, 0x4, R4 ;  /* 0x00000004bc040825 */ /* 0x001fca00078e0204 */
[----:B------:R-:W3:Y:S04]  /*19d0*/  @P0 LDG.E R0, desc[UR56][R4.64] ;  /* 0x0000003804000981 */ /* 0x000ee8000c1e1900 */
[----:B------:R-:W3:Y:S01]  /*19e0*/  @P0 LDG.E R3, desc[UR56][R4.64+0x4] ;  /* 0x0000043804030981 */ /* 0x000ee2000c1e1900 */
[----:B------:R-:W-:Y:S01]  /*19f0*/  ISETP.NE.U32.AND P1, PT, RZ, UR4, PT ;  /* 0x00000004ff007c0c */ /* 0x000fe2000bf25070 */
[----:B-----5:R-:W-:-:S03]  /*1a00*/  IMAD.MOV.U32 R141, RZ, RZ, R26 ;  /* 0x000000ffff8d7224 */ /* 0x020fc600078e001a */
[----:B------:R-:W-:-:S13]  /*1a10*/  ISETP.NE.AND.EX P1, PT, RZ, UR5, PT, P1 ;  /* 0x00000005ff007c0c */ /* 0x000fda000bf25310 */
[----:B------:R-:W-:-:S04]  /*1a20*/  @P1 IADD3 R6, P2, R189, UR4, RZ ;  /* 0x00000004bd061c10 */ /* 0x000fc8000ff5e0ff */
[----:B------:R-:W-:-:S05]  /*1a30*/  @P1 IADD3.X R7, R190, UR5, RZ, P2, !PT ;  /* 0x00000005be071c10 */ /* 0x000fca00097fe4ff */
[----:B------:R0:W5:Y:S01]  /*1a40*/  @P1 LDG.E R141, desc[UR56][R6.64] ;  /* 0x00000038068d1981 */ /* 0x000162000c1e1900 */
[----:B------:R-:W-:Y:S01]  /*1a50*/  IMAD.IADD R10, R26, 0x1, -R11 ;  /* 0x000000011a0a7824 */ /* 0x000fe200078e0a0b */
[----:B------:R-:W-:Y:S01]  /*1a60*/  BSSY B0, `(.L_x_450) ;  /* 0x000002c000007945 */ /* 0x000fe20003800000 */
[----:B------:R-:W-:Y:S02]  /*1a70*/  LOP3.LUT R200, R187, 0xff, RZ, 0xc0, !PT ;  /* 0x000000ffbbc87812 */ /* 0x000fe400078ec0ff */
[----:B------:R-:W-:Y:S02]  /*1a80*/  SHF.R.U32.HI R187, RZ, 0x10, R187 ;  /* 0x00000010ffbb7819 */ /* 0x000fe400000116bb */
[----:B--2---:R-:W-:Y:S01]  /*1a90*/  LOP3.LUT R27, R27, 0xfffffffb, RZ, 0xc0, !PT ;  /* 0xfffffffb1b1b7812 */ /* 0x004fe200078ec0ff */
[----:B---3--:R-:W-:-:S04]  /*1aa0*/  @P0 IMAD.IADD R25, R3, 0x1, -R0 ;  /* 0x0000000103190824 */ /* 0x008fc800078e0a00 */
[----:B------:R-:W-:-:S05]  /*1ab0*/  IMAD.IADD R215, R10, 0x1, R25 ;  /* 0x000000010ad77824 */ /* 0x000fca00078e0219 */
[C---:B------:R-:W-:Y:S02]  /*1ac0*/  ISETP.GE.AND P3, PT, R215.reuse, 0x1, PT ;  /* 0x00000001d700780c */ /* 0x040fe40003f66270 */
[----:B------:R-:W-:-:S05]  /*1ad0*/  IADD3 R0, R215, 0x5f, RZ ;  /* 0x0000005fd7007810 */ /* 0x000fca0007ffe0ff */
[----:B------:R-:W-:-:S05]  /*1ae0*/  IMAD.HI R0, R0, 0x2aaaaaab, RZ ;  /* 0x2aaaaaab00007827 */ /* 0x000fca00078e02ff */
[----:B------:R-:W-:Y:S02]  /*1af0*/  SHF.R.U32.HI R3, RZ, 0x1f, R0 ;  /* 0x0000001fff037819 */ /* 0x000fe40000011600 */
[----:B------:R-:W-:Y:S02]  /*1b00*/  @P3 LOP3.LUT R27, R27, 0x4, RZ, 0xfc, !PT ;  /* 0x000000041b1b3812 */ /* 0x000fe400078efcff */
[----:B------:R-:W-:Y:S01]  /*1b10*/  LEA.HI.SX32 R142, R0, R3, 0x1c ;  /* 0x00000003008e7211 */ /* 0x000fe200078fe2ff */
[----:B------:R-:W-:Y:S02]  /*1b20*/  IMAD.MOV.U32 R3, RZ, RZ, RZ ;  /* 0x000000ffff037224 */ /* 0x000fe400078e00ff */
[----:B------:R0:W-:Y:S01]  /*1b30*/  STL [R1+0x38], R27 ;  /* 0x0000381b01007387 */ /* 0x0001e20000100800 */
[----:B------:R-:W-:Y:S05]  /*1b40*/  @!P3 BRA `(.L_x_451) ;  /* 0x000000000074b947 */ /* 0x000fea0003800000 */
[----:B------:R-:W-:Y:S01]  /*1b50*/  ISETP.NE.AND P0, PT, R187, RZ, PT ;  /* 0x000000ffbb00720c */ /* 0x000fe20003f05270 */
[----:B------:R-:W-:-:S03]  /*1b60*/  ULDC UR4, c[0x0][0x9f0] ;  /* 0x00027c0000047ab9 */ /* 0x000fc60000000800 */
[----:B------:R-:W-:-:S04]  /*1b70*/  SEL R9, R187, UR4, P0 ;  /* 0x00000004bb097c07 */ /* 0x000fc80008000000 */
[-C--:B0-----:R-:W-:Y:S02]  /*1b80*/  IABS R6, R9.reuse ;  /* 0x0000000900067213 */ /* 0x081fe40000000000 */
[----:B------:R-:W-:Y:S02]  /*1b90*/  IADD3 R0, R142, -0x1, R9 ;  /* 0xffffffff8e007810 */ /* 0x000fe40007ffe009 */
[----:B------:R-:W0:Y:S01]  /*1ba0*/  I2F.RP R3, R6 ;  /* 0x0000000600037306 */ /* 0x000e220000209400 */
[-C--:B------:R-:W-:Y:S02]  /*1bb0*/  IABS R11, R9.reuse ;  /* 0x00000009000b7213 */ /* 0x080fe40000000000 */
[----:B------:R-:W-:Y:S02]  /*1bc0*/  IABS R8, R0 ;  /* 0x0000000000087213 */ /* 0x000fe40000000000 */
[----:B------:R-:W-:-:S04]  /*1bd0*/  LOP3.LUT R0, R0, R9, RZ, 0x3c, !PT ;  /* 0x0000000900007212 */ /* 0x000fc800078e3cff */
[----:B------:R-:W-:Y:S01]  /*1be0*/  ISETP.GE.AND P2, PT, R0, RZ, PT ;  /* 0x000000ff0000720c */ /* 0x000fe20003f46270 */
[----:B0-----:R-:W0:Y:S02]  /*1bf0*/  MUFU.RCP R3, R3 ;  /* 0x0000000300037308 */ /* 0x001e240000001000 */
[----:B0-----:R-:W-:Y:S02]  /*1c00*/  VIADD R4, R3, 0xffffffe ;  /* 0x0ffffffe03047836 */ /* 0x001fe40000000000 */
[----:B------:R-:W-:-:S04]  /*1c10*/  IMAD.MOV R3, RZ, RZ, -R11 ;  /* 0x000000ffff037224 */ /* 0x000fc800078e0a0b */
[----:B------:R0:W1:Y:S02]  /*1c20*/  F2I.FTZ.U32.TRUNC.NTZ R5, R4 ;  /* 0x0000000400057305 */ /* 0x000064000021f000 */
[----:B0-----:R-:W-:Y:S02]  /*1c30*/  IMAD.MOV.U32 R4, RZ, RZ, RZ ;  /* 0x000000ffff047224 */ /* 0x001fe400078e00ff */
[----:B-1----:R-:W-:-:S04]  /*1c40*/  IMAD.MOV R7, RZ, RZ, -R5 ;  /* 0x000000ffff077224 */ /* 0x002fc800078e0a05 */
[----:B------:R-:W-:-:S04]  /*1c50*/  IMAD R7, R7, R6, RZ ;  /* 0x0000000607077224 */ /* 0x000fc800078e02ff */
[----:B------:R-:W-:-:S06]  /*1c60*/  IMAD.HI.U32 R5, R5, R7, R4 ;  /* 0x0000000705057227 */ /* 0x000fcc00078e0004 */
[----:B------:R-:W-:-:S04]  /*1c70*/  IMAD.HI.U32 R5, R5, R8, RZ ;  /* 0x0000000805057227 */ /* 0x000fc800078e00ff */
[----:B------:R-:W-:-:S05]  /*1c80*/  IMAD R3, R5, R3, R8 ;  /* 0x0000000305037224 */ /* 0x000fca00078e0208 */
[----:B------:R-:W-:-:S13]  /*1c90*/  ISETP.GT.U32.AND P1, PT, R6, R3, PT ;  /* 0x000000030600720c */ /* 0x000fda0003f24070 */
[----:B------:R-:W-:Y:S02]  /*1ca0*/  @!P1 IMAD.IADD R3, R3, 0x1, -R6 ;  /* 0x0000000103039824 */ /* 0x000fe400078e0a06 */
[----:B------:R-:W-:Y:S01]  /*1cb0*/  @!P1 VIADD R5, R5, 0x1 ;  /* 0x0000000105059836 */ /* 0x000fe20000000000 */
[----:B------:R-:W-:Y:S02]  /*1cc0*/  ISETP.NE.AND P1, PT, R9, RZ, PT ;  /* 0x000000ff0900720c */ /* 0x000fe40003f25270 */
[----:B------:R-:W-:-:S13]  /*1cd0*/  ISETP.GE.U32.AND P0, PT, R3, R6, PT ;  /* 0x000000060300720c */ /* 0x000fda0003f06070 */
[----:B------:R-:W-:-:S04]  /*1ce0*/  @P0 VIADD R5, R5, 0x1 ;  /* 0x0000000105050836 */ /* 0x000fc80000000000 */
[----:B------:R-:W-:-:S04]  /*1cf0*/  IMAD.MOV.U32 R3, RZ, RZ, R5 ;  /* 0x000000ffff037224 */ /* 0x000fc800078e0005 */
[----:B------:R-:W-:Y:S01]  /*1d00*/  @!P2 IMAD.MOV R3, RZ, RZ, -R3 ;  /* 0x000000ffff03a224 */ /* 0x000fe200078e0a03 */
[----:B------:R-:W-:-:S07]  /*1d10*/  @!P1 LOP3.LUT R3, RZ, R9, RZ, 0x33, !PT ;  /* 0x00000009ff039212 */ /* 0x000fce00078e33ff */
.L_x_451:
[----:B------:R-:W-:Y:S05]  /*1d20*/  BSYNC B0 ;  /* 0x0000000000007941 */ /* 0x000fea0003800000 */
.L_x_450:
[----:B------:R-:W-:Y:S01]  /*1d30*/  IMAD R0, R200, R3, RZ ;  /* 0x00000003c8007224 */ /* 0x000fe200078e02ff */
[----:B------:R-:W-:-:S04]  /*1d40*/  PLOP3.LUT P2, PT, PT, PT, PT, 0x80, 0x0 ;  /* 0x000000000000781c */ /* 0x000fc80003f4f070 */
[C---:B------:R-:W-:Y:S01]  /*1d50*/  VIADDMNMX R3, R0.reuse, R3, R142, PT ;  /* 0x0000000300037246 */ /* 0x040fe2000380018e */
[----:B------:R-:W-:-:S04]  /*1d60*/  IMAD R0, R0, 0x60, -R10 ;  /* 0x0000006000007824 */ /* 0x000fc800078e0a0a */
[----:B------:R-:W-:Y:S01]  /*1d70*/  IMAD R4, R3, 0x60, -R10 ;  /* 0x0000006003047824 */ /* 0x000fe200078e0a0a */
[----:B------:R-:W-:-:S04]  /*1d80*/  VIMNMX R0, RZ, R0, !PT ;  /* 0x00000000ff007248 */ /* 0x000fc80007fe0100 */
[----:B------:R-:W-:Y:S01]  /*1d90*/  VIMNMX R3, R4, R25, PT ;  /* 0x0000001904037248 */ /* 0x000fe20003fe0100 */
[----:B------:R-:W-:-:S03]  /*1da0*/  IMAD.WIDE.U32 R126, R0, -0x55555555, RZ ;  /* 0xaaaaaaab007e7825 */ /* 0x000fc600078e00ff */
[----:B------:R-:W-:Y:S02]  /*1db0*/  ISETP.GT.AND P0, PT, R3, R0, PT ;  /* 0x000000000300720c */ /* 0x000fe40003f04270 */
[----:B------:R-:W-:-:S05]  /*1dc0*/  SHF.R.U32.HI R126, RZ, 0x6, R127 ;  /* 0x00000006ff7e7819 */ /* 0x000fca000001167f */
[----:B------:R-:W-:-:S06]  /*1dd0*/  IMAD.MOV.U32 R24, RZ, RZ, R126 ;  /* 0x000000ffff187224 */ /* 0x000fcc00078e007e */
[----:B------:R-:W-:-:S04]  /*1de0*/  @P0 VIADD R0, R3, 0x5f ;  /* 0x0000005f03000836 */ /* 0x000fc80000000000 */
[----:B------:R-:W-:-:S05]  /*1df0*/  @P0 IMAD.HI R0, R0, 0x2aaaaaab, RZ ;  /* 0x2aaaaaab00000827 */ /* 0x000fca00078e02ff */
[----:B------:R-:W-:-:S04]  /*1e00*/  @P0 SHF.R.U32.HI R3, RZ, 0x1f, R0 ;  /* 0x0000001fff030819 */ /* 0x000fc80000011600 */
[----:B------:R-:W-:-:S04]  /*1e10*/  @P0 LEA.HI.SX32 R24, R0, R3, 0x1c ;  /* 0x0000000300180211 */ /* 0x000fc800078fe2ff */
[----:B------:R-:W-:-:S13]  /*1e20*/  ISETP.GT.AND P0, PT, R24, R126, PT ;  /* 0x0000007e1800720c */ /* 0x000fda0003f04270 */
[----:B------:R-:W-:Y:S05]  /*1e30*/  @!P0 BRA `(.L_x_452) ;  /* 0x0000009400948947 */ /* 0x000fea0003800000 */
[----:B------:R-:W-:Y:S01]  /*1e40*/  IADD3 R123, R2, 0x18400, RZ ;  /* 0x00018400027b7810 */ /* 0x000fe20007ffe0ff */
[----:B------:R-:W-:Y:S03]  /*1e50*/  BSSY B6, `(.L_x_453) ;  /* 0x0000013000067945 */ /* 0x000fe60003800000 */
[----:B------:R-:W-:-:S13]  /*1e60*/  LOP3.LUT P0, RZ, R123, 0x3ff, RZ, 0xc0, !PT ;  /* 0x000003ff7bff7812 */ /* 0x000fda000780c0ff */
[----:B------:R-:W-:Y:S05]  /*1e70*/  @!P0 BRA `(.L_x_454) ;  /* 0x0000000000408947 */ /* 0x000fea0003800000 */
[----:B------:R-:W-:Y:S01]  /*1e80*/  MOV R14, 0x0 ;  /* 0x00000000000e7802 */ /* 0x000fe20000000f00 */
[----:B------:R-:W-:Y:S01]  /*1e90*/  ULDC.64 UR4, c[0x4][0x90] ;  /* 0x0100240000047ab9 */ /* 0x000fe20000000a00 */
[----:B------:R-:W-:Y:S01]  /*1ea0*/  ULDC.64 UR6, c[0x4][0x28] ;  /* 0x01000a0000067ab9 */ /* 0x000fe20000000a00 */
[----:B------:R-:W-:Y:S02]  /*1eb0*/  IMAD.U32 R4, RZ, RZ, UR4 ;  /* 0x00000004ff047e24 */ /* 0x000fe4000f8e00ff */
[----:B------:R-:W-:Y:S01]  /*1ec0*/  IMAD.U32 R5, RZ, RZ, UR5 ;  /* 0x00000005ff057e24 */ /* 0x000fe2000f8e00ff */
[----:B------:R-:W1:Y:S01]  /*1ed0*/  LDC.64 R14, c[0x4][R14] ;  /* 0x010000000e0e7b82 */ /* 0x000e620000000a00 */
[----:B------:R-:W-:Y:S01]  /*1ee0*/  ULDC.64 UR4, c[0x4][0x98] ;  /* 0x0100260000047ab9 */ /* 0x000fe20000000a00 */
[----:B------:R-:W-:Y:S02]  /*1ef0*/  IMAD.U32 R10, RZ, RZ, UR6 ;  /* 0x00000006ff0a7e24 */ /* 0x000fe4000f8e00ff */
[----:B0-----:R-:W-:-:S02]  /*1f00*/  IMAD.U32 R6, RZ, RZ, UR4 ;  /* 0x00000004ff067e24 */ /* 0x001fc4000f8e00ff */
[----:B------:R-:W-:Y:S02]  /*1f10*/  IMAD.U32 R7, RZ, RZ, UR5 ;  /* 0x00000005ff077e24 */ /* 0x000fe4000f8e00ff */
[----:B------:R-:W-:Y:S02]  /*1f20*/  IMAD.U32 R11, RZ, RZ, UR7 ;  /* 0x00000007ff0b7e24 */ /* 0x000fe4000f8e00ff */
[----:B------:R-:W-:Y:S02]  /*1f30*/  IMAD.MOV.U32 R8, RZ, RZ, 0x70 ;  /* 0x00000070ff087424 */ /* 0x000fe400078e00ff */
[----:B------:R-:W-:Y:S02]  /*1f40*/  IMAD.MOV.U32 R12, RZ, RZ, 0x1 ;  /* 0x00000001ff0c7424 */ /* 0x000fe400078e00ff */
[----:B------:R-:W-:-:S07]  /*1f50*/  IMAD.MOV.U32 R13, RZ, RZ, RZ ;  /* 0x000000ffff0d7224 */ /* 0x000fce00078e00ff */
[----:B------:R-:W-:-:S07]  /*1f60*/  LEPC R20, `(.L_x_454) ;  /* 0x000000001014794e */ /* 0x000fce0000000000 */
[----:B-1---5:R-:W-:Y:S05]  /*1f70*/  CALL.ABS.NOINC R14 ;  /* 0x000000000e007343 */ /* 0x022fea0003c00000 */
.L_x_454:
[----:B------:R-:W-:Y:S05]  /*1f80*/  BSYNC B6 ;  /* 0x0000000000067941 */ /* 0x000fea0003800000 */
.L_x_453:
[----:B------:R-:W-:Y:S01]  /*1f90*/  VIADD R122, R2, 0x400 ;  /* 0x00000400027a7836 */ /* 0x000fe20000000000 */
[----:B------:R-:W-:Y:S04]  /*1fa0*/  BSSY B6, `(.L_x_455) ;  /* 0x0000013000067945 */ /* 0x000fe80003800000 */
[----:B------:R-:W-:-:S13]  /*1fb0*/  LOP3.LUT P0, RZ, R122, 0x3ff, RZ, 0xc0, !PT ;  /* 0x000003ff7aff7812 */ /* 0x000fda000780c0ff */
[----:B------:R-:W-:Y:S05]  /*1fc0*/  @!P0 BRA `(.L_x_456) ;  /* 0x0000000000408947 */ /* 0x000fea0003800000 */
[----:B------:R-:W-:Y:S01]  /*1fd0*/  MOV R14, 0x0 ;  /* 0x00000000000e7802 */ /* 0x000fe20000000f00 */
[----:B------:R-:W-:Y:S01]  /*1fe0*/  ULDC.64 UR4, c[0x4][0x90] ;  /* 0x0100240000047ab9 */ /* 0x000fe20000000a00 */
[----:B------:R-:W-:Y:S01]  /*1ff0*/  ULDC.64 UR6, c[0x4][0x98] ;  /* 0x0100260000067ab9 */ /* 0x000fe20000000a00 */
[----:B------:R-:W-:Y:S01]  /*2000*/  IMAD.U32 R4, RZ, RZ, UR4 ;  /* 0x00000004ff047e24 */ /* 0x000fe2000f8e00ff */
[----:B0-----:R-:W-:Y:S01]  /*2010*/  MOV R6, UR6 ;  /* 0x0000000600067c02 */ /* 0x001fe20008000f00 */
[----:B------:R-:W-:Y:S01]  /*2020*/  IMAD.U32 R5, RZ, RZ, UR5 ;  /* 0x00000005ff057e24 */ /* 0x000fe2000f8e00ff */
[----:B------:R-:W0:Y:S01]  /*2030*/  LDC.64 R14, c[0x4][R14] ;  /* 0x010000000e0e7b82 */ /* 0x000e220000000a00 */
[----:B------:R-:W-:Y:S01]  /*2040*/  ULDC.64 UR4, c[0x4][0x18] ;  /* 0x0100060000047ab9 */ /* 0x000fe20000000a00 */
[----:B------:R-:W-:Y:S02]  /*2050*/  IMAD.U32 R7, RZ, RZ, UR7 ;  /* 0x00000007ff077e24 */ /* 0x000fe4000f8e00ff */
[----:B------:R-:W-:-:S02]  /*2060*/  IMAD.U32 R10, RZ, RZ, UR4 ;  /* 0x00000004ff0a7e24 */ /* 0x000fc4000f8e00ff */
[----:B------:R-:W-:Y:S02]  /*2070*/  IMAD.U32 R11, RZ, RZ, UR5 ;  /* 0x00000005ff0b7e24 */ /* 0x000fe4000f8e00ff */
[----:B------:R-:W-:Y:S02]  /*2080*/  IMAD.MOV.U32 R8, RZ, RZ, 0x70 ;  /* 0x00000070ff087424 */ /* 0x000fe400078e00ff */
[----:B------:R-:W-:Y:S02]  /*2090*/  IMAD.MOV.U32 R12, RZ, RZ, 0x1 ;  /* 0x00000001ff0c7424 */ /* 0x000fe400078e00ff */
[----:B------:R-:W-:-:S07]  /*20a0*/  IMAD.MOV.U32 R13, RZ, RZ, RZ ;  /* 0x000000ffff0d7224 */ /* 0x000fce00078e00ff */
[----:B------:R-:W-:-:S07]  /*20b0*/  LEPC R20, `(.L_x_456) ;  /* 0x000000001014794e */ /* 0x000fce0000000000 */
[----:B0----5:R-:W-:Y:S05]  /*20c0*/  CALL.ABS.NOINC R14 ;  /* 0x000000000e007343 */ /* 0x021fea0003c00000 */
.L_x_456:
[----:B------:R-:W-:Y:S05]  /*20d0*/  BSYNC B6 ;  /* 0x0000000000067941 */ /* 0x000fea0003800000 */
.L_x_455:
[----:B------:R-:W-:Y:S01]  /*20e0*/  ULDC.64 UR4, c[0x0][0x9f8] ;  /* 0x00027e0000047ab9 */ /* 0x000fe20000000a00 */
[----:B------:R-:W-:Y:S01]  /*20f0*/  IMAD.MOV.U32 R102, RZ, RZ, R188 ;  /* 0x000000ffff667224 */ /* 0x000fe200078e00bc */
[----:B------:R-:W-:Y:S01]  /*2100*/  ISETP.NE.U32.AND P0, PT, RZ, UR4, PT ;  /* 0x00000004ff007c0c */ /* 0x000fe2000bf05070 */
[----:B------:R-:W-:Y:S01]  /*2110*/  VIADD R0, R16, 0x20 ;  /* 0x0000002010007836 */ /* 0x000fe20000000000 */
[----:B------:R-:W1:Y:S01]  /*2120*/  LDC.64 R94, c[0x0][0x3f8] ;  /* 0x0000fe00ff5e7b82 */ /* 0x000e620000000a00 */
[----:B------:R-:W-:Y:S01]  /*2130*/  IMAD.MOV.U32 R20, RZ, RZ, R27 ;  /* 0x000000ffff147224 */ /* 0x000fe200078e001b */
[----:B------:R-:W-:-:S06]  /*2140*/  ISETP.NE.AND.EX P0, PT, RZ, UR5, PT, P0 ;  /* 0x00000005ff007c0c */ /* 0x000fcc000bf05300 */
[----:B------:R-:W2:Y:S07]  /*2150*/  LDC R125, c[0x0][0x3f4] ;  /* 0x0000fd00ff7d7b82 */ /* 0x000eae0000000800 */
[----:B------:R-:W-:Y:S01]  /*2160*/  @P0 IADD3 R4, P1, R189, UR4, RZ ;  /* 0x00000004bd040c10 */ /* 0x000fe2000ff3e0ff */
[----:B------:R-:W-:Y:S01]  /*2170*/  ULDC UR4, c[0x0][0x2f4] ;  /* 0x0000bd0000047ab9 */ /* 0x000fe20000000800 */
[----:B------:R-:W3:Y:S02]  /*2180*/  LDC.64 R88, c[0x0][0x408] ;  /* 0x00010200ff587b82 */ /* 0x000ee40000000a00 */
[----:B------:R-:W-:Y:S01]  /*2190*/  @P0 IADD3.X R5, R190, UR5, RZ, P1, !PT ;  /* 0x00000005be050c10 */ /* 0x000fe20008ffe4ff */
[----:B------:R-:W-:-:S04]  /*21a0*/  ULDC UR5, c[0x0][0x320] ;  /* 0x0000c80000057ab9 */ /* 0x000fc80000000800 */
[----:B------:R4:W2:Y:S01]  /*21b0*/  @P0 LDG.E R102, desc[UR56][R4.64] ;  /* 0x0000003804660981 */ /* 0x0008a2000c1e1900 */
[----:B------:R-:W-:Y:S01]  /*21c0*/  ISETP.GE.AND P1, PT, R0, UR4, PT ;  /* 0x0000000400007c0c */ /* 0x000fe2000bf26270 */
[----:B-1----:R-:W-:Y:S01]  /*21d0*/  IMAD.WIDE.U32 R96, R166, R94, R16 ;  /* 0x0000005ea6607225 */ /* 0x002fe200078e0010 */
[----:B------:R-:W-:Y:S01]  /*21e0*/  ISETP.GE.AND P0, PT, R16, UR4, PT ;  /* 0x0000000410007c0c */ /* 0x000fe2000bf06270 */
[----:B------:R-:W1:Y:S01]  /*21f0*/  S2R R218, SR_TID.X ;  /* 0x0000000000da7919 */ /* 0x000e620000002100 */
[----:B0-----:R-:W-:Y:S01]  /*2200*/  SEL R6, RZ, 0xffffffff, P1 ;  /* 0xffffffffff067807 */ /* 0x001fe20000800000 */
[----:B------:R-:W-:Y:S01]  /*2210*/  IMAD.MOV.U32 R127, RZ, RZ, 0x20 ;  /* 0x00000020ff7f7424 */ /* 0x000fe200078e00ff */
[----:B------:R-:W-:Y:S01]  /*2220*/  SEL R3, RZ, 0x1, P0 ;  /* 0x00000001ff037807 */ /* 0x000fe20000000000 */
[----:B------:R-:W-:Y:S01]  /*2230*/  IMAD.SHL.U32 R108, R94, 0x40, RZ ;  /* 0x000000405e6c7824 */ /* 0x000fe200078e00ff */
[----:B------:R-:W-:Y:S01]  /*2240*/  ISETP.GE.AND P0, PT, R0, UR5, PT ;  /* 0x0000000500007c0c */ /* 0x000fe2000bf06270 */
[----:B------:R-:W-:Y:S01]  /*2250*/  IMAD.SHL.U32 R6, R6, 0x2, RZ ;  /* 0x0000000206067824 */ /* 0x000fe200078e00ff */
[----:B------:R-:W-:Y:S01]  /*2260*/  ISETP.GE.AND P1, PT, R19, UR4, PT ;  /* 0x0000000413007c0c */ /* 0x000fe2000bf26270 */
[----:B------:R-:W-:Y:S01]  /*2270*/  IMAD.IADD R129, R129, 0x1, R26 ;  /* 0x0000000181817824 */ /* 0x000fe200078e021a */
[----:B----4-:R-:W-:Y:S01]  /*2280*/  SEL R4, RZ, 0xffffffff, P0 ;  /* 0xffffffffff047807 */ /* 0x010fe20000000000 */
[--C-:B------:R-:W-:Y:S01]  /*2290*/  IMAD R114, R214, 0x40, R166.reuse ;  /* 0x00000040d6727824 */ /* 0x100fe200078e02a6 */
[----:B------:R-:W-:Y:S01]  /*22a0*/  LOP3.LUT R6, R6, 0x2, R3, 0xe2, !PT ;  /* 0x0000000206067812 */ /* 0x000fe200078ee203 */
[----:B------:R-:W-:Y:S01]  /*22b0*/  VIADD R3, R16, 0x40 ;  /* 0x0000004010037836 */ /* 0x000fe20000000000 */
[----:B------:R-:W-:Y:S01]  /*22c0*/  SHF.R.S32.HI R11, RZ, 0x1f, R166 ;  /* 0x0000001fff0b7819 */ /* 0x000fe200000114a6 */
[----:B------:R-:W-:Y:S01]  /*22d0*/  IMAD.SHL.U32 R8, R4, 0x2, RZ ;  /* 0x0000000204087824 */ /* 0x000fe200078e00ff */
[----:B------:R-:W-:Y:S01]  /*22e0*/  SEL R4, RZ, 0x8, P1 ;  /* 0x00000008ff047807 */ /* 0x000fe20000800000 */
[----:B---3--:R-:W-:Y:S01]  /*22f0*/  IMAD.WIDE.U32 R90, R166, R88, R16 ;  /* 0x00000058a65a7225 */ /* 0x008fe200078e0010 */
[----:B------:R-:W-:-:S02]  /*2300*/  ISETP.GE.AND P0, PT, R3, UR4, PT ;  /* 0x0000000403007c0c */ /* 0x000fc4000bf06270 */
[----:B------:R-:W-:Y:S01]  /*2310*/  ISETP.GE.AND P2, PT, R16, UR5, PT ;  /* 0x0000000510007c0c */ /* 0x000fe2000bf46270 */
[----:B------:R-:W-:Y:S01]  /*2320*/  IMAD R131, R89, 0x60, RZ ;  /* 0x0000006059837824 */ /* 0x000fe200078e02ff */
[----:B------:R-:W-:Y:S01]  /*2330*/  SEL R5, RZ, 0x4, P0 ;  /* 0x00000004ff057807 */ /* 0x000fe20000000000 */
[----:B------:R-:W-:Y:S01]  /*2340*/  IMAD.SHL.U32 R110, R88, 0x40, RZ ;  /* 0x00000040586e7824 */ /* 0x000fe200078e00ff */
[--C-:B------:R-:W-:Y:S02]  /*2350*/  SHF.R.S32.HI R161, RZ, 0x1f, R160.reuse ;  /* 0x0000001fffa17819 */ /* 0x100fe400000114a0 */
[----:B------:R-:W-:Y:S01]  /*2360*/  LOP3.LUT R4, R4, R6, R5, 0xfe, !PT ;  /* 0x0000000604047212 */ /* 0x000fe200078efe05 */
[-C--:B------:R-:W-:Y:S01]  /*2370*/  IMAD R5, R11, R94.reuse, RZ ;  /* 0x0000005e0b057224 */ /* 0x080fe200078e02ff */
[----:B------:R-:W-:Y:S01]  /*2380*/  SEL R7, RZ, 0x1, P2 ;  /* 0x00000001ff077807 */ /* 0x000fe20001000000 */
[----:B------:R-:W-:Y:S01]  /*2390*/  IMAD.WIDE.U32 R98, R166, R94, R160 ;  /* 0x0000005ea6627225 */ /* 0x000fe200078e00a0 */
[----:B------:R-:W-:-:S02]  /*23a0*/  ISETP.GE.AND P0, PT, R22, UR4, PT ;  /* 0x0000000416007c0c */ /* 0x000fc4000bf06270 */
[----:B------:R-:W-:Y:S01]  /*23b0*/  ISETP.GE.AND P1, PT, R3, UR5, PT ;  /* 0x0000000503007c0c */ /* 0x000fe2000bf26270 */
[----:B------:R-:W-:Y:S01]  /*23c0*/  IMAD R5, R166, R95, R5 ;  /* 0x0000005fa6057224 */ /* 0x000fe200078e0205 */
[----:B------:R-:W-:Y:S01]  /*23d0*/  LOP3.LUT R7, R8, 0x2, R7, 0xe2, !PT ;  /* 0x0000000208077812 */ /* 0x000fe200078ee207 */
[-C--:B------:R-:W-:Y:S01]  /*23e0*/  IMAD R11, R11, R88.reuse, RZ ;  /* 0x000000580b0b7224 */ /* 0x080fe200078e02ff */
[----:B------:R-:W-:Y:S01]  /*23f0*/  SEL R9, RZ, 0x10, P0 ;  /* 0x00000010ff097807 */ /* 0x000fe20000000000 */
[----:B------:R-:W-:Y:S01]  /*2400*/  IMAD.IADD R97, R5, 0x1, R97 ;  /* 0x0000000105617824 */ /* 0x000fe200078e0261 */
[----:B------:R-:W-:Y:S01]  /*2410*/  SEL R6, RZ, 0x4, P1 ;  /* 0x00000004ff067807 */ /* 0x000fe20000800000 */
[----:B------:R-:W-:Y:S01]  /*2420*/  IMAD R13, R166, R89, R11 ;  /* 0x00000059a60d7224 */ /* 0x000fe200078e020b */
[----:B--2---:R-:W-:Y:S01]  /*2430*/  ISETP.GE.AND P0, PT, R16, R125, PT ;  /* 0x0000007d1000720c */ /* 0x004fe20003f06270 */
[----:B------:R-:W-:Y:S01]  /*2440*/  IMAD.WIDE.U32 R92, R166, R88, R160 ;  /* 0x00000058a65c7225 */ /* 0x000fe200078e00a0 */
[----:B------:R-:W-:-:S02]  /*2450*/  IADD3 R99, R99, R5, RZ ;  /* 0x0000000563637210 */ /* 0x000fc40007ffe0ff */
[-C--:B------:R-:W-:Y:S01]  /*2460*/  ISETP.GE.AND P1, PT, R0, R125.reuse, PT ;  /* 0x0000007d0000720c */ /* 0x080fe20003f26270 */
[----:B------:R-:W-:Y:S01]  /*2470*/  IMAD.IADD R93, R93, 0x1, R13 ;  /* 0x000000015d5d7824 */ /* 0x000fe200078e020d */
[----:B------:R-:W-:Y:S01]  /*2480*/  LOP3.LUT R5, R7, R6, RZ, 0xfc, !PT ;  /* 0x0000000607057212 */ /* 0x000fe200078efcff */
[----:B------:R-:W-:Y:S01]  /*2490*/  IMAD.IADD R91, R13, 0x1, R91 ;  /* 0x000000010d5b7824 */ /* 0x000fe200078e025b */
[----:B------:R-:W-:Y:S01]  /*24a0*/  ISETP.GE.AND P3, PT, R3, R125, PT ;  /* 0x0000007d0300720c */ /* 0x000fe20003f66270 */
[-C--:B-----5:R-:W-:Y:S01]  /*24b0*/  IMAD.WIDE.U32 R98, R141, R94.reuse, R98 ;  /* 0x0000005e8d627225 */ /* 0x0a0fe200078e0062 */
[C---:B------:R-:W-:Y:S02]  /*24c0*/  SEL R7, R125.reuse, RZ, P0 ;  /* 0x000000ff7d077207 */ /* 0x040fe40000000000 */
[----:B------:R-:W-:Y:S01]  /*24d0*/  SEL R11, R125, RZ, P1 ;  /* 0x000000ff7d0b7207 */ /* 0x000fe20000800000 */
[----:B------:R-:W-:Y:S01]  /*24e0*/  IMAD.WIDE.U32 R96, R141, R94, R96 ;  /* 0x0000005e8d607225 */ /* 0x000fe200078e0060 */
[----:B------:R-:W-:-:S02]  /*24f0*/  LOP3.LUT R9, R4, R9, RZ, 0xfc, !PT ;  /* 0x0000000904097212 */ /* 0x000fc400078efcff */
[----:B------:R-:W-:Y:S01]  /*2500*/  SEL R4, R125, RZ, P3 ;  /* 0x000000ff7d047207 */ /* 0x000fe20001800000 */
[----:B------:R-:W-:Y:S01]  /*2510*/  IMAD.IADD R7, R16, 0x1, R7 ;  /* 0x0000000110077824 */ /* 0x000fe200078e0207 */
[----:B------:R-:W-:Y:S01]  /*2520*/  LOP3.LUT R20, R20, 0xfffffffe, RZ, 0xc0, !PT ;  /* 0xfffffffe14147812 */ /* 0x000fe200078ec0ff */
[----:B------:R-:W-:Y:S01]  /*2530*/  IMAD.IADD R11, R0, 0x1, R11 ;  /* 0x00000001000b7824 */ /* 0x000fe200078e020b */
[----:B------:R-:W-:Y:S01]  /*2540*/  ISETP.GE.AND P2, PT, R23, UR4, PT ;  /* 0x0000000417007c0c */ /* 0x000fe2000bf46270 */
[----:B------:R-:W-:Y:S01]  /*2550*/  IMAD.IADD R12, R3, 0x1, R4 ;  /* 0x00000001030c7824 */ /* 0x000fe200078e0204 */
[----:B------:R-:W-:Y:S01]  /*2560*/  SHF.R.S32.HI R4, RZ, 0x1f, R7 ;  /* 0x0000001fff047819 */ /* 0x000fe20000011407 */
[CC--:B------:R-:W-:Y:S01]  /*2570*/  IMAD.WIDE.U32 R92, R141.reuse, R88.reuse, R92 ;  /* 0x000000588d5c7225 */ /* 0x0c0fe200078e005c */
[----:B------:R-:W-:Y:S02]  /*2580*/  SHF.R.S32.HI R6, RZ, 0x1f, R11 ;  /* 0x0000001fff067819 */ /* 0x000fe4000001140b */
[----:B------:R-:W-:Y:S01]  /*2590*/  LEA.HI R8, R4, R7, RZ, 0x3 ;  /* 0x0000000704087211 */ /* 0x000fe200078f18ff */
[----:B------:R-:W-:Y:S01]  /*25a0*/  IMAD.WIDE.U32 R90, R141, R88, R90 ;  /* 0x000000588d5a7225 */ /* 0x000fe200078e005a */
[----:B------:R-:W-:-:S02]  /*25b0*/  @P3 LOP3.LUT R20, R20, 0x1, RZ, 0xfc, !PT ;  /* 0x0000000114143812 */ /* 0x000fc400078efcff */
[----:B------:R-:W-:Y:S01]  /*25c0*/  LEA.HI R4, R4, R7, RZ, 0x6 ;  /* 0x0000000704047211 */ /* 0x000fe200078f30ff */
[----:B------:R-:W-:Y:S01]  /*25d0*/  IMAD.SHL.U32 R125, R125, 0x2, RZ ;  /* 0x000000027d7d7824 */ /* 0x000fe200078e00ff */
[CC--:B------:R-:W-:Y:S01]  /*25e0*/  LEA.HI R7, R6.reuse, R11.reuse, RZ, 0x6 ;  /* 0x0000000b06077211 */ /* 0x0c0fe200078f30ff */
[----:B------:R0:W-:Y:S01]  /*25f0*/  STL [R1+0x38], R20 ;  /* 0x0000381401007387 */ /* 0x0001e20000100800 */
[----:B------:R-:W-:Y:S02]  /*2600*/  LEA.HI R11, R6, R11, RZ, 0x3 ;  /* 0x0000000b060b7211 */ /* 0x000fe400078f18ff */
[----:B------:R-:W-:Y:S02]  /*2610*/  SHF.R.S32.HI R4, RZ, 0x6, R4 ;  /* 0x00000006ff047819 */ /* 0x000fe40000011404 */
[----:B------:R-:W-:Y:S02]  /*2620*/  SHF.R.S32.HI R6, RZ, 0x6, R7 ;  /* 0x00000006ff067819 */ /* 0x000fe40000011407 */
[----:B------:R-:W-:Y:S01]  /*2630*/  LOP3.LUT R10, R168, 0x38, R8, 0xf8, !PT ;  /* 0x00000038a80a7812 */ /* 0x000fe200078ef808 */
[C---:B------:R-:W-:Y:S01]  /*2640*/  IMAD R140, R4.reuse, 0x1800, R179 ;  /* 0x00001800048c7824 */ /* 0x040fe200078e02b3 */
[C---:B------:R-:W-:Y:S01]  /*2650*/  LOP3.LUT R13, R177.reuse, 0x38, R11, 0xf8, !PT ;  /* 0x00000038b10d7812 */ /* 0x040fe200078ef80b */
[----:B------:R-:W-:Y:S01]  /*2660*/  IMAD R138, R4, 0x1800, R180 ;  /* 0x00001800048a7824 */ /* 0x000fe200078e02b4 */
[----:B0-----:R-:W-:Y:S01]  /*2670*/  SHF.R.U32.HI R20, RZ, 0x3, R168 ;  /* 0x00000003ff147819 */ /* 0x001fe200000116a8 */
[C---:B------:R-:W-:Y:S01]  /*2680*/  IMAD R139, R6.reuse, 0x1800, R179 ;  /* 0x00001800068b7824 */ /* 0x040fe200078e02b3 */
[----:B------:R-:W-:Y:S01]  /*2690*/  LOP3.LUT R7, R177, 0x38, R8, 0xf8, !PT ;  /* 0x00000038b1077812 */ /* 0x000fe200078ef808 */
[----:B------:R-:W-:Y:S01]  /*26a0*/  IMAD R134, R6, 0x1800, R180 ;  /* 0x0000180006867824 */ /* 0x000fe200078e02b4 */
[----:B------:R-:W-:-:S02]  /*26b0*/  SHF.R.S32.HI R21, RZ, 0x1f, R12 ;  /* 0x0000001fff157819 */ /* 0x000fc4000001140c */
[----:B------:R-:W-:Y:S02]  /*26c0*/  LOP3.LUT R15, R10, R20, RZ, 0x3c, !PT ;  /* 0x000000140a0f7212 */ /* 0x000fe400078e3cff */
[-C--:B------:R-:W-:Y:S02]  /*26d0*/  LOP3.LUT R4, R13, R178.reuse, RZ, 0x3c, !PT ;  /* 0x000000b20d047212 */ /* 0x080fe400078e3cff */
[----:B------:R-:W-:Y:S01]  /*26e0*/  LOP3.LUT R7, R7, R178, RZ, 0x3c, !PT ;  /* 0x000000b207077212 */ /* 0x000fe200078e3cff */
[----:B------:R-:W-:Y:S01]  /*26f0*/  IMAD.IADD R138, R138, 0x1, R15 ;  /* 0x000000018a8a7824 */ /* 0x000fe200078e020f */
[-C--:B------:R-:W-:Y:S01]  /*2700*/  LEA.HI R14, R21, R12.reuse, RZ, 0x3 ;  /* 0x0000000c150e7211 */ /* 0x080fe200078f18ff */
[----:B------:R-:W-:Y:S01]  /*2710*/  IMAD.IADD R139, R139, 0x1, R4 ;  /* 0x000000018b8b7824 */ /* 0x000fe200078e0204 */
[----:B------:R-:W-:Y:S01]  /*2720*/  LEA.HI R12, R21, R12, RZ, 0x6 ;  /* 0x0000000c150c7211 */ /* 0x000fe200078f30ff */
[----:B------:R-:W-:Y:S01]  /*2730*/  IMAD.IADD R140, R140, 0x1, R7 ;  /* 0x000000018c8c7824 */ /* 0x000fe200078e0207 */
[----:B------:R-:W-:-:S02]  /*2740*/  SHF.R.S32.HI R15, RZ, 0x1f, R141 ;  /* 0x0000001fff0f7819 */ /* 0x000fc4000001148d */
[----:B------:R-:W-:Y:S02]  /*2750*/  LOP3.LUT R4, R168, 0x38, R11, 0xf8, !PT ;  /* 0x00000038a8047812 */ /* 0x000fe400078ef80b */
[----:B------:R-:W-:Y:S02]  /*2760*/  SHF.R.S32.HI R12, RZ, 0x6, R12 ;  /* 0x00000006ff0c7819 */ /* 0x000fe4000001140c */
[--C-:B------:R-:W-:Y:S02]  /*2770*/  LOP3.LUT R7, R177, 0x38, R14.reuse, 0xf8, !PT ;  /* 0x00000038b1077812 */ /* 0x100fe400078ef80e */
[----:B------:R-:W-:Y:S01]  /*2780*/  LOP3.LUT R13, R4, R20, RZ, 0x3c, !PT ;  /* 0x00000014040d7212 */ /* 0x000fe200078e3cff */
[----:B------:R-:W-:Y:S01]  /*2790*/  IMAD R4, R15, R94, RZ ;  /* 0x0000005e0f047224 */ /* 0x000fe200078e02ff */
[----:B------:R-:W-:Y:S01]  /*27a0*/  LOP3.LUT R7, R7, R178, RZ, 0x3c, !PT ;  /* 0x000000b207077212 */ /* 0x000fe200078e3cff */
[----:B------:R-:W-:Y:S01]  /*27b0*/  IMAD R136, R12, 0x1800, R179 ;  /* 0x000018000c887824 */ /* 0x000fe200078e02b3 */
[----:B------:R-:W-:Y:S01]  /*27c0*/  LOP3.LUT R10, R168, 0x38, R14, 0xf8, !PT ;  /* 0x00000038a80a7812 */ /* 0x000fe200078ef80e */
[----:B------:R-:W-:Y:S01]  /*27d0*/  IMAD R133, R12, 0x1800, R180 ;  /* 0x000018000c857824 */ /* 0x000fe200078e02b4 */
[----:B------:R-:W-:Y:S01]  /*27e0*/  ISETP.GE.AND P3, PT, R19, UR5, PT ;  /* 0x0000000513007c0c */ /* 0x000fe2000bf66270 */
[----:B------:R-:W-:Y:S01]  /*27f0*/  IMAD R27, R141, R95, R4 ;  /* 0x0000005f8d1b7224 */ /* 0x000fe200078e0204 */
[----:B------:R-:W-:Y:S01]  /*2800*/  LOP3.LUT R10, R10, R20, RZ, 0x3c, !PT ;  /* 0x000000140a0a7212 */ /* 0x000fe200078e3cff */
[----:B------:R-:W-:Y:S01]  /*2810*/  IMAD.IADD R136, R136, 0x1, R7 ;  /* 0x0000000188887824 */ /* 0x000fe200078e0207 */
[----:B------:R-:W-:Y:S01]  /*2820*/  LOP3.LUT R7, R177, 0x18, R16, 0xf8, !PT ;  /* 0x00000018b1077812 */ /* 0x000fe200078ef810 */
[----:B------:R-:W-:Y:S01]  /*2830*/  IMAD R4, R15, R88, RZ ;  /* 0x000000580f047224 */ /* 0x000fe200078e02ff */
[----:B------:R-:W-:Y:S01]  /*2840*/  IADD3 R133, R133, R10, RZ ;  /* 0x0000000a85857210 */ /* 0x000fe20007ffe0ff */
[----:B------:R-:W-:Y:S01]  /*2850*/  IMAD.IADD R134, R134, 0x1, R13 ;  /* 0x0000000186867824 */ /* 0x000fe200078e020d */
[----:B------:R-:W-:Y:S01]  /*2860*/  SEL R6, RZ, 0x8, P3 ;  /* 0x00000008ff067807 */ /* 0x000fe20001800000 */
[----:B------:R-:W-:Y:S01]  /*2870*/  IMAD R103, R141, R89, R4 ;  /* 0x000000598d677224 */ /* 0x000fe200078e0204 */
[----:B------:R-:W-:Y:S01]  /*2880*/  LOP3.LUT P4, RZ, R219, 0x4, RZ, 0xc0, !PT ;  /* 0x00000004dbff7812 */ /* 0x000fe2000788c0ff */
[----:B------:R-:W-:Y:S01]  /*2890*/  IMAD R13, R95, 0x60, RZ ;  /* 0x000000605f0d7824 */ /* 0x000fe200078e02ff */
[----:B------:R-:W-:Y:S01]  /*28a0*/  LOP3.LUT R4, R7, R178, RZ, 0x3c, !PT ;  /* 0x000000b207047212 */ /* 0x000fe200078e3cff */
[----:B------:R-:W-:Y:S01]  /*28b0*/  IMAD.IADD R106, R99, 0x1, R27 ;  /* 0x00000001636a7824 */ /* 0x000fe200078e021b */
[----:B------:R-:W-:Y:S01]  /*28c0*/  SEL R10, RZ, 0x20, P2 ;  /* 0x00000020ff0a7807 */ /* 0x000fe20001000000 */
[----:B------:R-:W-:Y:S01]  /*28d0*/  IMAD.IADD R104, R27, 0x1, R97 ;  /* 0x000000011b687824 */ /* 0x000fe200078e0261 */
[----:B------:R-:W-:Y:S01]  /*28e0*/  LOP3.LUT R21, R5, R6, RZ, 0xfc, !PT ;  /* 0x0000000605157212 */ /* 0x000fe200078efcff */
[----:B------:R-:W-:Y:S01]  /*28f0*/  IMAD.IADD R4, R179, 0x1, R4 ;  /* 0x00000001b3047824 */ /* 0x000fe200078e0204 */
[C---:B------:R-:W-:Y:S01]  /*2900*/  SHF.L.U64.HI R107, R94.reuse, 0x6, R95 ;  /* 0x000000065e6b7819 */ /* 0x040fe2000001025f */
[----:B------:R-:W-:Y:S01]  /*2910*/  IMAD.WIDE.U32 R94, R94, 0x60, RZ ;  /* 0x000000605e5e7825 */ /* 0x000fe200078e00ff */
[----:B------:R-:W-:-:S02]  /*2920*/  SHF.L.U64.HI R109, R88, 0x6, R89 ;  /* 0x00000006586d7819 */ /* 0x000fc40000010259 */
[----:B------:R-:W-:Y:S01]  /*2930*/  SEL R127, R127, 0xffffffe0, !P4 ;  /* 0xffffffe07f7f7807 */ /* 0x000fe20006000000 */
[----:B------:R-:W-:Y:S01]  /*2940*/  IMAD.WIDE.U32 R88, R88, 0x60, RZ ;  /* 0x0000006058587825 */ /* 0x000fe200078e00ff */
[----:B------:R-:W-:Y:S02]  /*2950*/  SHF.R.S32.HI R121, RZ, 0x3, R8 ;  /* 0x00000003ff797819 */ /* 0x000fe40000011408 */
[----:B------:R-:W-:Y:S01]  /*2960*/  LOP3.LUT R6, R8, 0xfffffff8, RZ, 0xc0, !PT ;  /* 0xfffffff808067812 */ /* 0x000fe200078ec0ff */
[----:B------:R-:W-:Y:S01]  /*2970*/  IMAD.IADD R105, R93, 0x1, R103 ;  /* 0x000000015d697824 */ /* 0x000fe200078e0267 */
[----:B------:R-:W-:Y:S01]  /*2980*/  LOP3.LUT R87, R9, R10, RZ, 0xfc, !PT ;  /* 0x0000000a09577212 */ /* 0x000fe200078efcff */
[----:B------:R-:W-:Y:S01]  /*2990*/  IMAD.IADD R130, R95, 0x1, R13 ;  /* 0x000000015f827824 */ /* 0x000fe200078e020d */
[----:B------:R-:W-:Y:S01]  /*29a0*/  LOP3.LUT R7, R11, 0xfffffff8, RZ, 0xc0, !PT ;  /* 0xfffffff80b077812 */ /* 0x000fe200078ec0ff */
[----:B------:R-:W-:Y:S01]  /*29b0*/  IMAD.IADD R131, R89, 0x1, R131 ;  /* 0x0000000159837824 */ /* 0x000fe200078e0283 */
[----:B------:R-:W-:Y:S01]  /*29c0*/  LOP3.LUT R8, R14, 0xfffffff8, RZ, 0xc0, !PT ;  /* 0xfffffff80e087812 */ /* 0x000fe200078ec0ff */
[----:B------:R-:W-:Y:S01]  /*29d0*/  IMAD.IADD R132, R127, 0x1, R4 ;  /* 0x000000017f847824 */ /* 0x000fe200078e0204 */
[----:B------:R-:W-:-:S02]  /*29e0*/  LOP3.LUT R10, R21, 0x2, RZ, 0xc0, !PT ;  /* 0x00000002150a7812 */ /* 0x000fc400078ec0ff */
[----:B------:R-:W-:Y:S02]  /*29f0*/  LOP3.LUT R20, R21, 0x4, RZ, 0xc0, !PT ;  /* 0x0000000415147812 */ /* 0x000fe400078ec0ff */
[C---:B------:R-:W-:Y:S02]  /*2a00*/  LOP3.LUT R26, R87.reuse, 0x2, RZ, 0xc0, !PT ;  /* 0x00000002571a7812 */ /* 0x040fe400078ec0ff */
[C---:B------:R-:W-:Y:S02]  /*2a10*/  LOP3.LUT R27, R87.reuse, 0x4, RZ, 0xc0, !PT ;  /* 0x00000004571b7812 */ /* 0x040fe400078ec0ff */
[C---:B------:R-:W-:Y:S02]  /*2a20*/  LOP3.LUT R101, R87.reuse, 0x8, RZ, 0xc0, !PT ;  /* 0x0000000857657812 */ /* 0x040fe400078ec0ff */
[----:B------:R-:W-:Y:S02]  /*2a30*/  LOP3.LUT R100, R87, 0x10, RZ, 0xc0, !PT ;  /* 0x0000001057647812 */ /* 0x000fe400078ec0ff */
[----:B-1----:R-:W-:-:S02]  /*2a40*/  LEA.HI R218, R218, 0x8, RZ, 0x19 ;  /* 0x00000008dada7811 */ /* 0x002fc400078fc8ff */
[----:B------:R-:W-:Y:S02]  /*2a50*/  LOP3.LUT R5, R5, 0x1, RZ, 0xc0, !PT ;  /* 0x0000000105057812 */ /* 0x000fe400078ec0ff */
[----:B------:R-:W-:Y:S02]  /*2a60*/  IADD3 R103, R103, R91, RZ ;  /* 0x0000005b67677210 */ /* 0x000fe40007ffe0ff */
[----:B------:R-:W-:Y:S02]  /*2a70*/  SHF.R.S32.HI R120, RZ, 0x3, R11 ;  /* 0x00000003ff787819 */ /* 0x000fe4000001140b */
[----:B------:R-:W-:Y:S02]  /*2a80*/  SHF.R.S32.HI R119, RZ, 0x3, R14 ;  /* 0x00000003ff777819 */ /* 0x000fe4000001140e */
[----:B------:R-:W-:Y:S02]  /*2a90*/  LOP3.LUT R9, R9, 0x1, RZ, 0xc0, !PT ;  /* 0x0000000109097812 */ /* 0x000fe400078ec0ff */
[----:B------:R-:W-:-:S02]  /*2aa0*/  LOP3.LUT R21, R21, 0x8, RZ, 0xc0, !PT ;  /* 0x0000000815157812 */ /* 0x000fc400078ec0ff */
[----:B------:R-:W-:Y:S02]  /*2ab0*/  SHF.R.S32.HI R113, RZ, 0x1f, R6 ;  /* 0x0000001fff717819 */ /* 0x000fe40000011406 */
[----:B------:R-:W-:Y:S02]  /*2ac0*/  SHF.R.S32.HI R112, RZ, 0x1f, R7 ;  /* 0x0000001fff707819 */ /* 0x000fe40000011407 */
[----:B------:R-:W-:Y:S02]  /*2ad0*/  SHF.R.S32.HI R111, RZ, 0x1f, R8 ;  /* 0x0000001fff6f7819 */ /* 0x000fe40000011408 */
[----:B------:R-:W-:Y:S02]  /*2ae0*/  LOP3.LUT R87, R87, 0x20, RZ, 0xc0, !PT ;  /* 0x0000002057577812 */ /* 0x000fe400078ec0ff */
[----:B------:R-:W-:-:S07]  /*2af0*/  SHF.R.S32.HI R128, RZ, 0x1f, R102 ;  /* 0x0000001fff807819 */ /* 0x000fce0000011466 */
.L_x_562:
[----:B---3--:R-:W2:Y:S01]  /*2b00*/  LDL.LU R31, [R1+0x38] ;  /* 0x00003800011f7983 */ /* 0x008ea20000300800 */
[----:B------:R-:W0:Y:S01]  /*2b10*/  LDC R81, c[0x0][0x430] ;  /* 0x00010c00ff517b82 */ /* 0x000e220000000800 */
[----:B------:R-:W-:Y:S02]  /*2b20*/  VIADD R24, R24, 0xffffffff ;  /* 0xffffffff18187836 */ /* 0x000fe40000000000 */
[----:B------:R-:W-:Y:S02]  /*2b30*/  IMAD.MOV.U32 R80, RZ, RZ, RZ ;  /* 0x000000ffff507224 */ /* 0x000fe400078e00ff */
[----:B------:R-:W-:-:S03]  /*2b40*/  IMAD R12, R24, 0x60, R114 ;  /* 0x00000060180c7824 */ /* 0x000fc600078e0272 */
[----:B------:R-:W1:Y:S01]  /*2b50*/  LDC R124, c[0x0][0x3f4] ;  /* 0x0000fd00ff7c7b82 */ /* 0x000e620000000800 */
[----:B------:R-:W-:Y:S01]  /*2b60*/  IMAD.IADD R32, R129, 0x1, R12 ;  /* 0x0000000181207824 */ /* 0x000fe200078e020c */
[----:B------:R-:W-:-:S03]  /*2b70*/  ISETP.GE.AND P2, PT, R12, R25, PT ;  /* 0x000000190c00720c */ /* 0x000fc60003f46270 */
[----:B------:R-:W-:Y:S01]  /*2b80*/  IMAD.MOV.U32 R28, RZ, RZ, R32 ;  /* 0x000000ffff1c7224 */ /* 0x000fe200078e0020 */
[----:B------:R-:W-:Y:S02]  /*2b90*/  ISETP.GT.OR P2, PT, R114, 0x5f, P2 ;  /* 0x0000005f7200780c */ /* 0x000fe40001744670 */
[----:B0-----:R-:W-:-:S11]  /*2ba0*/  ISETP.NE.AND P3, PT, R81, 0x1, PT ;  /* 0x000000015100780c */ /* 0x001fd60003f65270 */
[----:B------:R-:W0:Y:S08]  /*2bb0*/  @!P2 LDC.64 R14, c[0x0][0x428] ;  /* 0x00010a00ff0eab82 */ /* 0x000e300000000a00 */
[----:B------:R-:W3:Y:S08]  /*2bc0*/  @!P2 LDC.64 R12, c[0x0][0x418] ;  /* 0x00010600ff0cab82 */ /* 0x000ef00000000a00 */
[----:B------:R-:W4:Y:S08]  /*2bd0*/  @P3 LDC R11, c[0x0][0x434] ;  /* 0x00010d00ff0b3b82 */ /* 0x000f300000000800 */
[----:B------:R-:W1:Y:S01]  /*2be0*/  @P3 LDC R30, c[0x0][0x438] ;  /* 0x00010e00ff1e3b82 */ /* 0x000e620000000800 */
[----:B----4-:R-:W-:-:S05]  /*2bf0*/  @P3 IMAD.HI.U32 R11, R32, R11, RZ ;  /* 0x0000000b200b3227 */ /* 0x010fca00078e00ff */
[----:B-1----:R-:W-:Y:S01]  /*2c00*/  @P3 SHF.R.U32.HI R28, RZ, R30, R11 ;  /* 0x0000001eff1c3219 */ /* 0x002fe2000001160b */
[----:B0-----:R-:W-:-:S03]  /*2c10*/  @!P2 IMAD R11, R128, R14, RZ ;  /* 0x0000000e800ba224 */ /* 0x001fc600078e02ff */
[--C-:B------:R-:W-:Y:S01]  /*2c20*/  @!P2 SHF.R.S32.HI R29, RZ, 0x1f, R28.reuse ;  /* 0x0000001fff1da819 */ /* 0x100fe2000001141c */
[C---:B------:R-:W-:Y:S02]  /*2c30*/  @!P2 IMAD R11, R102.reuse, R15, R11 ;  /* 0x0000000f660ba224 */ /* 0x040fe400078e020b */
[----:B------:R-:W-:-:S04]  /*2c40*/  @!P2 IMAD.WIDE.U32 R14, R102, R14, R28 ;  /* 0x0000000e660ea225 */ /* 0x000fc800078e001c */
[----:B------:R-:W-:Y:S01]  /*2c50*/  @!P2 IMAD.IADD R11, R15, 0x1, R11 ;  /* 0x000000010f0ba824 */ /* 0x000fe200078e020b */
[----:B---3--:R-:W-:-:S04]  /*2c60*/  @!P2 LEA R12, P3, R14, R12, 0x2 ;  /* 0x0000000c0e0ca211 */ /* 0x008fc800078610ff */
[----:B------:R-:W-:Y:S02]  /*2c70*/  @!P2 LEA.HI.X R13, R14, R13, R11, 0x2, P3 ;  /* 0x0000000d0e0da211 */ /* 0x000fe400018f140b */
[----:B------:R-:W-:-:S03]  /*2c80*/  ISETP.GT.AND P3, PT, R24, R126, PT ;  /* 0x0000007e1800720c */ /* 0x000fc60003f64270 */
[----:B------:R0:W5:Y:S01]  /*2c90*/  @!P2 LDG.E R80, desc[UR56][R12.64] ;  /* 0x000000380c50a981 */ /* 0x000162000c1e1900 */
[----:B------:R-:W-:Y:S01]  /*2ca0*/  ISETP.GE.AND P2, PT, R124, 0x1, PT ;  /* 0x000000017c00780c */ /* 0x000fe20003f46270 */
[----:B------:R-:W-:Y:S01]  /*2cb0*/  IMAD.MOV R14, RZ, RZ, -R28 ;  /* 0x000000ffff0e7224 */ /* 0x000fe200078e0a1c */
[----:B------:R-:W-:Y:S05]  /*2cc0*/  YIELD ;  /* 0x0000000000007946 */ /* 0x000fea0003800000 */
[----:B------:R-:W-:Y:S01]  /*2cd0*/  IMAD R81, R81, R14, R32 ;  /* 0x0000000e51517224 */ /* 0x000fe200078e0220 */
[----:B------:R-:W-:Y:S01]  /*2ce0*/  BSSY B0, `(.L_x_457) ;  /* 0x0000808000007945 */ /* 0x000fe20003800000 */
[----:B------:R-:W-:-:S02]  /*2cf0*/  IMAD R14, R18, 0x4800, R4 ;  /* 0x00004800120e7824 */ /* 0x000fc400078e0204 */
[----:B------:R-:W-:Y:S02]  /*2d00*/  IMAD R28, R18, 0x4800, R132 ;  /* 0x00004800121c7824 */ /* 0x000fe400078e0284 */
[--C-:B------:R-:W-:Y:S02]  /*2d10*/  IMAD R29, R14, 0x2, R123.reuse ;  /* 0x000000020e1d7824 */ /* 0x100fe400078e027b */
[----:B------:R-:W-:Y:S01]  /*2d20*/  IMAD R28, R28, 0x2, R123 ;  /* 0x000000021c1c7824 */ /* 0x000fe200078e027b */
[----:B--2---:R-:W-:-:S04]  /*2d30*/  LOP3.LUT R31, R31, 0xfffffffd, RZ, 0xc0, !PT ;  /* 0xfffffffd1f1f7812 */ /* 0x004fc800078ec0ff */
[----:B------:R-:W-:-:S05]  /*2d40*/  @P3 LOP3.LUT R31, R31, 0x2, RZ, 0xfc, !PT ;  /* 0x000000021f1f3812 */ /* 0x000fca00078efcff */
[----:B------:R0:W-:Y:S01]  /*2d50*/  STL [R1+0x38], R31 ;  /* 0x0000381f01007387 */ /* 0x0001e20000100800 */
[----:B------:R-:W-:Y:S05]  /*2d60*/  @!P2 BRA `(.L_x_458) ;  /* 0x000000780030a947 */ /* 0x000fea0003800000 */
[----:B------:R-:W-:Y:S01]  /*2d70*/  SHF.R.S32.HI R82, RZ, 0x1f, R81 ;  /* 0x0000001fff527819 */ /* 0x000fe20000011451 */
[----:B------:R-:W-:Y:S01]  /*2d80*/  ULDC.64 UR4, c[0x0][0x300] ;  /* 0x0000c00000047ab9 */ /* 0x000fe20000000a00 */
[----:B-----5:R-:W-:Y:S01]  /*2d90*/  SHF.R.S32.HI R83, RZ, 0x1f, R80 ;  /* 0x0000001fff537819 */ /* 0x020fe20000011450 */
[C---:B0-----:R-:W-:Y:S01]  /*2da0*/  IMAD.WIDE.U32 R12, R81.reuse, UR4, RZ ;  /* 0x00000004510c7c25 */ /* 0x041fe2000f8e00ff */
[----:B------:R-:W-:Y:S02]  /*2db0*/  ULDC.U8 UR6, c[0x0][0x410] ;  /* 0x0001040000067ab9 */ /* 0x000fe40000000000 */
[----:B------:R-:W-:Y:S01]  /*2dc0*/  ISETP.NE.AND P2, PT, RZ, UR6, PT ;  /* 0x00000006ff007c0c */ /* 0x000fe2000bf45270 */
[----:B------:R-:W-:Y:S02]  /*2dd0*/  IMAD R14, R82, UR4, RZ ;  /* 0x00000004520e7c24 */ /* 0x000fe4000f8e02ff */
[----:B------:R-:W-:Y:S02]  /*2de0*/  IMAD R84, R24, -0x60, R25 ;  /* 0xffffffa018547824 */ /* 0x000fe400078e0219 */
[----:B------:R-:W-:Y:S01]  /*2df0*/  IMAD R11, R81, UR5, R14 ;  /* 0x00000005510b7c24 */ /* 0x000fe2000f8e020e */
[----:B------:R-:W-:Y:S01]  /*2e00*/  ULDC.64 UR4, c[0x0][0x310] ;  /* 0x0000c40000047ab9 */ /* 0x000fe20000000a00 */
[----:B------:R-:W-:Y:S01]  /*2e10*/  IMAD R14, R130, R24, RZ ;  /* 0x00000018820e7224 */ /* 0x000fe200078e02ff */
[----:B------:R-:W-:Y:S01]  /*2e20*/  VIMNMX R84, R84, 0x60, PT ;  /* 0x0000006054547848 */ /* 0x000fe20003fe0100 */
[----:B------:R-:W-:-:S02]  /*2e30*/  IMAD R15, R83, UR4, RZ ;  /* 0x00000004530f7c24 */ /* 0x000fc4000f8e02ff */
[----:B------:R-:W-:Y:S01]  /*2e40*/  IMAD.IADD R13, R13, 0x1, R11 ;  /* 0x000000010d0d7824 */ /* 0x000fe200078e020b */
[----:B------:R-:W-:Y:S01]  /*2e50*/  SHF.R.S32.HI R11, RZ, 0x1f, R24 ;  /* 0x0000001fff0b7819 */ /* 0x000fe20000011418 */
[C---:B------:R-:W-:Y:S02]  /*2e60*/  IMAD R15, R80.reuse, UR5, R15 ;  /* 0x00000005500f7c24 */ /* 0x040fe4000f8e020f */
[----:B------:R-:W-:Y:S01]  /*2e70*/  IMAD.WIDE.U32 R12, R80, UR4, R12 ;  /* 0x00000004500c7c25 */ /* 0x000fe2000f8e000c */
[----:B------:R-:W-:-:S03]  /*2e80*/  ULDC.64 UR4, c[0x0][0x308] ;  /* 0x0000c20000047ab9 */ /* 0x000fc60000000a00 */
[----:B------:R-:W-:Y:S02]  /*2e90*/  IMAD.IADD R13, R13, 0x1, R15 ;  /* 0x000000010d0d7824 */ /* 0x000fe400078e020f */
[----:B------:R-:W-:Y:S02]  /*2ea0*/  IMAD R15, R131, R24, RZ ;  /* 0x00000018830f7224 */ /* 0x000fe400078e02ff */
[----:B------:R-:W-:-:S04]  /*2eb0*/  IMAD.WIDE.U32 R30, R162, UR4, R12 ;  /* 0x00000004a21e7c25 */ /* 0x000fc8000f8e000c */
[----:B------:R-:W-:Y:S01]  /*2ec0*/  IMAD R115, R162, UR5, R31 ;  /* 0x00000005a2737c24 */ /* 0x000fe2000f8e021f */
[----:B------:R-:W-:Y:S01]  /*2ed0*/  ULDC.64 UR4, c[0x0][0x2e8] ;  /* 0x0000ba0000047ab9 */ /* 0x000fe20000000a00 */
[C---:B------:R-:W-:Y:S01]  /*2ee0*/  IMAD R33, R11.reuse, R94, R14 ;  /* 0x0000005e0b217224 */ /* 0x040fe200078e020e */
[----:B------:R-:W-:Y:S01]  /*2ef0*/  LEA R118, P3, R30, UR4, 0x1 ;  /* 0x000000041e767c11 */ /* 0x000fe2000f8608ff */
[----:B------:R-:W-:Y:S02]  /*2f00*/  IMAD R35, R11, R88, R15 ;  /* 0x000000580b237224 */ /* 0x000fe400078e020f */
[----:B------:R-:W-:Y:S01]  /*2f10*/  IMAD.WIDE.U32 R14, R94, R24, RZ ;  /* 0x000000185e0e7225 */ /* 0x000fe200078e00ff */
[----:B------:R-:W-:-:S03]  /*2f20*/  LEA.HI.X R115, R30, UR5, R115, 0x1, P3 ;  /* 0x000000051e737c11 */ /* 0x000fc600098f0c73 */
[----:B------:R-:W-:-:S04]  /*2f30*/  IMAD.WIDE.U32 R12, R88, R24, RZ ;  /* 0x00000018580c7225 */ /* 0x000fc800078e00ff */
[----:B------:R-:W-:Y:S02]  /*2f40*/  IMAD.IADD R11, R15, 0x1, R33 ;  /* 0x000000010f0b7824 */ /* 0x000fe400078e0221 */
[----:B------:R-:W-:Y:S01]  /*2f50*/  IMAD.IADD R78, R13, 0x1, R35 ;  /* 0x000000010d4e7824 */ /* 0x000fe200078e0223 */
[----:B------:R-:W-:Y:S06]  /*2f60*/  @!P2 BRA `(.L_x_459) ;  /* 0x00000038006ca947 */ /* 0x000fec0003800000 */
[----:B------:R-:W-:Y:S01]  /*2f70*/  ISETP.GE.AND P3, PT, R166, R84, PT ;  /* 0x00000054a600720c */ /* 0x000fe20003f66270 */
[----:B------:R-:W-:Y:S01]  /*2f80*/  BSSY B1, `(.L_x_460) ;  /* 0x0000037000017945 */ /* 0x000fe20003800000 */
        /* <DEDUP_REMOVED lines=12> */
[----:B------:R-:W-:Y:S01]  /*3050*/  CS2R R76, SRZ ;  /* 0x00000000004c7805 */ /* 0x000fe2000001ff00 */
[----:B------:R-:W-:Y:S06]  /*3060*/  @P3 BRA `(.L_x_461) ;  /* 0x0000000000a03947 */ /* 0x000fec0003800000 */
[----:B------:R-:W-:Y:S01]  /*3070*/  IADD3 R33, P2, R98, R14, RZ ;  /* 0x0000000e62217210 */ /* 0x000fe20007f5e0ff */
[----:B------:R-:W-:Y:S01]  /*3080*/  ULDC.64 UR4, c[0x0][0x3e8] ;  /* 0x0000fa0000047ab9 */ /* 0x000fe20000000a00 */
[----:B------:R-:W-:Y:S02]  /*3090*/  CS2R R74, SRZ ;  /* 0x00000000004a7805 */ /* 0x000fe4000001ff00 */
[----:B------:R-:W-:Y:S02]  /*30a0*/  CS2R R76, SRZ ;  /* 0x00000000004c7805 */ /* 0x000fe4000001ff00 */
[----:B------:R-:W-:Y:S02]  /*30b0*/  IADD3.X R34, R11, R106, RZ, P2, !PT ;  /* 0x0000006a0b227210 */ /* 0x000fe400017fe4ff */
[----:B------:R-:W-:-:S04]  /*30c0*/  LEA R32, P2, R33, UR4, 0x1 ;  /* 0x0000000421207c11 */ /* 0x000fc8000f8408ff */
[----:B------:R-:W-:Y:S01]  /*30d0*/  LEA.HI.X R33, R33, UR5, R34, 0x1, P2 ;  /* 0x0000000521217c11 */ /* 0x000fe200090f0c22 */
[----:B------:R-:W-:Y:S01]  /*30e0*/  ULDC.64 UR4, c[0x0][0x400] ;  /* 0x0001000000047ab9 */ /* 0x000fe20000000a00 */
[----:B------:R-:W-:-:S05]  /*30f0*/  IADD3 R35, P2, R92, R12, RZ ;  /* 0x0000000c5c237210 */ /* 0x000fca0007f5e0ff */
[----:B------:R-:W-:Y:S01]  /*3100*/  IMAD.X R36, R78, 0x1, R105, P2 ;  /* 0x000000014e247824 */ /* 0x000fe200010e0669 */
[----:B------:R-:W-:-:S04]  /*3110*/  LEA R34, P2, R35, UR4, 0x1 ;  /* 0x0000000423227c11 */ /* 0x000fc8000f8408ff */
[----:B------:R-:W-:Y:S02]  /*3120*/  LEA.HI.X R35, R35, UR5, R36, 0x1, P2 ;  /* 0x0000000523237c11 */ /* 0x000fe400090f0c24 */
[----:B------:R-:W-:Y:S02]  /*3130*/  ISETP.GE.AND P2, PT, R160, R124, PT ;  /* 0x0000007ca000720c */ /* 0x000fe40003f46270 */
[----:B------:R-:W-:Y:S02]  /*3140*/  CS2R R70, SRZ ;  /* 0x0000000000467805 */ /* 0x000fe4000001ff00 */
[----:B------:R-:W-:-:S09]  /*3150*/  CS2R R72, SRZ ;  /* 0x0000000000487805 */ /* 0x000fd2000001ff00 */
[----:B------:R0:W5:Y:S04]  /*3160*/  @!P2 LDG.E.64 R74, desc[UR56][R32.64] ;  /* 0x00000038204aa981 */ /* 0x000168000c1e1b00 */
[----:B------:R0:W5:Y:S01]  /*3170*/  @!P2 LDG.E.64 R76, desc[UR56][R34.64] ;  /* 0x00000038224ca981 */ /* 0x000162000c1e1b00 */
        /* <DEDUP_REMOVED lines=20> */
[----:B------:R-:W-:-:S13]  /*32c0*/  ISETP.GE.AND P2, PT, R173, R124, PT ;  /* 0x0000007cad00720c */ /* 0x000fda0003f46270 */
[----:B------:R0:W5:Y:S04]  /*32d0*/  @!P2 LDG.E.64 R54, desc[UR56][R32.64+0xa0] ;  /* 0x0000a0382036a981 */ /* 0x000168000c1e1b00 */
[----:B------:R0:W5:Y:S02]  /*32e0*/  @!P2 LDG.E.64 R56, desc[UR56][R34.64+0xa0] ;  /* 0x0000a0382238a981 */ /* 0x000164000c1e1b00 */
.L_x_461:
[----:B------:R-:W-:Y:S05]  /*32f0*/  BSYNC B1 ;  /* 0x0000000000017941 */ /* 0x000fea0003800000 */
.L_x_460:
[----:B0-----:R-:W-:Y:S01]  /*3300*/  VIADD R32, R166, 0x40 ;  /* 0x00000040a6207836 */ /* 0x001fe20000000000 */
[----:B------:R-:W-:Y:S01]  /*3310*/  BSSY B1, `(.L_x_462) ;  /* 0x0000036000017945 */ /* 0x000fe20003800000 */
[----:B------:R-:W-:Y:S02]  /*3320*/  CS2R R34, SRZ ;  /* 0x0000000000227805 */ /* 0x000fe4000001ff00 */
[----:B------:R-:W-:Y:S02]  /*3330*/  CS2R R38, SRZ ;  /* 0x0000000000267805 */ /* 0x000fe4000001ff00 */
[----:B------:R-:W-:Y:S02]  /*3340*/  CS2R R42, SRZ ;  /* 0x00000000002a7805 */ /* 0x000fe4000001ff00 */
[----:B------:R-:W-:Y:S02]  /*3350*/  ISETP.GE.AND P4, PT, R32, R84, PT ;  /* 0x000000542000720c */ /* 0x000fe40003f86270 */
        /* <DEDUP_REMOVED lines=8> */
[----:B------:R-:W-:Y:S06]  /*33e0*/  @P4 BRA `(.L_x_463) ;  /* 0x0000000000a04947 */ /* 0x000fec0003800000 */
[----:B------:R-:W-:Y:S01]  /*33f0*/  IADD3 R15, P2, P5, R98, R14, R108 ;  /* 0x0000000e620f7210 */ /* 0x000fe20007d5e06c */
[----:B------:R-:W-:Y:S01]  /*3400*/  ULDC.64 UR4, c[0x0][0x3e8] ;  /* 0x0000fa0000047ab9 */ /* 0x000fe20000000a00 */
[----:B------:R-:W-:Y:S02]  /*3410*/  CS2R R50, SRZ ;  /* 0x0000000000327805 */ /* 0x000fe4000001ff00 */
[----:B------:R-:W-:Y:S02]  /*3420*/  CS2R R52, SRZ ;  /* 0x0000000000347805 */ /* 0x000fe4000001ff00 */
[----:B------:R-:W-:Y:S02]  /*3430*/  IADD3.X R30, R106, R11, R107, P2, P5 ;  /* 0x0000000b6a1e7210 */ /* 0x000fe400017ea46b */
[----:B------:R-:W-:-:S04]  /*3440*/  IADD3 R13, P2, P5, R92, R12, R110 ;  /* 0x0000000c5c0d7210 */ /* 0x000fc80007d5e06e */
[----:B------:R-:W-:Y:S02]  /*3450*/  IADD3.X R78, R105, R78, R109, P2, P5 ;  /* 0x0000004e694e7210 */ /* 0x000fe400017ea46d */
[----:B------:R-:W-:-:S04]  /*3460*/  LEA R14, P2, R15, UR4, 0x1 ;  /* 0x000000040f0e7c11 */ /* 0x000fc8000f8408ff */
[----:B------:R-:W-:Y:S01]  /*3470*/  LEA.HI.X R15, R15, UR5, R30, 0x1, P2 ;  /* 0x000000050f0f7c11 */ /* 0x000fe200090f0c1e */
[----:B------:R-:W-:Y:S02]  /*3480*/  ULDC.64 UR4, c[0x0][0x400] ;  /* 0x0001000000047ab9 */ /* 0x000fe40000000a00 */
        /* <DEDUP_REMOVED lines=30> */
.L_x_463:
[----:B------:R-:W-:Y:S05]  /*3670*/  BSYNC B1 ;  /* 0x0000000000017941 */ /* 0x000fea0003800000 */
.L_x_462:
[----:B0----5:R-:W-:Y:S01]  /*3680*/  IMAD.MOV.U32 R12, RZ, RZ, R54 ;  /* 0x000000ffff0c7224 */ /* 0x021fe200078e0036 */
[----:B------:R-:W-:Y:S01]  /*3690*/  UISETP.NE.AND UP0, UPT, UR58, 0x3, UPT ;  /* 0x000000033a00788c */ /* 0x000fe2000bf05270 */
[----:B------:R-:W-:Y:S02]  /*36a0*/  IMAD.MOV.U32 R11, RZ, RZ, R55 ;  /* 0x000000ffff0b7224 */ /* 0x000fe400078e0037 */
[----:B------:R-:W-:Y:S02]  /*36b0*/  IMAD.MOV.U32 R14, RZ, RZ, R58 ;  /* 0x000000ffff0e7224 */ /* 0x000fe400078e003a */
[----:B------:R-:W-:Y:S01]  /*36c0*/  IMAD.MOV.U32 R13, RZ, RZ, R59 ;  /* 0x000000ffff0d7224 */ /* 0x000fe200078e003b */
[----:B------:R-:W-:Y:S01]  /*36d0*/  PRMT R157, R12, 0x5410, R11 ;  /* 0x000054100c9d7816 */ /* 0x000fe2000000000b */
[----:B------:R-:W-:Y:S01]  /*36e0*/  IMAD.MOV.U32 R12, RZ, RZ, R62 ;  /* 0x000000ffff0c7224 */ /* 0x000fe200078e003e */
[----:B------:R-:W-:Y:S01]  /*36f0*/  PLOP3.LUT P2, PT, PT, PT, UP0, 0x80, 0x0 ;  /* 0x000000000000781c */ /* 0x000fe20003f4f008 */
[----:B------:R-:W-:Y:S01]  /*3700*/  IMAD.MOV.U32 R11, RZ, RZ, R63 ;  /* 0x000000ffff0b7224 */ /* 0x000fe200078e003f */
[----:B------:R-:W-:Y:S01]  /*3710*/  PRMT R182, R13, 0x5410, R14 ;  /* 0x000054100db67816 */ /* 0x000fe2000000000e */
        /* <DEDUP_REMOVED lines=9> */
[----:B------:R-:W-:-:S02]  /*37b0*/  PRMT R195, R195, 0x5410, R11 ;  /* 0x00005410c3c37816 */ /* 0x000fc4000000000b */
[----:B------:R-:W-:Y:S02]  /*37c0*/  MOV R11, R74 ;  /* 0x0000004a000b7202 */ /* 0x000fe40000000f00 */
[----:B------:R-:W-:Y:S01]  /*37d0*/  PRMT R148, R148, 0x5410, R12 ;  /* 0x0000541094947816 */ /* 0x000fe2000000000c */
[----:B------:R-:W-:Y:S01]  /*37e0*/  IMAD.MOV.U32 R12, RZ, RZ, R56 ;  /* 0x000000ffff0c7224 */ /* 0x000fe200078e0038 */
[----:B------:R-:W-:Y:S01]  /*37f0*/  PRMT R147, R147, 0x5410, R11 ;  /* 0x0000541093937816 */ /* 0x000fe2000000000b */
[----:B------:R-:W-:Y:S01]  /*3800*/  IMAD.MOV.U32 R11, RZ, RZ, R57 ;  /* 0x000000ffff0b7224 */ /* 0x000fe200078e0039 */
[----:B------:R-:W-:-:S04]  /*3810*/  PRMT R198, R198, 0x5410, R14 ;  /* 0x00005410c6c67816 */ /* 0x000fc8000000000e */
[----:B------:R-:W-:Y:S01]  /*3820*/  PRMT R158, R12, 0x5410, R11 ;  /* 0x000054100c9e7816 */ /* 0x000fe2000000000b */
[----:B------:R-:W-:Y:S02]  /*3830*/  IMAD.MOV.U32 R12, RZ, RZ, R60 ;  /* 0x000000ffff0c7224 */ /* 0x000fe400078e003c */
[----:B------:R-:W-:-:S05]  /*3840*/  IMAD.MOV.U32 R11, RZ, RZ, R61 ;  /* 0x000000ffff0b7224 */ /* 0x000fca00078e003d */
[----:B------:R-:W-:Y:S01]  /*3850*/  PRMT R159, R11, 0x5410, R12 ;  /* 0x000054100b9f7816 */ /* 0x000fe2000000000c */
[----:B------:R-:W-:Y:S02]  /*3860*/  IMAD.MOV.U32 R11, RZ, RZ, R65 ;  /* 0x000000ffff0b7224 */ /* 0x000fe400078e0041 */
[----:B------:R-:W-:-:S03]  /*3870*/  IMAD.MOV.U32 R12, RZ, RZ, R64 ;  /* 0x000000ffff0c7224 */ /* 0x000fc600078e0040 */
[----:B------:R-:W-:Y:S01]  /*3880*/  PRMT R194, R11, 0x7610, R194 ;  /* 0x000076100bc27816 */ /* 0x000fe200000000c2 */
[----:B------:R-:W-:Y:S01]  /*3890*/  IMAD.MOV.U32 R11, RZ, RZ, R68 ;  /* 0x000000ffff0b7224 */ /* 0x000fe200078e0044 */
[----:B------:R-:W-:Y:S01]  /*38a0*/  PRMT R193, R193, 0x5410, R12 ;  /* 0x00005410c1c17816 */ /* 0x000fe2000000000c */
[----:B------:R-:W-:-:S03]  /*38b0*/  IMAD.MOV.U32 R12, RZ, RZ, R69 ;  /* 0x000000ffff0c7224 */ /* 0x000fc600078e0045 */
[----:B------:R-:W-:Y:S01]  /*38c0*/  PRMT R195, R11, 0x7610, R195 ;  /* 0x000076100bc37816 */ /* 0x000fe200000000c3 */
[----:B------:R-:W-:Y:S01]  /*38d0*/  IMAD.MOV.U32 R11, RZ, RZ, R72 ;  /* 0x000000ffff0b7224 */ /* 0x000fe200078e0048 */
[----:B------:R-:W-:Y:S01]  /*38e0*/  PRMT R196, R12, 0x7610, R196 ;  /* 0x000076100cc47816 */ /* 0x000fe200000000c4 */
[----:B------:R-:W-:-:S03]  /*38f0*/  IMAD.MOV.U32 R12, RZ, RZ, R73 ;  /* 0x000000ffff0c7224 */ /* 0x000fc600078e0049 */
[----:B------:R-:W-:Y:S01]  /*3900*/  PRMT R197, R11, 0x7610, R197 ;  /* 0x000076100bc57816 */ /* 0x000fe200000000c5 */
[----:B------:R-:W-:Y:S01]  /*3910*/  IMAD.MOV.U32 R11, RZ, RZ, R76 ;  /* 0x000000ffff0b7224 */ /* 0x000fe200078e004c */
[----:B------:R-:W-:Y:S02]  /*3920*/  PRMT R198, R12, 0x7610, R198 ;  /* 0x000076100cc67816 */ /* 0x000fe400000000c6 */
[----:B------:R-:W-:Y:S02]  /*3930*/  MOV R12, R77 ;  /* 0x0000004d000c7202 */ /* 0x000fe40000000f00 */
[----:B------:R-:W-:Y:S01]  /*3940*/  PRMT R147, R11, 0x7610, R147 ;  /* 0x000076100b937816 */ /* 0x000fe20000000093 */
[----:B------:R-:W-:Y:S01]  /*3950*/  IMAD.MOV.U32 R11, RZ, RZ, R31 ;  /* 0x000000ffff0b7224 */ /* 0x000fe200078e001f */
[----:B------:R-:W-:Y:S01]  /*3960*/  PRMT R149, R149, 0x5410, R12 ;  /* 0x0000541095957816 */ /* 0x000fe2000000000c */
[----:B------:R-:W-:-:S05]  /*3970*/  IMAD.MOV.U32 R12, RZ, RZ, R30 ;  /* 0x000000ffff0c7224 */ /* 0x000fca00078e001e */
[----:B------:R-:W-:Y:S01]  /*3980*/  PRMT R79, R12, 0x5410, R11 ;  /* 0x000054100c4f7816 */ /* 0x000fe2000000000b */
[----:B------:R-:W-:Y:S02]  /*3990*/  IMAD.MOV.U32 R12, RZ, RZ, R34 ;  /* 0x000000ffff0c7224 */ /* 0x000fe400078e0022 */
        /* <DEDUP_REMOVED lines=14> */
[----:B------:R-:W-:Y:S01]  /*3a80*/  IMAD.MOV.U32 R11, RZ, RZ, R33 ;  /* 0x000000ffff0b7224 */ /* 0x000fe200078e0021 */
[----:B------:R-:W-:-:S04]  /*3a90*/  MOV R12, R32 ;  /* 0x00000020000c7202 */ /* 0x000fc80000000f00 */
[----:B------:R-:W-:Y:S01]  /*3aa0*/  PRMT R116, R12, 0x5410, R11 ;  /* 0x000054100c747816 */ /* 0x000fe2000000000b */
[----:B------:R-:W-:Y:S02]  /*3ab0*/  IMAD.MOV.U32 R12, RZ, RZ, R36 ;  /* 0x000000ffff0c7224 */ /* 0x000fe400078e0024 */
[----:B------:R-:W-:-:S05]  /*3ac0*/  IMAD.MOV.U32 R11, RZ, RZ, R37 ;  /* 0x000000ffff0b7224 */ /* 0x000fca00078e0025 */
[----:B------:R-:W-:Y:S01]  /*3ad0*/  PRMT R135, R12, 0x5410, R11 ;  /* 0x000054100c877816 */ /* 0x000fe2000000000b */
[----:B------:R-:W-:Y:S02]  /*3ae0*/  IMAD.MOV.U32 R12, RZ, RZ, R40 ;  /* 0x000000ffff0c7224 */ /* 0x000fe400078e0028 */
[----:B------:R-:W-:-:S05]  /*3af0*/  IMAD.MOV.U32 R11, RZ, RZ, R41 ;  /* 0x000000ffff0b7224 */ /* 0x000fca00078e0029 */
[----:B------:R-:W-:Y:S01]  /*3b00*/  PRMT R144, R12, 0x5410, R11 ;  /* 0x000054100c907816 */ /* 0x000fe2000000000b */
        /* <DEDUP_REMOVED lines=12> */
[----:B------:R-:W-:Y:S06]  /*3bd0*/  @!P2 BRA `(.L_x_464) ;  /* 0x000000000004a947 */ /* 0x000fec0003800000 */
[----:B------:R-:W-:Y:S01]  /*3be0*/  BPT.TRAP 0x1 ;  /* 0x000000040000795c */ /* 0x000fe20000300000 */
.L_x_464:
[----:B------:R-:W-:Y:S01]  /*3bf0*/  IMAD R85, R18, 0x8, R2 ;  /* 0x0000000812557824 */ /* 0x000fe200078e0202 */
[----:B------:R-:W-:Y:S01]  /*3c00*/  SHF.L.U32 R86, R167, 0x1f, RZ ;  /* 0x0000001fa7567819 */ /* 0x000fe200000006ff */
[----:B------:R-:W-:Y:S03]  /*3c10*/  BSSY B1, `(.L_x_465) ;  /* 0x0000003000017945 */ /* 0x000fe60003800000 */
[----:B------:R-:W0:Y:S02]  /*3c20*/  SYNCS.PHASECHK.TRANS64.TRYWAIT P5, [R85+URZ+0x2a890], R86 ;  /* 0x02a89056550075a7 */ /* 0x000e2400080a017f */
[----:B0-----:R-:W-:Y:S05]  /*3c30*/  @!P5 BRA `(.L_x_466) ;  /* 0x000001d80008d947 */ /* 0x001fea0003800000 */
.L_x_791:
[----:B------:R-:W-:Y:S05]  /*3c40*/  BSYNC B1 ;  /* 0x0000000000017941 */ /* 0x000fea0003800000 */
.L_x_465:
[----:B------:R-:W-:-:S03]  /*3c50*/  UMOV UR4, 0xffffffff ;  /* 0xffffffff00047882 */ /* 0x000fc60000000000 */
[----:B------:R-:W-:Y:S05]  /*3c60*/  BRA.DIV UR4, `(.L_x_467) ;  /* 0x000001da04107947 */ /* 0x000fea000b800000 */
[----:B------:R1:W2:Y:S04]  /*3c70*/  SHFL.IDX PT, R78, R115, RZ, 0x1c1f ;  /* 0x001c1fff734e7589 */ /* 0x0002a800000e0000 */
[----:B------:R1:W3:Y:S02]  /*3c80*/  SHFL.IDX PT, R11, R118, RZ, 0x1c1f ;  /* 0x001c1fff760b7589 */ /* 0x0002e400000e0000 */
.L_x_795:
[----:B------:R-:W-:Y:S04]  /*3c90*/  BSSY B1, `(.L_x_468) ;  /* 0x0000166000017945 */ /* 0x000fe80003800000 */
[----:B------:R-:W-:Y:S05]  /*3ca0*/  @P3 BRA `(.L_x_469) ;  /* 0x0000001400903947 */ /* 0x000fea0003800000 */
[----:B------:R-:W-:Y:S01]  /*3cb0*/  ISETP.NE.AND P3, PT, R9, RZ, PT ;  /* 0x000000ff0900720c */ /* 0x000fe20003f65270 */
[----:B------:R-:W-:-:S12]  /*3cc0*/  BSSY B2, `(.L_x_470) ;  /* 0x0000039000027945 */ /* 0x000fd80003800000 */
[----:B------:R-:W-:Y:S05]  /*3cd0*/  @!P3 BRA `(.L_x_471) ;  /* 0x0000000000dcb947 */ /* 0x000fea0003800000 */
[----:B------:R4:W0:Y:S01]  /*3ce0*/  LDS.128 R12, [R29] ;  /* 0x000000001d0c7984 */ /* 0x0008220000000c00 */
[----:B------:R-:W-:Y:S01]  /*3cf0*/  ISETP.GE.AND P3, PT, R160, R124, PT ;  /* 0x0000007ca000720c */ /* 0x000fe20003f66270 */
[----:B------:R-:W-:-:S12]  /*3d00*/  BSSY B3, `(.L_x_472) ;  /* 0x0000031000037945 */ /* 0x000fd80003800000 */
[----:B----4-:R-:W-:Y:S05]  /*3d10*/  @P3 BRA `(.L_x_473) ;  /* 0x0000000000bc3947 */ /* 0x010fea0003800000 */
[--C-:B------:R-:W-:Y:S02]  /*3d20*/  SHF.R.U64 R74, R74, 0x10, R75.reuse ;  /* 0x000000104a4a7819 */ /* 0x100fe4000000124b */
[----:B------:R-:W-:Y:S02]  /*3d30*/  SHF.R.U32.HI R146, RZ, 0x10, R75 ;  /* 0x00000010ff927819 */ /* 0x000fe4000001164b */
[--C-:B------:R-:W-:Y:S02]  /*3d40*/  SHF.R.U64 R75, R76, 0x10, R77.reuse ;  /* 0x000000104c4b7819 */ /* 0x100fe4000000124d */
[----:B------:R-:W-:Y:S02]  /*3d50*/  SHF.R.U32.HI R76, RZ, 0x10, R77 ;  /* 0x00000010ff4c7819 */ /* 0x000fe4000001164d */
[----:B------:R-:W-:Y:S02]  /*3d60*/  PRMT R77, R147, 0x5410, R75 ;  /* 0x00005410934d7816 */ /* 0x000fe4000000004b */
[----:B------:R-:W-:-:S02]  /*3d70*/  PRMT R146, R148, 0x5432, R146 ;  /* 0x0000543294927816 */ /* 0x000fc40000000092 */
[----:B------:R-:W-:Y:S02]  /*3d80*/  PRMT R75, R149, 0x5432, R76 ;  /* 0x00005432954b7816 */ /* 0x000fe4000000004c */
[----:B------:R-:W-:Y:S02]  /*3d90*/  PRMT R74, R147, 0x5432, R74 ;  /* 0x00005432934a7816 */ /* 0x000fe4000000004a */
[----:B0-----:R-:W-:Y:S02]  /*3da0*/  LOP3.LUT R149, R13, 0xffff0000, RZ, 0xc0, !PT ;  /* 0xffff00000d957812 */ /* 0x001fe400078ec0ff */
[C---:B------:R-:W-:Y:S01]  /*3db0*/  LOP3.LUT R148, R77.reuse, 0xffff0000, RZ, 0xc0, !PT ;  /* 0xffff00004d947812 */ /* 0x040fe200078ec0ff */
[----:B------:R-:W-:Y:S01]  /*3dc0*/  IMAD.U32 R77, R77, 0x10000, RZ ;  /* 0x000100004d4d7824 */ /* 0x000fe200078e00ff */
[----:B------:R-:W-:Y:S02]  /*3dd0*/  SHF.L.U32 R147, R13, 0x10, RZ ;  /* 0x000000100d937819 */ /* 0x000fe400000006ff */
[C---:B------:R-:W-:Y:S01]  /*3de0*/  LOP3.LUT R13, R74.reuse, 0xffff0000, RZ, 0xc0, !PT ;  /* 0xffff00004a0d7812 */ /* 0x040fe200078ec0ff */
[----:B------:R-:W-:Y:S01]  /*3df0*/  FMUL.FTZ R76, R149, R148 ;  /* 0x00000094954c7220 */ /* 0x000fe20000410000 */
[----:B------:R-:W-:-:S03]  /*3e00*/  IMAD.U32 R74, R74, 0x10000, RZ ;  /* 0x000100004a4a7824 */ /* 0x000fc600078e00ff */
[-C--:B------:R-:W-:Y:S01]  /*3e10*/  FFMA.FTZ R76, R147, R13.reuse, -R76 ;  /* 0x0000000d934c7223 */ /* 0x080fe2000001084c */
[----:B------:R-:W-:Y:S01]  /*3e20*/  FMUL.FTZ R13, R149, R13 ;  /* 0x0000000d950d7220 */ /* 0x000fe20000410000 */
[C---:B------:R-:W-:Y:S01]  /*3e30*/  IMAD.U32 R149, R146.reuse, 0x10000, RZ ;  /* 0x0001000092957824 */ /* 0x040fe200078e00ff */
[----:B------:R-:W-:Y:S02]  /*3e40*/  LOP3.LUT R146, R146, 0xffff0000, RZ, 0xc0, !PT ;  /* 0xffff000092927812 */ /* 0x000fe400078ec0ff */
[----:B------:R-:W-:Y:S01]  /*3e50*/  FFMA.FTZ R13, R147, R148, R13 ;  /* 0x00000094930d7223 */ /* 0x000fe2000001000d */
[C---:B------:R-:W-:Y:S01]  /*3e60*/  LOP3.LUT R148, R14.reuse, 0xffff0000, RZ, 0xc0, !PT ;  /* 0xffff00000e947812 */ /* 0x040fe200078ec0ff */
[C---:B------:R-:W-:Y:S01]  /*3e70*/  IMAD.U32 R147, R75.reuse, 0x10000, RZ ;  /* 0x000100004b937824 */ /* 0x040fe200078e00ff */
[----:B------:R-:W-:Y:S01]  /*3e80*/  LOP3.LUT R75, R75, 0xffff0000, RZ, 0xc0, !PT ;  /* 0xffff00004b4b7812 */ /* 0x000fe200078ec0ff */
[----:B------:R-:W-:Y:S01]  /*3e90*/  IMAD.U32 R14, R14, 0x10000, RZ ;  /* 0x000100000e0e7824 */ /* 0x000fe200078e00ff */
[----:B------:R-:W-:Y:S01]  /*3ea0*/  F2FP.BF16.F32.PACK_AB R13, R13, R76 ;  /* 0x0000004c0d0d723e */ /* 0x000fe200000010ff */
[C---:B------:R-:W-:Y:S01]  /*3eb0*/  FMUL.FTZ R150, R148.reuse, R147 ;  /* 0x0000009394967220 */ /* 0x040fe20000410000 */
[----:B------:R-:W-:-:S03]  /*3ec0*/  FMUL.FTZ R148, R148, R149 ;  /* 0x0000009594947220 */ /* 0x000fc60000410000 */
[C---:B------:R-:W-:Y:S01]  /*3ed0*/  FFMA.FTZ R150, R14.reuse, R149, -R150 ;  /* 0x000000950e967223 */ /* 0x040fe20000010896 */
[----:B------:R-:W-:Y:S01]  /*3ee0*/  FFMA.FTZ R148, R14, R147, R148 ;  /* 0x000000930e947223 */ /* 0x000fe20000010094 */
[C---:B------:R-:W-:Y:S01]  /*3ef0*/  LOP3.LUT R14, R15.reuse, 0xffff0000, RZ, 0xc0, !PT ;  /* 0xffff00000f0e7812 */ /* 0x040fe200078ec0ff */
[----:B------:R-:W-:-:S03]  /*3f00*/  IMAD.U32 R15, R15, 0x10000, RZ ;  /* 0x000100000f0f7824 */ /* 0x000fc600078e00ff */
        /* <DEDUP_REMOVED lines=11> */
[----:B------:R-:W-:-:S05]  /*3fc0*/  FFMA.FTZ R15, R12, R77, R15 ;  /* 0x0000004d0c0f7223 */ /* 0x000fca000001000f */
[----:B------:R-:W-:Y:S01]  /*3fd0*/  F2FP.BF16.F32.PACK_AB R75, R15, R75 ;  /* 0x0000004b0f4b723e */ /* 0x000fe200000010ff */
[----:B------:R-:W-:Y:S02]  /*3fe0*/  IMAD.MOV.U32 R15, RZ, RZ, R14 ;  /* 0x000000ffff0f7224 */ /* 0x000fe400078e000e */
[----:B------:R-:W-:Y:S02]  /*3ff0*/  IMAD.MOV.U32 R14, RZ, RZ, R148 ;  /* 0x000000ffff0e7224 */ /* 0x000fe400078e0094 */
[----:B------:R-:W-:-:S07]  /*4000*/  IMAD.MOV.U32 R12, RZ, RZ, R75 ;  /* 0x000000ffff0c7224 */ /* 0x000fce00078e004b */
.L_x_473:
[----:B------:R-:W-:Y:S05]  /*4010*/  BSYNC B3 ;  /* 0x0000000000037941 */ /* 0x000fea0003800000 */
.L_x_472:
[----:B---3--:R-:W-:-:S04]  /*4020*/  LEA R74, P3, R16, R11, 0x1 ;  /* 0x0000000b104a7211 */ /* 0x008fc800078608ff */
[----:B--2---:R-:W-:-:S05]  /*4030*/  LEA.HI.X R75, R16, R78, R17, 0x1, P3 ;  /* 0x0000004e104b7211 */ /* 0x004fca00018f0c11 */
[----:B0-----:R4:W-:Y:S04]  /*4040*/  ST.E.128 desc[UR56][R74.64], R12 ;  /* 0x0000000c4a007985 */ /* 0x0019e8000c101d38 */
.L_x_471:
[----:B------:R-:W-:Y:S05]  /*4050*/  BSYNC B2 ;  /* 0x0000000000027941 */ /* 0x000fea0003800000 */
.L_x_470:
[----:B------:R-:W-:Y:S01]  /*4060*/  ISETP.NE.AND P3, PT, R26, RZ, PT ;  /* 0x000000ff1a00720c */ /* 0x000fe20003f65270 */
[----:B------:R-:W-:-:S12]  /*4070*/  BSSY B2, `(.L_x_474) ;  /* 0x000003b000027945 */ /* 0x000fd80003800000 */
[----:B------:R-:W-:Y:S05]  /*4080*/  @!P3 BRA `(.L_x_475) ;  /* 0x0000000000e4b947 */ /* 0x000fea0003800000 */
[----:B----4-:R4:W0:Y:S01]  /*4090*/  LDS.128 R12, [R28] ;  /* 0x000000001c0c7984 */ /* 0x0108220000000c00 */
[----:B------:R-:W-:Y:S01]  /*40a0*/  ISETP.GE.AND P3, PT, R170, R124, PT ;  /* 0x0000007caa00720c */ /* 0x000fe20003f66270 */
[----:B------:R-:W-:-:S12]  /*40b0*/  BSSY B3, `(.L_x_476) ;  /* 0x0000031000037945 */ /* 0x000fd80003800000 */
[----:B----4-:R-:W-:Y:S05]  /*40c0*/  @P3 BRA `(.L_x_477) ;  /* 0x0000000000bc3947 */ /* 0x010fea0003800000 */
[--C-:B------:R-:W-:Y:S01]  /*40d0*/  SHF.R.U64 R70, R70, 0x10, R71.reuse ;  /* 0x0000001046467819 */ /* 0x100fe20000001247 */
[----:B0-----:R-:W-:Y:S01]  /*40e0*/  IMAD.U32 R75, R13, 0x10000, RZ ;  /* 0x000100000d4b7824 */ /* 0x001fe200078e00ff */
[----:B------:R-:W-:Y:S02]  /*40f0*/  SHF.R.U32.HI R74, RZ, 0x10, R71 ;  /* 0x00000010ff4a7819 */ /* 0x000fe40000011647 */
[--C-:B------:R-:W-:Y:S02]  /*4100*/  SHF.R.U64 R71, R72, 0x10, R73.reuse ;  /* 0x0000001048477819 */ /* 0x100fe40000001249 */
[----:B------:R-:W-:Y:S02]  /*4110*/  SHF.R.U32.HI R72, RZ, 0x10, R73 ;  /* 0x00000010ff487819 */ /* 0x000fe40000011649 */
[C---:B------:R-:W-:Y:S02]  /*4120*/  PRMT R73, R197.reuse, 0x5410, R71 ;  /* 0x00005410c5497816 */ /* 0x040fe40000000047 */
[----:B------:R-:W-:-:S02]  /*4130*/  PRMT R70, R197, 0x5432, R70 ;  /* 0x00005432c5467816 */ /* 0x000fc40000000046 */
[----:B------:R-:W-:Y:S02]  /*4140*/  LOP3.LUT R77, R13, 0xffff0000, RZ, 0xc0, !PT ;  /* 0xffff00000d4d7812 */ /* 0x000fe400078ec0ff */
[C---:B------:R-:W-:Y:S01]  /*4150*/  LOP3.LUT R76, R73.reuse, 0xffff0000, RZ, 0xc0, !PT ;  /* 0xffff0000494c7812 */ /* 0x040fe200078ec0ff */
[----:B------:R-:W-:Y:S01]  /*4160*/  IMAD.U32 R73, R73, 0x10000, RZ ;  /* 0x0001000049497824 */ /* 0x000fe200078e00ff */
[----:B------:R-:W-:Y:S02]  /*4170*/  PRMT R71, R198, 0x5410, R72 ;  /* 0x00005410c6477816 */ /* 0x000fe40000000048 */
[----:B------:R-:W-:Y:S01]  /*4180*/  LOP3.LUT R13, R70, 0xffff0000, RZ, 0xc0, !PT ;  /* 0xffff0000460d7812 */ /* 0x000fe200078ec0ff */
[----:B------:R-:W-:Y:S01]  /*4190*/  FMUL.FTZ R72, R77, R76 ;  /* 0x0000004c4d487220 */ /* 0x000fe20000410000 */
[----:B------:R-:W-:Y:S01]  /*41a0*/  PRMT R74, R198, 0x5432, R74 ;  /* 0x00005432c64a7816 */ /* 0x000fe2000000004a */
[----:B------:R-:W-:Y:S02]  /*41b0*/  IMAD.U32 R70, R70, 0x10000, RZ ;  /* 0x0001000046467824 */ /* 0x000fe400078e00ff */
[-C--:B------:R-:W-:Y:S01]  /*41c0*/  FFMA.FTZ R72, R75, R13.reuse, -R72 ;  /* 0x0000000d4b487223 */ /* 0x080fe20000010848 */
[----:B------:R-:W-:Y:S01]  /*41d0*/  FMUL.FTZ R13, R77, R13 ;  /* 0x0000000d4d0d7220 */ /* 0x000fe20000410000 */
[C---:B------:R-:W-:Y:S01]  /*41e0*/  IMAD.U32 R77, R74.reuse, 0x10000, RZ ;  /* 0x000100004a4d7824 */ /* 0x040fe200078e00ff */
[----:B------:R-:W-:-:S02]  /*41f0*/  LOP3.LUT R74, R74, 0xffff0000, RZ, 0xc0, !PT ;  /* 0xffff00004a4a7812 */ /* 0x000fc400078ec0ff */
[----:B------:R-:W-:Y:S01]  /*4200*/  FFMA.FTZ R13, R75, R76, R13 ;  /* 0x0000004c4b0d7223 */ /* 0x000fe2000001000d */
[C---:B------:R-:W-:Y:S01]  /*4210*/  LOP3.LUT R76, R14.reuse, 0xffff0000, RZ, 0xc0, !PT ;  /* 0xffff00000e4c7812 */ /* 0x040fe200078ec0ff */
[C---:B------:R-:W-:Y:S01]  /*4220*/  IMAD.U32 R75, R71.reuse, 0x10000, RZ ;  /* 0x00010000474b7824 */ /* 0x040fe200078e00ff */
[----:B------:R-:W-:Y:S02]  /*4230*/  SHF.L.U32 R14, R14, 0x10, RZ ;  /* 0x000000100e0e7819 */ /* 0x000fe400000006ff */
[----:B------:R-:W-:Y:S01]  /*4240*/  LOP3.LUT R71, R71, 0xffff0000, RZ, 0xc0, !PT ;  /* 0xffff000047477812 */ /* 0x000fe200078ec0ff */
[C---:B------:R-:W-:Y:S01]  /*4250*/  FMUL.FTZ R146, R76.reuse, R75 ;  /* 0x0000004b4c927220 */ /* 0x040fe20000410000 */
[-C--:B------:R-:W-:Y:S01]  /*4260*/  FMUL.FTZ R76, R76, R77.reuse ;  /* 0x0000004d4c4c7220 */ /* 0x080fe20000410000 */
[----:B------:R-:W-:Y:S02]  /*4270*/  F2FP.BF16.F32.PACK_AB R13, R13, R72 ;  /* 0x000000480d0d723e */ /* 0x000fe400000010ff */
        /* <DEDUP_REMOVED lines=20> */
.L_x_477:
[----:B------:R-:W-:Y:S05]  /*43c0*/  BSYNC B3 ;  /* 0x0000000000037941 */ /* 0x000fea0003800000 */
.L_x_476:
[----:B------:R-:W-:Y:S02]  /*43d0*/  IMAD.SHL.U32 R72, R163, 0x8, RZ ;  /* 0x00000008a3487824 */ /* 0x000fe400078e00ff */
[----:B---3--:R-:W-:Y:S02]  /*43e0*/  IMAD.MOV.U32 R70, RZ, RZ, R11 ;  /* 0x000000ffff467224 */ /* 0x008fe400078e000b */
[----:B--2---:R-:W-:Y:S02]  /*43f0*/  IMAD.MOV.U32 R71, RZ, RZ, R78 ;  /* 0x000000ffff477224 */ /* 0x004fe400078e004e */
[----:B------:R-:W-:-:S05]  /*4400*/  IMAD.WIDE R70, R72, 0x2, R70 ;  /* 0x0000000248467825 */ /* 0x000fca00078e0246 */
[----:B0-----:R0:W-:Y:S02]  /*4410*/  ST.E.128 desc[UR56][R70.64], R12 ;  /* 0x0000000c46007985 */ /* 0x0011e4000c101d38 */
.L_x_475:
[----:B------:R-:W-:Y:S05]  /*4420*/  BSYNC B2 ;  /* 0x0000000000027941 */ /* 0x000fea0003800000 */
.L_x_474:
[----:B------:R-:W-:Y:S01]  /*4430*/  ISETP.NE.AND P3, PT, R27, RZ, PT ;  /* 0x000000ff1b00720c */ /* 0x000fe20003f65270 */
[----:B------:R-:W-:-:S12]  /*4440*/  BSSY B2, `(.L_x_478) ;  /* 0x000003b000027945 */ /* 0x000fd80003800000 */
[----:B------:R-:W-:Y:S05]  /*4450*/  @!P3 BRA `(.L_x_479) ;  /* 0x0000000000e4b947 */ /* 0x000fea0003800000 */
[----:B0---4-:R0:W4:Y:S01]  /*4460*/  LDS.128 R12, [R29+0x3000] ;  /* 0x003000001d0c7984 */ /* 0x0111220000000c00 */
[----:B------:R-:W-:Y:S01]  /*4470*/  ISETP.GE.AND P3, PT, R169, R124, PT ;  /* 0x0000007ca900720c */ /* 0x000fe20003f66270 */
[----:B------:R-:W-:-:S12]  /*4480*/  BSSY B3, `(.L_x_480) ;  /* 0x0000031000037945 */ /* 0x000fd80003800000 */
[----:B0-----:R-:W-:Y:S05]  /*4490*/  @P3 BRA `(.L_x_481) ;  /* 0x0000000000bc3947 */ /* 0x001fea0003800000 */
[--C-:B------:R-:W-:Y:S01]  /*44a0*/  SHF.R.U64 R66, R66, 0x10, R67.reuse ;  /* 0x0000001042427819 */ /* 0x100fe20000001243 */
[----:B----4-:R-:W-:Y:S01]  /*44b0*/  IMAD.U32 R71, R13, 0x10000, RZ ;  /* 0x000100000d477824 */ /* 0x010fe200078e00ff */
        /* <DEDUP_REMOVED lines=19> */
[----:B------:R-:W-:Y:S01]  /*45f0*/  IMAD.U32 R14, R14, 0x10000, RZ ;  /* 0x000100000e0e7824 */ /* 0x000fe200078e00ff */
[C---:B------:R-:W-:Y:S02]  /*4600*/  SHF.L.U32 R71, R67.reuse, 0x10, RZ ;  /* 0x0000001043477819 */ /* 0x040fe400000006ff */
[----:B------:R-:W-:Y:S02]  /*4610*/  LOP3.LUT R67, R67, 0xffff0000, RZ, 0xc0, !PT ;  /* 0xffff000043437812 */ /* 0x000fe400078ec0ff */
        /* <DEDUP_REMOVED lines=23> */
.L_x_481:
[----:B------:R-:W-:Y:S05]  /*4790*/  BSYNC B3 ;  /* 0x0000000000037941 */ /* 0x000fea0003800000 */
.L_x_480:
[----:B------:R-:W-:Y:S02]  /*47a0*/  IMAD.SHL.U32 R68, R164, 0x8, RZ ;  /* 0x00000008a4447824 */ /* 0x000fe400078e00ff */
[----:B---3--:R-:W-:Y:S02]  /*47b0*/  IMAD.MOV.U32 R66, RZ, RZ, R11 ;  /* 0x000000ffff427224 */ /* 0x008fe400078e000b */
[----:B--2---:R-:W-:Y:S02]  /*47c0*/  IMAD.MOV.U32 R67, RZ, RZ, R78 ;  /* 0x000000ffff437224 */ /* 0x004fe400078e004e */
[----:B------:R-:W-:-:S05]  /*47d0*/  IMAD.WIDE R66, R68, 0x2, R66 ;  /* 0x0000000244427825 */ /* 0x000fca00078e0242 */
[----:B----4-:R0:W-:Y:S02]  /*47e0*/  ST.E.128 desc[UR56][R66.64], R12 ;  /* 0x0000000c42007985 */ /* 0x0101e4000c101d38 */
.L_x_479:
[----:B------:R-:W-:Y:S05]  /*47f0*/  BSYNC B2 ;  /* 0x0000000000027941 */ /* 0x000fea0003800000 */
.L_x_478:
[----:B------:R-:W-:Y:S01]  /*4800*/  ISETP.NE.AND P3, PT, R101, RZ, PT ;  /* 0x000000ff6500720c */ /* 0x000fe20003f65270 */
[----:B------:R-:W-:-:S12]  /*4810*/  BSSY B2, `(.L_x_482) ;  /* 0x0000039000027945 */ /* 0x000fd80003800000 */
[----:B------:R-:W-:Y:S05]  /*4820*/  @!P3 BRA `(.L_x_483) ;  /* 0x0000000000dcb947 */ /* 0x000fea0003800000 */
[----:B0---4-:R0:W4:Y:S01]  /*4830*/  LDS.128 R12, [R28+0x3000] ;  /* 0x003000001c0c7984 */ /* 0x0111220000000c00 */
[----:B------:R-:W-:Y:S01]  /*4840*/  ISETP.GE.AND P3, PT, R172, R124, PT ;  /* 0x0000007cac00720c */ /* 0x000fe20003f66270 */
[----:B------:R-:W-:-:S12]  /*4850*/  BSSY B3, `(.L_x_484) ;  /* 0x0000031000037945 */ /* 0x000fd80003800000 */
[----:B0-----:R-:W-:Y:S05]  /*4860*/  @P3 BRA `(.L_x_485) ;  /* 0x0000000000bc3947 */ /* 0x001fea0003800000 */
[--C-:B------:R-:W-:Y:S02]  /*4870*/  SHF.R.U64 R62, R62, 0x10, R63.reuse ;  /* 0x000000103e3e7819 */ /* 0x100fe4000000123f */
[----:B------:R-:W-:Y:S02]  /*4880*/  SHF.R.U32.HI R66, RZ, 0x10, R63 ;  /* 0x00000010ff427819 */ /* 0x000fe4000001163f */
[--C-:B------:R-:W-:Y:S02]  /*4890*/  SHF.R.U64 R63, R64, 0x10, R65.reuse ;  /* 0x00000010403f7819 */ /* 0x100fe40000001241 */
[----:B------:R-:W-:Y:S02]  /*48a0*/  SHF.R.U32.HI R64, RZ, 0x10, R65 ;  /* 0x00000010ff407819 */ /* 0x000fe40000011641 */
[----:B------:R-:W-:Y:S02]  /*48b0*/  PRMT R65, R193, 0x5432, R63 ;  /* 0x00005432c1417816 */ /* 0x000fe4000000003f */
[----:B------:R-:W-:-:S02]  /*48c0*/  PRMT R62, R194, 0x5432, R62 ;  /* 0x00005432c23e7816 */ /* 0x000fc4000000003e */
[----:B----4-:R-:W-:Y:S02]  /*48d0*/  LOP3.LUT R69, R13, 0xffff0000, RZ, 0xc0, !PT ;  /* 0xffff00000d457812 */ /* 0x010fe400078ec0ff */
[C---:B------:R-:W-:Y:S01]  /*48e0*/  LOP3.LUT R68, R65.reuse, 0xffff0000, RZ, 0xc0, !PT ;  /* 0xffff000041447812 */ /* 0x040fe200078ec0ff */
[----:B------:R-:W-:Y:S01]  /*48f0*/  IMAD.U32 R65, R65, 0x10000, RZ ;  /* 0x0001000041417824 */ /* 0x000fe200078e00ff */
[----:B------:R-:W-:Y:S02]  /*4900*/  SHF.L.U32 R67, R13, 0x10, RZ ;  /* 0x000000100d437819 */ /* 0x000fe400000006ff */
[----:B------:R-:W-:Y:S01]  /*4910*/  PRMT R63, R194, 0x5410, R64 ;  /* 0x00005410c23f7816 */ /* 0x000fe20000000040 */
[----:B------:R-:W-:Y:S01]  /*4920*/  FMUL.FTZ R64, R69, R68 ;  /* 0x0000004445407220 */ /* 0x000fe20000410000 */
[C---:B------:R-:W-:Y:S01]  /*4930*/  LOP3.LUT R13, R62.reuse, 0xffff0000, RZ, 0xc0, !PT ;  /* 0xffff00003e0d7812 */ /* 0x040fe200078ec0ff */
[----:B------:R-:W-:Y:S01]  /*4940*/  IMAD.U32 R62, R62, 0x10000, RZ ;  /* 0x000100003e3e7824 */ /* 0x000fe200078e00ff */
[----:B------:R-:W-:-:S03]  /*4950*/  PRMT R66, R193, 0x5410, R66 ;  /* 0x00005410c1427816 */ /* 0x000fc60000000042 */
        /* <DEDUP_REMOVED lines=32> */
.L_x_485:
[----:B------:R-:W-:Y:S05]  /*4b60*/  BSYNC B3 ;  /* 0x0000000000037941 */ /* 0x000fea0003800000 */
.L_x_484:
[----:B---3--:R-:W-:-:S04]  /*4b70*/  LEA R62, P3, R19, R11, 0x1 ;  /* 0x0000000b133e7211 */ /* 0x008fc800078608ff */
[----:B--2---:R-:W-:-:S05]  /*4b80*/  LEA.HI.X R63, R19, R78, R165, 0x1, P3 ;  /* 0x0000004e133f7211 */ /* 0x004fca00018f0ca5 */
[----:B----4-:R0:W-:Y:S04]  /*4b90*/  ST.E.128 desc[UR56][R62.64], R12 ;  /* 0x0000000c3e007985 */ /* 0x0101e8000c101d38 */
.L_x_483:
[----:B------:R-:W-:Y:S05]  /*4ba0*/  BSYNC B2 ;  /* 0x0000000000027941 */ /* 0x000fea0003800000 */
.L_x_482:
        /* <DEDUP_REMOVED lines=10> */
[----:B------:R-:W-:Y:S02]  /*4c50*/  SHF.R.U64 R59, R60, 0x10, R61 ;  /* 0x000000103c3b7819 */ /* 0x000fe4000000123d */
[----:B------:R-:W-:Y:S02]  /*4c60*/  PRMT R58, R182, 0x5432, R58 ;  /* 0x00005432b63a7816 */ /* 0x000fe4000000003a */
[----:B------:R-:W-:Y:S02]  /*4c70*/  PRMT R59, R159, 0x5432, R59 ;  /* 0x000054329f3b7816 */ /* 0x000fe4000000003b */
[----:B------:R-:W-:-:S02]  /*4c80*/  LOP3.LUT R65, R13, 0xffff0000, RZ, 0xc0, !PT ;  /* 0xffff00000d417812 */ /* 0x000fc400078ec0ff */
[C---:B------:R-:W-:Y:S01]  /*4c90*/  LOP3.LUT R64, R59.reuse, 0xffff0000, RZ, 0xc0, !PT ;  /* 0xffff00003b407812 */ /* 0x040fe200078ec0ff */
[----:B------:R-:W-:Y:S01]  /*4ca0*/  IMAD.U32 R59, R59, 0x10000, RZ ;  /* 0x000100003b3b7824 */ /* 0x000fe200078e00ff */
[----:B------:R-:W-:Y:S02]  /*4cb0*/  SHF.R.U32.HI R60, RZ, 0x10, R61 ;  /* 0x00000010ff3c7819 */ /* 0x000fe4000001163d */
[C---:B------:R-:W-:Y:S01]  /*4cc0*/  LOP3.LUT R13, R58.reuse, 0xffff0000, RZ, 0xc0, !PT ;  /* 0xffff00003a0d7812 */ /* 0x040fe200078ec0ff */
[----:B------:R-:W-:Y:S01]  /*4cd0*/  FMUL.FTZ R61, R65, R64 ;  /* 0x00000040413d7220 */ /* 0x000fe20000410000 */
[----:B------:R-:W-:Y:S01]  /*4ce0*/  PRMT R60, R159, 0x5410, R60 ;  /* 0x000054109f3c7816 */ /* 0x000fe2000000003c */
[----:B------:R-:W-:Y:S01]  /*4cf0*/  IMAD.U32 R58, R58, 0x10000, RZ ;  /* 0x000100003a3a7824 */ /* 0x000fe200078e00ff */
[----:B------:R-:W-:Y:S01]  /*4d00*/  PRMT R62, R182, 0x5410, R62 ;  /* 0x00005410b63e7816 */ /* 0x000fe2000000003e */
[-C--:B------:R-:W-:Y:S01]  /*4d10*/  FFMA.FTZ R61, R63, R13.reuse, -R61 ;  /* 0x0000000d3f3d7223 */ /* 0x080fe2000001083d */
[----:B------:R-:W-:-:S03]  /*4d20*/  FMUL.FTZ R13, R65, R13 ;  /* 0x0000000d410d7220 */ /* 0x000fc60000410000 */
[----:B------:R-:W-:Y:S02]  /*4d30*/  IMAD.U32 R65, R62, 0x10000, RZ ;  /* 0x000100003e417824 */ /* 0x000fe400078e00ff */
[----:B------:R-:W-:Y:S01]  /*4d40*/  FFMA.FTZ R13, R63, R64, R13 ;  /* 0x000000403f0d7223 */ /* 0x000fe2000001000d */
[----:B------:R-:W-:Y:S01]  /*4d50*/  LOP3.LUT R64, R14, 0xffff0000, RZ, 0xc0, !PT ;  /* 0xffff00000e407812 */ /* 0x000fe200078ec0ff */
[----:B------:R-:W-:Y:S01]  /*4d60*/  IMAD.U32 R63, R60, 0x10000, RZ ;  /* 0x000100003c3f7824 */ /* 0x000fe200078e00ff */
[----:B------:R-:W-:Y:S02]  /*4d70*/  SHF.L.U32 R14, R14, 0x10, RZ ;  /* 0x000000100e0e7819 */ /* 0x000fe400000006ff */
[----:B------:R-:W-:Y:S01]  /*4d80*/  LOP3.LUT R60, R60, 0xffff0000, RZ, 0xc0, !PT ;  /* 0xffff00003c3c7812 */ /* 0x000fe200078ec0ff */
[C---:B------:R-:W-:Y:S01]  /*4d90*/  FMUL.FTZ R66, R64.reuse, R63 ;  /* 0x0000003f40427220 */ /* 0x040fe20000410000 */
[----:B------:R-:W-:Y:S01]  /*4da0*/  FMUL.FTZ R64, R64, R65 ;  /* 0x0000004140407220 */ /* 0x000fe20000410000 */
[----:B------:R-:W-:-:S02]  /*4db0*/  LOP3.LUT R62, R62, 0xffff0000, RZ, 0xc0, !PT ;  /* 0xffff00003e3e7812 */ /* 0x000fc400078ec0ff */
[C---:B------:R-:W-:Y:S01]  /*4dc0*/  FFMA.FTZ R66, R14.reuse, R65, -R66 ;  /* 0x000000410e427223 */ /* 0x040fe20000010842 */
[----:B------:R-:W-:Y:S01]  /*4dd0*/  FFMA.FTZ R64, R14, R63, R64 ;  /* 0x0000003f0e407223 */ /* 0x000fe20000010040 */
[C---:B------:R-:W-:Y:S01]  /*4de0*/  LOP3.LUT R14, R15.reuse, 0xffff0000, RZ, 0xc0, !PT ;  /* 0xffff00000f0e7812 */ /* 0x040fe200078ec0ff */
[----:B------:R-:W-:Y:S01]  /*4df0*/  IMAD.U32 R15, R15, 0x10000, RZ ;  /* 0x000100000f0f7824 */ /* 0x000fe200078e00ff */
[----:B------:R-:W-:Y:S02]  /*4e00*/  F2FP.BF16.F32.PACK_AB R13, R13, R61 ;  /* 0x0000003d0d0d723e */ /* 0x000fe400000010ff */
        /* <DEDUP_REMOVED lines=16> */
.L_x_489:
[----:B------:R-:W-:Y:S05]  /*4f10*/  BSYNC B3 ;  /* 0x0000000000037941 */ /* 0x000fea0003800000 */
.L_x_488:
[----:B---3--:R-:W-:-:S04]  /*4f20*/  LEA R58, P3, R22, R11, 0x1 ;  /* 0x0000000b163a7211 */ /* 0x008fc800078608ff */
[----:B--2---:R-:W-:-:S05]  /*4f30*/  LEA.HI.X R59, R22, R78, R176, 0x1, P3 ;  /* 0x0000004e163b7211 */ /* 0x004fca00018f0cb0 */
[----:B----4-:R0:W-:Y:S04]  /*4f40*/  ST.E.128 desc[UR56][R58.64], R12 ;  /* 0x0000000c3a007985 */ /* 0x0101e8000c101d38 */
.L_x_487:
[----:B------:R-:W-:Y:S05]  /*4f50*/  BSYNC B2 ;  /* 0x0000000000027941 */ /* 0x000fea0003800000 */
.L_x_486:
[----:B------:R-:W-:-:S13]  /*4f60*/  ISETP.NE.AND P3, PT, R87, RZ, PT ;  /* 0x000000ff5700720c */ /* 0x000fda0003f65270 */
[----:B------:R-:W-:Y:S05]  /*4f70*/  @!P3 BRA `(.L_x_469) ;  /* 0x0000000000dcb947 */ /* 0x000fea0003800000 */
[----:B0---4-:R0:W4:Y:S01]  /*4f80*/  LDS.128 R12, [R28+0x6000] ;  /* 0x006000001c0c7984 */ /* 0x0111220000000c00 */
[C---:B---3--:R-:W-:Y:S01]  /*4f90*/  LEA R58, P3, R23.reuse, R11, 0x1 ;  /* 0x0000000b173a7211 */ /* 0x048fe200078608ff */
[----:B------:R-:W-:Y:S03]  /*4fa0*/  BSSY B2, `(.L_x_490) ;  /* 0x0000033000027945 */ /* 0x000fe60003800000 */
[----:B--2---:R-:W-:Y:S02]  /*4fb0*/  LEA.HI.X R59, R23, R78, R175, 0x1, P3 ;  /* 0x0000004e173b7211 */ /* 0x004fe400018f0caf */
[----:B------:R-:W-:-:S13]  /*4fc0*/  ISETP.GE.AND P3, PT, R173, R124, PT ;  /* 0x0000007cad00720c */ /* 0x000fda0003f66270 */
[----:B0-----:R-:W-:Y:S05]  /*4fd0*/  @P3 BRA `(.L_x_491) ;  /* 0x0000000000bc3947 */ /* 0x001fea0003800000 */
[----:B------:R-:W-:Y:S02]  /*4fe0*/  SHF.R.U64 R11, R54, 0x10, R55 ;  /* 0x00000010360b7819 */ /* 0x000fe40000001237 */
[--C-:B------:R-:W-:Y:S02]  /*4ff0*/  SHF.R.U64 R54, R56, 0x10, R57.reuse ;  /* 0x0000001038367819 */ /* 0x100fe40000001239 */
[----:B------:R-:W-:Y:S02]  /*5000*/  SHF.R.U32.HI R56, RZ, 0x10, R57 ;  /* 0x00000010ff387819 */ /* 0x000fe40000011639 */
[C---:B------:R-:W-:Y:S02]  /*5010*/  PRMT R54, R158.reuse, 0x5410, R54 ;  /* 0x000054109e367816 */ /* 0x040fe40000000036 */
[----:B------:R-:W-:Y:S02]  /*5020*/  PRMT R11, R157, 0x5410, R11 ;  /* 0x000054109d0b7816 */ /* 0x000fe4000000000b */
[----:B------:R-:W-:-:S02]  /*5030*/  PRMT R158, R158, 0x5432, R56 ;  /* 0x000054329e9e7816 */ /* 0x000fc40000000038 */
[C---:B----4-:R-:W-:Y:S01]  /*5040*/  LOP3.LUT R60, R13.reuse, 0xffff0000, RZ, 0xc0, !PT ;  /* 0xffff00000d3c7812 */ /* 0x050fe200078ec0ff */
[----:B------:R-:W-:Y:S01]  /*5050*/  IMAD.U32 R13, R13, 0x10000, RZ ;  /* 0x000100000d0d7824 */ /* 0x000fe200078e00ff */
[C---:B------:R-:W-:Y:S01]  /*5060*/  LOP3.LUT R57, R54.reuse, 0xffff0000, RZ, 0xc0, !PT ;  /* 0xffff000036397812 */ /* 0x040fe200078ec0ff */
[----:B------:R-:W-:Y:S01]  /*5070*/  IMAD.U32 R54, R54, 0x10000, RZ ;  /* 0x0001000036367824 */ /* 0x000fe200078e00ff */
[C---:B------:R-:W-:Y:S01]  /*5080*/  LOP3.LUT R56, R11.reuse, 0xffff0000, RZ, 0xc0, !PT ;  /* 0xffff00000b387812 */ /* 0x040fe200078ec0ff */
[----:B------:R-:W-:Y:S01]  /*5090*/  IMAD.U32 R11, R11, 0x10000, RZ ;  /* 0x000100000b0b7824 */ /* 0x000fe200078e00ff */
[----:B------:R-:W-:Y:S01]  /*50a0*/  SHF.R.U32.HI R55, RZ, 0x10, R55 ;  /* 0x00000010ff377819 */ /* 0x000fe20000011637 */
[C---:B------:R-:W-:Y:S02]  /*50b0*/  FMUL.FTZ R61, R60.reuse, R57 ;  /* 0x000000393c3d7220 */ /* 0x040fe40000410000 */
[-C--:B------:R-:W-:Y:S01]  /*50c0*/  FMUL.FTZ R60, R60, R56.reuse ;  /* 0x000000383c3c7220 */ /* 0x080fe20000410000 */
[----:B------:R-:W-:Y:S01]  /*50d0*/  PRMT R55, R157, 0x5432, R55 ;  /* 0x000054329d377816 */ /* 0x000fe20000000037 */
[----:B------:R-:W-:-:S02]  /*50e0*/  FFMA.FTZ R56, R13, R56, -R61 ;  /* 0x000000380d387223 */ /* 0x000fc4000001083d */
[----:B------:R-:W-:Y:S01]  /*50f0*/  FFMA.FTZ R13, R13, R57, R60 ;  /* 0x000000390d0d7223 */ /* 0x000fe2000001003c */
[----:B------:R-:W-:Y:S01]  /*5100*/  LOP3.LUT R60, R14, 0xffff0000, RZ, 0xc0, !PT ;  /* 0xffff00000e3c7812 */ /* 0x000fe200078ec0ff */
[C---:B------:R-:W-:Y:S01]  /*5110*/  IMAD.U32 R57, R158.reuse, 0x10000, RZ ;  /* 0x000100009e397824 */ /* 0x040fe200078e00ff */
[----:B------:R-:W-:Y:S01]  /*5120*/  LOP3.LUT R158, R158, 0xffff0000, RZ, 0xc0, !PT ;  /* 0xffff00009e9e7812 */ /* 0x000fe200078ec0ff */
[C---:B------:R-:W-:Y:S01]  /*5130*/  IMAD.U32 R61, R55.reuse, 0x10000, RZ ;  /* 0x00010000373d7824 */ /* 0x040fe200078e00ff */
[----:B------:R-:W-:Y:S01]  /*5140*/  LOP3.LUT R55, R55, 0xffff0000, RZ, 0xc0, !PT ;  /* 0xffff000037377812 */ /* 0x000fe200078ec0ff */
[----:B------:R-:W-:Y:S01]  /*5150*/  FMUL.FTZ R62, R60, R57 ;  /* 0x000000393c3e7220 */ /* 0x000fe20000410000 */
[----:B------:R-:W-:Y:S02]  /*5160*/  IMAD.U32 R14, R14, 0x10000, RZ ;  /* 0x000100000e0e7824 */ /* 0x000fe400078e00ff */
[-C--:B------:R-:W-:Y:S01]  /*5170*/  FMUL.FTZ R60, R60, R61.reuse ;  /* 0x0000003d3c3c7220 */ /* 0x080fe20000410000 */
[----:B------:R-:W-:Y:S01]  /*5180*/  F2FP.BF16.F32.PACK_AB R13, R13, R56 ;  /* 0x000000380d0d723e */ /* 0x000fe200000010ff */
[----:B------:R-:W-:-:S02]  /*5190*/  FFMA.FTZ R62, R14, R61, -R62 ;  /* 0x0000003d0e3e7223 */ /* 0x000fc4000001083e */
[----:B------:R-:W-:Y:S01]  /*51a0*/  FFMA.FTZ R60, R14, R57, R60 ;  /* 0x000000390e3c7223 */ /* 0x000fe2000001003c */
[C---:B------:R-:W-:Y:S02]  /*51b0*/  LOP3.LUT R14, R15.reuse, 0xffff0000, RZ, 0xc0, !PT ;  /* 0xffff00000f0e7812 */ /* 0x040fe400078ec0ff */
[----:B------:R-:W-:Y:S02]  /*51c0*/  SHF.L.U32 R15, R15, 0x10, RZ ;  /* 0x000000100f0f7819 */ /* 0x000fe400000006ff */
        /* <DEDUP_REMOVED lines=16> */
.L_x_491:
[----:B------:R-:W-:Y:S05]  /*52d0*/  BSYNC B2 ;  /* 0x0000000000027941 */ /* 0x000fea0003800000 */
.L_x_490:
[----:B----4-:R0:W-:Y:S02]  /*52e0*/  ST.E.128 desc[UR56][R58.64], R12 ;  /* 0x0000000c3a007985 */ /* 0x0101e4000c101d38 */
.L_x_469:
[----:B------:R-:W-:Y:S05]  /*52f0*/  BSYNC B1 ;  /* 0x0000000000017941 */ /* 0x000fea0003800000 */
.L_x_468:
[----:B------:R-:W-:-:S03]  /*5300*/  UMOV UR4, 0xffffffff ;  /* 0xffffffff00047882 */ /* 0x000fc60000000000 */
[----:B------:R-:W-:Y:S05]  /*5310*/  BRA.DIV UR4, `(.L_x_492) ;  /* 0x000001c204b07947 */ /* 0x000fea000b800000 */
[----:B-1----:R-:W1:Y:S04]  /*5320*/  SHFL.IDX PT, R115, R115, 0x1, 0x1c1f ;  /* 0x003c1f0073737f89 */ /* 0x002e6800000e0000 */
[----:B------:R-:W0:Y:S02]  /*5330*/  SHFL.IDX PT, R118, R118, 0x1, 0x1c1f ;  /* 0x003c1f0076767f89 */ /* 0x000e2400000e0000 */
.L_x_799:
[----:B------:R-:W-:Y:S05]  /*5340*/  @P4 BRA `(.L_x_493) ;  /* 0x0000005800844947 */ /* 0x000fea0003800000 */
[----:B------:R-:W-:Y:S01]  /*5350*/  ISETP.NE.AND P3, PT, R9, RZ, PT ;  /* 0x000000ff0900720c */ /* 0x000fe20003f65270 */
[----:B------:R-:W-:-:S12]  /*5360*/  BSSY B1, `(.L_x_494) ;  /* 0x0000039000017945 */ /* 0x000fd80003800000 */
[----:B------:R-:W-:Y:S05]  /*5370*/  @!P3 BRA `(.L_x_495) ;  /* 0x0000000000dcb947 */ /* 0x000fea0003800000 */
[----:B0---4-:R0:W4:Y:S01]  /*5380*/  LDS.128 R12, [R29+0x2000] ;  /* 0x002000001d0c7984 */ /* 0x0111220000000c00 */
[----:B------:R-:W-:Y:S01]  /*5390*/  ISETP.GE.AND P3, PT, R160, R124, PT ;  /* 0x0000007ca000720c */ /* 0x000fe20003f66270 */
[----:B------:R-:W-:-:S12]  /*53a0*/  BSSY B2, `(.L_x_496) ;  /* 0x0000031000027945 */ /* 0x000fd80003800000 */
[----:B0-----:R-:W-:Y:S05]  /*53b0*/  @P3 BRA `(.L_x_497) ;  /* 0x0000000000bc3947 */ /* 0x001fea0003800000 */
[--C-:B---3--:R-:W-:Y:S02]  /*53c0*/  SHF.R.U64 R11, R50, 0x10, R51.reuse ;  /* 0x00000010320b7819 */ /* 0x108fe40000001233 */
[----:B------:R-:W-:Y:S02]  /*53d0*/  SHF.R.U32.HI R50, RZ, 0x10, R51 ;  /* 0x00000010ff327819 */ /* 0x000fe40000011633 */
[----:B------:R-:W-:Y:S02]  /*53e0*/  SHF.R.U64 R51, R52, 0x10, R53 ;  /* 0x0000001034337819 */ /* 0x000fe40000001235 */
[----:B------:R-:W-:Y:S02]  /*53f0*/  PRMT R11, R155, 0x5410, R11 ;  /* 0x000054109b0b7816 */ /* 0x000fe4000000000b */
[----:B------:R-:W-:Y:S02]  /*5400*/  PRMT R51, R156, 0x5410, R51 ;  /* 0x000054109c337816 */ /* 0x000fe40000000033 */
[----:B------:R-:W-:-:S02]  /*5410*/  SHF.R.U32.HI R52, RZ, 0x10, R53 ;  /* 0x00000010ff347819 */ /* 0x000fc40000011635 */
[C---:B----4-:R-:W-:Y:S01]  /*5420*/  LOP3.LUT R56, R13.reuse, 0xffff0000, RZ, 0xc0, !PT ;  /* 0xffff00000d387812 */ /* 0x050fe200078ec0ff */
[----:B------:R-:W-:Y:S01]  /*5430*/  IMAD.U32 R13, R13, 0x10000, RZ ;  /* 0x000100000d0d7824 */ /* 0x000fe200078e00ff */
[C---:B------:R-:W-:Y:S01]  /*5440*/  LOP3.LUT R53, R51.reuse, 0xffff0000, RZ, 0xc0, !PT ;  /* 0xffff000033357812 */ /* 0x040fe200078ec0ff */
[----:B------:R-:W-:Y:S01]  /*5450*/  IMAD.U32 R51, R51, 0x10000, RZ ;  /* 0x0001000033337824 */ /* 0x000fe200078e00ff */
[----:B------:R-:W-:Y:S02]  /*5460*/  LOP3.LUT R54, R11, 0xffff0000, RZ, 0xc0, !PT ;  /* 0xffff00000b367812 */ /* 0x000fe400078ec0ff */
[----:B------:R-:W-:Y:S01]  /*5470*/  PRMT R52, R156, 0x5432, R52 ;  /* 0x000054329c347816 */ /* 0x000fe20000000034 */
[CC--:B------:R-:W-:Y:S01]  /*5480*/  FMUL.FTZ R55, R56.reuse, R53.reuse ;  /* 0x0000003538377220 */ /* 0x0c0fe20000410000 */
[----:B------:R-:W-:Y:S01]  /*5490*/  PRMT R50, R155, 0x5432, R50 ;  /* 0x000054329b327816 */ /* 0x000fe20000000032 */
[-C--:B------:R-:W-:Y:S01]  /*54a0*/  FMUL.FTZ R56, R56, R54.reuse ;  /* 0x0000003638387220 */ /* 0x080fe20000410000 */
[----:B------:R-:W-:Y:S01]  /*54b0*/  LOP3.LUT R57, R14, 0xffff0000, RZ, 0xc0, !PT ;  /* 0xffff00000e397812 */ /* 0x000fe200078ec0ff */
[----:B------:R-:W-:Y:S01]  /*54c0*/  FFMA.FTZ R55, R13, R54, -R55 ;  /* 0x000000360d377223 */ /* 0x000fe20000010837 */
[----:B------:R-:W-:Y:S01]  /*54d0*/  SHF.L.U32 R11, R11, 0x10, RZ ;  /* 0x000000100b0b7819 */ /* 0x000fe200000006ff */
[----:B------:R-:W-:Y:S01]  /*54e0*/  FFMA.FTZ R56, R13, R53, R56 ;  /* 0x000000350d387223 */ /* 0x000fe20000010038 */
[C---:B------:R-:W-:Y:S01]  /*54f0*/  IMAD.U32 R53, R52.reuse, 0x10000, RZ ;  /* 0x0001000034357824 */ /* 0x040fe200078e00ff */
[----:B------:R-:W-:Y:S01]  /*5500*/  LOP3.LUT R52, R52, 0xffff0000, RZ, 0xc0, !PT ;  /* 0xffff000034347812 */ /* 0x000fe200078ec0ff */
[C---:B------:R-:W-:Y:S01]  /*5510*/  IMAD.U32 R54, R50.reuse, 0x10000, RZ ;  /* 0x0001000032367824 */ /* 0x040fe200078e00ff */
[----:B------:R-:W-:Y:S01]  /*5520*/  LOP3.LUT R50, R50, 0xffff0000, RZ, 0xc0, !PT ;  /* 0xffff000032327812 */ /* 0x000fe200078ec0ff */
[----:B------:R-:W-:-:S02]  /*5530*/  IMAD.U32 R13, R14, 0x10000, RZ ;  /* 0x000100000e0d7824 */ /* 0x000fc400078e00ff */
        /* <DEDUP_REMOVED lines=23> */
.L_x_497:
[----:B------:R-:W-:Y:S05]  /*56b0*/  BSYNC B2 ;  /* 0x0000000000027941 */ /* 0x000fea0003800000 */
.L_x_496:
[----:B------:R-:W-:-:S04]  /*56c0*/  LEA R50, P3, R16, R118, 0x1 ;  /* 0x0000007610327211 */ /* 0x000fc800078608ff */
[----:B-1----:R-:W-:-:S05]  /*56d0*/  LEA.HI.X R51, R16, R115, R17, 0x1, P3 ;  /* 0x0000007310337211 */ /* 0x002fca00018f0c11 */
[----:B----4-:R0:W-:Y:S04]  /*56e0*/  ST.E.128 desc[UR56][R50.64], R12 ;  /* 0x0000000c32007985 */ /* 0x0101e8000c101d38 */
.L_x_495:
[----:B------:R-:W-:Y:S05]  /*56f0*/  BSYNC B1 ;  /* 0x0000000000017941 */ /* 0x000fea0003800000 */
.L_x_494:
[----:B------:R-:W-:Y:S01]  /*5700*/  ISETP.NE.AND P3, PT, R26, RZ, PT ;  /* 0x000000ff1a00720c */ /* 0x000fe20003f65270 */
[----:B------:R-:W-:-:S12]  /*5710*/  BSSY B1, `(.L_x_498) ;  /* 0x000003b000017945 */ /* 0x000fd80003800000 */
[----:B------:R-:W-:Y:S05]  /*5720*/  @!P3 BRA `(.L_x_499) ;  /* 0x0000000000e4b947 */ /* 0x000fea0003800000 */
[----:B0---4-:R0:W4:Y:S01]  /*5730*/  LDS.128 R12, [R28+0x2000] ;  /* 0x002000001c0c7984 */ /* 0x0111220000000c00 */
[----:B------:R-:W-:Y:S01]  /*5740*/  ISETP.GE.AND P3, PT, R170, R124, PT ;  /* 0x0000007caa00720c */ /* 0x000fe20003f66270 */
[----:B---3--:R-:W-:Y:S01]  /*5750*/  IMAD.SHL.U32 R11, R163, 0x8, RZ ;  /* 0x00000008a30b7824 */ /* 0x008fe200078e00ff */
[----:B------:R-:W-:Y:S01]  /*5760*/  BSSY B2, `(.L_x_500) ;  /* 0x0000034000027945 */ /* 0x000fe20003800000 */
[----:B------:R-:W-:Y:S02]  /*5770*/  IMAD.MOV.U32 R50, RZ, RZ, R118 ;  /* 0x000000ffff327224 */ /* 0x000fe400078e0076 */
[----:B-1----:R-:W-:Y:S02]  /*5780*/  IMAD.MOV.U32 R51, RZ, RZ, R115 ;  /* 0x000000ffff337224 */ /* 0x002fe400078e0073 */
[----:B------:R-:W-:-:S06]  /*5790*/  IMAD.WIDE R50, R11, 0x2, R50 ;  /* 0x000000020b327825 */ /* 0x000fcc00078e0232 */
[----:B0-----:R-:W-:Y:S05]  /*57a0*/  @P3 BRA `(.L_x_501) ;  /* 0x0000000000bc3947 */ /* 0x001fea0003800000 */
[--C-:B------:R-:W-:Y:S02]  /*57b0*/  SHF.R.U64 R11, R46, 0x10, R47.reuse ;  /* 0x000000102e0b7819 */ /* 0x100fe4000000122f */
        /* <DEDUP_REMOVED lines=9> */
[C---:B------:R-:W-:Y:S01]  /*5850*/  LOP3.LUT R52, R11.reuse, 0xffff0000, RZ, 0xc0, !PT ;  /* 0xffff00000b347812 */ /* 0x040fe200078ec0ff */
[----:B------:R-:W-:Y:S01]  /*5860*/  IMAD.U32 R11, R11, 0x10000, RZ ;  /* 0x000100000b0b7824 */ /* 0x000fe200078e00ff */
[----:B------:R-:W-:Y:S01]  /*5870*/  PRMT R48, R154, 0x5432, R48 ;  /* 0x000054329a307816 */ /* 0x000fe20000000030 */
[C---:B------:R-:W-:Y:S01]  /*5880*/  FMUL.FTZ R53, R54.reuse, R49 ;  /* 0x0000003136357220 */ /* 0x040fe20000410000 */
[----:B------:R-:W-:Y:S01]  /*5890*/  PRMT R46, R153, 0x5432, R46 ;  /* 0x00005432992e7816 */ /* 0x000fe2000000002e */
[-C--:B------:R-:W-:Y:S01]  /*58a0*/  FMUL.FTZ R54, R54, R52.reuse ;  /* 0x0000003436367220 */ /* 0x080fe20000410000 */
[----:B------:R-:W-:Y:S01]  /*58b0*/  LOP3.LUT R55, R14, 0xffff0000, RZ, 0xc0, !PT ;  /* 0xffff00000e377812 */ /* 0x000fe200078ec0ff */
[----:B------:R-:W-:-:S02]  /*58c0*/  FFMA.FTZ R53, R13, R52, -R53 ;  /* 0x000000340d357223 */ /* 0x000fc40000010835 */
[----:B------:R-:W-:Y:S01]  /*58d0*/  FFMA.FTZ R54, R13, R49, R54 ;  /* 0x000000310d367223 */ /* 0x000fe20000010036 */
[----:B------:R-:W-:Y:S01]  /*58e0*/  IMAD.U32 R49, R48, 0x10000, RZ ;  /* 0x0001000030317824 */ /* 0x000fe200078e00ff */
[----:B------:R-:W-:Y:S01]  /*58f0*/  SHF.L.U32 R13, R14, 0x10, RZ ;  /* 0x000000100e0d7819 */ /* 0x000fe200000006ff */
[----:B------:R-:W-:Y:S01]  /*5900*/  IMAD.U32 R52, R46, 0x10000, RZ ;  /* 0x000100002e347824 */ /* 0x000fe200078e00ff */
[----:B------:R-:W-:Y:S01]  /*5910*/  LOP3.LUT R48, R48, 0xffff0000, RZ, 0xc0, !PT ;  /* 0xffff000030307812 */ /* 0x000fe200078ec0ff */
[C---:B------:R-:W-:Y:S01]  /*5920*/  FMUL.FTZ R14, R55.reuse, R49 ;  /* 0x00000031370e7220 */ /* 0x040fe20000410000 */
[----:B------:R-:W-:Y:S01]  /*5930*/  LOP3.LUT R46, R46, 0xffff0000, RZ, 0xc0, !PT ;  /* 0xffff00002e2e7812 */ /* 0x000fe200078ec0ff */
[-C--:B------:R-:W-:Y:S01]  /*5940*/  FMUL.FTZ R55, R55, R52.reuse ;  /* 0x0000003437377220 */ /* 0x080fe20000410000 */
[----:B------:R-:W-:Y:S01]  /*5950*/  F2FP.BF16.F32.PACK_AB R53, R54, R53 ;  /* 0x000000353635723e */ /* 0x000fe200000010ff */
[C---:B------:R-:W-:Y:S02]  /*5960*/  FFMA.FTZ R14, R13.reuse, R52, -R14 ;  /* 0x000000340d0e7223 */ /* 0x040fe4000001080e */
        /* <DEDUP_REMOVED lines=19> */
.L_x_501:
[----:B------:R-:W-:Y:S05]  /*5aa0*/  BSYNC B2 ;  /* 0x0000000000027941 */ /* 0x000fea0003800000 */
.L_x_500:
[----:B----4-:R0:W-:Y:S02]  /*5ab0*/  ST.E.128 desc[UR56][R50.64], R12 ;  /* 0x0000000c32007985 */ /* 0x0101e4000c101d38 */
.L_x_499:
[----:B------:R-:W-:Y:S05]  /*5ac0*/  BSYNC B1 ;  /* 0x0000000000017941 */ /* 0x000fea0003800000 */
.L_x_498:
        /* <DEDUP_REMOVED lines=11> */
[--C-:B------:R-:W-:Y:S01]  /*5b80*/  SHF.R.U64 R11, R42, 0x10, R43.reuse ;  /* 0x000000102a0b7819 */ /* 0x100fe2000000122b */
[----:B----4-:R-:W-:Y:S01]  /*5b90*/  IMAD.U32 R52, R13, 0x10000, RZ ;  /* 0x000100000d347824 */ /* 0x010fe200078e00ff */
[----:B------:R-:W-:Y:S02]  /*5ba0*/  SHF.R.U32.HI R42, RZ, 0x10, R43 ;  /* 0x00000010ff2a7819 */ /* 0x000fe4000001162b */
[----:B------:R-:W-:Y:S02]  /*5bb0*/  SHF.R.U64 R43, R44, 0x10, R45 ;  /* 0x000000102c2b7819 */ /* 0x000fe4000000122d */
[----:B------:R-:W-:Y:S02]  /*5bc0*/  PRMT R11, R151, 0x5410, R11 ;  /* 0x00005410970b7816 */ /* 0x000fe4000000000b */
[----:B------:R-:W-:Y:S02]  /*5bd0*/  PRMT R43, R152, 0x5410, R43 ;  /* 0x00005410982b7816 */ /* 0x000fe4000000002b */
[----:B------:R-:W-:Y:S01]  /*5be0*/  SHF.R.U32.HI R48, RZ, 0x10, R45 ;  /* 0x00000010ff307819 */ /* 0x000fe2000001162d */
[----:B------:R-:W-:Y:S01]  /*5bf0*/  IMAD.U32 R45, R14, 0x10000, RZ ;  /* 0x000100000e2d7824 */ /* 0x000fe200078e00ff */
[----:B------:R-:W-:-:S02]  /*5c00*/  LOP3.LUT R50, R13, 0xffff0000, RZ, 0xc0, !PT ;  /* 0xffff00000d327812 */ /* 0x000fc400078ec0ff */
        /* <DEDUP_REMOVED lines=9> */
[----:B------:R-:W-:Y:S02]  /*5ca0*/  IMAD.U32 R13, R48, 0x10000, RZ ;  /* 0x00010000300d7824 */ /* 0x000fe400078e00ff */
[----:B------:R-:W-:Y:S01]  /*5cb0*/  FFMA.FTZ R53, R52, R51, -R53 ;  /* 0x0000003334357223 */ /* 0x000fe20000010835 */
[----:B------:R-:W-:-:S02]  /*5cc0*/  IMAD.U32 R51, R42, 0x10000, RZ ;  /* 0x000100002a337824 */ /* 0x000fc400078e00ff */
[----:B------:R-:W-:Y:S01]  /*5cd0*/  FFMA.FTZ R50, R52, R49, R50 ;  /* 0x0000003134327223 */ /* 0x000fe20000010032 */
[----:B------:R-:W-:Y:S01]  /*5ce0*/  FMUL.FTZ R49, R14, R13 ;  /* 0x0000000d0e317220 */ /* 0x000fe20000410000 */
[----:B------:R-:W-:Y:S01]  /*5cf0*/  LOP3.LUT R44, R15, 0xffff0000, RZ, 0xc0, !PT ;  /* 0xffff00000f2c7812 */ /* 0x000fe200078ec0ff */
[----:B------:R-:W-:Y:S02]  /*5d00*/  IMAD.U32 R52, R12, 0x10000, RZ ;  /* 0x000100000c347824 */ /* 0x000fe400078e00ff */
[-C--:B------:R-:W-:Y:S01]  /*5d10*/  FMUL.FTZ R14, R14, R51.reuse ;  /* 0x000000330e0e7220 */ /* 0x080fe20000410000 */
[----:B------:R-:W-:Y:S01]  /*5d20*/  LOP3.LUT R48, R48, 0xffff0000, RZ, 0xc0, !PT ;  /* 0xffff000030307812 */ /* 0x000fe200078ec0ff */
[C---:B------:R-:W-:Y:S01]  /*5d30*/  FFMA.FTZ R49, R45.reuse, R51, -R49 ;  /* 0x000000332d317223 */ /* 0x040fe20000010831 */
[----:B------:R-:W-:Y:S01]  /*5d40*/  LOP3.LUT R42, R42, 0xffff0000, RZ, 0xc0, !PT ;  /* 0xffff00002a2a7812 */ /* 0x000fe200078ec0ff */
[----:B------:R-:W-:Y:S01]  /*5d50*/  FFMA.FTZ R14, R45, R13, R14 ;  /* 0x0000000d2d0e7223 */ /* 0x000fe2000001000e */
[----:B------:R-:W-:Y:S01]  /*5d60*/  LOP3.LUT R12, R12, 0xffff0000, RZ, 0xc0, !PT ;  /* 0xffff00000c0c7812 */ /* 0x000fe200078ec0ff */
[C---:B------:R-:W-:Y:S01]  /*5d70*/  FMUL.FTZ R13, R44.reuse, R48 ;  /* 0x000000302c0d7220 */ /* 0x040fe20000410000 */
[----:B------:R-:W-:Y:S01]  /*5d80*/  SHF.L.U32 R15, R15, 0x10, RZ ;  /* 0x000000100f0f7819 */ /* 0x000fe200000006ff */
[-C--:B------:R-:W-:Y:S01]  /*5d90*/  FMUL.FTZ R45, R44, R42.reuse ;  /* 0x0000002a2c2d7220 */ /* 0x080fe20000410000 */
[----:B------:R-:W-:Y:S01]  /*5da0*/  F2FP.BF16.F32.PACK_AB R50, R50, R53 ;  /* 0x000000353232723e */ /* 0x000fe200000010ff */
[C---:B------:R-:W-:Y:S01]  /*5db0*/  FMUL.FTZ R44, R12.reuse, R43 ;  /* 0x0000002b0c2c7220 */ /* 0x040fe20000410000 */
[-C--:B------:R-:W-:Y:S01]  /*5dc0*/  FMUL.FTZ R12, R12, R11.reuse ;  /* 0x0000000b0c0c7220 */ /* 0x080fe20000410000 */
[C---:B------:R-:W-:Y:S01]  /*5dd0*/  FFMA.FTZ R13, R15.reuse, R42, -R13 ;  /* 0x0000002a0f0d7223 */ /* 0x040fe2000001080d */
[----:B------:R-:W-:Y:S01]  /*5de0*/  FFMA.FTZ R48, R15, R48, R45 ;  /* 0x000000300f307223 */ /* 0x000fe2000001002d */
[C---:B------:R-:W-:Y:S01]  /*5df0*/  FFMA.FTZ R44, R52.reuse, R11, -R44 ;  /* 0x0000000b342c7223 */ /* 0x040fe2000001082c */
[----:B------:R-:W-:Y:S01]  /*5e00*/  FFMA.FTZ R43, R52, R43, R12 ;  /* 0x0000002b342b7223 */ /* 0x000fe2000001000c */
[----:B------:R-:W-:-:S02]  /*5e10*/  F2FP.BF16.F32.PACK_AB R14, R14, R49 ;  /* 0x000000310e0e723e */ /* 0x000fc400000010ff */
[----:B------:R-:W-:Y:S01]  /*5e20*/  F2FP.BF16.F32.PACK_AB R15, R48, R13 ;  /* 0x0000000d300f723e */ /* 0x000fe200000010ff */
[----:B------:R-:W-:Y:S01]  /*5e30*/  IMAD.MOV.U32 R13, RZ, RZ, R50 ;  /* 0x000000ffff0d7224 */ /* 0x000fe200078e0032 */
[----:B------:R-:W-:-:S07]  /*5e40*/  F2FP.BF16.F32.PACK_AB R12, R43, R44 ;  /* 0x0000002c2b0c723e */ /* 0x000fce00000010ff */
.L_x_505:
[----:B------:R-:W-:Y:S05]  /*5e50*/  BSYNC B2 ;  /* 0x0000000000027941 */ /* 0x000fea0003800000 */
.L_x_504:
[----:B----4-:R0:W-:Y:S02]  /*5e60*/  ST.E.128 desc[UR56][R46.64], R12 ;  /* 0x0000000c2e007985 */ /* 0x0101e4000c101d38 */
.L_x_503:
[----:B------:R-:W-:Y:S05]  /*5e70*/  BSYNC B1 ;  /* 0x0000000000017941 */ /* 0x000fea0003800000 */
.L_x_502:
[----:B------:R-:W-:Y:S01]  /*5e80*/  ISETP.NE.AND P3, PT, R101, RZ, PT ;  /* 0x000000ff6500720c */ /* 0x000fe20003f65270 */
[----:B------:R-:W-:-:S12]  /*5e90*/  BSSY B1, `(.L_x_506) ;  /* 0x0000037000017945 */ /* 0x000fd80003800000 */
[----:B------:R-:W-:Y:S05]  /*5ea0*/  @!P3 BRA `(.L_x_507) ;  /* 0x0000000000d4b947 */ /* 0x000fea0003800000 */
[----:B0---4-:R0:W4:Y:S01]  /*5eb0*/  LDS.128 R12, [R28+0x5000] ;  /* 0x005000001c0c7984 */ /* 0x0111220000000c00 */
[C---:B------:R-:W-:Y:S01]  /*5ec0*/  LEA R42, P3, R19.reuse, R118, 0x1 ;  /* 0x00000076132a7211 */ /* 0x040fe200078608ff */
[----:B------:R-:W-:Y:S03]  /*5ed0*/  BSSY B2, `(.L_x_508) ;  /* 0x0000031000027945 */ /* 0x000fe60003800000 */
[----:B-1----:R-:W-:Y:S02]  /*5ee0*/  LEA.HI.X R43, R19, R115, R165, 0x1, P3 ;  /* 0x00000073132b7211 */ /* 0x002fe400018f0ca5 */
[----:B------:R-:W-:-:S13]  /*5ef0*/  ISETP.GE.AND P3, PT, R172, R124, PT ;  /* 0x0000007cac00720c */ /* 0x000fda0003f66270 */
[----:B0-----:R-:W-:Y:S05]  /*5f00*/  @P3 BRA `(.L_x_509) ;  /* 0x0000000000b43947 */ /* 0x001fea0003800000 */
[----:B------:R-:W-:Y:S02]  /*5f10*/  SHF.R.U64 R45, R40, 0x10, R41 ;  /* 0x00000010282d7819 */ /* 0x000fe40000001229 */
[----:B------:R-:W-:Y:S01]  /*5f20*/  SHF.R.U64 R46, R38, 0x10, R39 ;  /* 0x00000010262e7819 */ /* 0x000fe20000001227 */
[----:B----4-:R-:W-:Y:S01]  /*5f30*/  IMAD.U32 R38, R14, 0x10000, RZ ;  /* 0x000100000e267824 */ /* 0x010fe200078e00ff */
[----:B------:R-:W-:Y:S02]  /*5f40*/  SHF.R.U32.HI R41, RZ, 0x10, R41 ;  /* 0x00000010ff297819 */ /* 0x000fe40000011629 */
[----:B------:R-:W-:Y:S02]  /*5f50*/  SHF.R.U32.HI R44, RZ, 0x10, R39 ;  /* 0x00000010ff2c7819 */ /* 0x000fe40000011627 */
[C---:B------:R-:W-:Y:S02]  /*5f60*/  PRMT R40, R144.reuse, 0x5410, R45 ;  /* 0x0000541090287816 */ /* 0x040fe4000000002d */
[----:B------:R-:W-:Y:S01]  /*5f70*/  PRMT R39, R137, 0x5410, R46 ;  /* 0x0000541089277816 */ /* 0x000fe2000000002e */
[----:B------:R-:W-:Y:S01]  /*5f80*/  IMAD.U32 R46, R13, 0x10000, RZ ;  /* 0x000100000d2e7824 */ /* 0x000fe200078e00ff */
[----:B------:R-:W-:-:S02]  /*5f90*/  PRMT R144, R144, 0x5432, R41 ;  /* 0x0000543290907816 */ /* 0x000fc40000000029 */
[----:B------:R-:W-:Y:S02]  /*5fa0*/  PRMT R137, R137, 0x5432, R44 ;  /* 0x0000543289897816 */ /* 0x000fe4000000002c */
[----:B---3--:R-:W-:Y:S02]  /*5fb0*/  LOP3.LUT R11, R14, 0xffff0000, RZ, 0xc0, !PT ;  /* 0xffff00000e0b7812 */ /* 0x008fe400078ec0ff */
[----:B------:R-:W-:Y:S01]  /*5fc0*/  LOP3.LUT R45, R13, 0xffff0000, RZ, 0xc0, !PT ;  /* 0xffff00000d2d7812 */ /* 0x000fe200078ec0ff */
[----:B------:R-:W-:Y:S01]  /*5fd0*/  IMAD.U32 R44, R137, 0x10000, RZ ;  /* 0x00010000892c7824 */ /* 0x000fe200078e00ff */
[----:B------:R-:W-:Y:S01]  /*5fe0*/  LOP3.LUT R48, R40, 0xffff0000, RZ, 0xc0, !PT ;  /* 0xffff000028307812 */ /* 0x000fe200078ec0ff */
[----:B------:R-:W-:Y:S01]  /*5ff0*/  IMAD.U32 R13, R12, 0x10000, RZ ;  /* 0x000100000c0d7824 */ /* 0x000fe200078e00ff */
[----:B------:R-:W-:Y:S01]  /*6000*/  SHF.L.U32 R41, R144, 0x10, RZ ;  /* 0x0000001090297819 */ /* 0x000fe200000006ff */
[----:B------:R-:W-:Y:S01]  /*6010*/  IMAD.U32 R40, R40, 0x10000, RZ ;  /* 0x0001000028287824 */ /* 0x000fe200078e00ff */
[----:B------:R-:W-:Y:S01]  /*6020*/  LOP3.LUT R47, R39, 0xffff0000, RZ, 0xc0, !PT ;  /* 0xffff0000272f7812 */ /* 0x000fe200078ec0ff */
[----:B------:R-:W-:Y:S01]  /*6030*/  FMUL.FTZ R49, R45, R48 ;  /* 0x000000302d317220 */ /* 0x000fe20000410000 */
[----:B------:R-:W-:Y:S01]  /*6040*/  LOP3.LUT R14, R15, 0xffff0000, RZ, 0xc0, !PT ;  /* 0xffff00000f0e7812 */ /* 0x000fe200078ec0ff */
[C---:B------:R-:W-:Y:S01]  /*6050*/  FMUL.FTZ R51, R11.reuse, R41 ;  /* 0x000000290b337220 */ /* 0x040fe20000410000 */
[----:B------:R-:W-:Y:S01]  /*6060*/  FMUL.FTZ R11, R11, R44 ;  /* 0x0000002c0b0b7220 */ /* 0x000fe20000410000 */
[-C--:B------:R-:W-:Y:S01]  /*6070*/  FMUL.FTZ R45, R45, R47.reuse ;  /* 0x0000002f2d2d7220 */ /* 0x080fe20000410000 */
[----:B------:R-:W-:Y:S01]  /*6080*/  LOP3.LUT R144, R144, 0xffff0000, RZ, 0xc0, !PT ;  /* 0xffff000090907812 */ /* 0x000fe200078ec0ff */
[----:B------:R-:W-:Y:S01]  /*6090*/  IMAD.U32 R39, R39, 0x10000, RZ ;  /* 0x0001000027277824 */ /* 0x000fe200078e00ff */
[----:B------:R-:W-:Y:S01]  /*60a0*/  LOP3.LUT R137, R137, 0xffff0000, RZ, 0xc0, !PT ;  /* 0xffff000089897812 */ /* 0x000fe200078ec0ff */
[----:B------:R-:W-:Y:S01]  /*60b0*/  FFMA.FTZ R47, R46, R47, -R49 ;  /* 0x0000002f2e2f7223 */ /* 0x000fe20000010831 */
[----:B------:R-:W-:Y:S01]  /*60c0*/  LOP3.LUT R12, R12, 0xffff0000, RZ, 0xc0, !PT ;  /* 0xffff00000c0c7812 */ /* 0x000fe200078ec0ff */
[----:B------:R-:W-:Y:S01]  /*60d0*/  FFMA.FTZ R46, R46, R48, R45 ;  /* 0x000000302e2e7223 */ /* 0x000fe2000001002d */
[C---:B------:R-:W-:Y:S01]  /*60e0*/  FFMA.FTZ R44, R38.reuse, R44, -R51 ;  /* 0x0000002c262c7223 */ /* 0x040fe20000010833 */
[----:B------:R-:W-:Y:S01]  /*60f0*/  FFMA.FTZ R41, R38, R41, R11 ;  /* 0x0000002926297223 */ /* 0x000fe2000001000b */
[C---:B------:R-:W-:Y:S01]  /*6100*/  FMUL.FTZ R38, R14.reuse, R144 ;  /* 0x000000900e267220 */ /* 0x040fe20000410000 */
[----:B------:R-:W-:Y:S01]  /*6110*/  FMUL.FTZ R45, R14, R137 ;  /* 0x000000890e2d7220 */ /* 0x000fe20000410000 */
[C---:B------:R-:W-:Y:S01]  /*6120*/  FMUL.FTZ R14, R12.reuse, R40 ;  /* 0x000000280c0e7220 */ /* 0x040fe20000410000 */
[-C--:B------:R-:W-:Y:S01]  /*6130*/  FMUL.FTZ R11, R12, R39.reuse ;  /* 0x000000270c0b7220 */ /* 0x080fe20000410000 */
[----:B------:R-:W-:Y:S01]  /*6140*/  IMAD.U32 R15, R15, 0x10000, RZ ;  /* 0x000100000f0f7824 */ /* 0x000fe200078e00ff */
[----:B------:R-:W-:Y:S01]  /*6150*/  F2FP.BF16.F32.PACK_AB R44, R41, R44 ;  /* 0x0000002c292c723e */ /* 0x000fe200000010ff */
        /* <DEDUP_REMOVED lines=8> */
.L_x_509:
[----:B------:R-:W-:Y:S05]  /*61e0*/  BSYNC B2 ;  /* 0x0000000000027941 */ /* 0x000fea0003800000 */
.L_x_508:
[----:B----4-:R0:W-:Y:S02]  /*61f0*/  ST.E.128 desc[UR56][R42.64], R12 ;  /* 0x0000000c2a007985 */ /* 0x0101e4000c101d38 */
.L_x_507:
[----:B------:R-:W-:Y:S05]  /*6200*/  BSYNC B1 ;  /* 0x0000000000017941 */ /* 0x000fea0003800000 */
.L_x_506:
        /* <DEDUP_REMOVED lines=9> */
[----:B------:R-:W-:Y:S01]  /*62a0*/  SHF.R.U64 R44, R34, 0x10, R35 ;  /* 0x00000010222c7819 */ /* 0x000fe20000001223 */
[----:B----4-:R-:W-:Y:S01]  /*62b0*/  IMAD.U32 R29, R14, 0x10000, RZ ;  /* 0x000100000e1d7824 */ /* 0x010fe200078e00ff */
[--C-:B------:R-:W-:Y:S02]  /*62c0*/  SHF.R.U64 R40, R36, 0x10, R37.reuse ;  /* 0x0000001024287819 */ /* 0x100fe40000001225 */
[----:B------:R-:W-:Y:S02]  /*62d0*/  SHF.R.U32.HI R34, RZ, 0x10, R37 ;  /* 0x00000010ff227819 */ /* 0x000fe40000011625 */
[----:B------:R-:W-:Y:S01]  /*62e0*/  SHF.R.U32.HI R42, RZ, 0x10, R35 ;  /* 0x00000010ff2a7819 */ /* 0x000fe20000011623 */
[----:B------:R-:W-:Y:S01]  /*62f0*/  IMAD.U32 R35, R13, 0x10000, RZ ;  /* 0x000100000d237824 */ /* 0x000fe200078e00ff */
[----:B------:R-:W-:Y:S01]  /*6300*/  LOP3.LUT R36, R14, 0xffff0000, RZ, 0xc0, !PT ;  /* 0xffff00000e247812 */ /* 0x000fe200078ec0ff */
[C---:B------:R-:W-:Y:S01]  /*6310*/  IMAD.U32 R14, R15.reuse, 0x10000, RZ ;  /* 0x000100000f0e7824 */ /* 0x040fe200078e00ff */
[----:B---3--:R-:W-:-:S02]  /*6320*/  LOP3.LUT R11, R15, 0xffff0000, RZ, 0xc0, !PT ;  /* 0xffff00000f0b7812 */ /* 0x008fc400078ec0ff */
[----:B------:R-:W-:Y:S02]  /*6330*/  PRMT R41, R135, 0x5410, R40 ;  /* 0x0000541087297816 */ /* 0x000fe40000000028 */
[----:B------:R-:W-:Y:S02]  /*6340*/  PRMT R15, R117, 0x5410, R44 ;  /* 0x00005410750f7816 */ /* 0x000fe4000000002c */
[----:B------:R-:W-:Y:S02]  /*6350*/  PRMT R135, R135, 0x5432, R34 ;  /* 0x0000543287877816 */ /* 0x000fe40000000022 */
[----:B------:R-:W-:Y:S02]  /*6360*/  PRMT R117, R117, 0x5432, R42 ;  /* 0x0000543275757816 */ /* 0x000fe4000000002a */
[----:B------:R-:W-:Y:S01]  /*6370*/  LOP3.LUT R34, R13, 0xffff0000, RZ, 0xc0, !PT ;  /* 0xffff00000d227812 */ /* 0x000fe200078ec0ff */
[----:B------:R-:W-:Y:S01]  /*6380*/  IMAD.U32 R43, R135, 0x10000, RZ ;  /* 0x00010000872b7824 */ /* 0x000fe200078e00ff */
[----:B------:R-:W-:Y:S01]  /*6390*/  LOP3.LUT R42, R41, 0xffff0000, RZ, 0xc0, !PT ;  /* 0xffff0000292a7812 */ /* 0x000fe200078ec0ff */
[----:B------:R-:W-:Y:S01]  /*63a0*/  IMAD.U32 R40, R117, 0x10000, RZ ;  /* 0x0001000075287824 */ /* 0x000fe200078e00ff */
[----:B------:R-:W-:Y:S01]  /*63b0*/  LOP3.LUT R37, R15, 0xffff0000, RZ, 0xc0, !PT ;  /* 0xffff00000f257812 */ /* 0x000fe200078ec0ff */
[----:B------:R-:W-:Y:S01]  /*63c0*/  FMUL.FTZ R46, R36, R43 ;  /* 0x0000002b242e7220 */ /* 0x000fe20000410000 */
[----:B------:R-:W-:-:S02]  /*63d0*/  IMAD.U32 R41, R41, 0x10000, RZ ;  /* 0x0001000029297824 */ /* 0x000fc400078e00ff */
[----:B------:R-:W-:Y:S01]  /*63e0*/  FMUL.FTZ R44, R34, R42 ;  /* 0x0000002a222c7220 */ /* 0x000fe20000410000 */
[-C--:B------:R-:W-:Y:S01]  /*63f0*/  FMUL.FTZ R36, R36, R40.reuse ;  /* 0x0000002824247220 */ /* 0x080fe20000410000 */
[----:B------:R-:W-:Y:S01]  /*6400*/  FMUL.FTZ R45, R34, R37 ;  /* 0x00000025222d7220 */ /* 0x000fe20000410000 */
[C---:B------:R-:W-:Y:S01]  /*6410*/  LOP3.LUT R34, R12.reuse, 0xffff0000, RZ, 0xc0, !PT ;  /* 0xffff00000c227812 */ /* 0x040fe200078ec0ff */
[----:B------:R-:W-:Y:S01]  /*6420*/  FFMA.FTZ R46, R29, R40, -R46 ;  /* 0x000000281d2e7223 */ /* 0x000fe2000001082e */
[----:B------:R-:W-:Y:S01]  /*6430*/  SHF.L.U32 R15, R15, 0x10, RZ ;  /* 0x000000100f0f7819 */ /* 0x000fe200000006ff */
[----:B------:R-:W-:Y:S01]  /*6440*/  IMAD.U32 R13, R12, 0x10000, RZ ;  /* 0x000100000c0d7824 */ /* 0x000fe200078e00ff */
[----:B------:R-:W-:Y:S01]  /*6450*/  LOP3.LUT R135, R135, 0xffff0000, RZ, 0xc0, !PT ;  /* 0xffff000087877812 */ /* 0x000fe200078ec0ff */
[----:B------:R-:W-:Y:S01]  /*6460*/  FFMA.FTZ R29, R29, R43, R36 ;  /* 0x0000002b1d1d7223 */ /* 0x000fe20000010024 */
[----:B------:R-:W-:Y:S01]  /*6470*/  LOP3.LUT R117, R117, 0xffff0000, RZ, 0xc0, !PT ;  /* 0xffff000075757812 */ /* 0x000fe200078ec0ff */
[C---:B------:R-:W-:Y:S01]  /*6480*/  FFMA.FTZ R12, R35.reuse, R37, -R44 ;  /* 0x00000025230c7223 */ /* 0x040fe2000001082c */
[C---:B------:R-:W-:Y:S01]  /*6490*/  FMUL.FTZ R36, R34.reuse, R41 ;  /* 0x0000002922247220 */ /* 0x040fe20000410000 */
[----:B------:R-:W-:Y:S01]  /*64a0*/  FFMA.FTZ R35, R35, R42, R45 ;  /* 0x0000002a23237223 */ /* 0x000fe2000001002d */
[----:B------:R-:W-:Y:S01]  /*64b0*/  FMUL.FTZ R34, R34, R15 ;  /* 0x0000000f22227220 */ /* 0x000fe20000410000 */
[C---:B------:R-:W-:Y:S01]  /*64c0*/  FMUL.FTZ R37, R11.reuse, R135 ;  /* 0x000000870b257220 */ /* 0x040fe20000410000 */
[----:B------:R-:W-:Y:S01]  /*64d0*/  FMUL.FTZ R40, R11, R117 ;  /* 0x000000750b287220 */ /* 0x000fe20000410000 */
[C---:B------:R-:W-:Y:S01]  /*64e0*/  FFMA.FTZ R36, R13.reuse, R15, -R36 ;  /* 0x0000000f0d247223 */ /* 0x040fe20000010824 */
[----:B------:R-:W-:Y:S01]  /*64f0*/  FFMA.FTZ R13, R13, R41, R34 ;  /* 0x000000290d0d7223 */ /* 0x000fe20000010022 */
[C---:B------:R-:W-:Y:S01]  /*6500*/  FFMA.FTZ R37, R14.reuse, R117, -R37 ;  /* 0x000000750e257223 */ /* 0x040fe20000010825 */
[----:B------:R-:W-:Y:S01]  /*6510*/  FFMA.FTZ R40, R14, R135, R40 ;  /* 0x000000870e287223 */ /* 0x000fe20000010028 */
[----:B------:R-:W-:-:S02]  /*6520*/  F2FP.BF16.F32.PACK_AB R35, R35, R12 ;  /* 0x0000000c2323723e */ /* 0x000fc400000010ff */
[----:B------:R-:W-:Y:S02]  /*6530*/  F2FP.BF16.F32.PACK_AB R12, R13, R36 ;  /* 0x000000240d0c723e */ /* 0x000fe400000010ff */
[----:B------:R-:W-:Y:S01]  /*6540*/  F2FP.BF16.F32.PACK_AB R15, R40, R37 ;  /* 0x00000025280f723e */ /* 0x000fe200000010ff */
[----:B------:R-:W-:Y:S01]  /*6550*/  IMAD.MOV.U32 R13, RZ, RZ, R35 ;  /* 0x000000ffff0d7224 */ /* 0x000fe200078e0023 */
[----:B------:R-:W-:-:S07]  /*6560*/  F2FP.BF16.F32.PACK_AB R14, R29, R46 ;  /* 0x0000002e1d0e723e */ /* 0x000fce00000010ff */
.L_x_513:
[----:B------:R-:W-:Y:S05]  /*6570*/  BSYNC B2 ;  /* 0x0000000000027941 */ /* 0x000fea0003800000 */
.L_x_512:
[----:B----4-:R0:W-:Y:S02]  /*6580*/  ST.E.128 desc[UR56][R38.64], R12 ;  /* 0x0000000c26007985 */ /* 0x0101e4000c101d38 */
.L_x_511:
[----:B------:R-:W-:Y:S05]  /*6590*/  BSYNC B1 ;  /* 0x0000000000017941 */ /* 0x000fea0003800000 */
.L_x_510:
[----:B------:R-:W-:-:S13]  /*65a0*/  ISETP.NE.AND P3, PT, R87, RZ, PT ;  /* 0x000000ff5700720c */ /* 0x000fda0003f65270 */
[----:B------:R-:W-:Y:S05]  /*65b0*/  @!P3 BRA `(.L_x_493) ;  /* 0x0000004400e8b947 */ /* 0x000fea0003800000 */
[----:B0---4-:R0:W4:Y:S01]  /*65c0*/  LDS.128 R12, [R28+0x8000] ;  /* 0x008000001c0c7984 */ /* 0x0111220000000c00 */
[C---:B------:R-:W-:Y:S01]  /*65d0*/  LEA R34, P3, R23.reuse, R118, 0x1 ;  /* 0x0000007617227211 */ /* 0x040fe200078608ff */
[----:B------:R-:W-:Y:S03]  /*65e0*/  BSSY B1, `(.L_x_514) ;  /* 0x0000031000017945 */ /* 0x000fe60003800000 */
[----:B-1----:R-:W-:Y:S02]  /*65f0*/  LEA.HI.X R35, R23, R115, R175, 0x1, P3 ;  /* 0x0000007317237211 */ /* 0x002fe400018f0caf */
[----:B------:R-:W-:-:S13]  /*6600*/  ISETP.GE.AND P3, PT, R173, R124, PT ;  /* 0x0000007cad00720c */ /* 0x000fda0003f66270 */
[----:B0-----:R-:W-:Y:S05]  /*6610*/  @P3 BRA `(.L_x_515) ;  /* 0x0000000000b43947 */ /* 0x001fea0003800000 */
[--C-:B------:R-:W-:Y:S01]  /*6620*/  SHF.R.U64 R38, R30, 0x10, R31.reuse ;  /* 0x000000101e267819 */ /* 0x100fe2000000121f */
[----:B----4-:R-:W-:Y:S01]  /*6630*/  IMAD.U32 R28, R14, 0x10000, RZ ;  /* 0x000100000e1c7824 */ /* 0x010fe200078e00ff */
[----:B------:R-:W-:Y:S02]  /*6640*/  SHF.R.U32.HI R36, RZ, 0x10, R31 ;  /* 0x00000010ff247819 */ /* 0x000fe4000001161f */
[----:B---3--:R-:W-:Y:S02]  /*6650*/  SHF.R.U64 R11, R32, 0x10, R33 ;  /* 0x00000010200b7819 */ /* 0x008fe40000001221 */
[C---:B------:R-:W-:Y:S02]  /*6660*/  PRMT R31, R79.reuse, 0x5410, R38 ;  /* 0x000054104f1f7816 */ /* 0x040fe40000000026 */
[----:B------:R-:W-:Y:S02]  /*6670*/  PRMT R79, R79, 0x5432, R36 ;  /* 0x000054324f4f7816 */ /* 0x000fe40000000024 */
[----:B------:R-:W-:Y:S01]  /*6680*/  PRMT R36, R116, 0x5410, R11 ;  /* 0x0000541074247816 */ /* 0x000fe2000000000b */
[----:B------:R-:W-:Y:S01]  /*6690*/  IMAD.U32 R11, R12, 0x10000, RZ ;  /* 0x000100000c0b7824 */ /* 0x000fe200078e00ff */
[----:B------:R-:W-:-:S02]  /*66a0*/  SHF.R.U32.HI R33, RZ, 0x10, R33 ;  /* 0x00000010ff217819 */ /* 0x000fc40000011621 */
[----:B------:R-:W-:Y:S01]  /*66b0*/  LOP3.LUT R29, R14, 0xffff0000, RZ, 0xc0, !PT ;  /* 0xffff00000e1d7812 */ /* 0x000fe200078ec0ff */
[C---:B------:R-:W-:Y:S01]  /*66c0*/  IMAD.U32 R14, R15.reuse, 0x10000, RZ ;  /* 0x000100000f0e7824 */ /* 0x040fe200078e00ff */
[----:B------:R-:W-:Y:S01]  /*66d0*/  LOP3.LUT R30, R15, 0xffff0000, RZ, 0xc0, !PT ;  /* 0xffff00000f1e7812 */ /* 0x000fe200078ec0ff */
[C---:B------:R-:W-:Y:S01]  /*66e0*/  IMAD.U32 R15, R13.reuse, 0x10000, RZ ;  /* 0x000100000d0f7824 */ /* 0x040fe200078e00ff */
[----:B------:R-:W-:Y:S02]  /*66f0*/  LOP3.LUT R13, R13, 0xffff0000, RZ, 0xc0, !PT ;  /* 0xffff00000d0d7812 */ /* 0x000fe400078ec0ff */
[C---:B------:R-:W-:Y:S01]  /*6700*/  LOP3.LUT R38, R36.reuse, 0xffff0000, RZ, 0xc0, !PT ;  /* 0xffff000024267812 */ /* 0x040fe200078ec0ff */
[----:B------:R-:W-:Y:S01]  /*6710*/  IMAD.U32 R36, R36, 0x10000, RZ ;  /* 0x0001000024247824 */ /* 0x000fe200078e00ff */
[----:B------:R-:W-:Y:S01]  /*6720*/  PRMT R116, R116, 0x5432, R33 ;  /* 0x0000543274747816 */ /* 0x000fe20000000021 */
[----:B------:R-:W-:Y:S01]  /*6730*/  IMAD.U32 R33, R79, 0x10000, RZ ;  /* 0x000100004f217824 */ /* 0x000fe200078e00ff */
[----:B------:R-:W-:Y:S01]  /*6740*/  LOP3.LUT R32, R31, 0xffff0000, RZ, 0xc0, !PT ;  /* 0xffff00001f207812 */ /* 0x000fe200078ec0ff */
[----:B------:R-:W-:Y:S01]  /*6750*/  FMUL.FTZ R40, R13, R38 ;  /* 0x000000260d287220 */ /* 0x000fe20000410000 */
[----:B------:R-:W-:Y:S01]  /*6760*/  LOP3.LUT R79, R79, 0xffff0000, RZ, 0xc0, !PT ;  /* 0xffff00004f4f7812 */ /* 0x000fe200078ec0ff */
[----:B------:R-:W-:Y:S01]  /*6770*/  IMAD.U32 R37, R116, 0x10000, RZ ;  /* 0x0001000074257824 */ /* 0x000fe200078e00ff */
[----:B------:R-:W-:Y:S01]  /*6780*/  LOP3.LUT R12, R12, 0xffff0000, RZ, 0xc0, !PT ;  /* 0xffff00000c0c7812 */ /* 0x000fe200078ec0ff */
[-C--:B------:R-:W-:Y:S01]  /*6790*/  FMUL.FTZ R13, R13, R32.reuse ;  /* 0x000000200d0d7220 */ /* 0x080fe20000410000 */
[----:B------:R-:W-:Y:S01]  /*67a0*/  FFMA.FTZ R40, R15, R32, -R40 ;  /* 0x000000200f287223 */ /* 0x000fe20000010828 */
[C---:B------:R-:W-:Y:S01]  /*67b0*/  FMUL.FTZ R41, R29.reuse, R37 ;  /* 0x000000251d297220 */ /* 0x040fe20000410000 */
[----:B------:R-:W-:Y:S01]  /*67c0*/  FMUL.FTZ R29, R29, R33 ;  /* 0x000000211d1d7220 */ /* 0x000fe20000410000 */
[----:B------:R-:W-:Y:S01]  /*67d0*/  FFMA.FTZ R39, R15, R38, R13 ;  /* 0x000000260f277223 */ /* 0x000fe2000001000d */
[----:B------:R-:W-:Y:S01]  /*67e0*/  LOP3.LUT R13, R116, 0xffff0000, RZ, 0xc0, !PT ;  /* 0xffff0000740d7812 */ /* 0x000fe200078ec0ff */
[----:B------:R-:W-:-:S02]  /*67f0*/  IMAD.U32 R31, R31, 0x10000, RZ ;  /* 0x000100001f1f7824 */ /* 0x000fc400078e00ff */
[C---:B------:R-:W-:Y:S01]  /*6800*/  FFMA.FTZ R32, R28.reuse, R37, R29 ;  /* 0x000000251c207223 */ /* 0x040fe2000001001d */
[----:B------:R-:W-:Y:S01]  /*6810*/  FFMA.FTZ R41, R28, R33, -R41 ;  /* 0x000000211c297223 */ /* 0x000fe20000010829 */
[-C--:B------:R-:W-:Y:S01]  /*6820*/  FMUL.FTZ R28, R12, R36.reuse ;  /* 0x000000240c1c7220 */ /* 0x080fe20000410000 */
[C---:B------:R-:W-:Y:S01]  /*6830*/  FMUL.FTZ R29, R30.reuse, R13 ;  /* 0x0000000d1e1d7220 */ /* 0x040fe20000410000 */
[----:B------:R-:W-:Y:S01]  /*6840*/  FMUL.FTZ R30, R30, R79 ;  /* 0x0000004f1e1e7220 */ /* 0x000fe20000410000 */
[-C--:B------:R-:W-:Y:S01]  /*6850*/  FMUL.FTZ R15, R12, R31.reuse ;  /* 0x0000001f0c0f7220 */ /* 0x080fe20000410000 */
[C---:B------:R-:W-:Y:S01]  /*6860*/  FFMA.FTZ R28, R11.reuse, R31, -R28 ;  /* 0x0000001f0b1c7223 */ /* 0x040fe2000001081c */
[C---:B------:R-:W-:Y:S01]  /*6870*/  FFMA.FTZ R29, R14.reuse, R79, -R29 ;  /* 0x0000004f0e1d7223 */ /* 0x040fe2000001081d */
[----:B------:R-:W-:Y:S01]  /*6880*/  FFMA.FTZ R30, R14, R13, R30 ;  /* 0x0000000d0e1e7223 */ /* 0x000fe2000001001e */
[----:B------:R-:W-:Y:S01]  /*6890*/  FFMA.FTZ R15, R11, R36, R15 ;  /* 0x000000240b0f7223 */ /* 0x000fe2000001000f */
[----:B------:R-:W-:-:S02]  /*68a0*/  F2FP.BF16.F32.PACK_AB R13, R39, R40 ;  /* 0x00000028270d723e */ /* 0x000fc400000010ff */
[----:B------:R-:W-:Y:S02]  /*68b0*/  F2FP.BF16.F32.PACK_AB R14, R32, R41 ;  /* 0x00000029200e723e */ /* 0x000fe400000010ff */
[----:B------:R-:W-:Y:S02]  /*68c0*/  F2FP.BF16.F32.PACK_AB R29, R30, R29 ;  /* 0x0000001d1e1d723e */ /* 0x000fe400000010ff */
[----:B------:R-:W-:-:S03]  /*68d0*/  F2FP.BF16.F32.PACK_AB R12, R15, R28 ;  /* 0x0000001c0f0c723e */ /* 0x000fc600000010ff */
[----:B------:R-:W-:-:S07]  /*68e0*/  IMAD.MOV.U32 R15, RZ, RZ, R29 ;  /* 0x000000ffff0f7224 */ /* 0x000fce00078e001d */
.L_x_515:
[----:B------:R-:W-:Y:S05]  /*68f0*/  BSYNC B1 ;  /* 0x0000000000017941 */ /* 0x000fea0003800000 */
.L_x_514:
[----:B----4-:R0:W-:Y:S01]  /*6900*/  ST.E.128 desc[UR56][R34.64], R12 ;  /* 0x0000000c22007985 */ /* 0x0101e2000c101d38 */
[----:B------:R-:W-:Y:S05]  /*6910*/  BRA `(.L_x_493) ;  /* 0x0000004400107947 */ /* 0x000fea0003800000 */
.L_x_459:
        /* <DEDUP_REMOVED lines=20> */
[----:B------:R-:W-:Y:S01]  /*6a60*/  CS2R R50, SRZ ;  /* 0x0000000000327805 */ /* 0x000fe2000001ff00 */
[----:B------:R-:W-:Y:S01]  /*6a70*/  IMAD.X R29, R11, 0x1, R104, P2 ;  /* 0x000000010b1d7824 */ /* 0x000fe200010e0668 */
[----:B------:R-:W-:Y:S02]  /*6a80*/  LEA R52, P2, R28, UR4, 0x1 ;  /* 0x000000041c347c11 */ /* 0x000fe4000f8408ff */
[----:B------:R-:W-:-:S02]  /*6a90*/  CS2R R48, SRZ ;  /* 0x0000000000307805 */ /* 0x000fc4000001ff00 */
[----:B------:R-:W-:Y:S01]  /*6aa0*/  LEA.HI.X R53, R28, UR5, R29, 0x1, P2 ;  /* 0x000000051c357c11 */ /* 0x000fe200090f0c1d */
[----:B------:R-:W-:Y:S01]  /*6ab0*/  ULDC.64 UR4, c[0x0][0x400] ;  /* 0x0001000000047ab9 */ /* 0x000fe20000000a00 */
[----:B------:R-:W-:-:S04]  /*6ac0*/  IADD3 R28, P2, R90, R12, RZ ;  /* 0x0000000c5a1c7210 */ /* 0x000fc80007f5e0ff */
[----:B------:R-:W-:Y:S02]  /*6ad0*/  IADD3.X R29, R78, R103, RZ, P2, !PT ;  /* 0x000000674e1d7210 */ /* 0x000fe400017fe4ff */
[----:B------:R-:W-:-:S04]  /*6ae0*/  LEA R56, P2, R28, UR4, 0x1 ;  /* 0x000000041c387c11 */ /* 0x000fc8000f8408ff */
[----:B------:R-:W-:Y:S02]  /*6af0*/  LEA.HI.X R57, R28, UR5, R29, 0x1, P2 ;  /* 0x000000051c397c11 */ /* 0x000fe400090f0c1d */
[----:B------:R-:W-:Y:S02]  /*6b00*/  ISETP.GE.AND P2, PT, R16, R124, PT ;  /* 0x0000007c1000720c */ /* 0x000fe40003f46270 */
[----:B------:R-:W-:Y:S02]  /*6b10*/  CS2R R34, SRZ ;  /* 0x0000000000227805 */ /* 0x000fe4000001ff00 */
[----:B------:R-:W-:Y:S02]  /*6b20*/  CS2R R32, SRZ ;  /* 0x0000000000207805 */ /* 0x000fe4000001ff00 */
[----:B------:R-:W-:Y:S02]  /*6b30*/  CS2R R46, SRZ ;  /* 0x00000000002e7805 */ /* 0x000fe4000001ff00 */
[----:B------:R-:W-:-:S05]  /*6b40*/  CS2R R44, SRZ ;  /* 0x00000000002c7805 */ /* 0x000fca000001ff00 */
[----:B------:R0:W5:Y:S04]  /*6b50*/  @!P2 LDG.E.128 R36, desc[UR56][R52.64] ;  /* 0x000000383424a981 */ /* 0x000168000c1e1d00 */
[----:B------:R0:W5:Y:S01]  /*6b60*/  @!P2 LDG.E.128 R48, desc[UR56][R56.64] ;  /* 0x000000383830a981 */ /* 0x000162000c1e1d00 */
[----:B------:R-:W-:Y:S02]  /*6b70*/  ISETP.GE.AND P2, PT, R0, R124, PT ;  /* 0x0000007c0000720c */ /* 0x000fe40003f46270 */
[----:B------:R-:W-:Y:S02]  /*6b80*/  CS2R R30, SRZ ;  /* 0x00000000001e7805 */ /* 0x000fe4000001ff00 */
[----:B------:R-:W-:Y:S02]  /*6b90*/  CS2R R28, SRZ ;  /* 0x00000000001c7805 */ /* 0x000fe4000001ff00 */
[----:B------:R-:W-:-:S02]  /*6ba0*/  CS2R R42, SRZ ;  /* 0x00000000002a7805 */ /* 0x000fc4000001ff00 */
[----:B------:R-:W-:-:S05]  /*6bb0*/  CS2R R40, SRZ ;  /* 0x0000000000287805 */ /* 0x000fca000001ff00 */
[----:B------:R0:W5:Y:S04]  /*6bc0*/  @!P2 LDG.E.128 R32, desc[UR56][R52.64+0x40] ;  /* 0x000040383420a981 */ /* 0x000168000c1e1d00 */
[----:B------:R0:W5:Y:S01]  /*6bd0*/  @!P2 LDG.E.128 R44, desc[UR56][R56.64+0x40] ;  /* 0x00004038382ca981 */ /* 0x000162000c1e1d00 */
[----:B------:R-:W-:-:S13]  /*6be0*/  ISETP.GE.AND P2, PT, R3, R124, PT ;  /* 0x0000007c0300720c */ /* 0x000fda0003f46270 */
[----:B------:R0:W5:Y:S04]  /*6bf0*/  @!P2 LDG.E.128 R28, desc[UR56][R52.64+0x80] ;  /* 0x00008038341ca981 */ /* 0x000168000c1e1d00 */
[----:B------:R0:W5:Y:S02]  /*6c00*/  @!P2 LDG.E.128 R40, desc[UR56][R56.64+0x80] ;  /* 0x000080383828a981 */ /* 0x000164000c1e1d00 */
.L_x_517:
[----:B------:R-:W-:Y:S05]  /*6c10*/  BSYNC B1 ;  /* 0x0000000000017941 */ /* 0x000fea0003800000 */
.L_x_516:
        /* <DEDUP_REMOVED lines=20> */
[----:B------:R-:W-:Y:S02]  /*6d60*/  CS2R R74, SRZ ;  /* 0x00000000004a7805 */ /* 0x000fe4000001ff00 */
[----:B------:R-:W-:-:S02]  /*6d70*/  IADD3 R13, P2, P5, R90, R12, R110 ;  /* 0x0000000c5a0d7210 */ /* 0x000fc40007d5e06e */
[----:B------:R-:W-:Y:S02]  /*6d80*/  CS2R R72, SRZ ;  /* 0x0000000000487805 */ /* 0x000fe4000001ff00 */
        /* <DEDUP_REMOVED lines=23> */
.L_x_519:
[----:B------:R-:W-:Y:S05]  /*6f00*/  BSYNC B1 ;  /* 0x0000000000017941 */ /* 0x000fea0003800000 */
.L_x_518:
        /* <DEDUP_REMOVED lines=11> */
[----:B------:R0:W-:Y:S01]  /*6fc0*/  STL.S16 [R1+0x42], R12 ;  /* 0x0000420c01007387 */ /* 0x0001e20000100600 */
[----:B------:R-:W-:-:S03]  /*6fd0*/  IMAD.MOV.U32 R14, RZ, RZ, R39 ;  /* 0x000000ffff0e7224 */ /* 0x000fc600078e0027 */
[----:B------:R1:W-:Y:S01]  /*6fe0*/  STL.S16 [R1+0x40], R11 ;  /* 0x0000400b01007387 */ /* 0x0003e20000100600 */
[----:B------:R-:W-:Y:S02]  /*6ff0*/  PRMT R156, R156, 0x5410, R13 ;  /* 0x000054109c9c7816 */ /* 0x000fe4000000000d */
[----:B------:R-:W-:Y:S01]  /*7000*/  PRMT R157, R157, 0x5410, R14 ;  /* 0x000054109d9d7816 */ /* 0x000fe2000000000e */
[----:B0-----:R-:W-:Y:S02]  /*7010*/  IMAD.MOV.U32 R12, RZ, RZ, R33 ;  /* 0x000000ffff0c7224 */ /* 0x001fe400078e0021 */
[----:B-1----:R-:W-:-:S05]  /*7020*/  IMAD.MOV.U32 R11, RZ, RZ, R32 ;  /* 0x000000ffff0b7224 */ /* 0x002fca00078e0020 */
[----:B------:R0:W-:Y:S04]  /*7030*/  STL.S16 [R1+0x5a], R11 ;  /* 0x00005a0b01007387 */ /* 0x0001e80000100600 */
[----:B------:R1:W-:Y:S01]  /*7040*/  STL.S16 [R1+0x58], R12 ;  /* 0x0000580c01007387 */ /* 0x0003e20000100600 */
[----:B0-----:R-:W-:Y:S01]  /*7050*/  MOV R11, R36 ;  /* 0x00000024000b7202 */ /* 0x001fe20000000f00 */
[----:B-1----:R-:W-:-:S05]  /*7060*/  IMAD.MOV.U32 R12, RZ, RZ, R37 ;  /* 0x000000ffff0c7224 */ /* 0x002fca00078e0025 */
        /* <DEDUP_REMOVED lines=8> */
[----:B------:R-:W-:-:S03]  /*70f0*/  IMAD.MOV.U32 R12, RZ, RZ, R47 ;  /* 0x000000ffff0c7224 */ /* 0x000fc600078e002f */
[----:B------:R0:W-:Y:S04]  /*7100*/  STL.S16 [R1+0x54], R11 ;  /* 0x0000540b01007387 */ /* 0x0001e80000100600 */
[----:B------:R1:W-:Y:S01]  /*7110*/  STL.S16 [R1+0x56], R12 ;  /* 0x0000560c01007387 */ /* 0x0003e20000100600 */
[----:B0-----:R-:W-:Y:S02]  /*7120*/  IMAD.MOV.U32 R11, RZ, RZ, R44 ;  /* 0x000000ffff0b7224 */ /* 0x001fe400078e002c */
[----:B-1----:R-:W-:-:S03]  /*7130*/  IMAD.MOV.U32 R12, RZ, RZ, R45 ;  /* 0x000000ffff0c7224 */ /* 0x002fc600078e002d */
[----:B------:R0:W-:Y:S04]  /*7140*/  STL.S16 [R1+0x5c], R11 ;  /* 0x00005c0b01007387 */ /* 0x0001e80000100600 */
[----:B------:R1:W-:Y:S01]  /*7150*/  STL.S16 [R1+0x5e], R12 ;  /* 0x00005e0c01007387 */ /* 0x0003e20000100600 */
[----:B0-----:R-:W-:Y:S02]  /*7160*/  IMAD.MOV.U32 R11, RZ, RZ, R50 ;  /* 0x000000ffff0b7224 */ /* 0x001fe400078e0032 */
[----:B-1----:R-:W-:-:S03]  /*7170*/  IMAD.MOV.U32 R12, RZ, RZ, R51 ;  /* 0x000000ffff0c7224 */ /* 0x002fc600078e0033 */
[----:B------:R-:W-:Y:S02]  /*7180*/  PRMT R158, R158, 0x5410, R11 ;  /* 0x000054109e9e7816 */ /* 0x000fe4000000000b */
[----:B------:R-:W-:Y:S02]  /*7190*/  MOV R11, R48 ;  /* 0x00000030000b7202 */ /* 0x000fe40000000f00 */
        /* <DEDUP_REMOVED lines=36> */
[----:B------:R-:W-:-:S04]  /*73e0*/  PRMT R150, R12, 0x7610, R150 ;  /* 0x000076100c967816 */ /* 0x000fc80000000096 */
[----:B------:R-:W-:Y:S01]  /*73f0*/  PRMT R149, R11, 0x7610, R149 ;  /* 0x000076100b957816 */ /* 0x000fe20000000095 */
[----:B------:R-:W-:-:S05]  /*7400*/  IMAD.MOV.U32 R11, RZ, RZ, R69 ;  /* 0x000000ffff0b7224 */ /* 0x000fca00078e0045 */
[----:B------:R-:W-:Y:S01]  /*7410*/  PRMT R152, R152, 0x5410, R11 ;  /* 0x0000541098987816 */ /* 0x000fe2000000000b */
[----:B------:R-:W-:-:S05]  /*7420*/  IMAD.MOV.U32 R11, RZ, RZ, R74 ;  /* 0x000000ffff0b7224 */ /* 0x000fca00078e004a */
[----:B------:R-:W-:Y:S01]  /*7430*/  PRMT R193, R11, 0x7610, R193 ;  /* 0x000076100bc17816 */ /* 0x000fe200000000c1 */
[----:B------:R-:W-:-:S05]  /*7440*/  IMAD.MOV.U32 R11, RZ, RZ, R75 ;  /* 0x000000ffff0b7224 */ /* 0x000fca00078e004b */
[----:B------:R-:W-:Y:S02]  /*7450*/  PRMT R193, R193, 0x5410, R11 ;  /* 0x00005410c1c17816 */ /* 0x000fe4000000000b */
[----:B------:R-:W-:-:S04]  /*7460*/  MOV R11, R72 ;  /* 0x00000048000b7202 */ /* 0x000fc80000000f00 */
[----:B------:R-:W-:Y:S01]  /*7470*/  PRMT R194, R11, 0x7610, R194 ;  /* 0x000076100bc27816 */ /* 0x000fe200000000c2 */
[----:B------:R-:W-:-:S05]  /*7480*/  IMAD.MOV.U32 R11, RZ, RZ, R73 ;  /* 0x000000ffff0b7224 */ /* 0x000fca00078e0049 */
[----:B------:R-:W-:Y:S01]  /*7490*/  PRMT R194, R194, 0x5410, R11 ;  /* 0x00005410c2c27816 */ /* 0x000fe2000000000b */
[----:B------:R-:W-:Y:S06]  /*74a0*/  @!P2 BRA `(.L_x_520) ;  /* 0x000000000004a947 */ /* 0x000fec0003800000 */
[----:B------:R-:W-:Y:S01]  /*74b0*/  BPT.TRAP 0x1 ;  /* 0x000000040000795c */ /* 0x000fe20000300000 */
.L_x_520:
[----:B------:R-:W-:Y:S01]  /*74c0*/  IMAD R85, R18, 0x8, R2 ;  /* 0x0000000812557824 */ /* 0x000fe200078e0202 */
[----:B------:R-:W-:Y:S01]  /*74d0*/  SHF.L.U32 R86, R167, 0x1f, RZ ;  /* 0x0000001fa7567819 */ /* 0x000fe200000006ff */
[----:B------:R-:W-:Y:S03]  /*74e0*/  BSSY B1, `(.L_x_521) ;  /* 0x0000003000017945 */ /* 0x000fe60003800000 */
[----:B------:R-:W0:Y:S02]  /*74f0*/  SYNCS.PHASECHK.TRANS64.TRYWAIT P5, [R85+URZ+0x2a890], R86 ;  /* 0x02a89056550075a7 */ /* 0x000e2400080a017f */
[----:B0-----:R-:W-:Y:S05]  /*7500*/  @!P5 BRA `(.L_x_522) ;  /* 0x000001a00080d947 */ /* 0x001fea0003800000 */
.L_x_800:
[----:B------:R-:W-:Y:S05]  /*7510*/  BSYNC B1 ;  /* 0x0000000000017941 */ /* 0x000fea0003800000 */
.L_x_521:
[----:B------:R-:W1:Y:S01]  /*7520*/  LDC R135, c[0x0][0x2f4] ;  /* 0x0000bd00ff877b82 */ /* 0x000e620000000800 */
[----:B------:R-:W-:Y:S01]  /*7530*/  UMOV UR4, 0xffffffff ;  /* 0xffffffff00047882 */ /* 0x000fe20000000000 */
[----:B-1----:R-:W-:Y:S02]  /*7540*/  IMAD.IADD R137, R135, 0x1, -R125 ;  /* 0x0000000187897824 */ /* 0x002fe400078e0a7d */
[----:B------:R-:W-:Y:S05]  /*7550*/  BRA.DIV UR4, `(.L_x_523) ;  /* 0x000001a204807947 */ /* 0x000fea000b800000 */
[----:B------:R1:W2:Y:S04]  /*7560*/  SHFL.IDX PT, R117, R115, RZ, 0x1c1f ;  /* 0x001c1fff73757589 */ /* 0x0002a800000e0000 */
[----:B------:R1:W3:Y:S02]  /*7570*/  SHFL.IDX PT, R11, R118, RZ, 0x1c1f ;  /* 0x001c1fff760b7589 */ /* 0x0002e400000e0000 */
.L_x_804:
[----:B------:R-:W-:Y:S04]  /*7580*/  BSSY B1, `(.L_x_524) ;  /* 0x0000185000017945 */ /* 0x000fe80003800000 */
[----:B------:R-:W-:Y:S05]  /*7590*/  @P3 BRA `(.L_x_525) ;  /* 0x00000018000c3947 */ /* 0x000fea0003800000 */
[----:B------:R-:W-:Y:S01]  /*75a0*/  ISETP.NE.AND P3, PT, R9, RZ, PT ;  /* 0x000000ff0900720c */ /* 0x000fe20003f65270 */
[----:B------:R-:W-:Y:S01]  /*75b0*/  BSSY B2, `(.L_x_526) ;  /* 0x000007d000027945 */ /* 0x000fe20003800000 */
[----:B---3--:R-:W-:-:S11]  /*75c0*/  IMAD.MOV.U32 R116, RZ, RZ, R11 ;  /* 0x000000ffff747224 */ /* 0x008fd600078e000b */
[----:B------:R-:W-:Y:S05]  /*75d0*/  @!P3 BRA `(.L_x_527) ;  /* 0x0000000400e8b947 */ /* 0x000fea0003800000 */
[----:B------:R-:W-:Y:S01]  /*75e0*/  SEL R12, R125, R137, !P0 ;  /* 0x000000897d0c7207 */ /* 0x000fe20004000000 */
[----:B------:R-:W-:Y:S01]  /*75f0*/  BSSY B3, `(.L_x_528) ;  /* 0x0000072000037945 */ /* 0x000fe20003800000 */
[----:B------:R-:W-:Y:S02]  /*7600*/  ISETP.GE.AND P3, PT, R16, R124, PT ;  /* 0x0000007c1000720c */ /* 0x000fe40003f66270 */
[----:B------:R-:W-:-:S04]  /*7610*/  SHF.R.S32.HI R13, RZ, 0x1f, R12 ;  /* 0x0000001fff0d7819 */ /* 0x000fc8000001140c */
[----:B------:R-:W-:-:S04]  /*7620*/  LEA.HI R13, R13, R12, RZ, 0x4 ;  /* 0x0000000c0d0d7211 */ /* 0x000fc800078f20ff */
[----:B------:R-:W-:-:S04]  /*7630*/  LEA.HI.SX32 R153, R13, R121, 0x1c ;  /* 0x000000790d997211 */ /* 0x000fc800078fe2ff */
[----:B------:R-:W-:-:S04]  /*7640*/  SHF.R.S32.HI R13, RZ, 0x1f, R153 ;  /* 0x0000001fff0d7819 */ /* 0x000fc80000011499 */
[----:B------:R-:W-:Y:S01]  /*7650*/  LEA.HI R13, R13, R153, RZ, 0x3 ;  /* 0x000000990d0d7211 */ /* 0x000fe200078f18ff */
[----:B------:R-:W-:-:S03]  /*7660*/  IMAD.SHL.U32 R153, R153, 0x8, RZ ;  /* 0x0000000899997824 */ /* 0x000fc600078e00ff */
[----:B------:R-:W-:Y:S02]  /*7670*/  SHF.R.S32.HI R13, RZ, 0x3, R13 ;  /* 0x00000003ff0d7819 */ /* 0x000fe4000001140d */
[----:B------:R-:W-:-:S03]  /*7680*/  LOP3.LUT R12, R177, 0x38, R153, 0xf8, !PT ;  /* 0x00000038b10c7812 */ /* 0x000fc600078ef899 */
[----:B------:R-:W-:Y:S01]  /*7690*/  IMAD R13, R13, 0x1800, R179 ;  /* 0x000018000d0d7824 */ /* 0x000fe200078e02b3 */
[----:B------:R-:W-:-:S05]  /*76a0*/  LOP3.LUT R12, R12, R178, RZ, 0x3c, !PT ;  /* 0x000000b20c0c7212 */ /* 0x000fca00078e3cff */
[----:B------:R-:W-:-:S04]  /*76b0*/  IMAD.IADD R12, R13, 0x1, R12 ;  /* 0x000000010d0c7824 */ /* 0x000fc800078e020c */
[C---:B------:R-:W-:Y:S02]  /*76c0*/  IMAD R76, R18.reuse, 0x4800, R12 ;  /* 0x00004800124c7824 */ /* 0x040fe400078e020c */
[----:B------:R-:W-:Y:S02]  /*76d0*/  IMAD R12, R18, 0x4800, R140 ;  /* 0x00004800120c7824 */ /* 0x000fe400078e028c */
[--C-:B------:R-:W-:Y:S02]  /*76e0*/  IMAD R76, R76, 0x2, R2.reuse ;  /* 0x000000024c4c7824 */ /* 0x100fe400078e0202 */
[----:B------:R-:W-:-:S04]  /*76f0*/  IMAD R12, R12, 0x2, R2 ;  /* 0x000000020c0c7824 */ /* 0x000fc800078e0202 */
[----:B------:R-:W3:Y:S04]  /*7700*/  LDS.128 R76, [R76+0x18400] ;  /* 0x018400004c4c7984 */ /* 0x000ee80000000c00 */
[----:B------:R-:W4:Y:S01]  /*7710*/  LDS.128 R12, [R12+0x18400] ;  /* 0x018400000c0c7984 */ /* 0x000f220000000c00 */
[----:B------:R-:W-:Y:S05]  /*7720*/  @P3 BRA `(.L_x_529) ;  /* 0x0000000400783947 */ /* 0x000fea0003800000 */
[--C-:B------:R-:W-:Y:S02]  /*7730*/  SHF.R.U64 R36, R36, 0x10, R37.reuse ;  /* 0x0000001024247819 */ /* 0x100fe40000001225 */
[----:B------:R-:W-:Y:S02]  /*7740*/  SHF.R.U32.HI R37, RZ, 0x10, R37 ;  /* 0x00000010ff257819 */ /* 0x000fe40000011625 */
[----:B------:R-:W-:Y:S02]  /*7750*/  SHF.R.U32.HI R155, RZ, 0x10, R49 ;  /* 0x00000010ff9b7819 */ /* 0x000fe40000011631 */
[C---:B------:R-:W-:Y:S02]  /*7760*/  PRMT R36, R154.reuse, 0x5432, R36 ;  /* 0x000054329a247816 */ /* 0x040fe40000000024 */
[----:B------:R-:W-:Y:S02]  /*7770*/  PRMT R37, R154, 0x5410, R37 ;  /* 0x000054109a257816 */ /* 0x000fe40000000025 */
[----:B------:R-:W-:-:S02]  /*7780*/  SHF.R.U64 R38, R38, 0x10, R39 ;  /* 0x0000001026267819 */ /* 0x000fc40000001227 */
[----:B------:R-:W-:Y:S02]  /*7790*/  SHF.R.U32.HI R154, RZ, 0x10, R39 ;  /* 0x00000010ff9a7819 */ /* 0x000fe40000011627 */
[----:B------:R-:W-:Y:S02]  /*77a0*/  SHF.R.U64 R39, R48, 0x10, R49 ;  /* 0x0000001030277819 */ /* 0x000fe40000001231 */
[----:B------:R-:W-:Y:S02]  /*77b0*/  SHF.R.U64 R48, R50, 0x10, R51 ;  /* 0x0000001032307819 */ /* 0x000fe40000001233 */
[----:B------:R-:W-:Y:S02]  /*77c0*/  PRMT R155, R158, 0x5410, R155 ;  /* 0x000054109e9b7816 */ /* 0x000fe4000000009b */
[----:B------:R-:W-:Y:S02]  /*77d0*/  PRMT R49, R156, 0x5432, R38 ;  /* 0x000054329c317816 */ /* 0x000fe40000000026 */
[----:B------:R-:W-:-:S02]  /*77e0*/  SHF.R.U32.HI R50, RZ, 0x10, R51 ;  /* 0x00000010ff327819 */ /* 0x000fc40000011633 */
[C---:B------:R-:W-:Y:S02]  /*77f0*/  PRMT R38, R157.reuse, 0x5432, R154 ;  /* 0x000054329d267816 */ /* 0x040fe4000000009a */
[----:B------:R-:W-:Y:S01]  /*7800*/  PRMT R39, R157, 0x5410, R39 ;  /* 0x000054109d277816 */ /* 0x000fe20000000027 */
[----:B------:R-:W-:Y:S01]  /*7810*/  IMAD.U32 R157, R155, 0x10000, RZ ;  /* 0x000100009b9d7824 */ /* 0x000fe200078e00ff */
[----:B------:R-:W-:Y:S01]  /*7820*/  PRMT R48, R158, 0x5432, R48 ;  /* 0x000054329e307816 */ /* 0x000fe20000000030 */
[----:B---3--:R-:W-:Y:S01]  /*7830*/  IMAD.U32 R158, R77, 0x10000, RZ ;  /* 0x000100004d9e7824 */ /* 0x008fe200078e00ff */
[----:B------:R-:W-:Y:S01]  /*7840*/  PRMT R50, R156, 0x5410, R50 ;  /* 0x000054109c327816 */ /* 0x000fe20000000032 */
[----:B----4-:R-:W-:Y:S01]  /*7850*/  IMAD.U32 R156, R13, 0x10000, RZ ;  /* 0x000100000d9c7824 */ /* 0x010fe200078e00ff */
[----:B------:R-:W-:Y:S01]  /*7860*/  SHF.L.U32 R51, R37, 0x10, RZ ;  /* 0x0000001025337819 */ /* 0x000fe200000006ff */
[----:B------:R-:W-:Y:S01]  /*7870*/  FMUL.FTZ R154, R158, R157 ;  /* 0x0000009d9e9a7220 */ /* 0x000fe20000410000 */
[----:B------:R-:W-:-:S02]  /*7880*/  LOP3.LUT R155, R155, 0xffff0000, RZ, 0xc0, !PT ;  /* 0xffff00009b9b7812 */ /* 0x000fc400078ec0ff */
[----:B------:R-:W-:Y:S01]  /*7890*/  LOP3.LUT R77, R77, 0xffff0000, RZ, 0xc0, !PT ;  /* 0xffff00004d4d7812 */ /* 0x000fe200078ec0ff */
[-C--:B------:R-:W-:Y:S01]  /*78a0*/  FFMA.FTZ R154, R156, R51.reuse, -R154 ;  /* 0x000000339c9a7223 */ /* 0x080fe2000001089a */
[----:B------:R-:W-:Y:S01]  /*78b0*/  FMUL.FTZ R51, R158, R51 ;  /* 0x000000339e337220 */ /* 0x000fe20000410000 */
[----:B------:R-:W-:Y:S01]  /*78c0*/  LOP3.LUT R37, R37, 0xffff0000, RZ, 0xc0, !PT ;  /* 0xffff000025257812 */ /* 0x000fe200078ec0ff */
[C---:B------:R-:W-:Y:S01]  /*78d0*/  IMAD.U32 R158, R79.reuse, 0x10000, RZ ;  /* 0x000100004f9e7824 */ /* 0x040fe200078e00ff */
[----:B------:R-:W-:Y:S01]  /*78e0*/  LOP3.LUT R79, R79, 0xffff0000, RZ, 0xc0, !PT ;  /* 0xffff00004f4f7812 */ /* 0x000fe200078ec0ff */
[----:B------:R-:W-:Y:S01]  /*78f0*/  FFMA.FTZ R51, R156, R157, R51 ;  /* 0x0000009d9c337223 */ /* 0x000fe20000010033 */
[----:B------:R-:W-:Y:S01]  /*7900*/  LOP3.LUT R156, R13, 0xffff0000, RZ, 0xc0, !PT ;  /* 0xffff00000d9c7812 */ /* 0x000fe200078ec0ff */
[----:B------:R-:W-:Y:S01]  /*7910*/  FMUL.FTZ R13, R77, R155 ;  /* 0x0000009b4d0d7220 */ /* 0x000fe20000410000 */
[C---:B------:R-:W-:Y:S01]  /*7920*/  IMAD.U32 R157, R50.reuse, 0x10000, RZ ;  /* 0x00010000329d7824 */ /* 0x040fe200078e00ff */
[----:B------:R-:W-:-:S02]  /*7930*/  LOP3.LUT R50, R50, 0xffff0000, RZ, 0xc0, !PT ;  /* 0xffff000032327812 */ /* 0x000fc400078ec0ff */
[-C--:B------:R-:W-:Y:S01]  /*7940*/  FFMA.FTZ R13, R156, R37.reuse, -R13 ;  /* 0x000000259c0d7223 */ /* 0x080fe2000001080d */
[----:B------:R-:W-:Y:S01]  /*7950*/  FMUL.FTZ R37, R77, R37 ;  /* 0x000000254d257220 */ /* 0x000fe20000410000 */
[----:B------:R-:W-:-:S03]  /*7960*/  FMUL.FTZ R77, R158, R157 ;  /* 0x0000009d9e4d7220 */ /* 0x000fc60000410000 */
[----:B------:R-:W-:Y:S01]  /*7970*/  FFMA.FTZ R37, R156, R155, R37 ;  /* 0x0000009b9c257223 */ /* 0x000fe20000010025 */
[C---:B------:R-:W-:Y:S01]  /*7980*/  IMAD.U32 R156, R15.reuse, 0x10000, RZ ;  /* 0x000100000f9c7824 */ /* 0x040fe200078e00ff */
[----:B------:R-:W-:Y:S01]  /*7990*/  LOP3.LUT R15, R15, 0xffff0000, RZ, 0xc0, !PT ;  /* 0xffff00000f0f7812 */ /* 0x000fe200078ec0ff */
[C---:B------:R-:W-:Y:S01]  /*79a0*/  IMAD.U32 R155, R38.reuse, 0x10000, RZ ;  /* 0x00010000269b7824 */ /* 0x040fe200078e00ff */
[----:B------:R-:W-:Y:S02]  /*79b0*/  LOP3.LUT R38, R38, 0xffff0000, RZ, 0xc0, !PT ;  /* 0xffff000026267812 */ /* 0x000fe400078ec0ff */
[----:B------:R-:W-:Y:S01]  /*79c0*/  F2FP.BF16.F32.PACK_AB R37, R37, R51 ;  /* 0x000000332525723e */ /* 0x000fe200000010ff */
[-C--:B------:R-:W-:Y:S01]  /*79d0*/  FFMA.FTZ R77, R156, R155.reuse, -R77 ;  /* 0x0000009b9c4d7223 */ /* 0x080fe2000001084d */
[----:B------:R-:W-:Y:S01]  /*79e0*/  FMUL.FTZ R155, R158, R155 ;  /* 0x0000009b9e9b7220 */ /* 0x000fe20000410000 */
[----:B------:R-:W-:Y:S01]  /*79f0*/  IMAD.U32 R51, R76, 0x10000, RZ ;  /* 0x000100004c337824 */ /* 0x000fe200078e00ff */
[----:B------:R-:W-:-:S02]  /*7a00*/  F2FP.BF16.F32.PACK_AB R13, R13, R154 ;  /* 0x0000009a0d0d723e */ /* 0x000fc400000010ff */
[----:B------:R-:W-:Y:S01]  /*7a10*/  FFMA.FTZ R155, R156, R157, R155 ;  /* 0x0000009d9c9b7223 */ /* 0x000fe2000001009b */
[----:B------:R-:W-:-:S04]  /*7a20*/  FMUL.FTZ R156, R79, R50 ;  /* 0x000000324f9c7220 */ /* 0x000fc80000410000 */
[-C--:B------:R-:W-:Y:S01]  /*7a30*/  FFMA.FTZ R156, R15, R38.reuse, -R156 ;  /* 0x000000260f9c7223 */ /* 0x080fe2000001089c */
[----:B------:R-:W-:-:S04]  /*7a40*/  FMUL.FTZ R38, R79, R38 ;  /* 0x000000264f267220 */ /* 0x000fc80000410000 */
[----:B------:R-:W-:Y:S01]  /*7a50*/  FFMA.FTZ R38, R15, R50, R38 ;  /* 0x000000320f267223 */ /* 0x000fe20000010026 */
[----:B------:R-:W-:Y:S01]  /*7a60*/  F2FP.BF16.F32.PACK_AB R156, R156, R77 ;  /* 0x0000004d9c9c723e */ /* 0x000fe200000010ff */
[C---:B------:R-:W-:Y:S01]  /*7a70*/  IMAD.U32 R50, R39.reuse, 0x10000, RZ ;  /* 0x0001000027327824 */ /* 0x040fe200078e00ff */
[----:B------:R-:W-:Y:S01]  /*7a80*/  LOP3.LUT R39, R39, 0xffff0000, RZ, 0xc0, !PT ;  /* 0xffff000027277812 */ /* 0x000fe200078ec0ff */
[C---:B------:R-:W-:Y:S01]  /*7a90*/  IMAD.U32 R77, R36.reuse, 0x10000, RZ ;  /* 0x00010000244d7824 */ /* 0x040fe200078e00ff */
[----:B------:R-:W-:Y:S01]  /*7aa0*/  LOP3.LUT R36, R36, 0xffff0000, RZ, 0xc0, !PT ;  /* 0xffff000024247812 */ /* 0x000fe200078ec0ff */
[C---:B------:R-:W-:Y:S01]  /*7ab0*/  FMUL.FTZ R79, R51.reuse, R50 ;  /* 0x00000032334f7220 */ /* 0x040fe20000410000 */
[----:B------:R-:W-:Y:S02]  /*7ac0*/  IMAD.U32 R15, R12, 0x10000, RZ ;  /* 0x000100000c0f7824 */ /* 0x000fe400078e00ff */
[----:B------:R-:W-:Y:S01]  /*7ad0*/  FMUL.FTZ R51, R51, R77 ;  /* 0x0000004d33337220 */ /* 0x000fe20000410000 */
[----:B------:R-:W-:Y:S01]  /*7ae0*/  F2FP.BF16.F32.PACK_AB R38, R38, R155 ;  /* 0x0000009b2626723e */ /* 0x000fe200000010ff */
[----:B------:R-:W-:-:S02]  /*7af0*/  FFMA.FTZ R79, R15, R77, -R79 ;  /* 0x0000004d0f4f7223 */ /* 0x000fc4000001084f */
[----:B------:R-:W-:Y:S01]  /*7b00*/  FFMA.FTZ R51, R15, R50, R51 ;  /* 0x000000320f337223 */ /* 0x000fe20000010033 */
[----:B------:R-:W-:Y:S01]  /*7b10*/  LOP3.LUT R15, R76, 0xffff0000, RZ, 0xc0, !PT ;  /* 0xffff00004c0f7812 */ /* 0x000fe200078ec0ff */
[----:B------:R-:W-:Y:S01]  /*7b20*/  IMAD.U32 R77, R78, 0x10000, RZ ;  /* 0x000100004e4d7824 */ /* 0x000fe200078e00ff */
[----:B------:R-:W-:-:S03]  /*7b30*/  LOP3.LUT R50, R12, 0xffff0000, RZ, 0xc0, !PT ;  /* 0xffff00000c327812 */ /* 0x000fc600078ec0ff */
[C---:B------:R-:W-:Y:S01]  /*7b40*/  FMUL.FTZ R12, R15.reuse, R39 ;  /* 0x000000270f0c7220 */ /* 0x040fe20000410000 */
[----:B------:R-:W-:-:S03]  /*7b50*/  FMUL.FTZ R15, R15, R36 ;  /* 0x000000240f0f7220 */ /* 0x000fc60000410000 */
[C---:B------:R-:W-:Y:S01]  /*7b60*/  FFMA.FTZ R12, R50.reuse, R36, -R12 ;  /* 0x00000024320c7223 */ /* 0x040fe2000001080c */
[----:B------:R-:W-:Y:S01]  /*7b70*/  FFMA.FTZ R15, R50, R39, R15 ;  /* 0x00000027320f7223 */ /* 0x000fe2000001000f */
[----:B------:R-:W-:Y:S01]  /*7b80*/  IMAD.U32 R39, R48, 0x10000, RZ ;  /* 0x0001000030277824 */ /* 0x000fe200078e00ff */
[----:B------:R-:W-:Y:S01]  /*7b90*/  SHF.L.U32 R36, R14, 0x10, RZ ;  /* 0x000000100e247819 */ /* 0x000fe200000006ff */
[----:B------:R-:W-:Y:S01]  /*7ba0*/  IMAD.U32 R50, R49, 0x10000, RZ ;  /* 0x0001000031327824 */ /* 0x000fe200078e00ff */
[----:B------:R-:W-:Y:S01]  /*7bb0*/  LOP3.LUT R48, R48, 0xffff0000, RZ, 0xc0, !PT ;  /* 0xffff000030307812 */ /* 0x000fe200078ec0ff */
[----:B------:R-:W-:Y:S01]  /*7bc0*/  FMUL.FTZ R76, R77, R39 ;  /* 0x000000274d4c7220 */ /* 0x000fe20000410000 */
[----:B------:R-:W-:Y:S01]  /*7bd0*/  LOP3.LUT R49, R49, 0xffff0000, RZ, 0xc0, !PT ;  /* 0xffff000031317812 */ /* 0x000fe200078ec0ff */
[-C--:B------:R-:W-:Y:S01]  /*7be0*/  FMUL.FTZ R77, R77, R50.reuse ;  /* 0x000000324d4d7220 */ /* 0x080fe20000410000 */
[----:B------:R-:W-:Y:S01]  /*7bf0*/  LOP3.LUT R14, R14, 0xffff0000, RZ, 0xc0, !PT ;  /* 0xffff00000e0e7812 */ /* 0x000fe200078ec0ff */
[C---:B------:R-:W-:Y:S01]  /*7c00*/  FFMA.FTZ R76, R36.reuse, R50, -R76 ;  /* 0x00000032244c7223 */ /* 0x040fe2000001084c */
[----:B------:R-:W-:Y:S01]  /*7c10*/  F2FP.BF16.F32.PACK_AB R15, R15, R51 ;  /* 0x000000330f0f723e */ /* 0x000fe200000010ff */
[----:B------:R-:W-:Y:S01]  /*7c20*/  FFMA.FTZ R77, R36, R39, R77 ;  /* 0x00000027244d7223 */ /* 0x000fe2000001004d */
[----:B------:R-:W-:-:S02]  /*7c30*/  LOP3.LUT R36, R78, 0xffff0000, RZ, 0xc0, !PT ;  /* 0xffff00004e247812 */ /* 0x000fc400078ec0ff */
[----:B------:R-:W-:Y:S01]  /*7c40*/  F2FP.BF16.F32.PACK_AB R12, R12, R79 ;  /* 0x0000004f0c0c723e */ /* 0x000fe200000010ff */
[----:B------:R-:W-:Y:S02]  /*7c50*/  IMAD.MOV.U32 R79, RZ, RZ, R38 ;  /* 0x000000ffff4f7224 */ /* 0x000fe400078e0026 */
[C---:B------:R-:W-:Y:S01]  /*7c60*/  FMUL.FTZ R39, R36.reuse, R48 ;  /* 0x0000003024277220 */ /* 0x040fe20000410000 */
[----:B------:R-:W-:-:S03]  /*7c70*/  FMUL.FTZ R36, R36, R49 ;  /* 0x0000003124247220 */ /* 0x000fc60000410000 */
[C---:B------:R-:W-:Y:S01]  /*7c80*/  FFMA.FTZ R39, R14.reuse, R49, -R39 ;  /* 0x000000310e277223 */ /* 0x040fe20000010827 */
[----:B------:R-:W-:-:S04]  /*7c90*/  FFMA.FTZ R36, R14, R48, R36 ;  /* 0x000000300e247223 */ /* 0x000fc80000010024 */
[----:B------:R-:W-:Y:S01]  /*7ca0*/  F2FP.BF16.F32.PACK_AB R39, R39, R76 ;  /* 0x0000004c2727723e */ /* 0x000fe200000010ff */
[----:B------:R-:W-:Y:S01]  /*7cb0*/  IMAD.MOV.U32 R76, RZ, RZ, R15 ;  /* 0x000000ffff4c7224 */ /* 0x000fe200078e000f */
[----:B------:R-:W-:Y:S01]  /*7cc0*/  F2FP.BF16.F32.PACK_AB R36, R36, R77 ;  /* 0x0000004d2424723e */ /* 0x000fe200000010ff */
[----:B------:R-:W-:Y:S02]  /*7cd0*/  IMAD.MOV.U32 R77, RZ, RZ, R37 ;  /* 0x000000ffff4d7224 */ /* 0x000fe400078e0025 */
[----:B------:R-:W-:Y:S02]  /*7ce0*/  IMAD.MOV.U32 R14, RZ, RZ, R39 ;  /* 0x000000ffff0e7224 */ /* 0x000fe400078e0027 */
[----:B------:R-:W-:Y:S02]  /*7cf0*/  IMAD.MOV.U32 R15, RZ, RZ, R156 ;  /* 0x000000ffff0f7224 */ /* 0x000fe400078e009c */
[----:B------:R-:W-:-:S07]  /*7d00*/  IMAD.MOV.U32 R78, RZ, RZ, R36 ;  /* 0x000000ffff4e7224 */ /* 0x000fce00078e0024 */
.L_x_529:
[----:B------:R-:W-:Y:S05]  /*7d10*/  BSYNC B3 ;  /* 0x0000000000037941 */ /* 0x000fea0003800000 */
.L_x_528:
[----:B------:R-:W-:-:S04]  /*7d20*/  LEA R36, P3, R6, R11, 0x1 ;  /* 0x0000000b06247211 */ /* 0x000fc800078608ff */
[----:B--2---:R-:W-:Y:S02]  /*7d30*/  LEA.HI.X R37, R6, R117, R113, 0x1, P3 ;  /* 0x0000007506257211 */ /* 0x004fe400018f0c71 */
[----:B------:R-:W-:-:S03]  /*7d40*/  ISETP.GE.AND P3, PT, R153, R135, PT ;  /* 0x000000879900720c */ /* 0x000fc60003f66270 */
[----:B----4-:R2:W-:Y:S10]  /*7d50*/  ST.E.128 desc[UR56][R36.64], R12 ;  /* 0x0000000c24007985 */ /* 0x0105f4000c101d38 */
[----:B--2---:R-:W-:-:S05]  /*7d60*/  @!P3 IMAD.WIDE R12, R153, 0x2, R116 ;  /* 0x00000002990cb825 */ /* 0x004fca00078e0274 */
[----:B---3--:R3:W-:Y:S02]  /*7d70*/  @!P3 ST.E.128 desc[UR56][R12.64], R76 ;  /* 0x0000004c0c00b985 */ /* 0x0087e4000c101d38 */
.L_x_527:
[----:B------:R-:W-:Y:S05]  /*7d80*/  BSYNC B2 ;  /* 0x0000000000027941 */ /* 0x000fea0003800000 */
.L_x_526:
[----:B------:R-:W-:Y:S01]  /*7d90*/  ISETP.NE.AND P3, PT, R26, RZ, PT ;  /* 0x000000ff1a00720c */ /* 0x000fe20003f65270 */
[----:B------:R-:W-:-:S12]  /*7da0*/  BSSY B2, `(.L_x_530) ;  /* 0x0000084000027945 */ /* 0x000fd80003800000 */
[----:B------:R-:W-:Y:S05]  /*7db0*/  @!P3 BRA `(.L_x_531) ;  /* 0x000000080008b947 */ /* 0x000fea0003800000 */
[----:B---3--:R-:W-:Y:S01]  /*7dc0*/  SEL R12, R125, R137, !P1 ;  /* 0x000000897d0c7207 */ /* 0x008fe20004800000 */
        /* <DEDUP_REMOVED lines=20> */
[----:B------:R-:W5:Y:S04]  /*7f10*/  LDL.S16 R50, [R1+0x5a] ;  /* 0x00005a0001327983 */ /* 0x000f680000100600 */
[----:B------:R-:W2:Y:S04]  /*7f20*/  LDL.LU.S16 R49, [R1+0x58] ;  /* 0x0000580001317983 */ /* 0x000ea80000300600 */
[----:B------:R-:W3:Y:S04]  /*7f30*/  LDL.S16 R153, [R1+0x42] ;  /* 0x0000420001997983 */ /* 0x000ee80000100600 */
[----:B------:R-:W4:Y:S04]  /*7f40*/  LDL.LU.S16 R79, [R1+0x40] ;  /* 0x00004000014f7983 */ /* 0x000f280000300600 */
[----:B------:R-:W4:Y:S04]  /*7f50*/  LDL.S16 R78, [R1+0x5c] ;  /* 0x00005c00014e7983 */ /* 0x000f280000100600 */
[----:B------:R-:W4:Y:S04]  /*7f60*/  LDL.LU.S16 R77, [R1+0x5e] ;  /* 0x00005e00014d7983 */ /* 0x000f280000300600 */
[----:B------:R-:W4:Y:S04]  /*7f70*/  LDL.S16 R76, [R1+0x54] ;  /* 0x00005400014c7983 */ /* 0x000f280000100600 */
[----:B------:R-:W4:Y:S01]  /*7f80*/  LDL.LU.S16 R51, [R1+0x56] ;  /* 0x0000560001337983 */ /* 0x000f220000300600 */
[----:B------:R-:W-:-:S02]  /*7f90*/  SHF.R.U64 R32, R32, 0x10, R33 ;  /* 0x0000001020207819 */ /* 0x000fc40000001221 */
[----:B------:R-:W-:Y:S02]  /*7fa0*/  SHF.R.U32.HI R33, RZ, 0x10, R33 ;  /* 0x00000010ff217819 */ /* 0x000fe40000011621 */
[----:B------:R-:W-:Y:S02]  /*7fb0*/  SHF.R.U64 R34, R34, 0x10, R35 ;  /* 0x0000001022227819 */ /* 0x000fe40000001223 */
[----:B-----5:R-:W-:Y:S02]  /*7fc0*/  PRMT R32, R50, 0x5410, R32 ;  /* 0x0000541032207816 */ /* 0x020fe40000000020 */
[----:B------:R-:W-:Y:S02]  /*7fd0*/  SHF.R.U32.HI R50, RZ, 0x10, R45 ;  /* 0x00000010ff327819 */ /* 0x000fe4000001162d */
[----:B--2---:R-:W-:Y:S02]  /*7fe0*/  PRMT R33, R49, 0x5410, R33 ;  /* 0x0000541031217816 */ /* 0x004fe40000000021 */
[----:B------:R-:W-:-:S02]  /*7ff0*/  SHF.R.U32.HI R49, RZ, 0x10, R35 ;  /* 0x00000010ff317819 */ /* 0x000fc40000011623 */
[----:B------:R-:W-:Y:S02]  /*8000*/  SHF.R.U64 R35, R44, 0x10, R45 ;  /* 0x000000102c237819 */ /* 0x000fe4000000122d */
[--C-:B------:R-:W-:Y:S02]  /*8010*/  SHF.R.U64 R44, R46, 0x10, R47.reuse ;  /* 0x000000102e2c7819 */ /* 0x100fe4000000122f */
[----:B------:R-:W-:Y:S01]  /*8020*/  SHF.R.U32.HI R46, RZ, 0x10, R47 ;  /* 0x00000010ff2e7819 */ /* 0x000fe2000001162f */
[----:B------:R-:W-:Y:S01]  /*8030*/  IMAD.U32 R47, R33, 0x10000, RZ ;  /* 0x00010000212f7824 */ /* 0x000fe200078e00ff */
[----:B---3--:R-:W-:Y:S02]  /*8040*/  PRMT R45, R153, 0x5410, R34 ;  /* 0x00005410992d7816 */ /* 0x008fe40000000022 */
[----:B----4-:R-:W-:Y:S02]  /*8050*/  PRMT R34, R79, 0x5410, R49 ;  /* 0x000054104f227816 */ /* 0x010fe40000000031 */
[----:B------:R-:W-:-:S02]  /*8060*/  LOP3.LUT R33, R33, 0xffff0000, RZ, 0xc0, !PT ;  /* 0xffff000021217812 */ /* 0x000fc400078ec0ff */
[----:B------:R-:W-:Y:S01]  /*8070*/  PRMT R50, R77, 0x5410, R50 ;  /* 0x000054104d327816 */ /* 0x000fe20000000032 */
[C---:B------:R-:W-:Y:S01]  /*8080*/  IMAD.U32 R77, R37.reuse, 0x10000, RZ ;  /* 0x00010000254d7824 */ /* 0x040fe200078e00ff */
[----:B------:R-:W-:Y:S02]  /*8090*/  LOP3.LUT R37, R37, 0xffff0000, RZ, 0xc0, !PT ;  /* 0xffff000025257812 */ /* 0x000fe400078ec0ff */
[----:B------:R-:W-:Y:S02]  /*80a0*/  PRMT R44, R76, 0x5410, R44 ;  /* 0x000054104c2c7816 */ /* 0x000fe4000000002c */
[C---:B------:R-:W-:Y:S02]  /*80b0*/  SHF.L.U32 R76, R50.reuse, 0x10, RZ ;  /* 0x00000010324c7819 */ /* 0x040fe400000006ff */
[----:B------:R-:W-:Y:S01]  /*80c0*/  PRMT R46, R51, 0x5410, R46 ;  /* 0x00005410332e7816 */ /* 0x000fe2000000002e */
[----:B------:R-:W-:Y:S01]  /*80d0*/  IMAD.U32 R51, R13, 0x10000, RZ ;  /* 0x000100000d337824 */ /* 0x000fe200078e00ff */
[----:B------:R-:W-:Y:S01]  /*80e0*/  LOP3.LUT R50, R50, 0xffff0000, RZ, 0xc0, !PT ;  /* 0xffff000032327812 */ /* 0x000fe200078ec0ff */
[----:B------:R-:W-:Y:S01]  /*80f0*/  FMUL.FTZ R49, R77, R76 ;  /* 0x0000004c4d317220 */ /* 0x000fe20000410000 */
[----:B------:R-:W-:-:S03]  /*8100*/  PRMT R35, R78, 0x5410, R35 ;  /* 0x000054104e237816 */ /* 0x000fc60000000023 */
[-C--:B------:R-:W-:Y:S01]  /*8110*/  FFMA.FTZ R49, R51, R47.reuse, -R49 ;  /* 0x0000002f33317223 */ /* 0x080fe20000010831 */
[----:B------:R-:W-:Y:S01]  /*8120*/  FMUL.FTZ R47, R77, R47 ;  /* 0x0000002f4d2f7220 */ /* 0x000fe20000410000 */
[C---:B------:R-:W-:Y:S01]  /*8130*/  IMAD.U32 R77, R39.reuse, 0x10000, RZ ;  /* 0x00010000274d7824 */ /* 0x040fe200078e00ff */
[----:B------:R-:W-:Y:S02]  /*8140*/  LOP3.LUT R39, R39, 0xffff0000, RZ, 0xc0, !PT ;  /* 0xffff000027277812 */ /* 0x000fe400078ec0ff */
[----:B------:R-:W-:Y:S01]  /*8150*/  FFMA.FTZ R47, R51, R76, R47 ;  /* 0x0000004c332f7223 */ /* 0x000fe2000001002f */
[----:B------:R-:W-:Y:S01]  /*8160*/  LOP3.LUT R51, R13, 0xffff0000, RZ, 0xc0, !PT ;  /* 0xffff00000d337812 */ /* 0x000fe200078ec0ff */
[----:B------:R-:W-:Y:S01]  /*8170*/  FMUL.FTZ R13, R37, R50 ;  /* 0x00000032250d7220 */ /* 0x000fe20000410000 */
[C---:B------:R-:W-:Y:S01]  /*8180*/  IMAD.U32 R76, R46.reuse, 0x10000, RZ ;  /* 0x000100002e4c7824 */ /* 0x040fe200078e00ff */
[----:B------:R-:W-:Y:S02]  /*8190*/  LOP3.LUT R46, R46, 0xffff0000, RZ, 0xc0, !PT ;  /* 0xffff00002e2e7812 */ /* 0x000fe400078ec0ff */
        /* <DEDUP_REMOVED lines=11> */
[----:B------:R-:W-:-:S03]  /*8250*/  F2FP.BF16.F32.PACK_AB R13, R13, R49 ;  /* 0x000000310d0d723e */ /* 0x000fc600000010ff */
[----:B------:R-:W-:Y:S01]  /*8260*/  FFMA.FTZ R50, R51, R76, R50 ;  /* 0x0000004c33327223 */ /* 0x000fe20000010032 */
[----:B------:R-:W-:-:S04]  /*8270*/  FMUL.FTZ R51, R39, R46 ;  /* 0x0000002e27337220 */ /* 0x000fc80000410000 */
[-C--:B------:R-:W-:Y:S01]  /*8280*/  FFMA.FTZ R51, R15, R34.reuse, -R51 ;  /* 0x000000220f337223 */ /* 0x080fe20000010833 */
[----:B------:R-:W-:Y:S01]  /*8290*/  FMUL.FTZ R34, R39, R34 ;  /* 0x0000002227227220 */ /* 0x000fe20000410000 */
[----:B------:R-:W-:-:S03]  /*82a0*/  IMAD.U32 R39, R36, 0x10000, RZ ;  /* 0x0001000024277824 */ /* 0x000fc600078e00ff */
[----:B------:R-:W-:Y:S01]  /*82b0*/  F2FP.BF16.F32.PACK_AB R51, R51, R37 ;  /* 0x000000253333723e */ /* 0x000fe200000010ff */
[----:B------:R-:W-:Y:S01]  /*82c0*/  FFMA.FTZ R34, R15, R46, R34 ;  /* 0x0000002e0f227223 */ /* 0x000fe20000010022 */
        /* <DEDUP_REMOVED lines=17> */
[C---:B------:R-:W-:Y:S01]  /*83e0*/  SHF.L.U32 R35, R44.reuse, 0x10, RZ ;  /* 0x000000102c237819 */ /* 0x040fe200000006ff */
[C---:B------:R-:W-:Y:S01]  /*83f0*/  IMAD.U32 R36, R45.reuse, 0x10000, RZ ;  /* 0x000100002d247824 */ /* 0x040fe200078e00ff */
[----:B------:R-:W-:Y:S01]  /*8400*/  LOP3.LUT R44, R44, 0xffff0000, RZ, 0xc0, !PT ;  /* 0xffff00002c2c7812 */ /* 0x000fe200078ec0ff */
[----:B------:R-:W-:Y:S01]  /*8410*/  IMAD.U32 R32, R14, 0x10000, RZ ;  /* 0x000100000e207824 */ /* 0x000fe200078e00ff */
[----:B------:R-:W-:Y:S01]  /*8420*/  LOP3.LUT R45, R45, 0xffff0000, RZ, 0xc0, !PT ;  /* 0xffff00002d2d7812 */ /* 0x000fe200078ec0ff */
[CC--:B------:R-:W-:Y:S01]  /*8430*/  FMUL.FTZ R37, R46.reuse, R35.reuse ;  /* 0x000000232e257220 */ /* 0x0c0fe20000410000 */
[-C--:B------:R-:W-:Y:S01]  /*8440*/  FMUL.FTZ R46, R46, R36.reuse ;  /* 0x000000242e2e7220 */ /* 0x080fe20000410000 */
[----:B------:R-:W-:Y:S02]  /*8450*/  LOP3.LUT R14, R14, 0xffff0000, RZ, 0xc0, !PT ;  /* 0xffff00000e0e7812 */ /* 0x000fe400078ec0ff */
[C---:B------:R-:W-:Y:S01]  /*8460*/  FFMA.FTZ R37, R32.reuse, R36, -R37 ;  /* 0x0000002420257223 */ /* 0x040fe20000010825 */
[----:B------:R-:W-:Y:S01]  /*8470*/  FFMA.FTZ R46, R32, R35, R46 ;  /* 0x00000023202e7223 */ /* 0x000fe2000001002e */
[----:B------:R-:W-:-:S02]  /*8480*/  LOP3.LUT R32, R38, 0xffff0000, RZ, 0xc0, !PT ;  /* 0xffff000026207812 */ /* 0x000fc400078ec0ff */
[----:B------:R-:W-:Y:S01]  /*8490*/  F2FP.BF16.F32.PACK_AB R15, R15, R39 ;  /* 0x000000270f0f723e */ /* 0x000fe200000010ff */
[----:B------:R-:W-:Y:S01]  /*84a0*/  IMAD.MOV.U32 R39, RZ, RZ, R34 ;  /* 0x000000ffff277224 */ /* 0x000fe200078e0022 */
[----:B------:R-:W-:Y:S01]  /*84b0*/  F2FP.BF16.F32.PACK_AB R12, R12, R47 ;  /* 0x0000002f0c0c723e */ /* 0x000fe200000010ff */
[CC--:B------:R-:W-:Y:S01]  /*84c0*/  FMUL.FTZ R35, R32.reuse, R44.reuse ;  /* 0x0000002c20237220 */ /* 0x0c0fe20000410000 */
[-C--:B------:R-:W-:Y:S01]  /*84d0*/  FMUL.FTZ R32, R32, R45.reuse ;  /* 0x0000002d20207220 */ /* 0x080fe20000410000 */
[----:B------:R-:W-:Y:S02]  /*84e0*/  IMAD.MOV.U32 R36, RZ, RZ, R15 ;  /* 0x000000ffff247224 */ /* 0x000fe400078e000f */
[C---:B------:R-:W-:Y:S01]  /*84f0*/  FFMA.FTZ R35, R14.reuse, R45, -R35 ;  /* 0x0000002d0e237223 */ /* 0x040fe20000010823 */
[----:B------:R-:W-:Y:S01]  /*8500*/  FFMA.FTZ R32, R14, R44, R32 ;  /* 0x0000002c0e207223 */ /* 0x000fe20000010020 */
[----:B------:R-:W-:-:S03]  /*8510*/  IMAD.MOV.U32 R15, RZ, RZ, R51 ;  /* 0x000000ffff0f7224 */ /* 0x000fc600078e0033 */
[----:B------:R-:W-:Y:S01]  /*8520*/  F2FP.BF16.F32.PACK_AB R35, R35, R37 ;  /* 0x000000252323723e */ /* 0x000fe200000010ff */
[----:B------:R-:W-:Y:S01]  /*8530*/  IMAD.MOV.U32 R37, RZ, RZ, R33 ;  /* 0x000000ffff257224 */ /* 0x000fe200078e0021 */
[----:B------:R-:W-:-:S03]  /*8540*/  F2FP.BF16.F32.PACK_AB R32, R32, R46 ;  /* 0x0000002e2020723e */ /* 0x000fc600000010ff */
[----:B------:R-:W-:Y:S02]  /*8550*/  IMAD.MOV.U32 R14, RZ, RZ, R35 ;  /* 0x000000ffff0e7224 */ /* 0x000fe400078e0023 */
[----:B------:R-:W-:-:S07]  /*8560*/  IMAD.MOV.U32 R38, RZ, RZ, R32 ;  /* 0x000000ffff267224 */ /* 0x000fce00078e0020 */
.L_x_533:
[----:B------:R-:W-:Y:S05]  /*8570*/  BSYNC B3 ;  /* 0x0000000000037941 */ /* 0x000fea0003800000 */
.L_x_532:
[----:B------:R-:W-:-:S04]  /*8580*/  LEA R32, P3, R7, R11, 0x1 ;  /* 0x0000000b07207211 */ /* 0x000fc800078608ff */
[----:B--2---:R-:W-:Y:S02]  /*8590*/  LEA.HI.X R33, R7, R117, R112, 0x1, P3 ;  /* 0x0000007507217211 */ /* 0x004fe400018f0c70 */
[----:B------:R-:W-:-:S03]  /*85a0*/  ISETP.GE.AND P3, PT, R48, R135, PT ;  /* 0x000000873000720c */ /* 0x000fc60003f66270 */
[----:B----4-:R2:W-:Y:S10]  /*85b0*/  ST.E.128 desc[UR56][R32.64], R12 ;  /* 0x0000000c20007985 */ /* 0x0105f4000c101d38 */
[----:B--2---:R-:W-:-:S05]  /*85c0*/  @!P3 IMAD.WIDE R12, R48, 0x2, R116 ;  /* 0x00000002300cb825 */ /* 0x004fca00078e0274 */
[----:B---3--:R4:W-:Y:S02]  /*85d0*/  @!P3 ST.E.128 desc[UR56][R12.64], R36 ;  /* 0x000000240c00b985 */ /* 0x0089e4000c101d38 */
.L_x_531:
[----:B------:R-:W-:Y:S05]  /*85e0*/  BSYNC B2 ;  /* 0x0000000000027941 */ /* 0x000fea0003800000 */
.L_x_530:
[----:B------:R-:W-:-:S13]  /*85f0*/  ISETP.NE.AND P3, PT, R27, RZ, PT ;  /* 0x000000ff1b00720c */ /* 0x000fda0003f65270 */
[----:B------:R-:W-:Y:S05]  /*8600*/  @!P3 BRA `(.L_x_525) ;  /* 0x0000000400f0b947 */ /* 0x000fea0003800000 */
[----:B---34-:R-:W3:Y:S01]  /*8610*/  LDL R12, [R1+0x38] ;  /* 0x00003800010c7983 */ /* 0x018ee20000100800 */
[----:B------:R-:W-:Y:S01]  /*8620*/  ISETP.GE.AND P3, PT, R3, R124, PT ;  /* 0x0000007c0300720c */ /* 0x000fe20003f66270 */
[----:B------:R-:W-:Y:S01]  /*8630*/  BSSY B2, `(.L_x_534) ;  /* 0x0000073000027945 */ /* 0x000fe20003800000 */
[----:B---3--:R-:W-:-:S04]  /*8640*/  LOP3.LUT P5, RZ, R12, 0x1, RZ, 0xc0, !PT ;  /* 0x000000010cff7812 */ /* 0x008fc800078ac0ff */
[----:B------:R-:W-:-:S04]  /*8650*/  SEL R12, R125, R137, !P5 ;  /* 0x000000897d0c7207 */ /* 0x000fc80006800000 */
        /* <DEDUP_REMOVED lines=12> */
[----:B------:R-:W-:-:S03]  /*8720*/  IMAD R12, R18, 0x4800, R136 ;  /* 0x00004800120c7824 */ /* 0x000fc600078e0288 */
[----:B------:R-:W-:Y:S01]  /*8730*/  LEA R32, R32, R2, 0x1 ;  /* 0x0000000220207211 */ /* 0x000fe200078e08ff */
[----:B------:R-:W-:-:S05]  /*8740*/  IMAD R12, R12, 0x2, R2 ;  /* 0x000000020c0c7824 */ /* 0x000fca00078e0202 */
[----:B------:R-:W3:Y:S04]  /*8750*/  LDS.128 R32, [R32+0x18400] ;  /* 0x0184000020207984 */ /* 0x000ee80000000c00 */
[----:B------:R-:W4:Y:S01]  /*8760*/  LDS.128 R12, [R12+0x18400] ;  /* 0x018400000c0c7984 */ /* 0x000f220000000c00 */
[----:B------:R-:W-:Y:S05]  /*8770*/  @P3 BRA `(.L_x_535) ;  /* 0x0000000400783947 */ /* 0x000fea0003800000 */
[--C-:B------:R-:W-:Y:S01]  /*8780*/  SHF.R.U64 R30, R30, 0x10, R31.reuse ;  /* 0x000000101e1e7819 */ /* 0x100fe2000000121f */
[----:B---3--:R-:W-:Y:S01]  /*8790*/  IMAD.U32 R44, R33, 0x10000, RZ ;  /* 0x00010000212c7824 */ /* 0x008fe200078e00ff */
[----:B------:R-:W-:Y:S02]  /*87a0*/  SHF.R.U32.HI R37, RZ, 0x10, R31 ;  /* 0x00000010ff257819 */ /* 0x000fe4000001161f */
[--C-:B------:R-:W-:Y:S02]  /*87b0*/  SHF.R.U64 R31, R40, 0x10, R41.reuse ;  /* 0x00000010281f7819 */ /* 0x100fe40000001229 */
[----:B------:R-:W-:Y:S01]  /*87c0*/  SHF.R.U32.HI R40, RZ, 0x10, R41 ;  /* 0x00000010ff287819 */ /* 0x000fe20000011629 */
[----:B----4-:R-:W-:Y:S01]  /*87d0*/  IMAD.U32 R41, R13, 0x10000, RZ ;  /* 0x000100000d297824 */ /* 0x010fe200078e00ff */
[----:B------:R-:W-:Y:S02]  /*87e0*/  SHF.R.U64 R28, R28, 0x10, R29 ;  /* 0x000000101c1c7819 */ /* 0x000fe4000000121d */
[----:B------:R-:W-:-:S02]  /*87f0*/  PRMT R31, R198, 0x5410, R31 ;  /* 0x00005410c61f7816 */ /* 0x000fc4000000001f */
[----:B------:R-:W-:Y:S02]  /*8800*/  SHF.R.U32.HI R29, RZ, 0x10, R29 ;  /* 0x00000010ff1d7819 */ /* 0x000fe4000001161d */
[----:B------:R-:W-:Y:S02]  /*8810*/  PRMT R198, R198, 0x5432, R40 ;  /* 0x00005432c6c67816 */ /* 0x000fe40000000028 */
[----:B------:R-:W-:Y:S02]  /*8820*/  SHF.R.U64 R38, R42, 0x10, R43 ;  /* 0x000000102a267819 */ /* 0x000fe4000000122b */
[----:B------:R-:W-:Y:S02]  /*8830*/  PRMT R29, R196, 0x5432, R29 ;  /* 0x00005432c41d7816 */ /* 0x000fe4000000001d */
[----:B------:R-:W-:Y:S01]  /*8840*/  SHF.R.U32.HI R42, RZ, 0x10, R43 ;  /* 0x00000010ff2a7819 */ /* 0x000fe2000001162b */
[C---:B------:R-:W-:Y:S01]  /*8850*/  IMAD.U32 R43, R198.reuse, 0x10000, RZ ;  /* 0x00010000c62b7824 */ /* 0x040fe200078e00ff */
[----:B------:R-:W-:Y:S01]  /*8860*/  LOP3.LUT R198, R198, 0xffff0000, RZ, 0xc0, !PT ;  /* 0xffff0000c6c67812 */ /* 0x000fe200078ec0ff */
[----:B------:R-:W-:Y:S01]  /*8870*/  IMAD.U32 R39, R29, 0x10000, RZ ;  /* 0x000100001d277824 */ /* 0x000fe200078e00ff */
[----:B------:R-:W-:Y:S01]  /*8880*/  LOP3.LUT R33, R33, 0xffff0000, RZ, 0xc0, !PT ;  /* 0xffff000021217812 */ /* 0x000fe200078ec0ff */
[----:B------:R-:W-:Y:S01]  /*8890*/  FMUL.FTZ R40, R44, R43 ;  /* 0x0000002b2c287220 */ /* 0x000fe20000410000 */
[----:B------:R-:W-:-:S02]  /*88a0*/  LOP3.LUT R29, R29, 0xffff0000, RZ, 0xc0, !PT ;  /* 0xffff00001d1d7812 */ /* 0x000fc400078ec0ff */
[----:B------:R-:W-:Y:S01]  /*88b0*/  PRMT R42, R197, 0x5432, R42 ;  /* 0x00005432c52a7816 */ /* 0x000fe2000000002a */
[-C--:B------:R-:W-:Y:S01]  /*88c0*/  FFMA.FTZ R40, R41, R39.reuse, -R40 ;  /* 0x0000002729287223 */ /* 0x080fe20000010828 */
[----:B------:R-:W-:Y:S01]  /*88d0*/  FMUL.FTZ R39, R44, R39 ;  /* 0x000000272c277220 */ /* 0x000fe20000410000 */
[----:B------:R-:W-:Y:S01]  /*88e0*/  PRMT R37, R195, 0x5432, R37 ;  /* 0x00005432c3257816 */ /* 0x000fe20000000025 */
[----:B------:R-:W-:Y:S01]  /*88f0*/  IMAD.U32 R44, R35, 0x10000, RZ ;  /* 0x00010000232c7824 */ /* 0x000fe200078e00ff */
[----:B------:R-:W-:Y:S01]  /*8900*/  PRMT R28, R196, 0x5410, R28 ;  /* 0x00005410c41c7816 */ /* 0x000fe2000000001c */
[----:B------:R-:W-:Y:S01]  /*8910*/  FFMA.FTZ R39, R41, R43, R39 ;  /* 0x0000002b29277223 */ /* 0x000fe20000010027 */
[----:B------:R-:W-:Y:S01]  /*8920*/  LOP3.LUT R41, R13, 0xffff0000, RZ, 0xc0, !PT ;  /* 0xffff00000d297812 */ /* 0x000fe200078ec0ff */
[----:B------:R-:W-:Y:S01]  /*8930*/  FMUL.FTZ R13, R33, R198 ;  /* 0x000000c6210d7220 */ /* 0x000fe20000410000 */
[C---:B------:R-:W-:Y:S01]  /*8940*/  IMAD.U32 R43, R42.reuse, 0x10000, RZ ;  /* 0x000100002a2b7824 */ /* 0x040fe200078e00ff */
[----:B------:R-:W-:-:S02]  /*8950*/  LOP3.LUT R42, R42, 0xffff0000, RZ, 0xc0, !PT ;  /* 0xffff00002a2a7812 */ /* 0x000fc400078ec0ff */
[-C--:B------:R-:W-:Y:S01]  /*8960*/  FFMA.FTZ R13, R41, R29.reuse, -R13 ;  /* 0x0000001d290d7223 */ /* 0x080fe2000001080d */
[----:B------:R-:W-:Y:S01]  /*8970*/  FMUL.FTZ R29, R33, R29 ;  /* 0x0000001d211d7220 */ /* 0x000fe20000410000 */
[C---:B------:R-:W-:Y:S02]  /*8980*/  IMAD.U32 R33, R37.reuse, 0x10000, RZ ;  /* 0x0001000025217824 */ /* 0x040fe400078e00ff */
[C---:B------:R-:W-:Y:S01]  /*8990*/  FMUL.FTZ R45, R44.reuse, R43 ;  /* 0x0000002b2c2d7220 */ /* 0x040fe20000410000 */
[----:B------:R-:W-:Y:S01]  /*89a0*/  LOP3.LUT R37, R37, 0xffff0000, RZ, 0xc0, !PT ;  /* 0xffff000025257812 */ /* 0x000fe200078ec0ff */
[----:B------:R-:W-:Y:S01]  /*89b0*/  FFMA.FTZ R29, R41, R198, R29 ;  /* 0x000000c6291d7223 */ /* 0x000fe2000001001d */
[C---:B------:R-:W-:Y:S01]  /*89c0*/  IMAD.U32 R41, R15.reuse, 0x10000, RZ ;  /* 0x000100000f297824 */ /* 0x040fe200078e00ff */
[----:B------:R-:W-:Y:S02]  /*89d0*/  LOP3.LUT R15, R15, 0xffff0000, RZ, 0xc0, !PT ;  /* 0xffff00000f0f7812 */ /* 0x000fe400078ec0ff */
[----:B------:R-:W-:Y:S01]  /*89e0*/  F2FP.BF16.F32.PACK_AB R13, R13, R40 ;  /* 0x000000280d0d723e */ /* 0x000fe200000010ff */
[-C--:B------:R-:W-:Y:S01]  /*89f0*/  FFMA.FTZ R45, R41, R33.reuse, -R45 ;  /* 0x00000021292d7223 */ /* 0x080fe2000001082d */
[----:B------:R-:W-:Y:S01]  /*8a00*/  FMUL.FTZ R33, R44, R33 ;  /* 0x000000212c217220 */ /* 0x000fe20000410000 */
[----:B------:R-:W-:-:S02]  /*8a10*/  F2FP.BF16.F32.PACK_AB R29, R29, R39 ;  /* 0x000000271d1d723e */ /* 0x000fc400000010ff */
[C---:B------:R-:W-:Y:S01]  /*8a20*/  SHF.L.U32 R39, R28.reuse, 0x10, RZ ;  /* 0x000000101c277819 */ /* 0x040fe200000006ff */
[----:B------:R-:W-:Y:S01]  /*8a30*/  FFMA.FTZ R41, R41, R43, R33 ;  /* 0x0000002b29297223 */ /* 0x000fe20000010021 */
[----:B------:R-:W-:Y:S02]  /*8a40*/  LOP3.LUT R33, R35, 0xffff0000, RZ, 0xc0, !PT ;  /* 0xffff000023217812 */ /* 0x000fe400078ec0ff */
[----:B------:R-:W-:Y:S02]  /*8a50*/  LOP3.LUT R28, R28, 0xffff0000, RZ, 0xc0, !PT ;  /* 0xffff00001c1c7812 */ /* 0x000fe400078ec0ff */
[----:B------:R-:W-:Y:S01]  /*8a60*/  PRMT R38, R197, 0x5410, R38 ;  /* 0x00005410c5267816 */ /* 0x000fe20000000026 */
[CC--:B------:R-:W-:Y:S01]  /*8a70*/  FMUL.FTZ R35, R33.reuse, R42.reuse ;  /* 0x0000002a21237220 */ /* 0x0c0fe20000410000 */
[-C--:B------:R-:W-:Y:S01]  /*8a80*/  FMUL.FTZ R33, R33, R37.reuse ;  /* 0x0000002521217220 */ /* 0x080fe20000410000 */
[----:B------:R-:W-:Y:S02]  /*8a90*/  PRMT R30, R195, 0x5410, R30 ;  /* 0x00005410c31e7816 */ /* 0x000fe4000000001e */
[C---:B------:R-:W-:Y:S01]  /*8aa0*/  FFMA.FTZ R35, R15.reuse, R37, -R35 ;  /* 0x000000250f237223 */ /* 0x040fe20000010823 */
[----:B------:R-:W-:Y:S01]  /*8ab0*/  FFMA.FTZ R33, R15, R42, R33 ;  /* 0x0000002a0f217223 */ /* 0x000fe20000010021 */
[----:B------:R-:W-:-:S02]  /*8ac0*/  IMAD.U32 R37, R32, 0x10000, RZ ;  /* 0x0001000020257824 */ /* 0x000fc400078e00ff */
[----:B------:R-:W-:Y:S01]  /*8ad0*/  IMAD.U32 R15, R12, 0x10000, RZ ;  /* 0x000100000c0f7824 */ /* 0x000fe200078e00ff */
[----:B------:R-:W-:Y:S02]  /*8ae0*/  F2FP.BF16.F32.PACK_AB R35, R35, R45 ;  /* 0x0000002d2323723e */ /* 0x000fe400000010ff */
[----:B------:R-:W-:Y:S01]  /*8af0*/  F2FP.BF16.F32.PACK_AB R41, R33, R41 ;  /* 0x000000292129723e */ /* 0x000fe200000010ff */
[C---:B------:R-:W-:Y:S01]  /*8b00*/  IMAD.U32 R33, R31.reuse, 0x10000, RZ ;  /* 0x000100001f217824 */ /* 0x040fe200078e00ff */
[----:B------:R-:W-:-:S03]  /*8b10*/  LOP3.LUT R31, R31, 0xffff0000, RZ, 0xc0, !PT ;  /* 0xffff00001f1f7812 */ /* 0x000fc600078ec0ff */
[C---:B------:R-:W-:Y:S01]  /*8b20*/  FMUL.FTZ R40, R37.reuse, R33 ;  /* 0x0000002125287220 */ /* 0x040fe20000410000 */
[----:B------:R-:W-:-:S03]  /*8b30*/  FMUL.FTZ R37, R37, R39 ;  /* 0x0000002725257220 */ /* 0x000fc60000410000 */
[C---:B------:R-:W-:Y:S01]  /*8b40*/  FFMA.FTZ R40, R15.reuse, R39, -R40 ;  /* 0x000000270f287223 */ /* 0x040fe20000010828 */
        /* <DEDUP_REMOVED lines=8> */
[C---:B------:R-:W-:Y:S01]  /*8bd0*/  IMAD.U32 R31, R38.reuse, 0x10000, RZ ;  /* 0x00010000261f7824 */ /* 0x040fe200078e00ff */
[----:B------:R-:W-:Y:S01]  /*8be0*/  LOP3.LUT R38, R38, 0xffff0000, RZ, 0xc0, !PT ;  /* 0xffff000026267812 */ /* 0x000fe200078ec0ff */
[C---:B------:R-:W-:Y:S01]  /*8bf0*/  IMAD.U32 R32, R30.reuse, 0x10000, RZ ;  /* 0x000100001e207824 */ /* 0x040fe200078e00ff */
[----:B------:R-:W-:Y:S01]  /*8c00*/  LOP3.LUT R30, R30, 0xffff0000, RZ, 0xc0, !PT ;  /* 0xffff00001e1e7812 */ /* 0x000fe200078ec0ff */
[C---:B------:R-:W-:Y:S01]  /*8c10*/  FMUL.FTZ R33, R39.reuse, R31 ;  /* 0x0000001f27217220 */ /* 0x040fe20000410000 */
[C---:B------:R-:W-:Y:S02]  /*8c20*/  IMAD.U32 R28, R14.reuse, 0x10000, RZ ;  /* 0x000100000e1c7824 */ /* 0x040fe400078e00ff */
[-C--:B------:R-:W-:Y:S01]  /*8c30*/  FMUL.FTZ R39, R39, R32.reuse ;  /* 0x0000002027277220 */ /* 0x080fe20000410000 */
[----:B------:R-:W-:Y:S01]  /*8c40*/  LOP3.LUT R14, R14, 0xffff0000, RZ, 0xc0, !PT ;  /* 0xffff00000e0e7812 */ /* 0x000fe200078ec0ff */
[----:B------:R-:W-:-:S02]  /*8c50*/  FFMA.FTZ R33, R28, R32, -R33 ;  /* 0x000000201c217223 */ /* 0x000fc40000010821 */
[----:B------:R-:W-:Y:S01]  /*8c60*/  FFMA.FTZ R39, R28, R31, R39 ;  /* 0x0000001f1c277223 */ /* 0x000fe20000010027 */
[----:B------:R-:W-:Y:S02]  /*8c70*/  LOP3.LUT R28, R34, 0xffff0000, RZ, 0xc0, !PT ;  /* 0xffff0000221c7812 */ /* 0x000fe400078ec0ff */
[----:B------:R-:W-:Y:S02]  /*8c80*/  F2FP.BF16.F32.PACK_AB R15, R15, R37 ;  /* 0x000000250f0f723e */ /* 0x000fe400000010ff */
[----:B------:R-:W-:Y:S01]  /*8c90*/  F2FP.BF16.F32.PACK_AB R12, R12, R40 ;  /* 0x000000280c0c723e */ /* 0x000fe200000010ff */
[C---:B------:R-:W-:Y:S01]  /*8ca0*/  FMUL.FTZ R31, R28.reuse, R38 ;  /* 0x000000261c1f7220 */ /* 0x040fe20000410000 */
[-C--:B------:R-:W-:Y:S01]  /*8cb0*/  FMUL.FTZ R28, R28, R30.reuse ;  /* 0x0000001e1c1c7220 */ /* 0x080fe20000410000 */
[----:B------:R-:W-:Y:S02]  /*8cc0*/  IMAD.MOV.U32 R32, RZ, RZ, R15 ;  /* 0x000000ffff207224 */ /* 0x000fe400078e000f */
[C---:B------:R-:W-:Y:S01]  /*8cd0*/  FFMA.FTZ R31, R14.reuse, R30, -R31 ;  /* 0x0000001e0e1f7223 */ /* 0x040fe2000001081f */
[----:B------:R-:W-:Y:S01]  /*8ce0*/  FFMA.FTZ R28, R14, R38, R28 ;  /* 0x000000260e1c7223 */ /* 0x000fe2000001001c */
[----:B------:R-:W-:-:S02]  /*8cf0*/  IMAD.MOV.U32 R15, RZ, RZ, R35 ;  /* 0x000000ffff0f7224 */ /* 0x000fc400078e0023 */
[----:B------:R-:W-:Y:S01]  /*8d00*/  IMAD.MOV.U32 R35, RZ, RZ, R41 ;  /* 0x000000ffff237224 */ /* 0x000fe200078e0029 */
[----:B------:R-:W-:Y:S01]  /*8d10*/  F2FP.BF16.F32.PACK_AB R31, R31, R33 ;  /* 0x000000211f1f723e */ /* 0x000fe200000010ff */
[----:B------:R-:W-:Y:S01]  /*8d20*/  IMAD.MOV.U32 R33, RZ, RZ, R29 ;  /* 0x000000ffff217224 */ /* 0x000fe200078e001d */
[----:B------:R-:W-:-:S03]  /*8d30*/  F2FP.BF16.F32.PACK_AB R28, R28, R39 ;  /* 0x000000271c1c723e */ /* 0x000fc600000010ff */
[----:B------:R-:W-:Y:S02]  /*8d40*/  IMAD.MOV.U32 R14, RZ, RZ, R31 ;  /* 0x000000ffff0e7224 */ /* 0x000fe400078e001f */
[----:B------:R-:W-:-:S07]  /*8d50*/  IMAD.MOV.U32 R34, RZ, RZ, R28 ;  /* 0x000000ffff227224 */ /* 0x000fce00078e001c */
.L_x_535:
[----:B------:R-:W-:Y:S05]  /*8d60*/  BSYNC B2 ;  /* 0x0000000000027941 */ /* 0x000fea0003800000 */
.L_x_534:
[----:B------:R-:W-:-:S04]  /*8d70*/  LEA R28, P3, R8, R11, 0x1 ;  /* 0x0000000b081c7211 */ /* 0x000fc800078608ff */
[----:B--2---:R-:W-:Y:S02]  /*8d80*/  LEA.HI.X R29, R8, R117, R111, 0x1, P3 ;  /* 0x00000075081d7211 */ /* 0x004fe400018f0c6f */
[----:B------:R-:W-:-:S03]  /*8d90*/  ISETP.GE.AND P3, PT, R36, R135, PT ;  /* 0x000000872400720c */ /* 0x000fc60003f66270 */
[----:B----4-:R2:W-:Y:S10]  /*8da0*/  ST.E.128 desc[UR56][R28.64], R12 ;  /* 0x0000000c1c007985 */ /* 0x0105f4000c101d38 */
[----:B------:R-:W-:-:S05]  /*8db0*/  @!P3 IMAD.WIDE R116, R36, 0x2, R116 ;  /* 0x000000022474b825 */ /* 0x000fca00078e0274 */
[----:B---3--:R2:W-:Y:S02]  /*8dc0*/  @!P3 ST.E.128 desc[UR56][R116.64], R32 ;  /* 0x000000207400b985 */ /* 0x0085e4000c101d38 */
.L_x_525:
[----:B------:R-:W-:Y:S05]  /*8dd0*/  BSYNC B1 ;  /* 0x0000000000017941 */ /* 0x000fea0003800000 */
.L_x_524:
[----:B------:R-:W-:-:S03]  /*8de0*/  UMOV UR4, 0xffffffff ;  /* 0xffffffff00047882 */ /* 0x000fc60000000000 */
[----:B------:R-:W-:Y:S05]  /*8df0*/  BRA.DIV UR4, `(.L_x_536) ;  /* 0x0000018a04a47947 */ /* 0x000fea000b800000 */
[----:B-1----:R-:W1:Y:S04]  /*8e00*/  SHFL.IDX PT, R115, R115, 0x1, 0x1c1f ;  /* 0x003c1f0073737f89 */ /* 0x002e6800000e0000 */
[----:B------:R-:W0:Y:S02]  /*8e10*/  SHFL.IDX PT, R118, R118, 0x1, 0x1c1f ;  /* 0x003c1f0076767f89 */ /* 0x000e2400000e0000 */
.L_x_808:
[----:B------:R-:W-:Y:S05]  /*8e20*/  @P4 BRA `(.L_x_493) ;  /* 0x0000001c00cc4947 */ /* 0x000fea0003800000 */
[----:B------:R-:W-:Y:S01]  /*8e30*/  ISETP.NE.AND P3, PT, R9, RZ, PT ;  /* 0x000000ff0900720c */ /* 0x000fe20003f65270 */
[----:B------:R-:W-:Y:S01]  /*8e40*/  BSSY B1, `(.L_x_537) ;  /* 0x000007e000017945 */ /* 0x000fe20003800000 */
[----:B0-2---:R-:W-:Y:S01]  /*8e50*/  IMAD.MOV.U32 R32, RZ, RZ, R118 ;  /* 0x000000ffff207224 */ /* 0x005fe200078e0076 */
[----:B-1----:R-:W-:-:S10]  /*8e60*/  MOV R33, R115 ;  /* 0x0000007300217202 */ /* 0x002fd40000000f00 */
[----:B------:R-:W-:Y:S05]  /*8e70*/  @!P3 BRA `(.L_x_538) ;  /* 0x0000000400e8b947 */ /* 0x000fea0003800000 */
[----:B---3--:R-:W-:Y:S01]  /*8e80*/  SEL R11, R125, R137, !P0 ;  /* 0x000000897d0b7207 */ /* 0x008fe20004000000 */
[----:B------:R-:W-:Y:S01]  /*8e90*/  BSSY B2, `(.L_x_539) ;  /* 0x0000072000027945 */ /* 0x000fe20003800000 */
[----:B----4-:R-:W-:Y:S02]  /*8ea0*/  SHF.R.U32.HI R13, RZ, 0x3, R168 ;  /* 0x00000003ff0d7819 */ /* 0x010fe400000116a8 */
[----:B------:R-:W-:Y:S02]  /*8eb0*/  SHF.R.S32.HI R12, RZ, 0x1f, R11 ;  /* 0x0000001fff0c7819 */ /* 0x000fe4000001140b */
[----:B------:R-:W-:Y:S02]  /*8ec0*/  ISETP.GE.AND P3, PT, R16, R124, PT ;  /* 0x0000007c1000720c */ /* 0x000fe40003f66270 */
        /* <DEDUP_REMOVED lines=9> */
[----:B------:R-:W-:Y:S02]  /*8f60*/  IMAD.IADD R11, R12, 0x1, R11 ;  /* 0x000000010c0b7824 */ /* 0x000fe400078e020b */
[C---:B------:R-:W-:Y:S02]  /*8f70*/  IMAD R12, R18.reuse, 0x4800, R138 ;  /* 0x00004800120c7824 */ /* 0x040fe400078e028a */
[----:B------:R-:W-:Y:S02]  /*8f80*/  IMAD R28, R18, 0x4800, R11 ;  /* 0x00004800121c7824 */ /* 0x000fe400078e020b */
[--C-:B------:R-:W-:Y:S02]  /*8f90*/  IMAD R12, R12, 0x2, R2.reuse ;  /* 0x000000020c0c7824 */ /* 0x100fe400078e0202 */
[----:B------:R-:W-:-:S04]  /*8fa0*/  IMAD R28, R28, 0x2, R2 ;  /* 0x000000021c1c7824 */ /* 0x000fc800078e0202 */
[----:B------:R-:W0:Y:S04]  /*8fb0*/  LDS.128 R12, [R12+0x18400] ;  /* 0x018400000c0c7984 */ /* 0x000e280000000c00 */
[----:B------:R-:W1:Y:S01]  /*8fc0*/  LDS.128 R28, [R28+0x18400] ;  /* 0x018400001c1c7984 */ /* 0x000e620000000c00 */
[----:B------:R-:W-:Y:S05]  /*8fd0*/  @P3 BRA `(.L_x_540) ;  /* 0x0000000400743947 */ /* 0x000fea0003800000 */
[----:B------:R-:W-:Y:S01]  /*8fe0*/  SHF.R.U64 R11, R60, 0x10, R61 ;  /* 0x000000103c0b7819 */ /* 0x000fe2000000123d */
[----:B-1----:R-:W-:Y:S01]  /*8ff0*/  IMAD.U32 R40, R29, 0x10000, RZ ;  /* 0x000100001d287824 */ /* 0x002fe200078e00ff */
[----:B------:R-:W-:Y:S01]  /*9000*/  SHF.R.U32.HI R35, RZ, 0x10, R73 ;  /* 0x00000010ff237819 */ /* 0x000fe20000011649 */
[----:B0-----:R-:W-:Y:S01]  /*9010*/  IMAD.U32 R38, R13, 0x10000, RZ ;  /* 0x000100000d267824 */ /* 0x001fe200078e00ff */
[----:B------:R-:W-:Y:S01]  /*9020*/  SHF.R.U32.HI R60, RZ, 0x10, R61 ;  /* 0x00000010ff3c7819 */ /* 0x000fe2000001163d */
[----:B------:R-:W-:Y:S01]  /*9030*/  IMAD.U32 R46, R30, 0x10000, RZ ;  /* 0x000100001e2e7824 */ /* 0x000fe200078e00ff */
[----:B------:R-:W-:Y:S02]  /*9040*/  PRMT R35, R194, 0x5432, R35 ;  /* 0x00005432c2237816 */ /* 0x000fe40000000023 */
[----:B------:R-:W-:Y:S02]  /*9050*/  PRMT R60, R182, 0x5432, R60 ;  /* 0x00005432b63c7816 */ /* 0x000fe4000000003c */
[----:B------:R-:W-:Y:S01]  /*9060*/  SHF.R.U64 R37, R74, 0x10, R75 ;  /* 0x000000104a257819 */ /* 0x000fe2000000124b */
[C---:B------:R-:W-:Y:S01]  /*9070*/  IMAD.U32 R39, R35.reuse, 0x10000, RZ ;  /* 0x0001000023277824 */ /* 0x040fe200078e00ff */
[----:B------:R-:W-:Y:S01]  /*9080*/  LOP3.LUT R35, R35, 0xffff0000, RZ, 0xc0, !PT ;  /* 0xffff000023237812 */ /* 0x000fe200078ec0ff */
[C---:B------:R-:W-:Y:S01]  /*9090*/  IMAD.U32 R41, R60.reuse, 0x10000, RZ ;  /* 0x000100003c297824 */ /* 0x040fe200078e00ff */
[----:B------:R-:W-:Y:S01]  /*90a0*/  LOP3.LUT R60, R60, 0xffff0000, RZ, 0xc0, !PT ;  /* 0xffff00003c3c7812 */ /* 0x000fe200078ec0ff */
[----:B------:R-:W-:Y:S01]  /*90b0*/  FMUL.FTZ R42, R40, R39 ;  /* 0x00000027282a7220 */ /* 0x000fe20000410000 */
[----:B------:R-:W-:Y:S01]  /*90c0*/  SHF.R.U64 R34, R62, 0x10, R63 ;  /* 0x000000103e227819 */ /* 0x000fe2000000123f */
[-C--:B------:R-:W-:Y:S01]  /*90d0*/  FMUL.FTZ R40, R40, R41.reuse ;  /* 0x0000002928287220 */ /* 0x080fe20000410000 */
[----:B------:R-:W-:Y:S01]  /*90e0*/  SHF.R.U32.HI R74, RZ, 0x10, R75 ;  /* 0x00000010ff4a7819 */ /* 0x000fe2000001164b */
[C---:B------:R-:W-:Y:S01]  /*90f0*/  FFMA.FTZ R42, R38.reuse, R41, -R42 ;  /* 0x00000029262a7223 */ /* 0x040fe2000001082a */
[----:B------:R-:W-:Y:S01]  /*9100*/  SHF.R.U32.HI R62, RZ, 0x10, R63 ;  /* 0x00000010ff3e7819 */ /* 0x000fe2000001163f */
[----:B------:R-:W-:Y:S01]  /*9110*/  FFMA.FTZ R40, R38, R39, R40 ;  /* 0x0000002726287223 */ /* 0x000fe20000010028 */
[----:B------:R-:W-:Y:S01]  /*9120*/  LOP3.LUT R38, R29, 0xffff0000, RZ, 0xc0, !PT ;  /* 0xffff00001d267812 */ /* 0x000fe200078ec0ff */
[----:B------:R-:W-:Y:S01]  /*9130*/  IMAD.U32 R41, R31, 0x10000, RZ ;  /* 0x000100001f297824 */ /* 0x000fe200078e00ff */
[----:B------:R-:W-:-:S02]  /*9140*/  LOP3.LUT R13, R13, 0xffff0000, RZ, 0xc0, !PT ;  /* 0xffff00000d0d7812 */ /* 0x000fc400078ec0ff */
[----:B------:R-:W-:Y:S01]  /*9150*/  PRMT R74, R193, 0x5432, R74 ;  /* 0x00005432c14a7816 */ /* 0x000fe2000000004a */
[CC--:B------:R-:W-:Y:S01]  /*9160*/  FMUL.FTZ R29, R38.reuse, R35.reuse ;  /* 0x00000023261d7220 */ /* 0x0c0fe20000410000 */
[-C--:B------:R-:W-:Y:S01]  /*9170*/  FMUL.FTZ R38, R38, R60.reuse ;  /* 0x0000003c26267220 */ /* 0x080fe20000410000 */
[----:B------:R-:W-:Y:S02]  /*9180*/  PRMT R62, R159, 0x5432, R62 ;  /* 0x000054329f3e7816 */ /* 0x000fe4000000003e */
[C---:B------:R-:W-:Y:S01]  /*9190*/  FFMA.FTZ R29, R13.reuse, R60, -R29 ;  /* 0x0000003c0d1d7223 */ /* 0x040fe2000001081d */
[----:B------:R-:W-:Y:S01]  /*91a0*/  FFMA.FTZ R38, R13, R35, R38 ;  /* 0x000000230d267223 */ /* 0x000fe20000010026 */
[----:B------:R-:W-:Y:S01]  /*91b0*/  IMAD.U32 R13, R74, 0x10000, RZ ;  /* 0x000100004a0d7824 */ /* 0x000fe200078e00ff */
[----:B------:R-:W-:Y:S01]  /*91c0*/  SHF.L.U32 R35, R15, 0x10, RZ ;  /* 0x000000100f237819 */ /* 0x000fe200000006ff */
[C---:B------:R-:W-:Y:S01]  /*91d0*/  IMAD.U32 R39, R62.reuse, 0x10000, RZ ;  /* 0x000100003e277824 */ /* 0x040fe200078e00ff */
[----:B------:R-:W-:Y:S01]  /*91e0*/  LOP3.LUT R31, R31, 0xffff0000, RZ, 0xc0, !PT ;  /* 0xffff00001f1f7812 */ /* 0x000fe200078ec0ff */
[C---:B------:R-:W-:Y:S01]  /*91f0*/  FMUL.FTZ R43, R41.reuse, R13 ;  /* 0x0000000d292b7220 */ /* 0x040fe20000410000 */
[----:B------:R-:W-:Y:S01]  /*9200*/  LOP3.LUT R62, R62, 0xffff0000, RZ, 0xc0, !PT ;  /* 0xffff00003e3e7812 */ /* 0x000fe200078ec0ff */
[-C--:B------:R-:W-:Y:S01]  /*9210*/  FMUL.FTZ R41, R41, R39.reuse ;  /* 0x0000002729297220 */ /* 0x080fe20000410000 */
[----:B------:R-:W-:Y:S01]  /*9220*/  SHF.R.U64 R72, R72, 0x10, R73 ;  /* 0x0000001048487819 */ /* 0x000fe20000001249 */
[C---:B------:R-:W-:Y:S01]  /*9230*/  FFMA.FTZ R39, R35.reuse, R39, -R43 ;  /* 0x0000002723277223 */ /* 0x040fe2000001082b */
[----:B------:R-:W-:Y:S01]  /*9240*/  PRMT R11, R182, 0x5410, R11 ;  /* 0x00005410b60b7816 */ /* 0x000fe2000000000b */
[----:B------:R-:W-:Y:S01]  /*9250*/  FFMA.FTZ R35, R35, R13, R41 ;  /* 0x0000000d23237223 */ /* 0x000fe20000010029 */
[----:B------:R-:W-:Y:S01]  /*9260*/  LOP3.LUT R41, R74, 0xffff0000, RZ, 0xc0, !PT ;  /* 0xffff00004a297812 */ /* 0x000fe200078ec0ff */
[----:B------:R-:W-:Y:S01]  /*9270*/  IMAD.U32 R43, R28, 0x10000, RZ ;  /* 0x000100001c2b7824 */ /* 0x000fe200078e00ff */
[----:B------:R-:W-:Y:S01]  /*9280*/  LOP3.LUT R13, R15, 0xffff0000, RZ, 0xc0, !PT ;  /* 0xffff00000f0d7812 */ /* 0x000fe200078ec0ff */
[----:B------:R-:W-:Y:S01]  /*9290*/  IMAD.U32 R44, R11, 0x10000, RZ ;  /* 0x000100000b2c7824 */ /* 0x000fe200078e00ff */
[----:B------:R-:W-:Y:S01]  /*92a0*/  PRMT R72, R194, 0x5410, R72 ;  /* 0x00005410c2487816 */ /* 0x000fe20000000048 */
[C---:B------:R-:W-:Y:S01]  /*92b0*/  FMUL.FTZ R15, R31.reuse, R41 ;  /* 0x000000291f0f7220 */ /* 0x040fe20000410000 */
[----:B------:R-:W-:Y:S01]  /*92c0*/  FMUL.FTZ R31, R31, R62 ;  /* 0x0000003e1f1f7220 */ /* 0x000fe20000410000 */
[----:B------:R-:W-:-:S02]  /*92d0*/  LOP3.LUT R28, R28, 0xffff0000, RZ, 0xc0, !PT ;  /* 0xffff00001c1c7812 */ /* 0x000fc400078ec0ff */
[C---:B------:R-:W-:Y:S01]  /*92e0*/  FFMA.FTZ R15, R13.reuse, R62, -R15 ;  /* 0x0000003e0d0f7223 */ /* 0x040fe2000001080f */
[----:B------:R-:W-:Y:S01]  /*92f0*/  FFMA.FTZ R13, R13, R41, R31 ;  /* 0x000000290d0d7223 */ /* 0x000fe2000001001f */
[C---:B------:R-:W-:Y:S01]  /*9300*/  IMAD.U32 R41, R72.reuse, 0x10000, RZ ;  /* 0x0001000048297824 */ /* 0x040fe200078e00ff */
[----:B------:R-:W-:Y:S01]  /*9310*/  LOP3.LUT R72, R72, 0xffff0000, RZ, 0xc0, !PT ;  /* 0xffff000048487812 */ /* 0x000fe200078ec0ff */
[C---:B------:R-:W-:Y:S01]  /*9320*/  IMAD.U32 R31, R12.reuse, 0x10000, RZ ;  /* 0x000100000c1f7824 */ /* 0x040fe200078e00ff */
[----:B------:R-:W-:Y:S01]  /*9330*/  LOP3.LUT R11, R11, 0xffff0000, RZ, 0xc0, !PT ;  /* 0xffff00000b0b7812 */ /* 0x000fe200078ec0ff */
[CC--:B------:R-:W-:Y:S01]  /*9340*/  FMUL.FTZ R45, R43.reuse, R41.reuse ;  /* 0x000000292b2d7220 */ /* 0x0c0fe20000410000 */
[-C--:B------:R-:W-:Y:S01]  /*9350*/  FMUL.FTZ R43, R43, R44.reuse ;  /* 0x0000002c2b2b7220 */ /* 0x080fe20000410000 */
[----:B------:R-:W-:Y:S02]  /*9360*/  LOP3.LUT R12, R12, 0xffff0000, RZ, 0xc0, !PT ;  /* 0xffff00000c0c7812 */ /* 0x000fe400078ec0ff */
[C---:B------:R-:W-:Y:S01]  /*9370*/  FFMA.FTZ R45, R31.reuse, R44, -R45 ;  /* 0x0000002c1f2d7223 */ /* 0x040fe2000001082d */
[----:B------:R-:W-:Y:S01]  /*9380*/  FFMA.FTZ R43, R31, R41, R43 ;  /* 0x000000291f2b7223 */ /* 0x000fe2000001002b */
[C---:B------:R-:W-:Y:S01]  /*9390*/  FMUL.FTZ R31, R28.reuse, R72 ;  /* 0x000000481c1f7220 */ /* 0x040fe20000410000 */
[----:B------:R-:W-:Y:S01]  /*93a0*/  FMUL.FTZ R28, R28, R11 ;  /* 0x0000000b1c1c7220 */ /* 0x000fe20000410000 */
[----:B------:R-:W-:-:S02]  /*93b0*/  PRMT R37, R193, 0x5410, R37 ;  /* 0x00005410c1257816 */ /* 0x000fc40000000025 */
[----:B------:R-:W-:Y:S01]  /*93c0*/  PRMT R34, R159, 0x5410, R34 ;  /* 0x000054109f227816 */ /* 0x000fe20000000022 */
[C---:B------:R-:W-:Y:S01]  /*93d0*/  FFMA.FTZ R31, R12.reuse, R11, -R31 ;  /* 0x0000000b0c1f7223 */ /* 0x040fe2000001081f */
[----:B------:R-:W-:Y:S01]  /*93e0*/  FFMA.FTZ R28, R12, R72, R28 ;  /* 0x000000480c1c7223 */ /* 0x000fe2000001001c */
[C---:B------:R-:W-:Y:S01]  /*93f0*/  IMAD.U32 R12, R37.reuse, 0x10000, RZ ;  /* 0x00010000250c7824 */ /* 0x040fe200078e00ff */
[----:B------:R-:W-:Y:S01]  /*9400*/  LOP3.LUT R30, R30, 0xffff0000, RZ, 0xc0, !PT ;  /* 0xffff00001e1e7812 */ /* 0x000fe200078ec0ff */
[----:B------:R-:W-:Y:S01]  /*9410*/  IMAD.U32 R41, R34, 0x10000, RZ ;  /* 0x0001000022297824 */ /* 0x000fe200078e00ff */
[----:B------:R-:W-:Y:S01]  /*9420*/  LOP3.LUT R37, R37, 0xffff0000, RZ, 0xc0, !PT ;  /* 0xffff000025257812 */ /* 0x000fe200078ec0ff */
[----:B------:R-:W-:Y:S01]  /*9430*/  FMUL.FTZ R44, R46, R12 ;  /* 0x0000000c2e2c7220 */ /* 0x000fe20000410000 */
[----:B------:R-:W-:Y:S02]  /*9440*/  IMAD.U32 R11, R14, 0x10000, RZ ;  /* 0x000100000e0b7824 */ /* 0x000fe400078e00ff */
[-C--:B------:R-:W-:Y:S01]  /*9450*/  FMUL.FTZ R46, R46, R41.reuse ;  /* 0x000000292e2e7220 */ /* 0x080fe20000410000 */
[----:B------:R-:W-:Y:S01]  /*9460*/  LOP3.LUT R34, R34, 0xffff0000, RZ, 0xc0, !PT ;  /* 0xffff000022227812 */ /* 0x000fe200078ec0ff */
[----:B------:R-:W-:-:S02]  /*9470*/  FFMA.FTZ R44, R11, R41, -R44 ;  /* 0x000000290b2c7223 */ /* 0x000fc4000001082c */
[----:B------:R-:W-:Y:S01]  /*9480*/  FFMA.FTZ R46, R11, R12, R46 ;  /* 0x0000000c0b2e7223 */ /* 0x000fe2000001002e */
[----:B------:R-:W-:Y:S01]  /*9490*/  LOP3.LUT R14, R14, 0xffff0000, RZ, 0xc0, !PT ;  /* 0xffff00000e0e7812 */ /* 0x000fe200078ec0ff */
[C---:B------:R-:W-:Y:S01]  /*94a0*/  FMUL.FTZ R11, R30.reuse, R37 ;  /* 0x000000251e0b7220 */ /* 0x040fe20000410000 */
[----:B------:R-:W-:Y:S01]  /*94b0*/  FMUL.FTZ R30, R30, R34 ;  /* 0x000000221e1e7220 */ /* 0x000fe20000410000 */
[----:B------:R-:W-:Y:S02]  /*94c0*/  F2FP.BF16.F32.PACK_AB R29, R29, R42 ;  /* 0x0000002a1d1d723e */ /* 0x000fe400000010ff */
[C---:B------:R-:W-:Y:S01]  /*94d0*/  FFMA.FTZ R11, R14.reuse, R34, -R11 ;  /* 0x000000220e0b7223 */ /* 0x040fe2000001080b */
[----:B------:R-:W-:Y:S01]  /*94e0*/  F2FP.BF16.F32.PACK_AB R31, R31, R45 ;  /* 0x0000002d1f1f723e */ /* 0x000fe200000010ff */
[----:B------:R-:W-:Y:S01]  /*94f0*/  FFMA.FTZ R30, R14, R37, R30 ;  /* 0x000000250e1e7223 */ /* 0x000fe2000001001e */
[----:B------:R-:W-:Y:S02]  /*9500*/  F2FP.BF16.F32.PACK_AB R38, R38, R40 ;  /* 0x000000282626723e */ /* 0x000fe400000010ff */
[----:B------:R-:W-:Y:S01]  /*9510*/  F2FP.BF16.F32.PACK_AB R35, R13, R35 ;  /* 0x000000230d23723e */ /* 0x000fe200000010ff */
[----:B------:R-:W-:Y:S01]  /*9520*/  IMAD.MOV.U32 R12, RZ, RZ, R31 ;  /* 0x000000ffff0c7224 */ /* 0x000fe200078e001f */
[----:B------:R-:W-:Y:S01]  /*9530*/  F2FP.BF16.F32.PACK_AB R11, R11, R44 ;  /* 0x0000002c0b0b723e */ /* 0x000fe200000010ff */
[----:B------:R-:W-:Y:S01]  /*9540*/  IMAD.MOV.U32 R13, RZ, RZ, R29 ;  /* 0x000000ffff0d7224 */ /* 0x000fe200078e001d */
[----:B------:R-:W-:Y:S01]  /*9550*/  F2FP.BF16.F32.PACK_AB R15, R15, R39 ;  /* 0x000000270f0f723e */ /* 0x000fe200000010ff */
[----:B------:R-:W-:Y:S01]  /*9560*/  IMAD.MOV.U32 R29, RZ, RZ, R38 ;  /* 0x000000ffff1d7224 */ /* 0x000fe200078e0026 */
[----:B------:R-:W-:Y:S01]  /*9570*/  F2FP.BF16.F32.PACK_AB R28, R28, R43 ;  /* 0x0000002b1c1c723e */ /* 0x000fe200000010ff */
[----:B------:R-:W-:Y:S01]  /*9580*/  IMAD.MOV.U32 R31, RZ, RZ, R35 ;  /* 0x000000ffff1f7224 */ /* 0x000fe200078e0023 */
[----:B------:R-:W-:-:S02]  /*9590*/  F2FP.BF16.F32.PACK_AB R30, R30, R46 ;  /* 0x0000002e1e1e723e */ /* 0x000fc400000010ff */
[----:B------:R-:W-:-:S07]  /*95a0*/  MOV R14, R11 ;  /* 0x0000000b000e7202 */ /* 0x000fce0000000f00 */
.L_x_540:
[----:B------:R-:W-:Y:S05]  /*95b0*/  BSYNC B2 ;  /* 0x0000000000027941 */ /* 0x000fea0003800000 */
.L_x_539:
[----:B------:R-:W-:-:S04]  /*95c0*/  LEA R34, P3, R6, R118, 0x1 ;  /* 0x0000007606227211 */ /* 0x000fc800078608ff */
[----:B------:R-:W-:Y:S02]  /*95d0*/  LEA.HI.X R35, R6, R115, R113, 0x1, P3 ;  /* 0x0000007306237211 */ /* 0x000fe400018f0c71 */
[----:B------:R-:W-:-:S03]  /*95e0*/  ISETP.GE.AND P3, PT, R36, R135, PT ;  /* 0x000000872400720c */ /* 0x000fc60003f66270 */
[----:B0-----:R0:W-:Y:S10]  /*95f0*/  ST.E.128 desc[UR56][R34.64], R12 ;  /* 0x0000000c22007985 */ /* 0x0011f4000c101d38 */
[----:B------:R-:W-:-:S05]  /*9600*/  @!P3 IMAD.WIDE R36, R36, 0x2, R32 ;  /* 0x000000022424b825 */ /* 0x000fca00078e0220 */
[----:B-1----:R0:W-:Y:S02]  /*9610*/  @!P3 ST.E.128 desc[UR56][R36.64], R28 ;  /* 0x0000001c2400b985 */ /* 0x0021e4000c101d38 */
.L_x_538:
[----:B------:R-:W-:Y:S05]  /*9620*/  BSYNC B1 ;  /* 0x0000000000017941 */ /* 0x000fea0003800000 */
.L_x_537:
[----:B------:R-:W-:Y:S01]  /*9630*/  ISETP.NE.AND P3, PT, R26, RZ, PT ;  /* 0x000000ff1a00720c */ /* 0x000fe20003f65270 */
[----:B------:R-:W-:-:S12]  /*9640*/  BSSY B1, `(.L_x_541) ;  /* 0x000007d000017945 */ /* 0x000fd80003800000 */
[----:B------:R-:W-:Y:S05]  /*9650*/  @!P3 BRA `(.L_x_542) ;  /* 0x0000000400ecb947 */ /* 0x000fea0003800000 */
[----:B---3--:R-:W-:Y:S01]  /*9660*/  SEL R11, R125, R137, !P1 ;  /* 0x000000897d0b7207 */ /* 0x008fe20004800000 */
[----:B------:R-:W-:Y:S01]  /*9670*/  BSSY B2, `(.L_x_543) ;  /* 0x0000076000027945 */ /* 0x000fe20003800000 */
[----:B0-----:R-:W-:Y:S02]  /*9680*/  SHF.R.U32.HI R14, RZ, 0x3, R168 ;  /* 0x00000003ff0e7819 */ /* 0x001fe400000116a8 */
[----:B----4-:R-:W-:Y:S02]  /*9690*/  SHF.R.S32.HI R12, RZ, 0x1f, R11 ;  /* 0x0000001fff0c7819 */ /* 0x010fe4000001140b */
[----:B------:R-:W-:Y:S02]  /*96a0*/  ISETP.GE.AND P4, PT, R0, R124, PT ;  /* 0x0000007c0000720c */ /* 0x000fe40003f86270 */
[----:B------:R-:W-:Y:S02]  /*96b0*/  LEA.HI R11, R12, R11, RZ, 0x4 ;  /* 0x0000000b0c0b7211 */ /* 0x000fe400078f20ff */
[----:B------:R-:W-:-:S02]  /*96c0*/  LEA R34, P3, R7, R118, 0x1 ;  /* 0x0000007607227211 */ /* 0x000fc400078608ff */
[----:B------:R-:W-:Y:S02]  /*96d0*/  LEA.HI.SX32 R11, R11, R120, 0x1c ;  /* 0x000000780b0b7211 */ /* 0x000fe400078fe2ff */
[----:B------:R-:W-:Y:S02]  /*96e0*/  LEA.HI.X R35, R7, R115, R112, 0x1, P3 ;  /* 0x0000007307237211 */ /* 0x000fe400018f0c70 */
[----:B------:R-:W-:Y:S01]  /*96f0*/  SHF.R.S32.HI R12, RZ, 0x1f, R11 ;  /* 0x0000001fff0c7819 */ /* 0x000fe2000001140b */
[----:B------:R-:W-:-:S03]  /*9700*/  IMAD.SHL.U32 R36, R11, 0x8, RZ ;  /* 0x000000080b247824 */ /* 0x000fc600078e00ff */
[----:B------:R-:W-:Y:S02]  /*9710*/  LEA.HI R12, R12, R11, RZ, 0x3 ;  /* 0x0000000b0c0c7211 */ /* 0x000fe400078f18ff */
[----:B------:R-:W-:Y:S02]  /*9720*/  LOP3.LUT R11, R168, 0x38, R36, 0xf8, !PT ;  /* 0x00000038a80b7812 */ /* 0x000fe400078ef824 */
[----:B------:R-:W-:Y:S02]  /*9730*/  SHF.R.S32.HI R13, RZ, 0x3, R12 ;  /* 0x00000003ff0d7819 */ /* 0x000fe4000001140c */
[----:B------:R-:W-:Y:S02]  /*9740*/  LOP3.LUT R11, R11, R14, RZ, 0x3c, !PT ;  /* 0x0000000e0b0b7212 */ /* 0x000fe400078e3cff */
[----:B------:R-:W-:Y:S01]  /*9750*/  ISETP.GE.AND P3, PT, R36, R135, PT ;  /* 0x000000872400720c */ /* 0x000fe20003f66270 */
[----:B------:R-:W-:-:S04]  /*9760*/  IMAD R12, R13, 0x1800, R180 ;  /* 0x000018000d0c7824 */ /* 0x000fc800078e02b4 */
        /* <DEDUP_REMOVED lines=8> */
[----:B------:R-:W-:Y:S01]  /*97f0*/  SHF.R.U32.HI R39, RZ, 0x10, R69 ;  /* 0x00000010ff277819 */ /* 0x000fe20000011645 */
[----:B-1----:R-:W-:Y:S01]  /*9800*/  IMAD.U32 R41, R29, 0x10000, RZ ;  /* 0x000100001d297824 */ /* 0x002fe200078e00ff */
[----:B------:R-:W-:Y:S01]  /*9810*/  SHF.R.U32.HI R40, RZ, 0x10, R57 ;  /* 0x00000010ff287819 */ /* 0x000fe20000011639 */
[----:B0-----:R-:W-:Y:S01]  /*9820*/  IMAD.U32 R37, R13, 0x10000, RZ ;  /* 0x000100000d257824 */ /* 0x001fe200078e00ff */
[----:B------:R-:W-:Y:S01]  /*9830*/  PRMT R39, R152, 0x5432, R39 ;  /* 0x0000543298277816 */ /* 0x000fe20000000027 */
[----:B------:R-:W-:Y:S01]  /*9840*/  IMAD.U32 R44, R31, 0x10000, RZ ;  /* 0x000100001f2c7824 */ /* 0x000fe200078e00ff */
[----:B------:R-:W-:Y:S01]  /*9850*/  PRMT R40, R150, 0x5432, R40 ;  /* 0x0000543296287816 */ /* 0x000fe20000000028 */
[----:B------:R-:W-:Y:S01]  /*9860*/  IMAD.U32 R46, R30, 0x10000, RZ ;  /* 0x000100001e2e7824 */ /* 0x000fe200078e00ff */
[----:B------:R-:W-:Y:S01]  /*9870*/  LOP3.LUT R29, R29, 0xffff0000, RZ, 0xc0, !PT ;  /* 0xffff00001d1d7812 */ /* 0x000fe200078ec0ff */
[C---:B------:R-:W-:Y:S01]  /*9880*/  IMAD.U32 R11, R39.reuse, 0x10000, RZ ;  /* 0x00010000270b7824 */ /* 0x040fe200078e00ff */
[----:B------:R-:W-:Y:S01]  /*9890*/  LOP3.LUT R39, R39, 0xffff0000, RZ, 0xc0, !PT ;  /* 0xffff000027277812 */ /* 0x000fe200078ec0ff */
[C---:B------:R-:W-:Y:S01]  /*98a0*/  IMAD.U32 R38, R40.reuse, 0x10000, RZ ;  /* 0x0001000028267824 */ /* 0x040fe200078e00ff */
[----:B------:R-:W-:Y:S01]  /*98b0*/  LOP3.LUT R40, R40, 0xffff0000, RZ, 0xc0, !PT ;  /* 0xffff000028287812 */ /* 0x000fe200078ec0ff */
[CC--:B------:R-:W-:Y:S01]  /*98c0*/  FMUL.FTZ R42, R41.reuse, R11.reuse ;  /* 0x0000000b292a7220 */ /* 0x0c0fe20000410000 */
[----:B------:R-:W-:Y:S01]  /*98d0*/  SHF.R.U64 R68, R68, 0x10, R69 ;  /* 0x0000001044447819 */ /* 0x000fe20000001245 */
[-C--:B------:R-:W-:Y:S01]  /*98e0*/  FMUL.FTZ R41, R41, R38.reuse ;  /* 0x0000002629297220 */ /* 0x080fe20000410000 */
[----:B------:R-:W-:Y:S01]  /*98f0*/  SHF.R.U64 R56, R56, 0x10, R57 ;  /* 0x0000001038387819 */ /* 0x000fe20000001239 */
[----:B------:R-:W-:Y:S01]  /*9900*/  FFMA.FTZ R38, R37, R38, -R42 ;  /* 0x0000002625267223 */ /* 0x000fe2000001082a */
[----:B------:R-:W-:Y:S01]  /*9910*/  PRMT R68, R149, 0x5410, R68 ;  /* 0x0000541095447816 */ /* 0x000fe20000000044 */
[----:B------:R-:W-:Y:S01]  /*9920*/  FFMA.FTZ R37, R37, R11, R41 ;  /* 0x0000000b25257223 */ /* 0x000fe20000010029 */
[----:B------:R-:W-:Y:S01]  /*9930*/  LOP3.LUT R11, R13, 0xffff0000, RZ, 0xc0, !PT ;  /* 0xffff00000d0b7812 */ /* 0x000fe200078ec0ff */
[C---:B------:R-:W-:Y:S01]  /*9940*/  FMUL.FTZ R13, R29.reuse, R39 ;  /* 0x000000271d0d7220 */ /* 0x040fe20000410000 */
[----:B------:R-:W-:Y:S01]  /*9950*/  FMUL.FTZ R29, R29, R40 ;  /* 0x000000281d1d7220 */ /* 0x000fe20000410000 */
[----:B------:R-:W-:-:S02]  /*9960*/  PRMT R56, R151, 0x5410, R56 ;  /* 0x0000541097387816 */ /* 0x000fc40000000038 */
[C---:B------:R-:W-:Y:S01]  /*9970*/  FFMA.FTZ R13, R11.reuse, R40, -R13 ;  /* 0x000000280b0d7223 */ /* 0x040fe2000001080d */
[----:B------:R-:W-:Y:S01]  /*9980*/  FFMA.FTZ R11, R11, R39, R29 ;  /* 0x000000270b0b7223 */ /* 0x000fe2000001001d */
[----:B------:R-:W-:Y:S01]  /*9990*/  SHF.R.U32.HI R39, RZ, 0x10, R71 ;  /* 0x00000010ff277819 */ /* 0x000fe20000011647 */
[----:B------:R-:W-:Y:S01]  /*99a0*/  IMAD.U32 R40, R15, 0x10000, RZ ;  /* 0x000100000f287824 */ /* 0x000fe200078e00ff */
[----:B------:R-:W-:Y:S02]  /*99b0*/  SHF.R.U32.HI R29, RZ, 0x10, R59 ;  /* 0x00000010ff1d7819 */ /* 0x000fe4000001163b */
[----:B------:R-:W-:Y:S02]  /*99c0*/  PRMT R39, R149, 0x5432, R39 ;  /* 0x0000543295277816 */ /* 0x000fe40000000027 */
[----:B------:R-:W-:Y:S02]  /*99d0*/  PRMT R29, R151, 0x5432, R29 ;  /* 0x00005432971d7816 */ /* 0x000fe4000000001d */
[----:B------:R-:W-:Y:S01]  /*99e0*/  LOP3.LUT R15, R15, 0xffff0000, RZ, 0xc0, !PT ;  /* 0xffff00000f0f7812 */ /* 0x000fe200078ec0ff */
[----:B------:R-:W-:Y:S01]  /*99f0*/  IMAD.U32 R41, R39, 0x10000, RZ ;  /* 0x0001000027297824 */ /* 0x000fe200078e00ff */
[----:B------:R-:W-:-:S02]  /*9a00*/  SHF.L.U32 R42, R29, 0x10, RZ ;  /* 0x000000101d2a7819 */ /* 0x000fc400000006ff */
[----:B------:R-:W-:Y:S01]  /*9a10*/  LOP3.LUT R39, R39, 0xffff0000, RZ, 0xc0, !PT ;  /* 0xffff000027277812 */ /* 0x000fe200078ec0ff */
[CC--:B------:R-:W-:Y:S01]  /*9a20*/  FMUL.FTZ R43, R44.reuse, R41.reuse ;  /* 0x000000292c2b7220 */ /* 0x0c0fe20000410000 */
[----:B------:R-:W-:Y:S01]  /*9a30*/  LOP3.LUT R29, R29, 0xffff0000, RZ, 0xc0, !PT ;  /* 0xffff00001d1d7812 */ /* 0x000fe200078ec0ff */
[-C--:B------:R-:W-:Y:S01]  /*9a40*/  FMUL.FTZ R44, R44, R42.reuse ;  /* 0x0000002a2c2c7220 */ /* 0x080fe20000410000 */
[----:B------:R-:W-:Y:S01]  /*9a50*/  SHF.R.U64 R70, R70, 0x10, R71 ;  /* 0x0000001046467819 */ /* 0x000fe20000001247 */
[----:B------:R-:W-:Y:S01]  /*9a60*/  FFMA.FTZ R43, R40, R42, -R43 ;  /* 0x0000002a282b7223 */ /* 0x000fe2000001082b */
[----:B------:R-:W-:Y:S02]  /*9a70*/  IMAD.U32 R42, R28, 0x10000, RZ ;  /* 0x000100001c2a7824 */ /* 0x000fe400078e00ff */
[----:B------:R-:W-:Y:S01]  /*9a80*/  FFMA.FTZ R44, R40, R41, R44 ;  /* 0x00000029282c7223 */ /* 0x000fe2000001002c */
[----:B------:R-:W-:Y:S02]  /*9a90*/  LOP3.LUT R40, R31, 0xffff0000, RZ, 0xc0, !PT ;  /* 0xffff00001f287812 */ /* 0x000fe400078ec0ff */
[----:B------:R-:W-:-:S02]  /*9aa0*/  SHF.R.U64 R58, R58, 0x10, R59 ;  /* 0x000000103a3a7819 */ /* 0x000fc4000000123b */
[----:B------:R-:W-:Y:S01]  /*9ab0*/  LOP3.LUT R28, R28, 0xffff0000, RZ, 0xc0, !PT ;  /* 0xffff00001c1c7812 */ /* 0x000fe200078ec0ff */
[C---:B------:R-:W-:Y:S01]  /*9ac0*/  FMUL.FTZ R31, R40.reuse, R39 ;  /* 0x00000027281f7220 */ /* 0x040fe20000410000 */
[-C--:B------:R-:W-:Y:S01]  /*9ad0*/  FMUL.FTZ R40, R40, R29.reuse ;  /* 0x0000001d28287220 */ /* 0x080fe20000410000 */
[----:B------:R-:W-:Y:S02]  /*9ae0*/  PRMT R70, R150, 0x5410, R70 ;  /* 0x0000541096467816 */ /* 0x000fe40000000046 */
[C---:B------:R-:W-:Y:S01]  /*9af0*/  FFMA.FTZ R31, R15.reuse, R29, -R31 ;  /* 0x0000001d0f1f7223 */ /* 0x040fe2000001081f */
[----:B------:R-:W-:Y:S01]  /*9b00*/  FFMA.FTZ R40, R15, R39, R40 ;  /* 0x000000270f287223 */ /* 0x000fe20000010028 */
[C---:B------:R-:W-:Y:S01]  /*9b10*/  IMAD.U32 R29, R68.reuse, 0x10000, RZ ;  /* 0x00010000441d7824 */ /* 0x040fe200078e00ff */
[----:B------:R-:W-:Y:S01]  /*9b20*/  LOP3.LUT R68, R68, 0xffff0000, RZ, 0xc0, !PT ;  /* 0xffff000044447812 */ /* 0x000fe200078ec0ff */
[C---:B------:R-:W-:Y:S01]  /*9b30*/  IMAD.U32 R39, R56.reuse, 0x10000, RZ ;  /* 0x0001000038277824 */ /* 0x040fe200078e00ff */
[----:B------:R-:W-:Y:S01]  /*9b40*/  LOP3.LUT R56, R56, 0xffff0000, RZ, 0xc0, !PT ;  /* 0xffff000038387812 */ /* 0x000fe200078ec0ff */
[----:B------:R-:W-:Y:S01]  /*9b50*/  FMUL.FTZ R41, R42, R29 ;  /* 0x0000001d2a297220 */ /* 0x000fe20000410000 */
[----:B------:R-:W-:-:S02]  /*9b60*/  IMAD.U32 R15, R12, 0x10000, RZ ;  /* 0x000100000c0f7824 */ /* 0x000fc400078e00ff */
[-C--:B------:R-:W-:Y:S01]  /*9b70*/  FMUL.FTZ R42, R42, R39.reuse ;  /* 0x000000272a2a7220 */ /* 0x080fe20000410000 */
[----:B------:R-:W-:Y:S01]  /*9b80*/  PRMT R58, R152, 0x5410, R58 ;  /* 0x00005410983a7816 */ /* 0x000fe2000000003a */
[C---:B------:R-:W-:Y:S02]  /*9b90*/  FFMA.FTZ R41, R15.reuse, R39, -R41 ;  /* 0x000000270f297223 */ /* 0x040fe40000010829 */
[----:B------:R-:W-:Y:S01]  /*9ba0*/  FFMA.FTZ R42, R15, R29, R42 ;  /* 0x0000001d0f2a7223 */ /* 0x000fe2000001002a */
[----:B------:R-:W-:Y:S01]  /*9bb0*/  LOP3.LUT R12, R12, 0xffff0000, RZ, 0xc0, !PT ;  /* 0xffff00000c0c7812 */ /* 0x000fe200078ec0ff */
[C---:B------:R-:W-:Y:S01]  /*9bc0*/  FMUL.FTZ R15, R28.reuse, R68 ;  /* 0x000000441c0f7220 */ /* 0x040fe20000410000 */
[----:B------:R-:W-:Y:S01]  /*9bd0*/  FMUL.FTZ R28, R28, R56 ;  /* 0x000000381c1c7220 */ /* 0x000fe20000410000 */
[----:B------:R-:W-:Y:S01]  /*9be0*/  IMAD.U32 R29, R70, 0x10000, RZ ;  /* 0x00010000461d7824 */ /* 0x000fe200078e00ff */
[----:B------:R-:W-:Y:S01]  /*9bf0*/  LOP3.LUT R30, R30, 0xffff0000, RZ, 0xc0, !PT ;  /* 0xffff00001e1e7812 */ /* 0x000fe200078ec0ff */
[----:B------:R-:W-:-:S02]  /*9c00*/  IMAD.U32 R39, R58, 0x10000, RZ ;  /* 0x000100003a277824 */ /* 0x000fc400078e00ff */
[C---:B------:R-:W-:Y:S01]  /*9c10*/  FFMA.FTZ R15, R12.reuse, R56, -R15 ;  /* 0x000000380c0f7223 */ /* 0x040fe2000001080f */
[----:B------:R-:W-:Y:S01]  /*9c20*/  FFMA.FTZ R28, R12, R68, R28 ;  /* 0x000000440c1c7223 */ /* 0x000fe2000001001c */
[----:B------:R-:W-:Y:S01]  /*9c30*/  FMUL.FTZ R45, R46, R29 ;  /* 0x0000001d2e2d7220 */ /* 0x000fe20000410000 */
[----:B------:R-:W-:Y:S02]  /*9c40*/  IMAD.U32 R12, R14, 0x10000, RZ ;  /* 0x000100000e0c7824 */ /* 0x000fe400078e00ff */
[-C--:B------:R-:W-:Y:S01]  /*9c50*/  FMUL.FTZ R46, R46, R39.reuse ;  /* 0x000000272e2e7220 */ /* 0x080fe20000410000 */
[----:B------:R-:W-:Y:S02]  /*9c60*/  LOP3.LUT R70, R70, 0xffff0000, RZ, 0xc0, !PT ;  /* 0xffff000046467812 */ /* 0x000fe400078ec0ff */
[----:B------:R-:W-:Y:S01]  /*9c70*/  LOP3.LUT R58, R58, 0xffff0000, RZ, 0xc0, !PT ;  /* 0xffff00003a3a7812 */ /* 0x000fe200078ec0ff */
[C---:B------:R-:W-:Y:S01]  /*9c80*/  FFMA.FTZ R45, R12.reuse, R39, -R45 ;  /* 0x000000270c2d7223 */ /* 0x040fe2000001082d */
[----:B------:R-:W-:Y:S01]  /*9c90*/  FFMA.FTZ R46, R12, R29, R46 ;  /* 0x0000001d0c2e7223 */ /* 0x000fe2000001002e */
[----:B------:R-:W-:Y:S01]  /*9ca0*/  LOP3.LUT R14, R14, 0xffff0000, RZ, 0xc0, !PT ;  /* 0xffff00000e0e7812 */ /* 0x000fe200078ec0ff */
[C---:B------:R-:W-:Y:S01]  /*9cb0*/  FMUL.FTZ R12, R30.reuse, R70 ;  /* 0x000000461e0c7220 */ /* 0x040fe20000410000 */
[----:B------:R-:W-:Y:S01]  /*9cc0*/  FMUL.FTZ R30, R30, R58 ;  /* 0x0000003a1e1e7220 */ /* 0x000fe20000410000 */
[----:B------:R-:W-:-:S02]  /*9cd0*/  F2FP.BF16.F32.PACK_AB R31, R31, R43 ;  /* 0x0000002b1f1f723e */ /* 0x000fc400000010ff */
[C---:B------:R-:W-:Y:S01]  /*9ce0*/  FFMA.FTZ R12, R14.reuse, R58, -R12 ;  /* 0x0000003a0e0c7223 */ /* 0x040fe2000001080c */
[----:B------:R-:W-:Y:S01]  /*9cf0*/  FFMA.FTZ R29, R14, R70, R30 ;  /* 0x000000460e1d7223 */ /* 0x000fe2000001001e */
[----:B------:R-:W-:Y:S01]  /*9d00*/  F2FP.BF16.F32.PACK_AB R14, R15, R41 ;  /* 0x000000290f0e723e */ /* 0x000fe200000010ff */
[----:B------:R-:W-:Y:S01]  /*9d10*/  IMAD.MOV.U32 R15, RZ, RZ, R31 ;  /* 0x000000ffff0f7224 */ /* 0x000fe200078e001f */
[----:B------:R-:W-:Y:S02]  /*9d20*/  F2FP.BF16.F32.PACK_AB R11, R11, R37 ;  /* 0x000000250b0b723e */ /* 0x000fe400000010ff */
[----:B------:R-:W-:Y:S02]  /*9d30*/  F2FP.BF16.F32.PACK_AB R40, R40, R44 ;  /* 0x0000002c2828723e */ /* 0x000fe400000010ff */
[----:B------:R-:W-:Y:S01]  /*9d40*/  F2FP.BF16.F32.PACK_AB R30, R12, R45 ;  /* 0x0000002d0c1e723e */ /* 0x000fe200000010ff */
[----:B------:R-:W-:Y:S01]  /*9d50*/  IMAD.MOV.U32 R12, RZ, RZ, R14 ;  /* 0x000000ffff0c7224 */ /* 0x000fe200078e000e */
[----:B------:R-:W-:Y:S01]  /*9d60*/  F2FP.BF16.F32.PACK_AB R37, R29, R46 ;  /* 0x0000002e1d25723e */ /* 0x000fe200000010ff */
[----:B------:R-:W-:Y:S01]  /*9d70*/  IMAD.MOV.U32 R29, RZ, RZ, R11 ;  /* 0x000000ffff1d7224 */ /* 0x000fe200078e000b */
[----:B------:R-:W-:Y:S01]  /*9d80*/  MOV R14, R30 ;  /* 0x0000001e000e7202 */ /* 0x000fe20000000f00 */
[----:B------:R-:W-:Y:S01]  /*9d90*/  IMAD.MOV.U32 R31, RZ, RZ, R40 ;  /* 0x000000ffff1f7224 */ /* 0x000fe200078e0028 */
[----:B------:R-:W-:Y:S01]  /*9da0*/  F2FP.BF16.F32.PACK_AB R13, R13, R38 ;  /* 0x000000260d0d723e */ /* 0x000fe200000010ff */
[----:B------:R-:W-:Y:S01]  /*9db0*/  IMAD.MOV.U32 R30, RZ, RZ, R37 ;  /* 0x000000ffff1e7224 */ /* 0x000fe200078e0025 */
[----:B------:R-:W-:-:S07]  /*9dc0*/  F2FP.BF16.F32.PACK_AB R28, R28, R42 ;  /* 0x0000002a1c1c723e */ /* 0x000fce00000010ff */
.L_x_544:
[----:B------:R-:W-:Y:S05]  /*9dd0*/  BSYNC B2 ;  /* 0x0000000000027941 */ /* 0x000fea0003800000 */
.L_x_543:
[----:B------:R-:W-:Y:S01]  /*9de0*/  @!P3 IMAD.WIDE R36, R36, 0x2, R32 ;  /* 0x000000022424b825 */ /* 0x000fe200078e0220 */
[----:B0-----:R2:W-:Y:S04]  /*9df0*/  ST.E.128 desc[UR56][R34.64], R12 ;  /* 0x0000000c22007985 */ /* 0x0015e8000c101d38 */
[----:B-1----:R2:W-:Y:S02]  /*9e00*/  @!P3 ST.E.128 desc[UR56][R36.64], R28 ;  /* 0x0000001c2400b985 */ /* 0x0025e4000c101d38 */
.L_x_542:
[----:B------:R-:W-:Y:S05]  /*9e10*/  BSYNC B1 ;  /* 0x0000000000017941 */ /* 0x000fea0003800000 */
.L_x_541:
[----:B------:R-:W-:-:S13]  /*9e20*/  ISETP.NE.AND P3, PT, R27, RZ, PT ;  /* 0x000000ff1b00720c */ /* 0x000fda0003f65270 */
[----:B------:R-:W-:Y:S05]  /*9e30*/  @!P3 BRA `(.L_x_493) ;  /* 0x0000000c00c8b947 */ /* 0x000fea0003800000 */
[----:B---3--:R-:W3:Y:S01]  /*9e40*/  LDL R11, [R1+0x38] ;  /* 0x00003800010b7983 */ /* 0x008ee20000100800 */
[----:B0-2---:R-:W-:Y:S01]  /*9e50*/  SHF.R.U32.HI R14, RZ, 0x3, R168 ;  /* 0x00000003ff0e7819 */ /* 0x005fe200000116a8 */
[----:B------:R-:W-:Y:S01]  /*9e60*/  BSSY B1, `(.L_x_545) ;  /* 0x0000076000017945 */ /* 0x000fe20003800000 */
[----:B------:R-:W-:-:S04]  /*9e70*/  LEA R34, P3, R8, R118, 0x1 ;  /* 0x0000007608227211 */ /* 0x000fc800078608ff */
[----:B------:R-:W-:Y:S02]  /*9e80*/  LEA.HI.X R35, R8, R115, R111, 0x1, P3 ;  /* 0x0000007308237211 */ /* 0x000fe400018f0c6f */
[----:B------:R-:W-:Y:S02]  /*9e90*/  ISETP.GE.AND P3, PT, R3, R124, PT ;  /* 0x0000007c0300720c */ /* 0x000fe40003f66270 */
[----:B---3--:R-:W-:-:S04]  /*9ea0*/  LOP3.LUT P4, RZ, R11, 0x1, RZ, 0xc0, !PT ;  /* 0x000000010bff7812 */ /* 0x008fc8000788c0ff */
[----:B------:R-:W-:-:S04]  /*9eb0*/  SEL R137, R125, R137, !P4 ;  /* 0x000000897d897207 */ /* 0x000fc80006000000 */
[----:B----4-:R-:W-:-:S04]  /*9ec0*/  SHF.R.S32.HI R12, RZ, 0x1f, R137 ;  /* 0x0000001fff0c7819 */ /* 0x010fc80000011489 */
        /* <DEDUP_REMOVED lines=19> */
[----:B------:R-:W-:Y:S01]  /*a000*/  SHF.R.U64 R41, R64, 0x10, R65 ;  /* 0x0000001040297819 */ /* 0x000fe20000001241 */
[----:B0-----:R-:W-:Y:S01]  /*a010*/  IMAD.U32 R38, R13, 0x10000, RZ ;  /* 0x000100000d267824 */ /* 0x001fe200078e00ff */
[----:B------:R-:W-:Y:S01]  /*a020*/  SHF.R.U32.HI R53, RZ, 0x10, R53 ;  /* 0x00000010ff357819 */ /* 0x000fe20000011635 */
[----:B------:R-:W-:Y:S01]  /*a030*/  IMAD.U32 R47, R31, 0x10000, RZ ;  /* 0x000100001f2f7824 */ /* 0x000fe200078e00ff */
[----:B------:R-:W-:Y:S01]  /*a040*/  SHF.R.U32.HI R65, RZ, 0x10, R65 ;  /* 0x00000010ff417819 */ /* 0x000fe20000011641 */
[----:B------:R-:W-:Y:S01]  /*a050*/  IMAD.U32 R44, R14, 0x10000, RZ ;  /* 0x000100000e2c7824 */ /* 0x000fe200078e00ff */
[----:B------:R-:W-:Y:S02]  /*a060*/  SHF.R.U64 R39, R54, 0x10, R55 ;  /* 0x0000001036277819 */ /* 0x000fe40000001237 */
[----:B------:R-:W-:-:S02]  /*a070*/  PRMT R53, R146, 0x5432, R53 ;  /* 0x0000543292357816 */ /* 0x000fc40000000035 */
[----:B------:R-:W-:Y:S02]  /*a080*/  PRMT R65, R148, 0x5432, R65 ;  /* 0x0000543294417816 */ /* 0x000fe40000000041 */
[--C-:B------:R-:W-:Y:S02]  /*a090*/  SHF.R.U64 R36, R66, 0x10, R67.reuse ;  /* 0x0000001042247819 */ /* 0x100fe40000001243 */
[----:B------:R-:W-:Y:S01]  /*a0a0*/  SHF.R.U32.HI R66, RZ, 0x10, R67 ;  /* 0x00000010ff427819 */ /* 0x000fe20000011643 */
[----:B------:R-:W-:Y:S01]  /*a0b0*/  IMAD.U32 R49, R65, 0x10000, RZ ;  /* 0x0001000041317824 */ /* 0x000fe200078e00ff */
[----:B------:R-:W-:Y:S01]  /*a0c0*/  PRMT R146, R146, 0x5410, R39 ;  /* 0x0000541092927816 */ /* 0x000fe20000000027 */
[----:B------:R-:W-:Y:S01]  /*a0d0*/  IMAD.U32 R39, R53, 0x10000, RZ ;  /* 0x0001000035277824 */ /* 0x000fe200078e00ff */
[----:B------:R-:W-:Y:S01]  /*a0e0*/  SHF.R.U32.HI R55, RZ, 0x10, R55 ;  /* 0x00000010ff377819 */ /* 0x000fe20000011637 */
[C---:B------:R-:W-:Y:S01]  /*a0f0*/  FMUL.FTZ R51, R42.reuse, R49 ;  /* 0x000000312a337220 */ /* 0x040fe20000410000 */
[----:B------:R-:W-:Y:S01]  /*a100*/  PRMT R66, R147, 0x5432, R66 ;  /* 0x0000543293427816 */ /* 0x000fe20000000042 */
[-C--:B------:R-:W-:Y:S01]  /*a110*/  FMUL.FTZ R57, R42, R39.reuse ;  /* 0x000000272a397220 */ /* 0x080fe20000410000 */
[----:B------:R-:W-:Y:S01]  /*a120*/  PRMT R148, R148, 0x5410, R41 ;  /* 0x0000541094947816 */ /* 0x000fe20000000029 */
[----:B------:R-:W-:Y:S01]  /*a130*/  FFMA.FTZ R39, R38, R39, -R51 ;  /* 0x0000002726277223 */ /* 0x000fe20000010833 */
[----:B------:R-:W-:Y:S01]  /*a140*/  LOP3.LUT R43, R29, 0xffff0000, RZ, 0xc0, !PT ;  /* 0xffff00001d2b7812 */ /* 0x000fe200078ec0ff */
[----:B------:R-:W-:Y:S01]  /*a150*/  IMAD.U32 R50, R66, 0x10000, RZ ;  /* 0x0001000042327824 */ /* 0x000fe200078e00ff */
[----:B------:R-:W-:Y:S01]  /*a160*/  LOP3.LUT R41, R65, 0xffff0000, RZ, 0xc0, !PT ;  /* 0xffff000041297812 */ /* 0x000fe200078ec0ff */
[----:B------:R-:W-:Y:S01]  /*a170*/  IMAD.U32 R29, R28, 0x10000, RZ ;  /* 0x000100001c1d7824 */ /* 0x000fe200078e00ff */
[----:B------:R-:W-:Y:S01]  /*a180*/  LOP3.LUT R42, R53, 0xffff0000, RZ, 0xc0, !PT ;  /* 0xffff0000352a7812 */ /* 0x000fe200078ec0ff */
[----:B------:R-:W-:Y:S01]  /*a190*/  FMUL.FTZ R54, R47, R50 ;  /* 0x000000322f367220 */ /* 0x000fe20000410000 */
[----:B------:R-:W-:Y:S01]  /*a1a0*/  PRMT R55, R144, 0x5432, R55 ;  /* 0x0000543290377816 */ /* 0x000fe20000000037 */
[-C--:B------:R-:W-:Y:S01]  /*a1b0*/  FMUL.FTZ R51, R43, R41.reuse ;  /* 0x000000292b337220 */ /* 0x080fe20000410000 */
[----:B------:R-:W-:Y:S01]  /*a1c0*/  LOP3.LUT R40, R13, 0xffff0000, RZ, 0xc0, !PT ;  /* 0xffff00000d287812 */ /* 0x000fe200078ec0ff */
[-C--:B------:R-:W-:Y:S01]  /*a1d0*/  FMUL.FTZ R43, R43, R42.reuse ;  /* 0x0000002a2b2b7220 */ /* 0x080fe20000410000 */
[----:B------:R-:W-:Y:S01]  /*a1e0*/  SHF.L.U32 R45, R15, 0x10, RZ ;  /* 0x000000100f2d7819 */ /* 0x000fe200000006ff */
[----:B------:R-:W-:Y:S01]  /*a1f0*/  IMAD.U32 R52, R55, 0x10000, RZ ;  /* 0x0001000037347824 */ /* 0x000fe200078e00ff */
[----:B------:R-:W-:Y:S01]  /*a200*/  LOP3.LUT R31, R31, 0xffff0000, RZ, 0xc0, !PT ;  /* 0xffff00001f1f7812 */ /* 0x000fe200078ec0ff */
[----:B------:R-:W-:Y:S01]  /*a210*/  FFMA.FTZ R42, R40, R42, -R51 ;  /* 0x0000002a282a7223 */ /* 0x000fe20000010833 */
[----:B------:R-:W-:Y:S01]  /*a220*/  LOP3.LUT R48, R66, 0xffff0000, RZ, 0xc0, !PT ;  /* 0xffff000042307812 */ /* 0x000fe200078ec0ff */
[----:B------:R-:W-:Y:S01]  /*a230*/  FFMA.FTZ R41, R40, R41, R43 ;  /* 0x0000002928297223 */ /* 0x000fe2000001002b */
[----:B------:R-:W-:Y:S01]  /*a240*/  PRMT R37, R144, 0x5410, R37 ;  /* 0x0000541090257816 */ /* 0x000fe20000000025 */
[-C--:B------:R-:W-:Y:S01]  /*a250*/  FMUL.FTZ R47, R47, R52.reuse ;  /* 0x000000342f2f7220 */ /* 0x080fe20000410000 */
[----:B------:R-:W-:Y:S01]  /*a260*/  FFMA.FTZ R40, R45, R52, -R54 ;  /* 0x000000342d287223 */ /* 0x000fe20000010836 */
[----:B------:R-:W-:Y:S01]  /*a270*/  LOP3.LUT R52, R55, 0xffff0000, RZ, 0xc0, !PT ;  /* 0xffff000037347812 */ /* 0x000fe200078ec0ff */
[----:B------:R-:W-:Y:S01]  /*a280*/  FMUL.FTZ R56, R31, R48 ;  /* 0x000000301f387220 */ /* 0x000fe20000410000 */
[----:B------:R-:W-:Y:S01]  /*a290*/  LOP3.LUT R15, R15, 0xffff0000, RZ, 0xc0, !PT ;  /* 0xffff00000f0f7812 */ /* 0x000fe200078ec0ff */
[----:B------:R-:W-:Y:S01]  /*a2a0*/  FFMA.FTZ R45, R45, R50, R47 ;  /* 0x000000322d2d7223 */ /* 0x000fe2000001002f */
[----:B------:R-:W-:Y:S01]  /*a2b0*/  LOP3.LUT R28, R28, 0xffff0000, RZ, 0xc0, !PT ;  /* 0xffff00001c1c7812 */ /* 0x000fe200078ec0ff */
[C---:B------:R-:W-:Y:S01]  /*a2c0*/  IMAD.U32 R54, R148.reuse, 0x10000, RZ ;  /* 0x0001000094367824 */ /* 0x040fe200078e00ff */
[----:B------:R-:W-:Y:S01]  /*a2d0*/  LOP3.LUT R43, R148, 0xffff0000, RZ, 0xc0, !PT ;  /* 0xffff0000942b7812 */ /* 0x000fe200078ec0ff */
[----:B------:R-:W-:-:S02]  /*a2e0*/  IMAD.U32 R50, R37, 0x10000, RZ ;  /* 0x0001000025327824 */ /* 0x000fc400078e00ff */
[-C--:B------:R-:W-:Y:S01]  /*a2f0*/  FMUL.FTZ R58, R31, R52.reuse ;  /* 0x000000341f3a7220 */ /* 0x080fe20000410000 */
[C---:B------:R-:W-:Y:S01]  /*a300*/  IMAD.U32 R13, R12.reuse, 0x10000, RZ ;  /* 0x000100000c0d7824 */ /* 0x040fe200078e00ff */
[----:B------:R-:W-:Y:S01]  /*a310*/  LOP3.LUT R37, R37, 0xffff0000, RZ, 0xc0, !PT ;  /* 0xffff000025257812 */ /* 0x000fe200078ec0ff */
[----:B------:R-:W-:Y:S01]  /*a320*/  FFMA.FTZ R31, R15, R52, -R56 ;  /* 0x000000340f1f7223 */ /* 0x000fe20000010838 */
[----:B------:R-:W-:Y:S01]  /*a330*/  LOP3.LUT R12, R12, 0xffff0000, RZ, 0xc0, !PT ;  /* 0xffff00000c0c7812 */ /* 0x000fe200078ec0ff */
[----:B------:R-:W-:Y:S01]  /*a340*/  FMUL.FTZ R52, R29, R54 ;  /* 0x000000361d347220 */ /* 0x000fe20000410000 */
[----:B------:R-:W-:Y:S01]  /*a350*/  PRMT R36, R147, 0x5410, R36 ;  /* 0x0000541093247816 */ /* 0x000fe20000000024 */
[----:B------:R-:W-:Y:S01]  /*a360*/  FMUL.FTZ R47, R28, R43 ;  /* 0x0000002b1c2f7220 */ /* 0x000fe20000410000 */
[----:B------:R-:W-:Y:S01]  /*a370*/  FMUL.FTZ R29, R29, R50 ;  /* 0x000000321d1d7220 */ /* 0x000fe20000410000 */
[----:B------:R-:W-:Y:S01]  /*a380*/  LOP3.LUT R46, R14, 0xffff0000, RZ, 0xc0, !PT ;  /* 0xffff00000e2e7812 */ /* 0x000fe200078ec0ff */
[----:B------:R-:W-:-:S02]  /*a390*/  IMAD.U32 R14, R30, 0x10000, RZ ;  /* 0x000100001e0e7824 */ /* 0x000fc400078e00ff */
[----:B------:R-:W-:Y:S01]  /*a3a0*/  FFMA.FTZ R38, R38, R49, R57 ;  /* 0x0000003126267223 */ /* 0x000fe20000010039 */
[----:B------:R-:W-:Y:S01]  /*a3b0*/  FFMA.FTZ R48, R15, R48, R58 ;  /* 0x000000300f307223 */ /* 0x000fe2000001003a */
[-C--:B------:R-:W-:Y:S01]  /*a3c0*/  FMUL.FTZ R51, R28, R37.reuse ;  /* 0x000000251c337220 */ /* 0x080fe20000410000 */
[----:B------:R-:W-:Y:S01]  /*a3d0*/  LOP3.LUT R30, R30, 0xffff0000, RZ, 0xc0, !PT ;  /* 0xffff00001e1e7812 */ /* 0x000fe200078ec0ff */
[C---:B------:R-:W-:Y:S01]  /*a3e0*/  FFMA.FTZ R15, R13.reuse, R50, -R52 ;  /* 0x000000320d0f7223 */ /* 0x040fe20000010834 */
[----:B------:R-:W-:Y:S01]  /*a3f0*/  FFMA.FTZ R28, R12, R37, -R47 ;  /* 0x000000250c1c7223 */ /* 0x000fe2000001082f */
[C---:B------:R-:W-:Y:S01]  /*a400*/  LOP3.LUT R49, R36.reuse, 0xffff0000, RZ, 0xc0, !PT ;  /* 0xffff000024317812 */ /* 0x040fe200078ec0ff */
[----:B------:R-:W-:Y:S01]  /*a410*/  FFMA.FTZ R13, R13, R54, R29 ;  /* 0x000000360d0d7223 */ /* 0x000fe2000001001d */
[----:B------:R-:W-:Y:S01]  /*a420*/  IMAD.U32 R47, R36, 0x10000, RZ ;  /* 0x00010000242f7824 */ /* 0x000fe200078e00ff */
[C---:B------:R-:W-:Y:S01]  /*a430*/  LOP3.LUT R37, R146.reuse, 0xffff0000, RZ, 0xc0, !PT ;  /* 0xffff000092257812 */ /* 0x040fe200078ec0ff */
[----:B------:R-:W-:-:S02]  /*a440*/  IMAD.U32 R29, R146, 0x10000, RZ ;  /* 0x00010000921d7824 */ /* 0x000fc400078e00ff */
[----:B------:R-:W-:Y:S01]  /*a450*/  FFMA.FTZ R12, R12, R43, R51 ;  /* 0x0000002b0c0c7223 */ /* 0x000fe20000010033 */
[----:B------:R-:W-:Y:S01]  /*a460*/  FMUL.FTZ R43, R14, R47 ;  /* 0x0000002f0e2b7220 */ /* 0x000fe20000410000 */
[----:B------:R-:W-:Y:S01]  /*a470*/  FMUL.FTZ R51, R30, R49 ;  /* 0x000000311e337220 */ /* 0x000fe20000410000 */
[----:B------:R-:W-:Y:S01]  /*a480*/  FMUL.FTZ R14, R14, R29 ;  /* 0x0000001d0e0e7220 */ /* 0x000fe20000410000 */
[----:B------:R-:W-:Y:S01]  /*a490*/  FMUL.FTZ R36, R30, R37 ;  /* 0x000000251e247220 */ /* 0x000fe20000410000 */
[----:B------:R-:W-:Y:S01]  /*a4a0*/  FFMA.FTZ R43, R44, R29, -R43 ;  /* 0x0000001d2c2b7223 */ /* 0x000fe2000001082b */
[----:B------:R-:W-:Y:S01]  /*a4b0*/  FFMA.FTZ R30, R46, R37, -R51 ;  /* 0x000000252e1e7223 */ /* 0x000fe20000010833 */
[----:B------:R-:W-:Y:S01]  /*a4c0*/  FFMA.FTZ R14, R44, R47, R14 ;  /* 0x0000002f2c0e7223 */ /* 0x000fe2000001000e */
[----:B------:R-:W-:Y:S01]  /*a4d0*/  FFMA.FTZ R49, R46, R49, R36 ;  /* 0x000000312e317223 */ /* 0x000fe20000010024 */
[----:B------:R-:W-:Y:S02]  /*a4e0*/  F2FP.BF16.F32.PACK_AB R31, R31, R40 ;  /* 0x000000281f1f723e */ /* 0x000fe400000010ff */
[----:B------:R-:W-:-:S02]  /*a4f0*/  F2FP.BF16.F32.PACK_AB R30, R30, R43 ;  /* 0x0000002b1e1e723e */ /* 0x000fc400000010ff */
[----:B------:R-:W-:Y:S02]  /*a500*/  F2FP.BF16.F32.PACK_AB R39, R42, R39 ;  /* 0x000000272a27723e */ /* 0x000fe400000010ff */
[----:B------:R-:W-:Y:S02]  /*a510*/  F2FP.BF16.F32.PACK_AB R29, R41, R38 ;  /* 0x00000026291d723e */ /* 0x000fe400000010ff */
[----:B------:R-:W-:Y:S02]  /*a520*/  F2FP.BF16.F32.PACK_AB R45, R48, R45 ;  /* 0x0000002d302d723e */ /* 0x000fe400000010ff */
[----:B------:R-:W-:Y:S01]  /*a530*/  F2FP.BF16.F32.PACK_AB R44, R49, R14 ;  /* 0x0000000e312c723e */ /* 0x000fe200000010ff */
[----:B------:R-:W-:Y:S01]  /*a540*/  IMAD.MOV.U32 R14, RZ, RZ, R30 ;  /* 0x000000ffff0e7224 */ /* 0x000fe200078e001e */
[----:B------:R-:W-:Y:S01]  /*a550*/  F2FP.BF16.F32.PACK_AB R38, R28, R15 ;  /* 0x0000000f1c26723e */ /* 0x000fe200000010ff */
[----:B------:R-:W-:Y:S01]  /*a560*/  IMAD.MOV.U32 R15, RZ, RZ, R31 ;  /* 0x000000ffff0f7224 */ /* 0x000fe200078e001f */
[----:B------:R-:W-:Y:S01]  /*a570*/  F2FP.BF16.F32.PACK_AB R28, R12, R13 ;  /* 0x0000000d0c1c723e */ /* 0x000fe200000010ff */
[----:B------:R-:W-:Y:S01]  /*a580*/  IMAD.MOV.U32 R13, RZ, RZ, R39 ;  /* 0x000000ffff0d7224 */ /* 0x000fe200078e0027 */
[----:B------:R-:W-:Y:S01]  /*a590*/  MOV R12, R38 ;  /* 0x00000026000c7202 */ /* 0x000fe20000000f00 */
[----:B------:R-:W-:-:S02]  /*a5a0*/  IMAD.MOV.U32 R30, RZ, RZ, R44 ;  /* 0x000000ffff1e7224 */ /* 0x000fc400078e002c */
[----:B------:R-:W-:-:S07]  /*a5b0*/  IMAD.MOV.U32 R31, RZ, RZ, R45 ;  /* 0x000000ffff1f7224 */ /* 0x000fce00078e002d */
.L_x_546:
[----:B------:R-:W-:Y:S05]  /*a5c0*/  BSYNC B1 ;  /* 0x0000000000017941 */ /* 0x000fea0003800000 */
.L_x_545:
[----:B0-----:R0:W-:Y:S01]  /*a5d0*/  ST.E.128 desc[UR56][R34.64], R12 ;  /* 0x0000000c22007985 */ /* 0x0011e2000c101d38 */
[----:B------:R-:W-:-:S13]  /*a5e0*/  ISETP.GE.AND P3, PT, R11, R135, PT ;  /* 0x000000870b00720c */ /* 0x000fda0003f66270 */
[----:B------:R-:W-:Y:S05]  /*a5f0*/  @P3 BRA `(.L_x_493) ;  /* 0x0000000400d83947 */ /* 0x000fea0003800000 */
[----:B------:R-:W-:-:S05]  /*a600*/  IMAD.WIDE R32, R11, 0x2, R32 ;  /* 0x000000020b207825 */ /* 0x000fca00078e0220 */
[----:B-1----:R1:W-:Y:S01]  /*a610*/  ST.E.128 desc[UR56][R32.64], R28 ;  /* 0x0000001c20007985 */ /* 0x0023e2000c101d38 */
[----:B------:R-:W-:Y:S05]  /*a620*/  BRA `(.L_x_493) ;  /* 0x0000000400cc7947 */ /* 0x000fea0003800000 */
.L_x_458:
[----:B------:R-:W-:-:S06]  /*a630*/  UISETP.NE.AND UP0, UPT, UR58, 0x3, UPT ;  /* 0x000000033a00788c */ /* 0x000fcc000bf05270 */
[----:B------:R-:W-:-:S13]  /*a640*/  PLOP3.LUT P2, PT, PT, PT, UP0, 0x80, 0x0 ;  /* 0x000000000000781c */ /* 0x000fda0003f4f008 */
[----:B------:R-:W-:Y:S05]  /*a650*/  @!P2 BRA `(.L_x_547) ;  /* 0x000000000004a947 */ /* 0x000fea0003800000 */
[----:B------:R-:W-:Y:S01]  /*a660*/  BPT.TRAP 0x1 ;  /* 0x000000040000795c */ /* 0x000fe20000300000 */
.L_x_547:
[----:B------:R-:W-:Y:S01]  /*a670*/  IMAD R85, R18, 0x8, R2 ;  /* 0x0000000812557824 */ /* 0x000fe200078e0202 */
[----:B------:R-:W-:Y:S01]  /*a680*/  SHF.L.U32 R86, R167, 0x1f, RZ ;  /* 0x0000001fa7567819 */ /* 0x000fe200000006ff */
[----:B------:R-:W-:Y:S01]  /*a690*/  BSSY B1, `(.L_x_548) ;  /* 0x0000004000017945 */ /* 0x000fe20003800000 */
[----:B------:R-:W-:Y:S02]  /*a6a0*/  SHF.R.S32.HI R82, RZ, 0x1f, R81 ;  /* 0x0000001fff527819 */ /* 0x000fe40000011451 */
[----:B------:R-:W1:Y:S02]  /*a6b0*/  SYNCS.PHASECHK.TRANS64.TRYWAIT P3, [R85+URZ+0x2a890], R86 ;  /* 0x02a89056550075a7 */ /* 0x000e64000806017f */
[----:B-1----:R-:W-:Y:S05]  /*a6c0*/  @!P3 BRA `(.L_x_549) ;  /* 0x0000017000bcb947 */ /* 0x002fea0003800000 */
.L_x_809:
[----:B------:R-:W-:Y:S05]  /*a6d0*/  BSYNC B1 ;  /* 0x0000000000017941 */ /* 0x000fea0003800000 */
.L_x_548:
[----:B------:R-:W-:Y:S01]  /*a6e0*/  ULDC.64 UR4, c[0x0][0x300] ;  /* 0x0000c00000047ab9 */ /* 0x000fe20000000a00 */
[----:B-----5:R-:W-:Y:S01]  /*a6f0*/  SHF.R.S32.HI R83, RZ, 0x1f, R80 ;  /* 0x0000001fff537819 */ /* 0x020fe20000011450 */
[----:B------:R-:W-:Y:S01]  /*a700*/  IMAD R14, R82, UR4, RZ ;  /* 0x00000004520e7c24 */ /* 0x000fe2000f8e02ff */
[----:B------:R-:W-:Y:S01]  /*a710*/  ULDC.64 UR6, c[0x0][0x2e8] ;  /* 0x0000ba0000067ab9 */ /* 0x000fe20000000a00 */
[----:B0-----:R-:W-:-:S04]  /*a720*/  IMAD.WIDE.U32 R12, R81, UR4, RZ ;  /* 0x00000004510c7c25 */ /* 0x001fc8000f8e00ff */
[----:B------:R-:W-:Y:S01]  /*a730*/  IMAD R11, R81, UR5, R14 ;  /* 0x00000005510b7c24 */ /* 0x000fe2000f8e020e */
[----:B------:R-:W-:Y:S01]  /*a740*/  ULDC.64 UR4, c[0x0][0x310] ;  /* 0x0000c40000047ab9 */ /* 0x000fe20000000a00 */
[----:B------:R-:W-:Y:S02]  /*a750*/  IMAD R84, R24, -0x60, R25 ;  /* 0xffffffa018547824 */ /* 0x000fe400078e0219 */
[----:B------:R-:W-:Y:S02]  /*a760*/  IMAD R15, R83, UR4, RZ ;  /* 0x00000004530f7c24 */ /* 0x000fe4000f8e02ff */
[----:B------:R-:W-:Y:S01]  /*a770*/  IMAD.IADD R13, R13, 0x1, R11 ;  /* 0x000000010d0d7824 */ /* 0x000fe200078e020b */
[----:B------:R-:W-:Y:S01]  /*a780*/  VIMNMX R84, R84, 0x60, PT ;  /* 0x0000006054547848 */ /* 0x000fe20003fe0100 */
[C---:B------:R-:W-:Y:S02]  /*a790*/  IMAD R15, R80.reuse, UR5, R15 ;  /* 0x00000005500f7c24 */ /* 0x040fe4000f8e020f */
[----:B------:R-:W-:Y:S01]  /*a7a0*/  IMAD.WIDE.U32 R12, R80, UR4, R12 ;  /* 0x00000004500c7c25 */ /* 0x000fe2000f8e000c */
[----:B------:R-:W-:-:S03]  /*a7b0*/  ULDC.64 UR4, c[0x0][0x308] ;  /* 0x0000c20000047ab9 */ /* 0x000fc60000000a00 */
[----:B------:R-:W-:Y:S02]  /*a7c0*/  IMAD.IADD R13, R13, 0x1, R15 ;  /* 0x000000010d0d7824 */ /* 0x000fe400078e020f */
[----:B------:R-:W-:Y:S02]  /*a7d0*/  IMAD.IADD R38, R84, 0x1, -R166 ;  /* 0x0000000154267824 */ /* 0x000fe400078e0aa6 */
[----:B------:R-:W-:Y:S01]  /*a7e0*/  IMAD.WIDE.U32 R12, R162, UR4, R12 ;  /* 0x00000004a20c7c25 */ /* 0x000fe2000f8e000c */
[----:B------:R-:W-:-:S03]  /*a7f0*/  UMOV UR4, 0xffffffff ;  /* 0xffffffff00047882 */ /* 0x000fc60000000000 */
[----:B------:R-:W-:Y:S01]  /*a800*/  IMAD R37, R162, UR5, R13 ;  /* 0x00000005a2257c24 */ /* 0x000fe2000f8e020d */
[----:B------:R-:W-:-:S04]  /*a810*/  LEA R36, P3, R12, UR6, 0x1 ;  /* 0x000000060c247c11 */ /* 0x000fc8000f8608ff */
[----:B------:R-:W-:Y:S02]  /*a820*/  LEA.HI.X R37, R12, UR7, R37, 0x1, P3 ;  /* 0x000000070c257c11 */ /* 0x000fe400098f0c25 */
[----:B------:R-:W-:Y:S01]  /*a830*/  ISETP.GE.AND P3, PT, R38, 0x1, PT ;  /* 0x000000012600780c */ /* 0x000fe20003f66270 */
[----:B------:R-:W-:-:S12]  /*a840*/  BRA.DIV UR4, `(.L_x_550) ;  /* 0x0000017204707947 */ /* 0x000fd8000b800000 */
[----:B------:R0:W2:Y:S04]  /*a850*/  SHFL.IDX PT, R40, R37, RZ, 0x1c1f ;  /* 0x001c1fff25287589 */ /* 0x0000a800000e0000 */
[----:B------:R0:W3:Y:S02]  /*a860*/  SHFL.IDX PT, R39, R36, RZ, 0x1c1f ;  /* 0x001c1fff24277589 */ /* 0x0000e400000e0000 */
.L_x_813:
[----:B------:R-:W-:Y:S04]  /*a870*/  BSSY B1, `(.L_x_551) ;  /* 0x0000025000017945 */ /* 0x000fe80003800000 */
[----:B------:R-:W-:Y:S05]  /*a880*/  @!P3 BRA `(.L_x_552) ;  /* 0x00000000008cb947 */ /* 0x000fea0003800000 */
[----:B------:R-:W-:Y:S02]  /*a890*/  ULDC UR4, c[0x0][0x2f4] ;  /* 0x0000bd0000047ab9 */ /* 0x000fe40000000800 */
[----:B------:R-:W-:Y:S02]  /*a8a0*/  ISETP.GE.AND P5, PT, R16, UR4, PT ;  /* 0x0000000410007c0c */ /* 0x000fe4000bfa6270 */
[----:B------:R-:W-:-:S11]  /*a8b0*/  ISETP.GE.AND P4, PT, R19, UR4, PT ;  /* 0x0000000413007c0c */ /* 0x000fd6000bf86270 */
[----:B------:R-:W4:Y:S01]  /*a8c0*/  @!P5 LDS.128 R12, [R29] ;  /* 0x000000001d0cd984 */ /* 0x000f220000000c00 */
[----:B---3--:R-:W-:-:S04]  /*a8d0*/  @!P5 LEA R34, P3, R16, R39, 0x1 ;  /* 0x000000271022d211 */ /* 0x008fc800078608ff */
[----:B--2---:R-:W-:Y:S02]  /*a8e0*/  @!P5 LEA.HI.X R35, R16, R40, R17, 0x1, P3 ;  /* 0x000000281023d211 */ /* 0x004fe400018f0c11 */
[----:B------:R-:W-:-:S04]  /*a8f0*/  @!P4 LEA R32, P3, R19, R39, 0x1 ;  /* 0x000000271320c211 */ /* 0x000fc800078608ff */
[----:B------:R-:W-:Y:S02]  /*a900*/  @!P4 LEA.HI.X R33, R19, R40, R165, 0x1, P3 ;  /* 0x000000281321c211 */ /* 0x000fe400018f0ca5 */
[----:B------:R-:W-:-:S13]  /*a910*/  ISETP.GE.AND P3, PT, R22, UR4, PT ;  /* 0x0000000416007c0c */ /* 0x000fda000bf66270 */
[----:B------:R-:W-:-:S04]  /*a920*/  @!P3 LEA R30, P6, R22, R39, 0x1 ;  /* 0x00000027161eb211 */ /* 0x000fc800078c08ff */
[----:B------:R-:W-:Y:S01]  /*a930*/  @!P3 LEA.HI.X R31, R22, R40, R176, 0x1, P6 ;  /* 0x00000028161fb211 */ /* 0x000fe200030f0cb0 */
[----:B----4-:R2:W-:Y:S01]  /*a940*/  @!P5 ST.E.128 desc[UR56][R34.64], R12 ;  /* 0x0000000c2200d985 */ /* 0x0105e2000c101d38 */
[----:B------:R-:W-:-:S13]  /*a950*/  ISETP.GE.AND P5, PT, R0, UR4, PT ;  /* 0x0000000400007c0c */ /* 0x000fda000bfa6270 */
[----:B------:R-:W3:Y:S01]  /*a960*/  @!P5 LDS.128 R12, [R28] ;  /* 0x000000001c0cd984 */ /* 0x000ee20000000c00 */
[----:B------:R-:W-:Y:S01]  /*a970*/  @!P5 IMAD.SHL.U32 R11, R163, 0x8, RZ ;  /* 0x00000008a30bd824 */ /* 0x000fe200078e00ff */
[----:B--2---:R-:W-:Y:S01]  /*a980*/  @!P5 MOV R35, R40 ;  /* 0x000000280023d202 */ /* 0x004fe20000000f00 */
[----:B------:R-:W-:-:S04]  /*a990*/  @!P5 IMAD.MOV.U32 R34, RZ, RZ, R39 ;  /* 0x000000ffff22d224 */ /* 0x000fc800078e0027 */
[----:B------:R-:W-:-:S05]  /*a9a0*/  @!P5 IMAD.WIDE R34, R11, 0x2, R34 ;  /* 0x000000020b22d825 */ /* 0x000fca00078e0222 */
[----:B---3--:R2:W-:Y:S01]  /*a9b0*/  @!P5 ST.E.128 desc[UR56][R34.64], R12 ;  /* 0x0000000c2200d985 */ /* 0x0085e2000c101d38 */
[----:B------:R-:W-:-:S13]  /*a9c0*/  ISETP.GE.AND P5, PT, R3, UR4, PT ;  /* 0x0000000403007c0c */ /* 0x000fda000bfa6270 */
[----:B------:R-:W3:Y:S01]  /*a9d0*/  @!P5 LDS.128 R12, [R29+0x3000] ;  /* 0x003000001d0cd984 */ /* 0x000ee20000000c00 */
[----:B------:R-:W-:Y:S02]  /*a9e0*/  @!P5 IMAD.SHL.U32 R11, R164, 0x8, RZ ;  /* 0x00000008a40bd824 */ /* 0x000fe400078e00ff */
[----:B--2---:R-:W-:Y:S02]  /*a9f0*/  @!P5 IMAD.MOV.U32 R34, RZ, RZ, R39 ;  /* 0x000000ffff22d224 */ /* 0x004fe400078e0027 */
[----:B------:R-:W-:Y:S02]  /*aa00*/  @!P5 IMAD.MOV.U32 R35, RZ, RZ, R40 ;  /* 0x000000ffff23d224 */ /* 0x000fe400078e0028 */
[----:B------:R-:W-:-:S05]  /*aa10*/  @!P5 IMAD.WIDE R34, R11, 0x2, R34 ;  /* 0x000000020b22d825 */ /* 0x000fca00078e0222 */
[----:B---3--:R2:W-:Y:S01]  /*aa20*/  @!P5 ST.E.128 desc[UR56][R34.64], R12 ;  /* 0x0000000c2200d985 */ /* 0x0085e2000c101d38 */
[----:B------:R-:W-:-:S03]  /*aa30*/  ISETP.GE.AND P5, PT, R23, UR4, PT ;  /* 0x0000000417007c0c */ /* 0x000fc6000bfa6270 */
[----:B------:R-:W3:Y:S10]  /*aa40*/  @!P4 LDS.128 R12, [R28+0x3000] ;  /* 0x003000001c0cc984 */ /* 0x000ef40000000c00 */
[----:B--2---:R-:W-:-:S04]  /*aa50*/  @!P5 LEA R34, P6, R23, R39, 0x1 ;  /* 0x000000271722d211 */ /* 0x004fc800078c08ff */
[----:B------:R-:W-:Y:S01]  /*aa60*/  @!P5 LEA.HI.X R35, R23, R40, R175, 0x1, P6 ;  /* 0x000000281723d211 */ /* 0x000fe200030f0caf */
[----:B---3--:R-:W-:Y:S04]  /*aa70*/  @!P4 ST.E.128 desc[UR56][R32.64], R12 ;  /* 0x0000000c2000c985 */ /* 0x008fe8000c101d38 */
[----:B------:R-:W2:Y:S04]  /*aa80*/  @!P3 LDS.128 R12, [R29+0x6000] ;  /* 0x006000001d0cb984 */ /* 0x000ea80000000c00 */
[----:B--2---:R-:W-:Y:S04]  /*aa90*/  @!P3 ST.E.128 desc[UR56][R30.64], R12 ;  /* 0x0000000c1e00b985 */ /* 0x004fe8000c101d38 */
[----:B------:R-:W2:Y:S04]  /*aaa0*/  @!P5 LDS.128 R12, [R28+0x6000] ;  /* 0x006000001c0cd984 */ /* 0x000ea80000000c00 */
[----:B--2---:R4:W-:Y:S02]  /*aab0*/  @!P5 ST.E.128 desc[UR56][R34.64], R12 ;  /* 0x0000000c2200d985 */ /* 0x0049e4000c101d38 */
.L_x_552:
[----:B------:R-:W-:Y:S05]  /*aac0*/  BSYNC B1 ;  /* 0x0000000000017941 */ /* 0x000fea0003800000 */
.L_x_551:
[----:B------:R-:W-:-:S03]  /*aad0*/  UMOV UR4, 0xffffffff ;  /* 0xffffffff00047882 */ /* 0x000fc60000000000 */
[----:B------:R-:W-:Y:S05]  /*aae0*/  BRA.DIV UR4, `(.L_x_553) ;  /* 0x0000017204147947 */ /* 0x000fea000b800000 */
[----:B--2---:R2:W0:Y:S04]  /*aaf0*/  SHFL.IDX PT, R40, R37, 0x1, 0x1c1f ;  /* 0x003c1f0025287f89 */ /* 0x00442800000e0000 */
[----:B---3--:R2:W3:Y:S02]  /*ab00*/  SHFL.IDX PT, R39, R36, 0x1, 0x1c1f ;  /* 0x003c1f0024277f89 */ /* 0x0084e400000e0000 */
.L_x_817:
[----:B------:R-:W-:-:S13]  /*ab10*/  ISETP.GE.AND P3, PT, R38, 0x41, PT ;  /* 0x000000412600780c */ /* 0x000fda0003f66270 */
[----:B------:R-:W-:Y:S05]  /*ab20*/  @!P3 BRA `(.L_x_493) ;  /* 0x00000000008cb947 */ /* 0x000fea0003800000 */
[----:B------:R-:W-:Y:S02]  /*ab30*/  ULDC UR4, c[0x0][0x2f4] ;  /* 0x0000bd0000047ab9 */ /* 0x000fe40000000800 */
[----:B------:R-:W-:Y:S02]  /*ab40*/  ISETP.GE.AND P5, PT, R16, UR4, PT ;  /* 0x0000000410007c0c */ /* 0x000fe4000bfa6270 */
[----:B------:R-:W-:-:S11]  /*ab50*/  ISETP.GE.AND P4, PT, R19, UR4, PT ;  /* 0x0000000413007c0c */ /* 0x000fd6000bf86270 */
[----:B----4-:R-:W4:Y:S01]  /*ab60*/  @!P5 LDS.128 R12, [R29+0x2000] ;  /* 0x002000001d0cd984 */ /* 0x010f220000000c00 */
[----:B---3--:R-:W-:-:S04]  /*ab70*/  @!P5 LEA R34, P3, R16, R39, 0x1 ;  /* 0x000000271022d211 */ /* 0x008fc800078608ff */
[----:B0-----:R-:W-:Y:S02]  /*ab80*/  @!P5 LEA.HI.X R35, R16, R40, R17, 0x1, P3 ;  /* 0x000000281023d211 */ /* 0x001fe400018f0c11 */
[----:B------:R-:W-:-:S04]  /*ab90*/  @!P4 LEA R32, P3, R19, R39, 0x1 ;  /* 0x000000271320c211 */ /* 0x000fc800078608ff */
[----:B------:R-:W-:Y:S02]  /*aba0*/  @!P4 LEA.HI.X R33, R19, R40, R165, 0x1, P3 ;  /* 0x000000281321c211 */ /* 0x000fe400018f0ca5 */
[----:B------:R-:W-:-:S13]  /*abb0*/  ISETP.GE.AND P3, PT, R22, UR4, PT ;  /* 0x0000000416007c0c */ /* 0x000fda000bf66270 */
[----:B------:R-:W-:-:S04]  /*abc0*/  @!P3 LEA R30, P6, R22, R39, 0x1 ;  /* 0x00000027161eb211 */ /* 0x000fc800078c08ff */
[----:B------:R-:W-:Y:S01]  /*abd0*/  @!P3 LEA.HI.X R31, R22, R40, R176, 0x1, P6 ;  /* 0x00000028161fb211 */ /* 0x000fe200030f0cb0 */
[----:B----4-:R0:W-:Y:S01]  /*abe0*/  @!P5 ST.E.128 desc[UR56][R34.64], R12 ;  /* 0x0000000c2200d985 */ /* 0x0101e2000c101d38 */
[----:B------:R-:W-:-:S13]  /*abf0*/  ISETP.GE.AND P5, PT, R0, UR4, PT ;  /* 0x0000000400007c0c */ /* 0x000fda000bfa6270 */
[----:B------:R-:W3:Y:S01]  /*ac00*/  @!P5 LDS.128 R12, [R28+0x2000] ;  /* 0x002000001c0cd984 */ /* 0x000ee20000000c00 */
[----:B------:R-:W-:Y:S02]  /*ac10*/  @!P5 IMAD.SHL.U32 R11, R163, 0x8, RZ ;  /* 0x00000008a30bd824 */ /* 0x000fe400078e00ff */
[----:B0-----:R-:W-:Y:S02]  /*ac20*/  @!P5 IMAD.MOV.U32 R34, RZ, RZ, R39 ;  /* 0x000000ffff22d224 */ /* 0x001fe400078e0027 */
[----:B------:R-:W-:Y:S02]  /*ac30*/  @!P5 IMAD.MOV.U32 R35, RZ, RZ, R40 ;  /* 0x000000ffff23d224 */ /* 0x000fe400078e0028 */
[----:B------:R-:W-:-:S05]  /*ac40*/  @!P5 IMAD.WIDE R34, R11, 0x2, R34 ;  /* 0x000000020b22d825 */ /* 0x000fca00078e0222 */
[----:B---3--:R0:W-:Y:S01]  /*ac50*/  @!P5 ST.E.128 desc[UR56][R34.64], R12 ;  /* 0x0000000c2200d985 */ /* 0x0081e2000c101d38 */
[----:B------:R-:W-:-:S13]  /*ac60*/  ISETP.GE.AND P5, PT, R3, UR4, PT ;  /* 0x0000000403007c0c */ /* 0x000fda000bfa6270 */
[----:B------:R-:W3:Y:S01]  /*ac70*/  @!P5 LDS.128 R12, [R29+0x5000] ;  /* 0x005000001d0cd984 */ /* 0x000ee20000000c00 */
[----:B------:R-:W-:Y:S02]  /*ac80*/  @!P5 IMAD.SHL.U32 R11, R164, 0x8, RZ ;  /* 0x00000008a40bd824 */ /* 0x000fe400078e00ff */
[----:B0-----:R-:W-:Y:S02]  /*ac90*/  @!P5 IMAD.MOV.U32 R34, RZ, RZ, R39 ;  /* 0x000000ffff22d224 */ /* 0x001fe400078e0027 */
[----:B------:R-:W-:Y:S02]  /*aca0*/  @!P5 IMAD.MOV.U32 R35, RZ, RZ, R40 ;  /* 0x000000ffff23d224 */ /* 0x000fe400078e0028 */
[----:B------:R-:W-:-:S05]  /*acb0*/  @!P5 IMAD.WIDE R34, R11, 0x2, R34 ;  /* 0x000000020b22d825 */ /* 0x000fca00078e0222 */
[----:B---3--:R0:W-:Y:S01]  /*acc0*/  @!P5 ST.E.128 desc[UR56][R34.64], R12 ;  /* 0x0000000c2200d985 */ /* 0x0081e2000c101d38 */
[----:B------:R-:W-:-:S03]  /*acd0*/  ISETP.GE.AND P5, PT, R23, UR4, PT ;  /* 0x0000000417007c0c */ /* 0x000fc6000bfa6270 */
[----:B------:R-:W3:Y:S10]  /*ace0*/  @!P4 LDS.128 R12, [R28+0x5000] ;  /* 0x005000001c0cc984 */ /* 0x000ef40000000c00 */
[----:B0-----:R-:W-:-:S04]  /*acf0*/  @!P5 LEA R34, P6, R23, R39, 0x1 ;  /* 0x000000271722d211 */ /* 0x001fc800078c08ff */
[----:B------:R-:W-:Y:S01]  /*ad00*/  @!P5 LEA.HI.X R35, R23, R40, R175, 0x1, P6 ;  /* 0x000000281723d211 */ /* 0x000fe200030f0caf */
[----:B---3--:R-:W-:Y:S04]  /*ad10*/  @!P4 ST.E.128 desc[UR56][R32.64], R12 ;  /* 0x0000000c2000c985 */ /* 0x008fe8000c101d38 */
[----:B------:R-:W0:Y:S04]  /*ad20*/  @!P3 LDS.128 R12, [R29+0x8000] ;  /* 0x008000001d0cb984 */ /* 0x000e280000000c00 */
[----:B0-----:R-:W-:Y:S04]  /*ad30*/  @!P3 ST.E.128 desc[UR56][R30.64], R12 ;  /* 0x0000000c1e00b985 */ /* 0x001fe8000c101d38 */
[----:B------:R-:W0:Y:S04]  /*ad40*/  @!P5 LDS.128 R12, [R28+0x8000] ;  /* 0x008000001c0cd984 */ /* 0x000e280000000c00 */
[----:B0-----:R0:W-:Y:S02]  /*ad50*/  @!P5 ST.E.128 desc[UR56][R34.64], R12 ;  /* 0x0000000c2200d985 */ /* 0x0011e4000c101d38 */
.L_x_493:
[----:B------:R-:W-:Y:S05]  /*ad60*/  BSYNC B0 ;  /* 0x0000000000007941 */ /* 0x000fea0003800000 */
.L_x_457:
[----:B---3--:R-:W3:Y:S01]  /*ad70*/  S2R R11, SR_TID.X ;  /* 0x00000000000b7919 */ /* 0x008ee20000002100 */
[----:B------:R-:W-:Y:S01]  /*ad80*/  @!PT LDS RZ, [RZ] ;  /* 0x00000000fffff984 */ /* 0x000fe20000000800 */
[----:B------:R-:W-:Y:S01]  /*ad90*/  @!PT LDS RZ, [RZ] ;  /* 0x00000000fffff984 */ /* 0x000fe20000000800 */
[----:B------:R-:W-:Y:S01]  /*ada0*/  @!PT LDS RZ, [RZ] ;  /* 0x00000000fffff984 */ /* 0x000fe20000000800 */
[----:B------:R-:W-:Y:S01]  /*adb0*/  @!PT LDS RZ, [RZ] ;  /* 0x00000000fffff984 */ /* 0x000fe20000000800 */
[----:B------:R5:W-:Y:S06]  /*adc0*/  MEMBAR.ALL.CTA ;  /* 0x0000000000007992 */ /* 0x000bec0000008000 */
[----:B-----5:R-:W5:Y:S01]  /*add0*/  FENCE.VIEW.ASYNC.S ;  /* 0x00000000000073c6 */ /* 0x020f620000000000 */
[----:B------:R-:W-:Y:S05]  /*ade0*/  WARPSYNC.ALL ;  /* 0x0000000000007948 */ /* 0x000fea0003800000 */
[----:B------:R-:W-:Y:S01]  /*adf0*/  BSSY B0, `(.L_x_554) ;  /* 0x0000009000007945 */ /* 0x000fe20003800000 */
[----:B---3--:R-:W-:Y:S01]  /*ae00*/  LOP3.LUT R11, R11, 0x7f, RZ, 0xc0, !PT ;  /* 0x0000007f0b0b7812 */ /* 0x008fe200078ec0ff */
[----:B-----5:R3:W-:Y:S03]  /*ae10*/  BAR.SYNC.DEFER_BLOCKING R218, 0x80 ;  /* 0x000200da0000751d */ /* 0x0207e60000010000 */
[----:B------:R-:W-:-:S13]  /*ae20*/  ISETP.NE.AND P3, PT, R11, RZ, PT ;  /* 0x000000ff0b00720c */ /* 0x000fda0003f65270 */
[----:B------:R-:W-:-:S05]  /*ae30*/  @!P3 VIADD R11, R85, 0x2a8a0 ;  /* 0x0002a8a0550bb836 */ /* 0x000fca0000000000 */
[----:B------:R-:W-:-:S04]  /*ae40*/  @!P3 PRMT R11, RZ, 0x654, R11 ;  /* 0x00000654ff0bb816 */ /* 0x000fc8000000000b */
[----:B------:R3:W-:Y:S01]  /*ae50*/  @!P3 SYNCS.ARRIVE.TRANS64.RED.A1T0 RZ, [R11+URZ], RZ ;  /* 0x000000ff0bffb9a7 */ /* 0x0007e2000810043f */
[----:B------:R-:W-:Y:S05]  /*ae60*/  @!P2 BRA `(.L_x_555) ;  /* 0x000000000004a947 */ /* 0x000fea0003800000 */
[----:B------:R-:W-:Y:S01]  /*ae70*/  BPT.TRAP 0x1 ;  /* 0x000000040000795c */ /* 0x000fe20000300000 */
.L_x_555:
[----:B------:R-:W-:Y:S05]  /*ae80*/  BSYNC B0 ;  /* 0x0000000000007941 */ /* 0x000fea0003800000 */
.L_x_554:
[----:B------:R-:W5:Y:S01]  /*ae90*/  SYNCS.PHASECHK.TRANS64.TRYWAIT P2, [R85+URZ+0x2a8b0], R86 ;  /* 0x02a8b056550075a7 */ /* 0x000f62000804017f */
[----:B------:R-:W-:Y:S04]  /*aea0*/  BSSY B0, `(.L_x_556) ;  /* 0x0000002000007945 */ /* 0x000fe80003800000 */
[----:B-----5:R-:W-:Y:S05]  /*aeb0*/  @!P2 BRA `(.L_x_557) ;  /* 0x0000016c006ca947 */ /* 0x020fea0003800000 */
.L_x_818:
[----:B------:R-:W-:Y:S05]  /*aec0*/  BSYNC B0 ;  /* 0x0000000000007941 */ /* 0x000fea0003800000 */
.L_x_556:
[----:B------:R-:W-:Y:S01]  /*aed0*/  ULDC.64 UR4, c[0x0][0x328] ;  /* 0x0000ca0000047ab9 */ /* 0x000fe20000000a00 */
[----:B------:R-:W-:Y:S01]  /*aee0*/  ULDC.64 UR6, c[0x0][0x318] ;  /* 0x0000c60000067ab9 */ /* 0x000fe20000000a00 */
[----:B------:R-:W-:Y:S01]  /*aef0*/  IMAD R82, R82, UR4, RZ ;  /* 0x0000000452527c24 */ /* 0x000fe2000f8e02ff */
[----:B------:R-:W-:Y:S01]  /*af00*/  BSSY B0, `(.L_x_558) ;  /* 0x000002b000007945 */ /* 0x000fe20003800000 */
[----:B0-2-4-:R-:W-:-:S04]  /*af10*/  IMAD.WIDE.U32 R12, R81, UR4, RZ ;  /* 0x00000004510c7c25 */ /* 0x015fc8000f8e00ff */
[----:B------:R-:W-:Y:S01]  /*af20*/  IMAD R81, R81, UR5, R82 ;  /* 0x0000000551517c24 */ /* 0x000fe2000f8e0252 */
[----:B------:R-:W-:Y:S01]  /*af30*/  ULDC.64 UR4, c[0x0][0x338] ;  /* 0x0000ce0000047ab9 */ /* 0x000fe20000000a00 */
[----:B------:R-:W-:Y:S02]  /*af40*/  IMAD.IADD R84, R84, 0x1, -R166 ;  /* 0x0000000154547824 */ /* 0x000fe400078e0aa6 */
[----:B------:R-:W-:Y:S02]  /*af50*/  IMAD R83, R83, UR4, RZ ;  /* 0x0000000453537c24 */ /* 0x000fe4000f8e02ff */
[----:B------:R-:W-:Y:S02]  /*af60*/  IMAD.IADD R13, R13, 0x1, R81 ;  /* 0x000000010d0d7824 */ /* 0x000fe400078e0251 */
[C---:B------:R-:W-:Y:S02]  /*af70*/  IMAD R83, R80.reuse, UR5, R83 ;  /* 0x0000000550537c24 */ /* 0x040fe4000f8e0253 */
[----:B------:R-:W-:Y:S01]  /*af80*/  IMAD.WIDE.U32 R12, R80, UR4, R12 ;  /* 0x00000004500c7c25 */ /* 0x000fe2000f8e000c */
[----:B------:R-:W-:-:S03]  /*af90*/  ULDC.64 UR4, c[0x0][0x330] ;  /* 0x0000cc0000047ab9 */ /* 0x000fc60000000a00 */
[----:B------:R-:W-:Y:S01]  /*afa0*/  IMAD R34, R18, 0x3000, R4 ;  /* 0x0000300012227824 */ /* 0x000fe200078e0204 */
[----:B------:R-:W-:-:S03]  /*afb0*/  IADD3 R13, R13, R83, RZ ;  /* 0x000000530d0d7210 */ /* 0x000fc60007ffe0ff */
[----:B------:R-:W-:-:S04]  /*afc0*/  IMAD.WIDE.U32 R12, R162, UR4, R12 ;  /* 0x00000004a20c7c25 */ /* 0x000fc8000f8e000c */
[----:B---3--:R-:W-:Y:S01]  /*afd0*/  IMAD R11, R162, UR5, R13 ;  /* 0x00000005a20b7c24 */ /* 0x008fe2000f8e020d */
[----:B------:R-:W-:-:S04]  /*afe0*/  LEA R35, P2, R12, UR6, 0x1 ;  /* 0x000000060c237c11 */ /* 0x000fc8000f8408ff */
[----:B------:R-:W-:Y:S01]  /*aff0*/  LEA.HI.X R36, R12, UR7, R11, 0x1, P2 ;  /* 0x000000070c247c11 */ /* 0x000fe200090f0c0b */
[----:B------:R-:W-:Y:S01]  /*b000*/  IMAD.IADD R11, R127, 0x1, R34 ;  /* 0x000000017f0b7824 */ /* 0x000fe200078e0222 */
[----:B------:R-:W-:Y:S01]  /*b010*/  ISETP.GE.AND P2, PT, R84, 0x1, PT ;  /* 0x000000015400780c */ /* 0x000fe20003f46270 */
[----:B-1----:R0:W1:Y:S01]  /*b020*/  SHFL.IDX PT, R30, R35, RZ, 0x1c1f ;  /* 0x001c1fff231e7589 */ /* 0x00206200000e0000 */
[--C-:B------:R-:W-:Y:S02]  /*b030*/  IMAD R34, R34, 0x2, R122.reuse ;  /* 0x0000000222227824 */ /* 0x100fe400078e027a */
[----:B------:R-:W-:Y:S01]  /*b040*/  IMAD R11, R11, 0x2, R122 ;  /* 0x000000020b0b7824 */ /* 0x000fe200078e027a */
[----:B------:R0:W2:Y:S08]  /*b050*/  SHFL.IDX PT, R31, R36, RZ, 0x1c1f ;  /* 0x001c1fff241f7589 */ /* 0x0000b000000e0000 */
[----:B0-----:R-:W-:Y:S05]  /*b060*/  @!P2 BRA `(.L_x_559) ;  /* 0x000000000050a947 */ /* 0x001fea0003800000 */
[----:B------:R-:W-:-:S13]  /*b070*/  ISETP.NE.AND P2, PT, R5, RZ, PT ;  /* 0x000000ff0500720c */ /* 0x000fda0003f45270 */
[----:B------:R-:W0:Y:S01]  /*b080*/  @P2 LDS.128 R12, [R34] ;  /* 0x00000000220c2984 */ /* 0x000e220000000c00 */
[----:B-1----:R-:W-:-:S04]  /*b090*/  @P2 LEA R32, P4, R16, R30, 0x1 ;  /* 0x0000001e10202211 */ /* 0x002fc800078808ff */
[----:B--2---:R-:W-:Y:S02]  /*b0a0*/  @P2 LEA.HI.X R33, R16, R31, R17, 0x1, P4 ;  /* 0x0000001f10212211 */ /* 0x004fe400020f0c11 */
[----:B------:R-:W-:-:S13]  /*b0b0*/  ISETP.NE.AND P4, PT, R21, RZ, PT ;  /* 0x000000ff1500720c */ /* 0x000fda0003f85270 */
[----:B------:R-:W-:-:S04]  /*b0c0*/  @P4 LEA R28, P5, R19, R30, 0x1 ;  /* 0x0000001e131c4211 */ /* 0x000fc800078a08ff */
[----:B------:R-:W-:Y:S01]  /*b0d0*/  @P4 LEA.HI.X R29, R19, R31, R165, 0x1, P5 ;  /* 0x0000001f131d4211 */ /* 0x000fe200028f0ca5 */
[----:B0-----:R0:W-:Y:S01]  /*b0e0*/  @P2 ST.E.128 desc[UR56][R32.64], R12 ;  /* 0x0000000c20002985 */ /* 0x0011e2000c101d38 */
[----:B------:R-:W-:-:S13]  /*b0f0*/  ISETP.NE.AND P2, PT, R10, RZ, PT ;  /* 0x000000ff0a00720c */ /* 0x000fda0003f45270 */
[----:B------:R-:W1:Y:S01]  /*b100*/  @P2 LDS.128 R12, [R11] ;  /* 0x000000000b0c2984 */ /* 0x000e620000000c00 */
[----:B------:R-:W-:-:S04]  /*b110*/  @P2 IMAD.SHL.U32 R37, R163, 0x8, RZ ;  /* 0x00000008a3252824 */ /* 0x000fc800078e00ff */
[----:B0-----:R-:W-:-:S05]  /*b120*/  @P2 IMAD.WIDE R32, R37, 0x2, R30 ;  /* 0x0000000225202825 */ /* 0x001fca00078e021e */
[----:B-1----:R-:W-:Y:S01]  /*b130*/  @P2 ST.E.128 desc[UR56][R32.64], R12 ;  /* 0x0000000c20002985 */ /* 0x002fe2000c101d38 */
[----:B------:R-:W-:-:S13]  /*b140*/  ISETP.NE.AND P2, PT, R20, RZ, PT ;  /* 0x000000ff1400720c */ /* 0x000fda0003f45270 */
[----:B------:R-:W0:Y:S01]  /*b150*/  @P2 LDS.128 R12, [R34+0x3000] ;  /* 0x00300000220c2984 */ /* 0x000e220000000c00 */
[----:B------:R-:W-:-:S04]  /*b160*/  @P2 IMAD.SHL.U32 R37, R164, 0x8, RZ ;  /* 0x00000008a4252824 */ /* 0x000fc800078e00ff */
[----:B------:R-:W-:-:S05]  /*b170*/  @P2 IMAD.WIDE R30, R37, 0x2, R30 ;  /* 0x00000002251e2825 */ /* 0x000fca00078e021e */
[----:B0-----:R-:W-:Y:S04]  /*b180*/  @P2 ST.E.128 desc[UR56][R30.64], R12 ;  /* 0x0000000c1e002985 */ /* 0x001fe8000c101d38 */
[----:B------:R-:W0:Y:S04]  /*b190*/  @P4 LDS.128 R12, [R11+0x3000] ;  /* 0x003000000b0c4984 */ /* 0x000e280000000c00 */
[----:B0-----:R0:W-:Y:S02]  /*b1a0*/  @P4 ST.E.128 desc[UR56][R28.64], R12 ;  /* 0x0000000c1c004985 */ /* 0x0011e4000c101d38 */
.L_x_559:
[----:B------:R-:W-:Y:S05]  /*b1b0*/  BSYNC B0 ;  /* 0x0000000000007941 */ /* 0x000fea0003800000 */
.L_x_558:
[----:B------:R-:W-:Y:S01]  /*b1c0*/  ISETP.GE.AND P2, PT, R84, 0x41, PT ;  /* 0x000000415400780c */ /* 0x000fe20003f46270 */
[----:B--2---:R2:W3:Y:S01]  /*b1d0*/  SHFL.IDX PT, R31, R36, 0x1, 0x1c1f ;  /* 0x003c1f00241f7f89 */ /* 0x0044e200000e0000 */
[----:B------:R-:W-:Y:S03]  /*b1e0*/  BSSY B0, `(.L_x_560) ;  /* 0x0000017000007945 */ /* 0x000fe60003800000 */
[----:B-1----:R2:W1:Y:S08]  /*b1f0*/  SHFL.IDX PT, R30, R35, 0x1, 0x1c1f ;  /* 0x003c1f00231e7f89 */ /* 0x00247000000e0000 */
[----:B--2---:R-:W-:Y:S05]  /*b200*/  @!P2 BRA `(.L_x_561) ;  /* 0x000000000050a947 */ /* 0x004fea0003800000 */
[----:B------:R-:W-:-:S13]  /*b210*/  ISETP.NE.AND P2, PT, R5, RZ, PT ;  /* 0x000000ff0500720c */ /* 0x000fda0003f45270 */
[----:B0-----:R-:W0:Y:S01]  /*b220*/  @P2 LDS.128 R12, [R34+0x2000] ;  /* 0x00200000220c2984 */ /* 0x001e220000000c00 */
[----:B-1----:R-:W-:-:S04]  /*b230*/  @P2 LEA R32, P4, R16, R30, 0x1 ;  /* 0x0000001e10202211 */ /* 0x002fc800078808ff */
[----:B---3--:R-:W-:Y:S02]  /*b240*/  @P2 LEA.HI.X R33, R16, R31, R17, 0x1, P4 ;  /* 0x0000001f10212211 */ /* 0x008fe400020f0c11 */
[----:B------:R-:W-:-:S13]  /*b250*/  ISETP.NE.AND P4, PT, R21, RZ, PT ;  /* 0x000000ff1500720c */ /* 0x000fda0003f85270 */
[----:B------:R-:W-:-:S04]  /*b260*/  @P4 LEA R28, P5, R19, R30, 0x1 ;  /* 0x0000001e131c4211 */ /* 0x000fc800078a08ff */
[----:B------:R-:W-:Y:S01]  /*b270*/  @P4 LEA.HI.X R29, R19, R31, R165, 0x1, P5 ;  /* 0x0000001f131d4211 */ /* 0x000fe200028f0ca5 */
[----:B0-----:R0:W-:Y:S01]  /*b280*/  @P2 ST.E.128 desc[UR56][R32.64], R12 ;  /* 0x0000000c20002985 */ /* 0x0011e2000c101d38 */
[----:B------:R-:W-:-:S13]  /*b290*/  ISETP.NE.AND P2, PT, R10, RZ, PT ;  /* 0x000000ff0a00720c */ /* 0x000fda0003f45270 */
[----:B------:R-:W1:Y:S01]  /*b2a0*/  @P2 LDS.128 R12, [R11+0x2000] ;  /* 0x002000000b0c2984 */ /* 0x000e620000000c00 */
        /* <DEDUP_REMOVED lines=10> */
.L_x_561:
[----:B------:R-:W-:Y:S05]  /*b350*/  BSYNC B0 ;  /* 0x0000000000007941 */ /* 0x000fea0003800000 */
.L_x_560:
[----:B------:R-:W4:Y:S01]  /*b360*/  LDL R11, [R1+0x38] ;  /* 0x00003800010b7983 */ /* 0x000f220000100800 */
[----:B------:R-:W-:Y:S01]  /*b370*/  @!P3 VIADD R85, R85, 0x2a8c0 ;  /* 0x0002a8c05555b836 */ /* 0x000fe20000000000 */
[----:B------:R-:W-:Y:S01]  /*b380*/  PLOP3.LUT P2, PT, PT, PT, PT, 0x8, 0x0 ;  /* 0x000000000000781c */ /* 0x000fe20003f4e170 */
[----:B------:R-:W-:Y:S01]  /*b390*/  VIADD R18, R18, 0x1 ;  /* 0x0000000112127836 */ /* 0x000fe20000000000 */
[----:B------:R-:W-:Y:S01]  /*b3a0*/  @!PT LDS RZ, [RZ] ;  /* 0x00000000fffff984 */ /* 0x000fe20000000800 */
[----:B------:R-:W-:Y:S01]  /*b3b0*/  @!PT LDS RZ, [RZ] ;  /* 0x00000000fffff984 */ /* 0x000fe20000000800 */
[----:B------:R-:W-:Y:S01]  /*b3c0*/  @!PT LDS RZ, [RZ] ;  /* 0x00000000fffff984 */ /* 0x000fe20000000800 */
[----:B------:R-:W-:Y:S01]  /*b3d0*/  @!PT LDS RZ, [RZ] ;  /* 0x00000000fffff984 */ /* 0x000fe20000000800 */
[----:B------:R5:W-:Y:S06]  /*b3e0*/  MEMBAR.ALL.CTA ;  /* 0x0000000000007992 */ /* 0x000bec0000008000 */
[----:B-----5:R-:W5:Y:S01]  /*b3f0*/  FENCE.VIEW.ASYNC.S ;  /* 0x00000000000073c6 */ /* 0x020f620000000000 */
[----:B------:R-:W-:Y:S01]  /*b400*/  @!P3 PRMT R85, RZ, 0x654, R85 ;  /* 0x00000654ff55b816 */ /* 0x000fe20000000055 */
[----:B-----5:R0:W-:Y:S06]  /*b410*/  BAR.SYNC.DEFER_BLOCKING R218, 0x80 ;  /* 0x000200da0000751d */ /* 0x0201ec0000010000 */
[----:B------:R1:W-:Y:S01]  /*b420*/  @!P3 SYNCS.ARRIVE.TRANS64.RED.A1T0 RZ, [R85+URZ], RZ ;  /* 0x000000ff55ffb9a7 */ /* 0x0003e2000810043f */
[----:B------:R-:W-:-:S04]  /*b430*/  ISETP.NE.AND P3, PT, R18, 0x2, PT ;  /* 0x000000021200780c */ /* 0x000fc80003f65270 */
[----:B0-2---:R-:W-:Y:S02]  /*b440*/  SEL R12, RZ, 0x1, P3 ;  /* 0x00000001ff0c7807 */ /* 0x005fe40001800000 */
[----:B------:R-:W-:Y:S02]  /*b450*/  SEL R18, R18, RZ, P3 ;  /* 0x000000ff12127207 */ /* 0x000fe40001800000 */
[----:B------:R-:W-:Y:S02]  /*b460*/  LOP3.LUT R167, R167, R12, RZ, 0x3c, !PT ;  /* 0x0000000ca7a77212 */ /* 0x000fe400078e3cff */
[----:B----4-:R-:W-:-:S13]  /*b470*/  LOP3.LUT P4, RZ, R11, 0x2, RZ, 0xc0, !PT ;  /* 0x000000020bff7812 */ /* 0x010fda000788c0ff */
[----:B-1----:R-:W-:Y:S05]  /*b480*/  @P4 BRA `(.L_x_562) ;  /* 0xffffff74009c4947 */ /* 0x002fea000383ffff */
.L_x_452:
[----:B------:R-:W-:Y:S01]  /*b490*/  BSSY B0, `(.L_x_563) ;  /* 0x0000005000007945 */ /* 0x000fe20003800000 */
[----:B------:R-:W-:-:S03]  /*b4a0*/  IMAD.MOV.U32 R3, RZ, RZ, RZ ;  /* 0x000000ffff037224 */ /* 0x000fc600078e00ff */
[----:B------:R-:W-:Y:S05]  /*b4b0*/  @P2 BRA `(.L_x_564) ;  /* 0x0000000000082947 */ /* 0x000fea0003800000 */
[----:B------:R-:W1:Y:S02]  /*b4c0*/  FENCE.VIEW.ASYNC.G ;  /* 0x00000000000073c6 */ /* 0x000e640000000100 */
[----:B-1----:R-:W-:Y:S06]  /*b4d0*/  BAR.ARV 0xc, 0x180 ;  /* 0x0306000000007b1d */ /* 0x002fec0000002000 */
.L_x_564:
[----:B------:R-:W-:Y:S05]  /*b4e0*/  BSYNC B0 ;  /* 0x0000000000007941 */ /* 0x000fea0003800000 */
.L_x_563:
[----:B------:R-:W2:Y:S01]  /*b4f0*/  LDL R0, [R1+0x38] ;  /* 0x0000380001007983 */ /* 0x000ea20000100800 */
[----:B------:R-:W-:Y:S01]  /*b500*/  BSSY B0, `(.L_x_565) ;  /* 0x0000020000007945 */ /* 0x000fe20003800000 */
[----:B--2---:R-:W-:-:S13]  /*b510*/  LOP3.LUT P0, RZ, R0, 0x4, RZ, 0xc0, !PT ;  /* 0x0000000400ff7812 */ /* 0x004fda000780c0ff */
        /* <DEDUP_REMOVED lines=12> */
[----:B0-----:R-:W-:Y:S01]  /*b5e0*/  IADD3 R4, R3, 0xffffffe, RZ ;  /* 0x0ffffffe03047810 */ /* 0x001fe20007ffe0ff */
[----:B------:R-:W-:-:S05]  /*b5f0*/  IMAD.MOV R3, RZ, RZ, -R10 ;  /* 0x000000ffff037224 */ /* 0x000fca00078e0a0a */
        /* <DEDUP_REMOVED lines=16> */
.L_x_566:
[----:B------:R-:W-:Y:S05]  /*b700*/  BSYNC B0 ;  /* 0x0000000000007941 */ /* 0x000fea0003800000 */
.L_x_565:
[-C--:B------:R-:W-:Y:S01]  /*b710*/  IMAD R182, R200, R3.reuse, RZ ;  /* 0x00000003c8b67224 */ /* 0x080fe200078e02ff */
[----:B------:R-:W-:Y:S01]  /*b720*/  PLOP3.LUT P0, PT, PT, PT, PT, 0x80, 0x0 ;  /* 0x000000000000781c */ /* 0x000fe20003f0f070 */
[----:B------:R-:W-:Y:S01]  /*b730*/  IMAD.MOV.U32 R0, RZ, RZ, RZ ;  /* 0x000000ffff007224 */ /* 0x000fe200078e00ff */
[----:B------:R-:W-:Y:S02]  /*b740*/  CS2R R86, SRZ ;  /* 0x0000000000567805 */ /* 0x000fe4000001ff00 */
        /* <DEDUP_REMOVED lines=33> */
[----:B------:R-:W-:Y:S01]  /*b960*/  CS2R R20, SRZ ;  /* 0x0000000000147805 */ /* 0x000fe2000001ff00 */
[----:B------:R-:W-:Y:S06]  /*b970*/  @!P1 BRA `(.L_x_567) ;  /* 0x000000b800dc9947 */ /* 0x000fec0003800000 */
[----:B------:R-:W2:Y:S01]  /*b980*/  LDL R4, [R1+0x64] ;  /* 0x0000640001047983 */ /* 0x000ea20000100800 */
[----:B------:R-:W-:-:S06]  /*b990*/  ULOP3.LUT UP0, URZ, UR59, 0x1bf, URZ, 0xc0, !UPT ;  /* 0x000001bf3b3f7892 */ /* 0x000fcc000f80c03f */
[----:B------:R-:W-:Y:S01]  /*b9a0*/  PLOP3.LUT P0, PT, PT, PT, UP0, 0x80, 0x0 ;  /* 0x000000000000781c */ /* 0x000fe20003f0f008 */
[----:B--2---:R-:W1:Y:S02]  /*b9b0*/  SHFL.IDX PT, R0, R4, RZ, 0x1f ;  /* 0x00001fff04007589 */ /* 0x004e6400000e0000 */
[----:B-1----:R-:W-:-:S04]  /*b9c0*/  LEA.HI R3, R0, R0, RZ, 0x1 ;  /* 0x0000000000037211 */ /* 0x002fc800078f08ff */
[----:B------:R-:W-:-:S05]  /*b9d0*/  LOP3.LUT R3, R3, 0x1e, RZ, 0xc0, !PT ;  /* 0x0000001e03037812 */ /* 0x000fca00078ec0ff */
[----:B------:R-:W-:-:S05]  /*b9e0*/  IMAD.IADD R3, R0, 0x1, -R3 ;  /* 0x0000000100037824 */ /* 0x000fca00078e0a03 */
[----:B------:R-:W-:-:S04]  /*b9f0*/  LEA R3, R3, UR59, 0xd ;  /* 0x0000003b03037c11 */ /* 0x000fc8000f8e68ff */
[----:B------:R-:W-:-:S04]  /*ba00*/  SHF.R.U32.HI R3, RZ, 0x4, R3 ;  /* 0x00000004ff037819 */ /* 0x000fc80000011603 */
[----:B------:R-:W-:Y:S01]  /*ba10*/  LOP3.LUT R36, R3, 0x3fff, RZ, 0xc0, !PT ;  /* 0x00003fff03247812 */ /* 0x000fe200078ec0ff */
[----:B------:R-:W-:Y:S06]  /*ba20*/  @!P0 BRA `(.L_x_568) ;  /* 0x0000000000408947 */ /* 0x000fec0003800000 */
[----:B------:R-:W-:Y:S01]  /*ba30*/  MOV R14, 0x0 ;  /* 0x00000000000e7802 */ /* 0x000fe20000000f00 */
[----:B------:R-:W-:Y:S01]  /*ba40*/  ULDC.64 UR4, c[0x4][0x90] ;  /* 0x0100240000047ab9 */ /* 0x000fe20000000a00 */
[----:B------:R-:W-:Y:S01]  /*ba50*/  ULDC.64 UR6, c[0x4][0x98] ;  /* 0x0100260000067ab9 */ /* 0x000fe20000000a00 */
[----:B------:R-:W-:Y:S01]  /*ba60*/  MOV R4, UR4 ;  /* 0x0000000400047c02 */ /* 0x000fe20008000f00 */
[----:B------:R-:W-:Y:S01]  /*ba70*/  IMAD.U32 R5, RZ, RZ, UR5 ;  /* 0x00000005ff057e24 */ /* 0x000fe2000f8e00ff */
[----:B------:R-:W-:Y:S01]  /*ba80*/  ULDC.64 UR4, c[0x4][0x30] ;  /* 0x01000c0000047ab9 */ /* 0x000fe20000000a00 */
[----:B------:R-:W1:Y:S01]  /*ba90*/  LDC.64 R14, c[0x4][R14] ;  /* 0x010000000e0e7b82 */ /* 0x000e620000000a00 */
[----:B0-----:R-:W-:Y:S02]  /*baa0*/  IMAD.U32 R6, RZ, RZ, UR6 ;  /* 0x00000006ff067e24 */ /* 0x001fe4000f8e00ff */
[----:B------:R-:W-:Y:S02]  /*bab0*/  IMAD.U32 R7, RZ, RZ, UR7 ;  /* 0x00000007ff077e24 */ /* 0x000fe4000f8e00ff */
[----:B------:R-:W-:-:S02]  /*bac0*/  IMAD.U32 R10, RZ, RZ, UR4 ;  /* 0x00000004ff0a7e24 */ /* 0x000fc4000f8e00ff */
[----:B------:R-:W-:Y:S02]  /*bad0*/  IMAD.U32 R11, RZ, RZ, UR5 ;  /* 0x00000005ff0b7e24 */ /* 0x000fe4000f8e00ff */
[----:B------:R-:W-:Y:S02]  /*bae0*/  IMAD.MOV.U32 R8, RZ, RZ, 0x70 ;  /* 0x00000070ff087424 */ /* 0x000fe400078e00ff */
[----:B------:R-:W-:Y:S02]  /*baf0*/  IMAD.MOV.U32 R12, RZ, RZ, 0x1 ;  /* 0x00000001ff0c7424 */ /* 0x000fe400078e00ff */
[----:B------:R-:W-:-:S07]  /*bb00*/  IMAD.MOV.U32 R13, RZ, RZ, RZ ;  /* 0x000000ffff0d7224 */ /* 0x000fce00078e00ff */
[----:B------:R-:W-:-:S07]  /*bb10*/  LEPC R20, `(.L_x_568) ;  /* 0x000000001014794e */ /* 0x000fce0000000000 */
[----:B-1-3-5:R-:W-:Y:S05]  /*bb20*/  CALL.ABS.NOINC R14 ;  /* 0x000000000e007343 */ /* 0x02afea0003c00000 */
.L_x_568:
[----:B------:R-:W-:Y:S02]  /*bb30*/  ULDC UR4, c[0x0][0x3f4] ;  /* 0x0000fd0000047ab9 */ /* 0x000fe40000000800 */
[----:B------:R-:W-:-:S13]  /*bb40*/  ISETP.LT.AND P0, PT, RZ, UR4, PT ;  /* 0x00000004ff007c0c */ /* 0x000fda000bf01270 */
[----:B------:R-:W-:Y:S05]  /*bb50*/  @P0 BRA `(.L_x_569) ;  /* 0x00000000003c0947 */ /* 0x000fea0003800000 */
[----:B------:R-:W-:-:S04]  /*bb60*/  LEA.HI R0, R191, R191, RZ, 0x1 ;  /* 0x000000bfbf007211 */ /* 0x000fc800078f08ff */
[----:B------:R-:W-:-:S05]  /*bb70*/  LOP3.LUT R0, R0, 0xfffffffe, RZ, 0xc0, !PT ;  /* 0xfffffffe00007812 */ /* 0x000fca00078ec0ff */
[----:B------:R-:W-:-:S05]  /*bb80*/  IMAD.IADD R0, R191, 0x1, -R0 ;  /* 0x00000001bf007824 */ /* 0x000fca00078e0a00 */
[----:B------:R-:W-:-:S04]  /*bb90*/  SHF.L.U32 R3, R0, 0x1f, RZ ;  /* 0x0000001f00037819 */ /* 0x000fc800000006ff */
[----:B------:R1:W2:Y:S03]  /*bba0*/  SYNCS.PHASECHK.TRANS64.TRYWAIT P0, [R2+URZ+0x2a800], R3 ;  /* 0x02a80003020075a7 */ /* 0x0002a6000800017f */
[----:B--2---:R-:W-:Y:S05]  /*bbb0*/  @!P0 NANOSLEEP.SYNCS 0x989680 ;  /* 0x009896800000895d */ /* 0x004fea0003900000 */
[----:B------:R-:W2:Y:S01]  /*bbc0*/  @!P0 SYNCS.PHASECHK.TRANS64 P0, [R2+URZ+0x2a800], R3 ;  /* 0x02a80003020085a7 */ /* 0x000ea2000800007f */
[----:B------:R-:W-:Y:S04]  /*bbd0*/  BSSY B0, `(.L_x_570) ;  /* 0x0000006000007945 */ /* 0x000fe80003800000 */
[----:B--2---:R-:W-:Y:S05]  /*bbe0*/  @P0 BRA `(.L_x_571) ;  /* 0x0000000000100947 */ /* 0x004fea0003800000 */
.L_x_572:
[----:B--2---:R2:W4:Y:S02]  /*bbf0*/  SYNCS.PHASECHK.TRANS64.TRYWAIT P0, [R2+URZ+0x2a800], R3 ;  /* 0x02a80003020075a7 */ /* 0x004524000800017f */
[----:B----4-:R-:W-:Y:S05]  /*bc00*/  @!P0 NANOSLEEP.SYNCS 0x989680 ;  /* 0x009896800000895d */ /* 0x010fea0003900000 */
[----:B------:R-:W4:Y:S02]  /*bc10*/  @!P0 SYNCS.PHASECHK.TRANS64 P0, [R2+URZ+0x2a800], R3 ;  /* 0x02a80003020085a7 */ /* 0x000f24000800007f */
[----:B----4-:R-:W-:Y:S05]  /*bc20*/  @!P0 BRA `(.L_x_572) ;  /* 0xfffffffc00f08947 */ /* 0x010fea000383ffff */
.L_x_571:
[----:B------:R-:W-:Y:S05]  /*bc30*/  BSYNC B0 ;  /* 0x0000000000007941 */ /* 0x000fea0003800000 */
.L_x_570:
[----:B------:R-:W-:Y:S05]  /*bc40*/  BRA `(.L_x_573) ;  /* 0x0000005800747947 */ /* 0x000fea0003800000 */
.L_x_569:
[----:B-----5:R-:W-:Y:S01]  /*bc50*/  SHF.R.S32.HI R0, RZ, 0x1f, R141 ;  /* 0x0000001fff007819 */ /* 0x020fe2000001148d */
[----:B------:R-:W-:Y:S01]  /*bc60*/  ULOP3.LUT UP0, URZ, UR59, 0x3ff, URZ, 0xc0, !UPT ;  /* 0x000003ff3b3f7892 */ /* 0x000fe2000f80c03f */
[----:B------:R-:W-:Y:S01]  /*bc70*/  ULDC.64 UR4, c[0x0][0x3f8] ;  /* 0x0000fe0000047ab9 */ /* 0x000fe20000000a00 */
[----:B------:R-:W-:Y:S02]  /*bc80*/  ULDC.64 UR6, c[0x0][0x408] ;  /* 0x0001020000067ab9 */ /* 0x000fe40000000a00 */
[C---:B------:R-:W-:Y:S02]  /*bc90*/  IMAD R4, R0.reuse, UR4, RZ ;  /* 0x0000000400047c24 */ /* 0x040fe4000f8e02ff */
[----:B------:R-:W-:Y:S01]  /*bca0*/  IMAD R0, R0, UR6, RZ ;  /* 0x0000000600007c24 */ /* 0x000fe2000f8e02ff */
[----:B------:R-:W-:Y:S01]  /*bcb0*/  PLOP3.LUT P2, PT, PT, PT, UP0, 0x80, 0x0 ;  /* 0x000000000000781c */ /* 0x000fe20003f4f008 */
[C---:B------:R-:W-:Y:S02]  /*bcc0*/  IMAD R3, R141.reuse, UR5, R4 ;  /* 0x000000058d037c24 */ /* 0x040fe4000f8e0204 */
[----:B------:R-:W-:Y:S01]  /*bcd0*/  IMAD.WIDE.U32 R42, R141, UR4, RZ ;  /* 0x000000048d2a7c25 */ /* 0x000fe2000f8e00ff */
[----:B------:R-:W-:-:S03]  /*bce0*/  ULDC.64 UR4, c[0x0][0x3e8] ;  /* 0x0000fa0000047ab9 */ /* 0x000fc60000000a00 */
[C---:B------:R-:W-:Y:S01]  /*bcf0*/  IMAD R37, R141.reuse, UR7, R0 ;  /* 0x000000078d257c24 */ /* 0x040fe2000f8e0200 */
[----:B------:R-:W-:Y:S01]  /*bd00*/  LEA R39, P0, R42, UR4, 0x1 ;  /* 0x000000042a277c11 */ /* 0x000fe2000f8008ff */
[----:B------:R-:W-:Y:S01]  /*bd10*/  IMAD.WIDE.U32 R4, R141, UR6, RZ ;  /* 0x000000068d047c25 */ /* 0x000fe2000f8e00ff */
[----:B------:R-:W-:-:S03]  /*bd20*/  ULDC.64 UR6, c[0x0][0x400] ;  /* 0x0001000000067ab9 */ /* 0x000fc60000000a00 */
[----:B------:R-:W-:Y:S01]  /*bd30*/  IMAD.IADD R3, R3, 0x1, R43 ;  /* 0x0000000103037824 */ /* 0x000fe200078e022b */
[----:B------:R-:W-:Y:S01]  /*bd40*/  LEA R40, P1, R4, UR6, 0x1 ;  /* 0x0000000604287c11 */ /* 0x000fe2000f8208ff */
[----:B------:R-:W-:-:S03]  /*bd50*/  IMAD.IADD R37, R37, 0x1, R5 ;  /* 0x0000000125257824 */ /* 0x000fc600078e0205 */
[----:B------:R-:W-:Y:S02]  /*bd60*/  LEA.HI.X R42, R42, UR5, R3, 0x1, P0 ;  /* 0x000000052a2a7c11 */ /* 0x000fe400080f0c03 */
[----:B------:R-:W-:Y:S01]  /*bd70*/  LEA.HI.X R37, R4, UR7, R37, 0x1, P1 ;  /* 0x0000000704257c11 */ /* 0x000fe200088f0c25 */
        /* <DEDUP_REMOVED lines=16> */
[----:B-1-3--:R-:W-:Y:S05]  /*be80*/  CALL.ABS.NOINC R14 ;  /* 0x000000000e007343 */ /* 0x00afea0003c00000 */
.L_x_574:
[----:B------:R-:W-:Y:S01]  /*be90*/  ULDC.U8 UR4, c[0x0][0x410] ;  /* 0x0001040000047ab9 */ /* 0x000fe20000000000 */
[----:B------:R-:W-:Y:S01]  /*bea0*/  BSSY B0, `(.L_x_575) ;  /* 0x000056f000007945 */ /* 0x000fe20003800000 */
[----:B------:R-:W-:Y:S01]  /*beb0*/  ISETP.NE.AND P0, PT, RZ, UR4, PT ;  /* 0x00000004ff007c0c */ /* 0x000fe2000bf05270 */
[----:B0-----:R-:W-:-:S12]  /*bec0*/  IMAD R6, R145, 0x80, R166 ;  /* 0x0000008091067824 */ /* 0x001fd800078e02a6 */
[----:B------:R-:W-:Y:S05]  /*bed0*/  @!P0 BRA `(.L_x_576) ;  /* 0x0000002800a88947 */ /* 0x000fea0003800000 */
[----:B------:R-:W-:-:S03]  /*bee0*/  UMOV UR4, 0xffffffff ;  /* 0xffffffff00047882 */ /* 0x000fc60000000000 */
[----:B------:R-:W-:Y:S05]  /*bef0*/  BRA.DIV UR4, `(.L_x_577) ;  /* 0x0000015e04707947 */ /* 0x000fea000b800000 */
[----:B------:R-:W0:Y:S04]  /*bf00*/  SHFL.IDX PT, R42, R42, RZ, 0x1c1f ;  /* 0x001c1fff2a2a7589 */ /* 0x000e2800000e0000 */
[----:B------:R-:W1:Y:S04]  /*bf10*/  SHFL.IDX PT, R39, R39, RZ, 0x1c1f ;  /* 0x001c1fff27277589 */ /* 0x000e6800000e0000 */
[----:B------:R2:W4:Y:S04]  /*bf20*/  SHFL.IDX PT, R44, R37, RZ, 0x1c1f ;  /* 0x001c1fff252c7589 */ /* 0x00052800000e0000 */
[----:B------:R2:W0:Y:S02]  /*bf30*/  SHFL.IDX PT, R41, R40, RZ, 0x1c1f ;  /* 0x001c1fff28297589 */ /* 0x00042400000e0000 */
.L_x_824:
[----:B------:R-:W-:Y:S01]  /*bf40*/  ULDC UR4, c[0x0][0x448] ;  /* 0x0001120000047ab9 */ /* 0x000fe20000000800 */
[----:B------:R-:W-:Y:S01]  /*bf50*/  LOP3.LUT R3, R177, 0x18, R16, 0xf8, !PT ;  /* 0x00000018b1037812 */ /* 0x000fe200078ef810 */
[----:B--2---:R-:W-:Y:S01]  /*bf60*/  IMAD R37, R143, UR4, RZ ;  /* 0x000000048f257c24 */ /* 0x004fe2000f8e02ff */
[----:B------:R-:W-:Y:S01]  /*bf70*/  BSSY B1, `(.L_x_578) ;  /* 0x0000050000017945 */ /* 0x000fe20003800000 */
[----:B------:R-:W-:Y:S02]  /*bf80*/  LOP3.LUT P0, RZ, R219, 0x4, RZ, 0xc0, !PT ;  /* 0x00000004dbff7812 */ /* 0x000fe4000780c0ff */
[----:B------:R-:W-:Y:S02]  /*bf90*/  CS2R R4, SRZ ;  /* 0x0000000000047805 */ /* 0x000fe4000001ff00 */
[----:B------:R-:W-:Y:S02]  /*bfa0*/  LOP3.LUT R0, R3, R178, RZ, 0x3c, !PT ;  /* 0x000000b203007212 */ /* 0x000fe400078e3cff */
[----:B------:R-:W-:-:S02]  /*bfb0*/  CS2R R8, SRZ ;  /* 0x0000000000087805 */ /* 0x000fc4000001ff00 */
[----:B------:R-:W-:Y:S01]  /*bfc0*/  ISETP.GE.AND P1, PT, R6, R37, PT ;  /* 0x000000250600720c */ /* 0x000fe20003f26270 */
[----:B------:R-:W-:Y:S01]  /*bfd0*/  IMAD R37, R145, -0x80, R37 ;  /* 0xffffff8091257824 */ /* 0x000fe200078e0225 */
[----:B------:R-:W-:Y:S01]  /*bfe0*/  CS2R R6, SRZ ;  /* 0x0000000000067805 */ /* 0x000fe2000001ff00 */
[----:B------:R-:W-:Y:S01]  /*bff0*/  IMAD.IADD R3, R179, 0x1, R0 ;  /* 0x00000001b3037824 */ /* 0x000fe200078e0200 */
[----:B------:R-:W-:Y:S02]  /*c000*/  CS2R R10, SRZ ;  /* 0x00000000000a7805 */ /* 0x000fe4000001ff00 */
[----:B------:R-:W-:Y:S02]  /*c010*/  CS2R R12, SRZ ;  /* 0x00000000000c7805 */ /* 0x000fe4000001ff00 */
[----:B------:R-:W-:Y:S01]  /*c020*/  CS2R R14, SRZ ;  /* 0x00000000000e7805 */ /* 0x000fe2000001ff00 */
[----:B------:R-:W-:Y:S01]  /*c030*/  IMAD R3, R3, 0x2, R2 ;  /* 0x0000000203037824 */ /* 0x000fe200078e0202 */
[----:B------:R-:W-:-:S02]  /*c040*/  CS2R R20, SRZ ;  /* 0x0000000000147805 */ /* 0x000fc4000001ff00 */
[----:B------:R-:W-:Y:S02]  /*c050*/  CS2R R24, SRZ ;  /* 0x0000000000187805 */ /* 0x000fe4000001ff00 */
[----:B------:R-:W-:Y:S02]  /*c060*/  CS2R R26, SRZ ;  /* 0x00000000001a7805 */ /* 0x000fe4000001ff00 */
[----:B------:R-:W-:Y:S02]  /*c070*/  CS2R R28, SRZ ;  /* 0x00000000001c7805 */ /* 0x000fe4000001ff00 */
[----:B---3--:R-:W-:Y:S02]  /*c080*/  CS2R R30, SRZ ;  /* 0x00000000001e7805 */ /* 0x008fe4000001ff00 */
[C---:B------:R-:W-:Y:S01]  /*c090*/  IADD3 R43, R3.reuse, 0xc400, RZ ;  /* 0x0000c400032b7810 */ /* 0x040fe20007ffe0ff */
[----:B------:R-:W-:Y:S01]  /*c0a0*/  VIADD R0, R3, 0xc440 ;  /* 0x0000c44003007836 */ /* 0x000fe20000000000 */
[----:B------:R-:W-:Y:S01]  /*c0b0*/  CS2R R32, SRZ ;  /* 0x0000000000207805 */ /* 0x000fe2000001ff00 */
[----:B------:R-:W-:Y:S06]  /*c0c0*/  @P1 BRA `(.L_x_579) ;  /* 0x0000000000e81947 */ /* 0x000fec0003800000 */
[----:B------:R-:W2:Y:S01]  /*c0d0*/  LDL R40, [R1+0x3c] ;  /* 0x00003c0001287983 */ /* 0x000ea20000100800 */
[----:B------:R-:W-:Y:S01]  /*c0e0*/  ULDC UR4, c[0x0][0x3f4] ;  /* 0x0000fd0000047ab9 */ /* 0x000fe20000000800 */
[----:B------:R-:W-:Y:S02]  /*c0f0*/  CS2R R20, SRZ ;  /* 0x0000000000147805 */ /* 0x000fe4000001ff00 */
[----:B------:R-:W-:Y:S02]  /*c100*/  ISETP.GE.AND P2, PT, R160, UR4, PT ;  /* 0x00000004a0007c0c */ /* 0x000fe4000bf46270 */
[----:B------:R-:W-:Y:S02]  /*c110*/  CS2R R4, SRZ ;  /* 0x0000000000047805 */ /* 0x000fe4000001ff00 */
[----:B------:R-:W-:Y:S02]  /*c120*/  ISETP.GE.AND P3, PT, R170, UR4, PT ;  /* 0x00000004aa007c0c */ /* 0x000fe4000bf66270 */
[----:B------:R-:W-:-:S02]  /*c130*/  CS2R R24, SRZ ;  /* 0x0000000000187805 */ /* 0x000fc4000001ff00 */
[----:B------:R-:W-:-:S05]  /*c140*/  ISETP.GE.AND P4, PT, R169, UR4, PT ;  /* 0x00000004a9007c0c */ /* 0x000fca000bf86270 */
[----:B-1----:R-:W-:Y:S02]  /*c150*/  @!P2 IMAD.MOV.U32 R8, RZ, RZ, R39 ;  /* 0x000000ffff08a224 */ /* 0x002fe400078e0027 */
[----:B0-----:R-:W-:Y:S02]  /*c160*/  @!P2 IMAD.MOV.U32 R9, RZ, RZ, R42 ;  /* 0x000000ffff09a224 */ /* 0x001fe400078e002a */
[----:B------:R-:W-:Y:S01]  /*c170*/  @!P3 IADD3 R28, P1, R39, R222, RZ ;  /* 0x000000de271cb210 */ /* 0x000fe20007f3e0ff */
[----:B------:R-:W-:Y:S02]  /*c180*/  @!P2 IMAD.MOV.U32 R6, RZ, RZ, R41 ;  /* 0x000000ffff06a224 */ /* 0x000fe400078e0029 */
[----:B----4-:R-:W-:Y:S02]  /*c190*/  @!P2 IMAD.MOV.U32 R7, RZ, RZ, R44 ;  /* 0x000000ffff07a224 */ /* 0x010fe400078e002c */
[----:B------:R-:W-:-:S04]  /*c1a0*/  @!P2 IMAD.WIDE R8, R160, 0x2, R8 ;  /* 0x00000002a008a825 */ /* 0x000fc800078e0208 */
[----:B------:R-:W-:Y:S01]  /*c1b0*/  @!P2 IMAD.WIDE R30, R160, 0x2, R6 ;  /* 0x00000002a01ea825 */ /* 0x000fe200078e0206 */
[----:B------:R0:W5:Y:S03]  /*c1c0*/  @!P2 LD.E.64 R20, desc[UR56][R8.64] ;  /* 0x000000380814a980 */ /* 0x000166000c101b00 */
[----:B------:R-:W-:Y:S01]  /*c1d0*/  @!P3 IMAD.X R29, R42, 0x1, R221, P1 ;  /* 0x000000012a1db824 */ /* 0x000fe200008e06dd */
[----:B------:R-:W5:Y:S01]  /*c1e0*/  @!P2 LD.E.64 R4, desc[UR56][R30.64] ;  /* 0x000000381e04a980 */ /* 0x000f62000c101b00 */
[----:B------:R-:W-:Y:S02]  /*c1f0*/  @!P3 IADD3 R10, P1, R41, R222, RZ ;  /* 0x000000de290ab210 */ /* 0x000fe40007f3e0ff */
[----:B------:R-:W-:Y:S02]  /*c200*/  ISETP.GE.AND P2, PT, R172, UR4, PT ;  /* 0x00000004ac007c0c */ /* 0x000fe4000bf46270 */
[----:B------:R-:W-:-:S02]  /*c210*/  CS2R R6, SRZ ;  /* 0x0000000000067805 */ /* 0x000fc4000001ff00 */
[-C--:B------:R-:W-:Y:S02]  /*c220*/  @!P4 IADD3 R12, P5, R39, R224.reuse, RZ ;  /* 0x000000e0270cc210 */ /* 0x080fe40007fbe0ff */
[----:B------:R-:W-:Y:S01]  /*c230*/  @!P4 IADD3 R14, P6, R41, R224, RZ ;  /* 0x000000e0290ec210 */ /* 0x000fe20007fde0ff */
[----:B------:R-:W-:Y:S01]  /*c240*/  @!P3 IMAD.X R11, R44, 0x1, R221, P1 ;  /* 0x000000012c0bb824 */ /* 0x000fe200008e06dd */
[----:B------:R-:W-:Y:S02]  /*c250*/  ISETP.GE.AND P1, PT, R171, UR4, PT ;  /* 0x00000004ab007c0c */ /* 0x000fe4000bf26270 */
[----:B------:R-:W-:Y:S02]  /*c260*/  CS2R R26, SRZ ;  /* 0x00000000001a7805 */ /* 0x000fe4000001ff00 */
[----:B0-----:R-:W-:Y:S01]  /*c270*/  CS2R R8, SRZ ;  /* 0x0000000000087805 */ /* 0x001fe2000001ff00 */
[--C-:B------:R-:W-:Y:S01]  /*c280*/  @!P4 IMAD.X R13, R42, 0x1, R223.reuse, P5 ;  /* 0x000000012a0dc824 */ /* 0x100fe200028e06df */
[----:B------:R0:W5:Y:S01]  /*c290*/  @!P3 LD.E.64 R24, desc[UR56][R28.64] ;  /* 0x000000381c18b980 */ /* 0x000162000c101b00 */
[----:B------:R-:W-:-:S03]  /*c2a0*/  @!P4 IMAD.X R15, R44, 0x1, R223, P6 ;  /* 0x000000012c0fc824 */ /* 0x000fc600030e06df */
[----:B------:R1:W5:Y:S01]  /*c2b0*/  @!P3 LD.E.64 R6, desc[UR56][R10.64] ;  /* 0x000000380a06b980 */ /* 0x000362000c101b00 */
[----:B------:R-:W-:-:S03]  /*c2c0*/  ISETP.GE.AND P3, PT, R173, UR4, PT ;  /* 0x00000004ad007c0c */ /* 0x000fc6000bf66270 */
[----:B------:R3:W5:Y:S04]  /*c2d0*/  @!P4 LD.E.64 R26, desc[UR56][R12.64] ;  /* 0x000000380c1ac980 */ /* 0x000768000c101b00 */
[----:B------:R4:W5:Y:S01]  /*c2e0*/  @!P4 LD.E.64 R8, desc[UR56][R14.64] ;  /* 0x000000380e08c980 */ /* 0x000962000c101b00 */
[----:B0-----:R-:W-:Y:S02]  /*c2f0*/  CS2R R28, SRZ ;  /* 0x00000000001c7805 */ /* 0x001fe4000001ff00 */
[----:B-1----:R-:W-:Y:S02]  /*c300*/  CS2R R10, SRZ ;  /* 0x00000000000a7805 */ /* 0x002fe4000001ff00 */
[-C--:B---3--:R-:W-:Y:S02]  /*c310*/  @!P2 IADD3 R12, P4, R39, R226.reuse, RZ ;  /* 0x000000e2270ca210 */ /* 0x088fe40007f9e0ff */
[----:B----4-:R-:W-:-:S03]  /*c320*/  @!P2 IADD3 R14, P5, R41, R226, RZ ;  /* 0x000000e2290ea210 */ /* 0x010fc60007fbe0ff */
[--C-:B------:R-:W-:Y:S01]  /*c330*/  @!P2 IMAD.X R13, R42, 0x1, R225.reuse, P4 ;  /* 0x000000012a0da824 */ /* 0x100fe200020e06e1 */
[-C--:B------:R-:W-:Y:S01]  /*c340*/  @!P1 IADD3 R32, P6, R39, R228.reuse, RZ ;  /* 0x000000e427209210 */ /* 0x080fe20007fde0ff */
[----:B------:R-:W-:Y:S01]  /*c350*/  @!P2 IMAD.X R15, R44, 0x1, R225, P5 ;  /* 0x000000012c0fa824 */ /* 0x000fe200028e06e1 */
[----:B------:R-:W-:Y:S02]  /*c360*/  CS2R R30, SRZ ;  /* 0x00000000001e7805 */ /* 0x000fe4000001ff00 */
[----:B------:R-:W-:Y:S01]  /*c370*/  @!P1 IADD3.X R33, R42, R227, RZ, P6, !PT ;  /* 0x000000e32a219210 */ /* 0x000fe200037fe4ff */
[----:B------:R0:W5:Y:S04]  /*c380*/  @!P2 LD.E.64 R28, desc[UR56][R12.64] ;  /* 0x000000380c1ca980 */ /* 0x000168000c101b00 */
[----:B------:R1:W5:Y:S01]  /*c390*/  @!P2 LD.E.64 R10, desc[UR56][R14.64] ;  /* 0x000000380e0aa980 */ /* 0x000362000c101b00 */
[----:B------:R-:W-:-:S03]  /*c3a0*/  @!P1 IADD3 R34, P2, R41, R228, RZ ;  /* 0x000000e429229210 */ /* 0x000fc60007f5e0ff */
[----:B------:R3:W5:Y:S01]  /*c3b0*/  @!P1 LD.E.64 R30, desc[UR56][R32.64] ;  /* 0x00000038201e9980 */ /* 0x000762000c101b00 */
[----:B0-----:R-:W-:Y:S01]  /*c3c0*/  CS2R R12, SRZ ;  /* 0x00000000000c7805 */ /* 0x001fe2000001ff00 */
[----:B------:R-:W-:Y:S01]  /*c3d0*/  @!P1 IMAD.X R35, R44, 0x1, R227, P2 ;  /* 0x000000012c239824 */ /* 0x000fe200010e06e3 */
[----:B-1----:R-:W-:-:S04]  /*c3e0*/  CS2R R14, SRZ ;  /* 0x00000000000e7805 */ /* 0x002fc8000001ff00 */
[----:B------:R0:W5:Y:S01]  /*c3f0*/  @!P1 LD.E.64 R12, desc[UR56][R34.64] ;  /* 0x00000038220c9980 */ /* 0x000162000c101b00 */
[----:B---3--:R-:W-:Y:S02]  /*c400*/  CS2R R32, SRZ ;  /* 0x0000000000207805 */ /* 0x008fe4000001ff00 */
[-C--:B--2---:R-:W-:Y:S02]  /*c410*/  @!P3 IADD3 R38, P4, R39, R40.reuse, RZ ;  /* 0x000000282726b210 */ /* 0x084fe40007f9e0ff */
[----:B------:R-:W-:-:S03]  /*c420*/  @!P3 IADD3 R40, P5, R41, R40, RZ ;  /* 0x000000282928b210 */ /* 0x000fc60007fbe0ff */
[--C-:B------:R-:W-:Y:S02]  /*c430*/  @!P3 IMAD.X R39, R42, 0x1, R229.reuse, P4 ;  /* 0x000000012a27b824 */ /* 0x100fe400020e06e5 */
[----:B------:R-:W-:-:S03]  /*c440*/  @!P3 IMAD.X R41, R44, 0x1, R229, P5 ;  /* 0x000000012c29b824 */ /* 0x000fc600028e06e5 */
[----:B------:R0:W5:Y:S04]  /*c450*/  @!P3 LD.E.64 R32, desc[UR56][R38.64] ;  /* 0x000000382620b980 */ /* 0x000168000c101b00 */
[----:B------:R0:W5:Y:S02]  /*c460*/  @!P3 LD.E.64 R14, desc[UR56][R40.64] ;  /* 0x00000038280eb980 */ /* 0x000164000c101b00 */
.L_x_579:
[----:B------:R-:W-:Y:S05]  /*c470*/  BSYNC B1 ;  /* 0x0000000000017941 */ /* 0x000fea0003800000 */
.L_x_578:
[----:B0----5:R-:W-:Y:S01]  /*c480*/  IMAD.MOV.U32 R34, RZ, RZ, R20 ;  /* 0x000000ffff227224 */ /* 0x021fe200078e0014 */
[----:B------:R-:W-:Y:S01]  /*c490*/  SHF.R.U64 R69, R20, 0x10, R21 ;  /* 0x0000001014457819 */ /* 0x000fe20000001215 */
[----:B------:R-:W-:Y:S01]  /*c4a0*/  IMAD.MOV.U32 R20, RZ, RZ, R24 ;  /* 0x000000ffff147224 */ /* 0x000fe200078e0018 */
[----:B------:R-:W-:Y:S01]  /*c4b0*/  SHF.R.U64 R67, R24, 0x10, R25 ;  /* 0x0000001018437819 */ /* 0x000fe20000001219 */
[----:B------:R-:W-:Y:S01]  /*c4c0*/  IMAD.MOV.U32 R35, RZ, RZ, R21 ;  /* 0x000000ffff237224 */ /* 0x000fe200078e0015 */
[----:B------:R-:W-:Y:S01]  /*c4d0*/  LEA.HI R24, R191, R191, RZ, 0x1 ;  /* 0x000000bfbf187211 */ /* 0x000fe200078f08ff */
[----:B------:R-:W-:Y:S01]  /*c4e0*/  IMAD.MOV.U32 R38, RZ, RZ, R5 ;  /* 0x000000ffff267224 */ /* 0x000fe200078e0005 */
[----:B------:R-:W-:Y:S01]  /*c4f0*/  SHF.R.U32.HI R66, RZ, 0x10, R21 ;  /* 0x00000010ff427819 */ /* 0x000fe20000011615 */
[--C-:B------:R-:W-:Y:S01]  /*c500*/  IMAD.MOV.U32 R21, RZ, RZ, R25.reuse ;  /* 0x000000ffff157224 */ /* 0x100fe200078e0019 */
[----:B------:R-:W-:Y:S01]  /*c510*/  LOP3.LUT R24, R24, 0xfffffffe, RZ, 0xc0, !PT ;  /* 0xfffffffe18187812 */ /* 0x000fe200078ec0ff */
[----:B------:R-:W-:Y:S01]  /*c520*/  @P0 VIADD R0, R43, 0xffffffc0 ;  /* 0xffffffc02b000836 */ /* 0x000fe20000000000 */
[----:B------:R-:W-:Y:S01]  /*c530*/  SHF.R.U32.HI R64, RZ, 0x10, R25 ;  /* 0x00000010ff407819 */ /* 0x000fe20000011619 */
[----:B-1----:R-:W-:Y:S01]  /*c540*/  IMAD.MOV.U32 R39, RZ, RZ, R26 ;  /* 0x000000ffff277224 */ /* 0x002fe200078e001a */
[--C-:B------:R-:W-:Y:S01]  /*c550*/  SHF.R.U64 R59, R4, 0x10, R5.reuse ;  /* 0x00000010043b7819 */ /* 0x100fe20000001205 */
[----:B------:R-:W-:Y:S01]  /*c560*/  IMAD.IADD R25, R191, 0x1, -R24 ;  /* 0x00000001bf197824 */ /* 0x000fe200078e0a18 */
[----:B------:R-:W-:Y:S01]  /*c570*/  SHF.R.U32.HI R57, RZ, 0x10, R5 ;  /* 0x00000010ff397819 */ /* 0x000fe20000011605 */
[----:B------:R-:W-:Y:S01]  /*c580*/  IMAD.MOV.U32 R41, RZ, RZ, R28 ;  /* 0x000000ffff297224 */ /* 0x000fe200078e001c */
[----:B------:R-:W-:Y:S01]  /*c590*/  SHF.R.U64 R26, R26, 0x10, R27 ;  /* 0x000000101a1a7819 */ /* 0x000fe2000000121b */
[----:B------:R-:W-:Y:S01]  /*c5a0*/  IMAD.MOV.U32 R45, RZ, RZ, R32 ;  /* 0x000000ffff2d7224 */ /* 0x000fe200078e0020 */
[----:B------:R-:W-:Y:S01]  /*c5b0*/  SHF.L.U32 R5, R25, 0x1f, RZ ;  /* 0x0000001f19057819 */ /* 0x000fe200000006ff */
[----:B------:R-:W-:Y:S01]  /*c5c0*/  IMAD.MOV.U32 R46, RZ, RZ, R33 ;  /* 0x000000ffff2e7224 */ /* 0x000fe200078e0021 */
[----:B------:R-:W-:Y:S01]  /*c5d0*/  SHF.R.U64 R62, R28, 0x10, R29 ;  /* 0x000000101c3e7819 */ /* 0x000fe2000000121d */
[----:B------:R-:W-:Y:S01]  /*c5e0*/  IMAD.MOV.U32 R24, RZ, RZ, R4 ;  /* 0x000000ffff187224 */ /* 0x000fe200078e0004 */
[----:B------:R-:W0:Y:S01]  /*c5f0*/  SYNCS.PHASECHK.TRANS64.TRYWAIT P0, [R2+URZ+0x2a800], R5 ;  /* 0x02a80005020075a7 */ /* 0x000e22000800017f */
[----:B------:R-:W-:Y:S01]  /*c600*/  MOV R42, R29 ;  /* 0x0000001d002a7202 */ /* 0x000fe20000000f00 */
[----:B------:R-:W-:Y:S01]  /*c610*/  IMAD.MOV.U32 R40, RZ, RZ, R27 ;  /* 0x000000ffff287224 */ /* 0x000fe200078e001b */
[----:B------:R-:W-:Y:S01]  /*c620*/  SHF.R.U32.HI R65, RZ, 0x10, R29 ;  /* 0x00000010ff417819 */ /* 0x000fe2000001161d */
[----:B------:R-:W-:Y:S01]  /*c630*/  IMAD.MOV.U32 R43, RZ, RZ, R30 ;  /* 0x000000ffff2b7224 */ /* 0x000fe200078e001e */
[----:B------:R-:W-:Y:S01]  /*c640*/  SHF.R.U64 R58, R32, 0x10, R33 ;  /* 0x00000010203a7819 */ /* 0x000fe20000001221 */
[----:B----4-:R-:W-:Y:S01]  /*c650*/  IMAD.MOV.U32 R44, RZ, RZ, R31 ;  /* 0x000000ffff2c7224 */ /* 0x010fe200078e001f */
[----:B------:R-:W-:Y:S01]  /*c660*/  SHF.R.U32.HI R61, RZ, 0x10, R33 ;  /* 0x00000010ff3d7819 */ /* 0x000fe20000011621 */
[----:B------:R-:W-:Y:S01]  /*c670*/  IMAD.MOV.U32 R32, RZ, RZ, R6 ;  /* 0x000000ffff207224 */ /* 0x000fe200078e0006 */
[----:B------:R-:W-:Y:S01]  /*c680*/  PRMT R26, R39, 0x5410, R26 ;  /* 0x00005410271a7816 */ /* 0x000fe2000000001a */
[----:B------:R-:W-:Y:S01]  /*c690*/  IMAD.MOV.U32 R33, RZ, RZ, R7 ;  /* 0x000000ffff217224 */ /* 0x000fe200078e0007 */
[----:B------:R-:W-:Y:S01]  /*c6a0*/  SHF.R.U32.HI R27, RZ, 0x10, R27 ;  /* 0x00000010ff1b7819 */ /* 0x000fe2000001161b */
[----:B------:R-:W-:Y:S01]  /*c6b0*/  IMAD.MOV.U32 R28, RZ, RZ, R8 ;  /* 0x000000ffff1c7224 */ /* 0x000fe200078e0008 */
[----:B------:R-:W-:Y:S01]  /*c6c0*/  SHF.R.U64 R60, R30, 0x10, R31 ;  /* 0x000000101e3c7819 */ /* 0x000fe2000000121f */
[----:B------:R-:W-:Y:S01]  /*c6d0*/  IMAD.MOV.U32 R29, RZ, RZ, R9 ;  /* 0x000000ffff1d7224 */ /* 0x000fe200078e0009 */
[----:B------:R-:W-:Y:S01]  /*c6e0*/  SHF.R.U32.HI R63, RZ, 0x10, R31 ;  /* 0x00000010ff3f7819 */ /* 0x000fe2000001161f */
[----:B------:R-:W-:Y:S01]  /*c6f0*/  IMAD.MOV.U32 R25, RZ, RZ, R11 ;  /* 0x000000ffff197224 */ /* 0x000fe200078e000b */
[--C-:B------:R-:W-:Y:S01]  /*c700*/  SHF.R.U64 R55, R6, 0x10, R7.reuse ;  /* 0x0000001006377819 */ /* 0x100fe20000001207 */
[----:B------:R-:W-:Y:S01]  /*c710*/  BSSY B1, `(.L_x_580) ;  /* 0x0000025000017945 */ /* 0x000fe20003800000 */
[----:B------:R-:W-:Y:S01]  /*c720*/  SHF.R.U32.HI R56, RZ, 0x10, R7 ;  /* 0x00000010ff387819 */ /* 0x000fe20000011607 */
[----:B------:R-:W-:Y:S01]  /*c730*/  IMAD.MOV.U32 R6, RZ, RZ, R12 ;  /* 0x000000ffff067224 */ /* 0x000fe200078e000c */
[----:B------:R-:W-:Y:S01]  /*c740*/  SHF.R.U64 R53, R8, 0x10, R9 ;  /* 0x0000001008357819 */ /* 0x000fe20000001209 */
[----:B------:R-:W-:Y:S01]  /*c750*/  IMAD.MOV.U32 R7, RZ, RZ, R13 ;  /* 0x000000ffff077224 */ /* 0x000fe200078e000d */
[----:B------:R-:W-:-:S02]  /*c760*/  SHF.R.U32.HI R54, RZ, 0x10, R9 ;  /* 0x00000010ff367819 */ /* 0x000fc40000011609 */
[----:B------:R-:W-:Y:S02]  /*c770*/  MOV R4, R10 ;  /* 0x0000000a00047202 */ /* 0x000fe40000000f00 */
[--C-:B------:R-:W-:Y:S01]  /*c780*/  SHF.R.U64 R51, R10, 0x10, R11.reuse ;  /* 0x000000100a337819 */ /* 0x100fe2000000120b */
[----:B------:R-:W-:Y:S01]  /*c790*/  IMAD.MOV.U32 R10, RZ, RZ, R14 ;  /* 0x000000ffff0a7224 */ /* 0x000fe200078e000e */
[----:B------:R-:W-:Y:S01]  /*c7a0*/  SHF.R.U32.HI R52, RZ, 0x10, R11 ;  /* 0x00000010ff347819 */ /* 0x000fe2000001160b */
[----:B------:R-:W-:Y:S01]  /*c7b0*/  IMAD.MOV.U32 R11, RZ, RZ, R15 ;  /* 0x000000ffff0b7224 */ /* 0x000fe200078e000f */
[----:B------:R-:W-:Y:S02]  /*c7c0*/  VIMNMX R39, R37, 0x80, PT ;  /* 0x0000008025277848 */ /* 0x000fe40003fe0100 */
[--C-:B------:R-:W-:Y:S02]  /*c7d0*/  SHF.R.U64 R49, R12, 0x10, R13.reuse ;  /* 0x000000100c317819 */ /* 0x100fe4000000120d */
[----:B------:R-:W-:-:S02]  /*c7e0*/  SHF.R.U32.HI R50, RZ, 0x10, R13 ;  /* 0x00000010ff327819 */ /* 0x000fc4000001160d */
[----:B------:R-:W-:Y:S02]  /*c7f0*/  PRMT R30, R20, 0x5410, R67 ;  /* 0x00005410141e7816 */ /* 0x000fe40000000043 */
[----:B------:R-:W-:Y:S02]  /*c800*/  PRMT R31, R21, 0x5410, R64 ;  /* 0x00005410151f7816 */ /* 0x000fe40000000040 */
[----:B------:R-:W-:Y:S02]  /*c810*/  PRMT R37, R24, 0x5410, R59 ;  /* 0x0000541018257816 */ /* 0x000fe4000000003b */
[--C-:B------:R-:W-:Y:S02]  /*c820*/  SHF.R.U64 R47, R14, 0x10, R15.reuse ;  /* 0x000000100e2f7819 */ /* 0x100fe4000000120f */
[----:B------:R-:W-:Y:S02]  /*c830*/  SHF.R.U32.HI R48, RZ, 0x10, R15 ;  /* 0x00000010ff307819 */ /* 0x000fe4000001160f */
[----:B------:R-:W-:-:S02]  /*c840*/  PRMT R34, R34, 0x5410, R69 ;  /* 0x0000541022227816 */ /* 0x000fc40000000045 */
[----:B------:R-:W-:Y:S02]  /*c850*/  PRMT R35, R35, 0x5410, R66 ;  /* 0x0000541023237816 */ /* 0x000fe40000000042 */
[----:B------:R-:W-:Y:S02]  /*c860*/  PRMT R27, R40, 0x5410, R27 ;  /* 0x00005410281b7816 */ /* 0x000fe4000000001b */
[----:B------:R-:W-:Y:S02]  /*c870*/  PRMT R20, R41, 0x5410, R62 ;  /* 0x0000541029147816 */ /* 0x000fe4000000003e */
[----:B------:R-:W-:Y:S02]  /*c880*/  PRMT R21, R42, 0x5410, R65 ;  /* 0x000054102a157816 */ /* 0x000fe40000000041 */
[----:B------:R-:W-:Y:S02]  /*c890*/  PRMT R12, R43, 0x5410, R60 ;  /* 0x000054102b0c7816 */ /* 0x000fe4000000003c */
[----:B------:R-:W-:-:S02]  /*c8a0*/  PRMT R13, R44, 0x5410, R63 ;  /* 0x000054102c0d7816 */ /* 0x000fc4000000003f */
[----:B------:R-:W-:Y:S02]  /*c8b0*/  PRMT R8, R45, 0x5410, R58 ;  /* 0x000054102d087816 */ /* 0x000fe4000000003a */
[----:B------:R-:W-:Y:S02]  /*c8c0*/  PRMT R9, R46, 0x5410, R61 ;  /* 0x000054102e097816 */ /* 0x000fe4000000003d */
[----:B------:R-:W-:Y:S02]  /*c8d0*/  ISETP.GE.AND P1, PT, R166, R39, PT ;  /* 0x00000027a600720c */ /* 0x000fe40003f26270 */
[----:B------:R-:W-:Y:S02]  /*c8e0*/  PRMT R38, R38, 0x5410, R57 ;  /* 0x0000541026267816 */ /* 0x000fe40000000039 */
[----:B------:R-:W-:Y:S02]  /*c8f0*/  PRMT R32, R32, 0x5410, R55 ;  /* 0x0000541020207816 */ /* 0x000fe40000000037 */
[----:B------:R-:W-:-:S02]  /*c900*/  PRMT R33, R33, 0x5410, R56 ;  /* 0x0000541021217816 */ /* 0x000fc40000000038 */
[----:B------:R-:W-:Y:S02]  /*c910*/  PRMT R28, R28, 0x5410, R53 ;  /* 0x000054101c1c7816 */ /* 0x000fe40000000035 */
[----:B------:R-:W-:Y:S02]  /*c920*/  PRMT R29, R29, 0x5410, R54 ;  /* 0x000054101d1d7816 */ /* 0x000fe40000000036 */
[----:B------:R-:W-:Y:S02]  /*c930*/  PRMT R24, R4, 0x5410, R51 ;  /* 0x0000541004187816 */ /* 0x000fe40000000033 */
[----:B------:R-:W-:Y:S01]  /*c940*/  PRMT R25, R25, 0x5410, R52 ;  /* 0x0000541019197816 */ /* 0x000fe20000000034 */
[----:B0-----:R-:W-:Y:S06]  /*c950*/  @!P0 BRA `(.L_x_581) ;  /* 0x00000154004c8947 */ /* 0x001fec0003800000 */
.L_x_825:
[----:B------:R-:W-:Y:S05]  /*c960*/  BSYNC B1 ;  /* 0x0000000000017941 */ /* 0x000fea0003800000 */
.L_x_580:
[----:B------:R-:W-:Y:S01]  /*c970*/  BSSY B1, `(.L_x_582) ;  /* 0x0000101000017945 */ /* 0x000fe20003800000 */
[----:B------:R-:W-:Y:S02]  /*c980*/  PRMT R14, R6, 0x5410, R49 ;  /* 0x00005410060e7816 */ /* 0x000fe40000000031 */
[----:B------:R-:W-:Y:S02]  /*c990*/  PRMT R15, R7, 0x5410, R50 ;  /* 0x00005410070f7816 */ /* 0x000fe40000000032 */
[----:B------:R-:W-:Y:S02]  /*c9a0*/  PRMT R10, R10, 0x5410, R47 ;  /* 0x000054100a0a7816 */ /* 0x000fe4000000002f */
[----:B------:R-:W-:Y:S01]  /*c9b0*/  PRMT R11, R11, 0x5410, R48 ;  /* 0x000054100b0b7816 */ /* 0x000fe20000000030 */
[----:B------:R-:W-:Y:S06]  /*c9c0*/  @P1 BRA `(.L_x_583) ;  /* 0x0000000c00ec1947 */ /* 0x000fec0003800000 */
[----:B------:R-:W1:Y:S01]  /*c9d0*/  LDC R4, c[0x0][0x3f4] ;  /* 0x0000fd00ff047b82 */ /* 0x000e620000000800 */
[----:B------:R-:W-:Y:S01]  /*c9e0*/  BSSY B2, `(.L_x_584) ;  /* 0x000002e000027945 */ /* 0x000fe20003800000 */
[-C--:B-1----:R-:W-:Y:S02]  /*c9f0*/  ISETP.GE.AND P0, PT, R160, R4.reuse, PT ;  /* 0x00000004a000720c */ /* 0x082fe40003f06270 */
[-C--:B------:R-:W-:Y:S02]  /*ca00*/  ISETP.GE.AND P1, PT, R170, R4.reuse, PT ;  /* 0x00000004aa00720c */ /* 0x080fe40003f26270 */
[-C--:B------:R-:W-:Y:S02]  /*ca10*/  ISETP.GE.AND P2, PT, R169, R4.reuse, PT ;  /* 0x00000004a900720c */ /* 0x080fe40003f46270 */
[-C--:B------:R-:W-:Y:S02]  /*ca20*/  ISETP.GE.AND P3, PT, R172, R4.reuse, PT ;  /* 0x00000004ac00720c */ /* 0x080fe40003f66270 */
[----:B------:R-:W-:-:S02]  /*ca30*/  ISETP.GE.AND P4, PT, R171, R4, PT ;  /* 0x00000004ab00720c */ /* 0x000fc40003f86270 */
[----:B------:R-:W-:-:S03]  /*ca40*/  ISETP.GE.AND P5, PT, R173, R4, PT ;  /* 0x00000004ad00720c */ /* 0x000fc60003fa6270 */
[----:B------:R-:W-:Y:S10]  /*ca50*/  @P0 BRA `(.L_x_585) ;  /* 0x0000000000980947 */ /* 0x000ff40003800000 */
[----:B0-----:R-:W0:Y:S01]  /*ca60*/  LDS.128 R4, [R3+0xc400] ;  /* 0x00c4000003047984 */ /* 0x001e220000000c00 */
[C---:B------:R-:W-:Y:S01]  /*ca70*/  IMAD.U32 R47, R37.reuse, 0x10000, RZ ;  /* 0x00010000252f7824 */ /* 0x040fe200078e00ff */
[----:B------:R-:W-:Y:S01]  /*ca80*/  LOP3.LUT R46, R37, 0xffff0000, RZ, 0xc0, !PT ;  /* 0xffff0000252e7812 */ /* 0x000fe200078ec0ff */
[C---:B------:R-:W-:Y:S01]  /*ca90*/  IMAD.U32 R45, R34.reuse, 0x10000, RZ ;  /* 0x00010000222d7824 */ /* 0x040fe200078e00ff */
[----:B------:R-:W-:Y:S01]  /*caa0*/  LOP3.LUT R44, R34, 0xffff0000, RZ, 0xc0, !PT ;  /* 0xffff0000222c7812 */ /* 0x000fe200078ec0ff */
[C---:B0-----:R-:W-:Y:S01]  /*cab0*/  IMAD.U32 R40, R4.reuse, 0x10000, RZ ;  /* 0x0001000004287824 */ /* 0x041fe200078e00ff */
[----:B------:R-:W-:Y:S01]  /*cac0*/  LOP3.LUT R4, R4, 0xffff0000, RZ, 0xc0, !PT ;  /* 0xffff000004047812 */ /* 0x000fe200078ec0ff */
[C---:B------:R-:W-:Y:S01]  /*cad0*/  IMAD.U32 R41, R5.reuse, 0x10000, RZ ;  /* 0x0001000005297824 */ /* 0x040fe200078e00ff */
[----:B------:R-:W-:Y:S01]  /*cae0*/  LOP3.LUT R5, R5, 0xffff0000, RZ, 0xc0, !PT ;  /* 0xffff000005057812 */ /* 0x000fe200078ec0ff */
[C---:B------:R-:W-:Y:S01]  /*caf0*/  IMAD.U32 R42, R6.reuse, 0x10000, RZ ;  /* 0x00010000062a7824 */ /* 0x040fe200078e00ff */
[----:B------:R-:W-:Y:S01]  /*cb00*/  LOP3.LUT R6, R6, 0xffff0000, RZ, 0xc0, !PT ;  /* 0xffff000006067812 */ /* 0x000fe200078ec0ff */
[C---:B------:R-:W-:Y:S01]  /*cb10*/  FMUL.FTZ R49, R4.reuse, R47 ;  /* 0x0000002f04317220 */ /* 0x040fe20000410000 */
[----:B------:R-:W-:Y:S01]  /*cb20*/  FMUL.FTZ R4, R4, R45 ;  /* 0x0000002d04047220 */ /* 0x000fe20000410000 */
[----:B------:R-:W-:-:S02]  /*cb30*/  IMAD.U32 R43, R7, 0x10000, RZ ;  /* 0x00010000072b7824 */ /* 0x000fc400078e00ff */
[----:B------:R-:W-:Y:S01]  /*cb40*/  FMUL.FTZ R50, R5, R46 ;  /* 0x0000002e05327220 */ /* 0x000fe20000410000 */
[C---:B------:R-:W-:Y:S01]  /*cb50*/  FFMA.FTZ R49, R40.reuse, R45, -R49 ;  /* 0x0000002d28317223 */ /* 0x040fe20000010831 */
[----:B------:R-:W-:Y:S01]  /*cb60*/  FFMA.FTZ R48, R40, R47, R4 ;  /* 0x0000002f28307223 */ /* 0x000fe20000010004 */
[----:B------:R-:W-:Y:S01]  /*cb70*/  LOP3.LUT R7, R7, 0xffff0000, RZ, 0xc0, !PT ;  /* 0xffff000007077812 */ /* 0x000fe200078ec0ff */
[-C--:B------:R-:W-:Y:S01]  /*cb80*/  FMUL.FTZ R52, R5, R44.reuse ;  /* 0x0000002c05347220 */ /* 0x080fe20000410000 */
[C---:B------:R-:W-:Y:S01]  /*cb90*/  SHF.L.U32 R45, R38.reuse, 0x10, RZ ;  /* 0x00000010262d7819 */ /* 0x040fe200000006ff */
[----:B------:R-:W-:Y:S01]  /*cba0*/  IMAD.U32 R5, R35, 0x10000, RZ ;  /* 0x0001000023057824 */ /* 0x000fe200078e00ff */
[----:B------:R-:W-:Y:S01]  /*cbb0*/  LOP3.LUT R40, R38, 0xffff0000, RZ, 0xc0, !PT ;  /* 0xffff000026287812 */ /* 0x000fe200078ec0ff */
[----:B------:R-:W-:Y:S01]  /*cbc0*/  FFMA.FTZ R50, R41, R44, -R50 ;  /* 0x0000002c29327223 */ /* 0x000fe20000010832 */
[----:B------:R-:W-:Y:S01]  /*cbd0*/  LOP3.LUT R4, R35, 0xffff0000, RZ, 0xc0, !PT ;  /* 0xffff000023047812 */ /* 0x000fe200078ec0ff */
[----:B------:R-:W-:Y:S01]  /*cbe0*/  FFMA.FTZ R41, R41, R46, R52 ;  /* 0x0000002e29297223 */ /* 0x000fe20000010034 */
[C---:B------:R-:W-:Y:S01]  /*cbf0*/  FMUL.FTZ R47, R6.reuse, R45 ;  /* 0x0000002d062f7220 */ /* 0x040fe20000410000 */
[-C--:B------:R-:W-:Y:S01]  /*cc00*/  FMUL.FTZ R44, R6, R5.reuse ;  /* 0x00000005062c7220 */ /* 0x080fe20000410000 */
[C---:B------:R-:W-:Y:S01]  /*cc10*/  FMUL.FTZ R46, R7.reuse, R40 ;  /* 0x00000028072e7220 */ /* 0x040fe20000410000 */
[-C--:B------:R-:W-:Y:S01]  /*cc20*/  FMUL.FTZ R51, R7, R4.reuse ;  /* 0x0000000407337220 */ /* 0x080fe20000410000 */
[C---:B------:R-:W-:Y:S01]  /*cc30*/  FFMA.FTZ R6, R42.reuse, R5, -R47 ;  /* 0x000000052a067223 */ /* 0x040fe2000001082f */
[----:B------:R-:W-:Y:S01]  /*cc40*/  FFMA.FTZ R45, R42, R45, R44 ;  /* 0x0000002d2a2d7223 */ /* 0x000fe2000001002c */
[C---:B------:R-:W-:Y:S01]  /*cc50*/  FFMA.FTZ R7, R43.reuse, R4, -R46 ;  /* 0x000000042b077223 */ /* 0x040fe2000001082e */
[----:B------:R-:W-:Y:S01]  /*cc60*/  FFMA.FTZ R40, R43, R40, R51 ;  /* 0x000000282b287223 */ /* 0x000fe20000010033 */
[----:B------:R-:W-:-:S02]  /*cc70*/  F2FP.BF16.F32.PACK_AB R4, R48, R49 ;  /* 0x000000313004723e */ /* 0x000fc400000010ff */
[----:B------:R-:W-:Y:S02]  /*cc80*/  F2FP.BF16.F32.PACK_AB R5, R41, R50 ;  /* 0x000000322905723e */ /* 0x000fe400000010ff */
[----:B------:R-:W-:Y:S02]  /*cc90*/  F2FP.BF16.F32.PACK_AB R6, R45, R6 ;  /* 0x000000062d06723e */ /* 0x000fe400000010ff */
[----:B------:R-:W-:-:S05]  /*cca0*/  F2FP.BF16.F32.PACK_AB R7, R40, R7 ;  /* 0x000000072807723e */ /* 0x000fca00000010ff */
[----:B------:R1:W-:Y:S02]  /*ccb0*/  STS.128 [R3+0xc400], R4 ;  /* 0x00c4000403007388 */ /* 0x0003e40000000c00 */
.L_x_585:
[----:B------:R-:W-:Y:S05]  /*ccc0*/  BSYNC B2 ;  /* 0x0000000000027941 */ /* 0x000fea0003800000 */
.L_x_584:
[----:B------:R-:W-:Y:S04]  /*ccd0*/  BSSY B2, `(.L_x_586) ;  /* 0x0000028000027945 */ /* 0x000fe80003800000 */
[----:B------:R-:W-:Y:S05]  /*cce0*/  @P1 BRA `(.L_x_587) ;  /* 0x0000000000981947 */ /* 0x000fea0003800000 */
[----:B01----:R-:W0:Y:S01]  /*ccf0*/  LDS.128 R4, [R0] ;  /* 0x0000000000047984 */ /* 0x003e220000000c00 */
        /* <DEDUP_REMOVED lines=18> */
[C---:B------:R-:W-:Y:S01]  /*ce20*/  LOP3.LUT R40, R33.reuse, 0xffff0000, RZ, 0xc0, !PT ;  /* 0xffff000021287812 */ /* 0x040fe200078ec0ff */
[----:B------:R-:W-:Y:S01]  /*ce30*/  IMAD.U32 R45, R33, 0x10000, RZ ;  /* 0x00010000212d7824 */ /* 0x000fe200078e00ff */
[C---:B------:R-:W-:Y:S01]  /*ce40*/  LOP3.LUT R4, R31.reuse, 0xffff0000, RZ, 0xc0, !PT ;  /* 0xffff00001f047812 */ /* 0x040fe200078ec0ff */
[----:B------:R-:W-:Y:S02]  /*ce50*/  IMAD.U32 R5, R31, 0x10000, RZ ;  /* 0x000100001f057824 */ /* 0x000fe400078e00ff */
[C---:B------:R-:W-:Y:S01]  /*ce60*/  FFMA.FTZ R50, R41.reuse, R44, -R50 ;  /* 0x0000002c29327223 */ /* 0x040fe20000010832 */
        /* <DEDUP_REMOVED lines=13> */
[----:B------:R2:W-:Y:S02]  /*cf40*/  STS.128 [R0], R4 ;  /* 0x0000000400007388 */ /* 0x0005e40000000c00 */
.L_x_587:
[----:B------:R-:W-:Y:S05]  /*cf50*/  BSYNC B2 ;  /* 0x0000000000027941 */ /* 0x000fea0003800000 */
.L_x_586:
[----:B------:R-:W-:Y:S04]  /*cf60*/  BSSY B2, `(.L_x_588) ;  /* 0x0000028000027945 */ /* 0x000fe80003800000 */
[----:B------:R-:W-:Y:S05]  /*cf70*/  @P2 BRA `(.L_x_589) ;  /* 0x0000000000982947 */ /* 0x000fea0003800000 */
[----:B012---:R-:W0:Y:S01]  /*cf80*/  LDS.128 R4, [R3+0x10400] ;  /* 0x0104000003047984 */ /* 0x007e220000000c00 */
[----:B------:R-:W-:Y:S01]  /*cf90*/  SHF.L.U32 R45, R26, 0x10, RZ ;  /* 0x000000101a2d7819 */ /* 0x000fe200000006ff */
[C---:B------:R-:W-:Y:S01]  /*cfa0*/  IMAD.U32 R47, R28.reuse, 0x10000, RZ ;  /* 0x000100001c2f7824 */ /* 0x040fe200078e00ff */
[----:B------:R-:W-:Y:S02]  /*cfb0*/  LOP3.LUT R46, R28, 0xffff0000, RZ, 0xc0, !PT ;  /* 0xffff00001c2e7812 */ /* 0x000fe400078ec0ff */
        /* <DEDUP_REMOVED lines=34> */
.L_x_589:
[----:B------:R-:W-:Y:S05]  /*d1e0*/  BSYNC B2 ;  /* 0x0000000000027941 */ /* 0x000fea0003800000 */
.L_x_588:
[----:B------:R-:W-:Y:S04]  /*d1f0*/  BSSY B2, `(.L_x_590) ;  /* 0x0000028000027945 */ /* 0x000fe80003800000 */
[----:B------:R-:W-:Y:S05]  /*d200*/  @P3 BRA `(.L_x_591) ;  /* 0x0000000000983947 */ /* 0x000fea0003800000 */
[----:B0123--:R-:W0:Y:S01]  /*d210*/  LDS.128 R4, [R0+0x4000] ;  /* 0x0040000000047984 */ /* 0x00fe220000000c00 */
        /* <DEDUP_REMOVED lines=37> */
.L_x_591:
[----:B------:R-:W-:Y:S05]  /*d470*/  BSYNC B2 ;  /* 0x0000000000027941 */ /* 0x000fea0003800000 */
.L_x_590:
[----:B------:R-:W-:Y:S04]  /*d480*/  BSSY B2, `(.L_x_592) ;  /* 0x0000028000027945 */ /* 0x000fe80003800000 */
[----:B------:R-:W-:Y:S05]  /*d490*/  @P4 BRA `(.L_x_593) ;  /* 0x0000000000984947 */ /* 0x000fea0003800000 */
[----:B01234-:R-:W0:Y:S01]  /*d4a0*/  LDS.128 R4, [R3+0x14400] ;  /* 0x0144000003047984 */ /* 0x01fe220000000c00 */
        /* <DEDUP_REMOVED lines=37> */
.L_x_593:
[----:B------:R-:W-:Y:S05]  /*d700*/  BSYNC B2 ;  /* 0x0000000000027941 */ /* 0x000fea0003800000 */
.L_x_592:
[----:B------:R-:W-:Y:S05]  /*d710*/  @P5 BRA `(.L_x_583) ;  /* 0x0000000000985947 */ /* 0x000fea0003800000 */
[----:B01234-:R-:W0:Y:S01]  /*d720*/  LDS.128 R4, [R0+0x8000] ;  /* 0x0080000000047984 */ /* 0x01fe220000000c00 */
        /* <DEDUP_REMOVED lines=37> */
.L_x_583:
[----:B------:R-:W-:Y:S05]  /*d980*/  BSYNC B1 ;  /* 0x0000000000017941 */ /* 0x000fea0003800000 */
.L_x_582:
[----:B01234-:R-:W-:-:S05]  /*d990*/  VIADD R4, R166, 0x40 ;  /* 0x00000040a6047836 */ /* 0x01ffca0000000000 */
[----:B------:R-:W-:-:S13]  /*d9a0*/  ISETP.GE.AND P0, PT, R4, R39, PT ;  /* 0x000000270400720c */ /* 0x000fda0003f06270 */
[----:B------:R-:W-:Y:S05]  /*d9b0*/  @P0 BRA `(.L_x_594) ;  /* 0x0000003800f40947 */ /* 0x000fea0003800000 */
[----:B------:R-:W0:Y:S01]  /*d9c0*/  LDC R4, c[0x0][0x3f4] ;  /* 0x0000fd00ff047b82 */ /* 0x000e220000000800 */
[----:B------:R-:W-:Y:S01]  /*d9d0*/  BSSY B1, `(.L_x_595) ;  /* 0x000002e000017945 */ /* 0x000fe20003800000 */
[-C--:B0-----:R-:W-:Y:S02]  /*d9e0*/  ISETP.GE.AND P0, PT, R160, R4.reuse, PT ;  /* 0x00000004a000720c */ /* 0x081fe40003f06270 */
[-C--:B------:R-:W-:Y:S02]  /*d9f0*/  ISETP.GE.AND P1, PT, R170, R4.reuse, PT ;  /* 0x00000004aa00720c */ /* 0x080fe40003f26270 */
[-C--:B------:R-:W-:Y:S02]  /*da00*/  ISETP.GE.AND P2, PT, R169, R4.reuse, PT ;  /* 0x00000004a900720c */ /* 0x080fe40003f46270 */
[-C--:B------:R-:W-:Y:S02]  /*da10*/  ISETP.GE.AND P3, PT, R172, R4.reuse, PT ;  /* 0x00000004ac00720c */ /* 0x080fe40003f66270 */
[----:B------:R-:W-:-:S02]  /*da20*/  ISETP.GE.AND P4, PT, R171, R4, PT ;  /* 0x00000004ab00720c */ /* 0x000fc40003f86270 */
[----:B------:R-:W-:-:S03]  /*da30*/  ISETP.GE.AND P5, PT, R173, R4, PT ;  /* 0x00000004ad00720c */ /* 0x000fc60003fa6270 */
[----:B------:R-:W-:Y:S10]  /*da40*/  @P0 BRA `(.L_x_596) ;  /* 0x0000000000980947 */ /* 0x000ff40003800000 */
[----:B------:R-:W0:Y:S01]  /*da50*/  LDS.128 R4, [R3+0xe400] ;  /* 0x00e4000003047984 */ /* 0x000e220000000c00 */
[C---:B------:R-:W-:Y:S01]  /*da60*/  IMAD.U32 R45, R37.reuse, 0x10000, RZ ;  /* 0x00010000252d7824 */ /* 0x040fe200078e00ff */
[----:B------:R-:W-:Y:S01]  /*da70*/  LOP3.LUT R48, R37, 0xffff0000, RZ, 0xc0, !PT ;  /* 0xffff000025307812 */ /* 0x000fe200078ec0ff */
[C---:B------:R-:W-:Y:S01]  /*da80*/  IMAD.U32 R43, R34.reuse, 0x10000, RZ ;  /* 0x00010000222b7824 */ /* 0x040fe200078e00ff */
[----:B------:R-:W-:Y:S02]  /*da90*/  LOP3.LUT R46, R34, 0xffff0000, RZ, 0xc0, !PT ;  /* 0xffff0000222e7812 */ /* 0x000fe400078ec0ff */
[----:B------:R-:W-:Y:S01]  /*daa0*/  LOP3.LUT R47, R38, 0xffff0000, RZ, 0xc0, !PT ;  /* 0xffff0000262f7812 */ /* 0x000fe200078ec0ff */
[C---:B0-----:R-:W-:Y:S01]  /*dab0*/  IMAD.U32 R39, R4.reuse, 0x10000, RZ ;  /* 0x0001000004277824 */ /* 0x041fe200078e00ff */
[----:B------:R-:W-:Y:S01]  /*dac0*/  LOP3.LUT R4, R4, 0xffff0000, RZ, 0xc0, !PT ;  /* 0xffff000004047812 */ /* 0x000fe200078ec0ff */
[C---:B------:R-:W-:Y:S01]  /*dad0*/  IMAD.U32 R40, R5.reuse, 0x10000, RZ ;  /* 0x0001000005287824 */ /* 0x040fe200078e00ff */
[----:B------:R-:W-:Y:S01]  /*dae0*/  LOP3.LUT R5, R5, 0xffff0000, RZ, 0xc0, !PT ;  /* 0xffff000005057812 */ /* 0x000fe200078ec0ff */
[----:B------:R-:W-:Y:S01]  /*daf0*/  IMAD.U32 R34, R6, 0x10000, RZ ;  /* 0x0001000006227824 */ /* 0x000fe200078e00ff */
[----:B------:R-:W-:Y:S01]  /*db00*/  SHF.L.U32 R37, R7, 0x10, RZ ;  /* 0x0000001007257819 */ /* 0x000fe200000006ff */
[-C--:B------:R-:W-:Y:S01]  /*db10*/  FMUL.FTZ R42, R45, R4.reuse ;  /* 0x000000042d2a7220 */ /* 0x080fe20000410000 */
[C---:B------:R-:W-:Y:S01]  /*db20*/  FMUL.FTZ R44, R43.reuse, R4 ;  /* 0x000000042b2c7220 */ /* 0x040fe20000410000 */
[----:B------:R-:W-:Y:S01]  /*db30*/  FMUL.FTZ R41, R48, R5 ;  /* 0x0000000530297220 */ /* 0x000fe20000410000 */
[----:B------:R-:W-:Y:S01]  /*db40*/  LOP3.LUT R6, R6, 0xffff0000, RZ, 0xc0, !PT ;  /* 0xffff000006067812 */ /* 0x000fe200078ec0ff */
[-C--:B------:R-:W-:Y:S01]  /*db50*/  FFMA.FTZ R4, R43, R39.reuse, -R42 ;  /* 0x000000272b047223 */ /* 0x080fe2000001082a */
[----:B------:R-:W-:Y:S01]  /*db60*/  FFMA.FTZ R39, R45, R39, R44 ;  /* 0x000000272d277223 */ /* 0x000fe2000001002c */
[C---:B------:R-:W-:Y:S01]  /*db70*/  FMUL.FTZ R43, R46.reuse, R5 ;  /* 0x000000052e2b7220 */ /* 0x040fe20000410000 */
[----:B------:R-:W-:Y:S01]  /*db80*/  LOP3.LUT R7, R7, 0xffff0000, RZ, 0xc0, !PT ;  /* 0xffff000007077812 */ /* 0x000fe200078ec0ff */
[----:B------:R-:W-:Y:S01]  /*db90*/  FFMA.FTZ R5, R46, R40, -R41 ;  /* 0x000000282e057223 */ /* 0x000fe20000010829 */
[----:B------:R-:W-:Y:S01]  /*dba0*/  LOP3.LUT R45, R35, 0xffff0000, RZ, 0xc0, !PT ;  /* 0xffff0000232d7812 */ /* 0x000fe200078ec0ff */
[----:B------:R-:W-:-:S02]  /*dbb0*/  IMAD.U32 R46, R38, 0x10000, RZ ;  /* 0x00010000262e7824 */ /* 0x000fc400078e00ff */
[----:B------:R-:W-:Y:S01]  /*dbc0*/  FFMA.FTZ R40, R48, R40, R43 ;  /* 0x0000002830287223 */ /* 0x000fe2000001002b */
[----:B------:R-:W-:Y:S02]  /*dbd0*/  IMAD.U32 R44, R35, 0x10000, RZ ;  /* 0x00010000232c7824 */ /* 0x000fe400078e00ff */
[-C--:B------:R-:W-:Y:S01]  /*dbe0*/  FMUL.FTZ R38, R47, R7.reuse ;  /* 0x000000072f267220 */ /* 0x080fe20000410000 */
[-C--:B------:R-:W-:Y:S01]  /*dbf0*/  FMUL.FTZ R35, R46, R6.reuse ;  /* 0x000000062e237220 */ /* 0x080fe20000410000 */
[C---:B------:R-:W-:Y:S01]  /*dc00*/  FMUL.FTZ R42, R45.reuse, R7 ;  /* 0x000000072d2a7220 */ /* 0x040fe20000410000 */
[C---:B------:R-:W-:Y:S01]  /*dc10*/  FMUL.FTZ R41, R44.reuse, R6 ;  /* 0x000000062c297220 */ /* 0x040fe20000410000 */
[-C--:B------:R-:W-:Y:S01]  /*dc20*/  FFMA.FTZ R7, R45, R37.reuse, -R38 ;  /* 0x000000252d077223 */ /* 0x080fe20000010826 */
[-C--:B------:R-:W-:Y:S01]  /*dc30*/  FFMA.FTZ R6, R44, R34.reuse, -R35 ;  /* 0x000000222c067223 */ /* 0x080fe20000010823 */
[----:B------:R-:W-:Y:S01]  /*dc40*/  FFMA.FTZ R42, R47, R37, R42 ;  /* 0x000000252f2a7223 */ /* 0x000fe2000001002a */
[----:B------:R-:W-:Y:S01]  /*dc50*/  FFMA.FTZ R41, R46, R34, R41 ;  /* 0x000000222e297223 */ /* 0x000fe20000010029 */
[----:B------:R-:W-:-:S02]  /*dc60*/  F2FP.BF16.F32.PACK_AB R4, R39, R4 ;  /* 0x000000042704723e */ /* 0x000fc400000010ff */
[----:B------:R-:W-:Y:S02]  /*dc70*/  F2FP.BF16.F32.PACK_AB R5, R40, R5 ;  /* 0x000000052805723e */ /* 0x000fe400000010ff */
[----:B------:R-:W-:Y:S02]  /*dc80*/  F2FP.BF16.F32.PACK_AB R6, R41, R6 ;  /* 0x000000062906723e */ /* 0x000fe400000010ff */
[----:B------:R-:W-:-:S05]  /*dc90*/  F2FP.BF16.F32.PACK_AB R7, R42, R7 ;  /* 0x000000072a07723e */ /* 0x000fca00000010ff */
[----:B------:R0:W-:Y:S02]  /*dca0*/  STS.128 [R3+0xe400], R4 ;  /* 0x00e4000403007388 */ /* 0x0001e40000000c00 */
.L_x_596:
[----:B------:R-:W-:Y:S05]  /*dcb0*/  BSYNC B1 ;  /* 0x0000000000017941 */ /* 0x000fea0003800000 */
.L_x_595:
[----:B------:R-:W-:Y:S04]  /*dcc0*/  BSSY B1, `(.L_x_597) ;  /* 0x0000028000017945 */ /* 0x000fe80003800000 */
[----:B------:R-:W-:Y:S05]  /*dcd0*/  @P1 BRA `(.L_x_598) ;  /* 0x0000000000981947 */ /* 0x000fea0003800000 */
[----:B0-----:R-:W0:Y:S01]  /*dce0*/  LDS.128 R4, [R0+0x2000] ;  /* 0x0020000000047984 */ /* 0x001e220000000c00 */
[----:B------:R-:W-:Y:S01]  /*dcf0*/  IMAD.U32 R40, R30, 0x10000, RZ ;  /* 0x000100001e287824 */ /* 0x000fe200078e00ff */
[C---:B------:R-:W-:Y:S01]  /*dd00*/  LOP3.LUT R43, R32.reuse, 0xffff0000, RZ, 0xc0, !PT ;  /* 0xffff0000202b7812 */ /* 0x040fe200078ec0ff */
[----:B------:R-:W-:Y:S01]  /*dd10*/  IMAD.U32 R42, R32, 0x10000, RZ ;  /* 0x00010000202a7824 */ /* 0x000fe200078e00ff */
        /* <DEDUP_REMOVED lines=8> */
[-C--:B------:R-:W-:Y:S01]  /*dda0*/  FMUL.FTZ R37, R42, R4.reuse ;  /* 0x000000042a257220 */ /* 0x080fe20000410000 */
[----:B------:R-:W-:Y:S01]  /*ddb0*/  FMUL.FTZ R39, R40, R4 ;  /* 0x0000000428277220 */ /* 0x000fe20000410000 */
[----:B------:R-:W-:Y:S01]  /*ddc0*/  FMUL.FTZ R38, R43, R5 ;  /* 0x000000052b267220 */ /* 0x000fe20000410000 */
[----:B------:R-:W-:-:S02]  /*ddd0*/  IMAD.U32 R30, R6, 0x10000, RZ ;  /* 0x00010000061e7824 */ /* 0x000fc400078e00ff */
[-C--:B------:R-:W-:Y:S01]  /*dde0*/  FFMA.FTZ R4, R40, R34.reuse, -R37 ;  /* 0x0000002228047223 */ /* 0x080fe20000010825 */
[----:B------:R-:W-:Y:S01]  /*ddf0*/  FFMA.FTZ R39, R42, R34, R39 ;  /* 0x000000222a277223 */ /* 0x000fe20000010027 */
[C---:B------:R-:W-:Y:S01]  /*de00*/  FMUL.FTZ R34, R41.reuse, R5 ;  /* 0x0000000529227220 */ /* 0x040fe20000410000 */
[----:B------:R-:W-:Y:S01]  /*de10*/  LOP3.LUT R6, R6, 0xffff0000, RZ, 0xc0, !PT ;  /* 0xffff000006067812 */ /* 0x000fe200078ec0ff */
[-C--:B------:R-:W-:Y:S01]  /*de20*/  FFMA.FTZ R5, R41, R35.reuse, -R38 ;  /* 0x0000002329057223 */ /* 0x080fe20000010826 */
[----:B------:R-:W-:Y:S01]  /*de30*/  LOP3.LUT R40, R31, 0xffff0000, RZ, 0xc0, !PT ;  /* 0xffff00001f287812 */ /* 0x000fe200078ec0ff */
[----:B------:R-:W-:Y:S02]  /*de40*/  IMAD.U32 R42, R33, 0x10000, RZ ;  /* 0x00010000212a7824 */ /* 0x000fe400078e00ff */
[----:B------:R-:W-:Y:S01]  /*de50*/  FFMA.FTZ R34, R43, R35, R34 ;  /* 0x000000232b227223 */ /* 0x000fe20000010022 */
[----:B------:R-:W-:Y:S02]  /*de60*/  IMAD.U32 R38, R31, 0x10000, RZ ;  /* 0x000100001f267824 */ /* 0x000fe400078e00ff */
[-C--:B------:R-:W-:Y:S01]  /*de70*/  FMUL.FTZ R35, R44, R7.reuse ;  /* 0x000000072c237220 */ /* 0x080fe20000410000 */
[-C--:B------:R-:W-:Y:S01]  /*de80*/  FMUL.FTZ R31, R42, R6.reuse ;  /* 0x000000062a1f7220 */ /* 0x080fe20000410000 */
[----:B------:R-:W-:Y:S01]  /*de90*/  FMUL.FTZ R37, R40, R7 ;  /* 0x0000000728257220 */ /* 0x000fe20000410000 */
[----:B------:R-:W-:Y:S01]  /*dea0*/  FMUL.FTZ R33, R38, R6 ;  /* 0x0000000626217220 */ /* 0x000fe20000410000 */
[----:B------:R-:W-:Y:S01]  /*deb0*/  FFMA.FTZ R7, R40, R32, -R35 ;  /* 0x0000002028077223 */ /* 0x000fe20000010823 */
[----:B------:R-:W-:Y:S01]  /*dec0*/  FFMA.FTZ R6, R38, R30, -R31 ;  /* 0x0000001e26067223 */ /* 0x000fe2000001081f */
[----:B------:R-:W-:Y:S01]  /*ded0*/  FFMA.FTZ R32, R44, R32, R37 ;  /* 0x000000202c207223 */ /* 0x000fe20000010025 */
[----:B------:R-:W-:Y:S01]  /*dee0*/  FFMA.FTZ R33, R42, R30, R33 ;  /* 0x0000001e2a217223 */ /* 0x000fe20000010021 */
[----:B------:R-:W-:-:S02]  /*def0*/  F2FP.BF16.F32.PACK_AB R4, R39, R4 ;  /* 0x000000042704723e */ /* 0x000fc400000010ff */
[----:B------:R-:W-:Y:S02]  /*df00*/  F2FP.BF16.F32.PACK_AB R5, R34, R5 ;  /* 0x000000052205723e */ /* 0x000fe400000010ff */
[----:B------:R-:W-:Y:S02]  /*df10*/  F2FP.BF16.F32.PACK_AB R6, R33, R6 ;  /* 0x000000062106723e */ /* 0x000fe400000010ff */
[----:B------:R-:W-:-:S05]  /*df20*/  F2FP.BF16.F32.PACK_AB R7, R32, R7 ;  /* 0x000000072007723e */ /* 0x000fca00000010ff */
[----:B------:R1:W-:Y:S02]  /*df30*/  STS.128 [R0+0x2000], R4 ;  /* 0x0020000400007388 */ /* 0x0003e40000000c00 */
.L_x_598:
[----:B------:R-:W-:Y:S05]  /*df40*/  BSYNC B1 ;  /* 0x0000000000017941 */ /* 0x000fea0003800000 */
.L_x_597:
[----:B------:R-:W-:Y:S04]  /*df50*/  BSSY B1, `(.L_x_599) ;  /* 0x0000028000017945 */ /* 0x000fe80003800000 */
[----:B------:R-:W-:Y:S05]  /*df60*/  @P2 BRA `(.L_x_600) ;  /* 0x0000000000982947 */ /* 0x000fea0003800000 */
[----:B01----:R-:W0:Y:S01]  /*df70*/  LDS.128 R4, [R3+0x12400] ;  /* 0x0124000003047984 */ /* 0x003e220000000c00 */
[----:B------:R-:W-:Y:S01]  /*df80*/  IMAD.U32 R34, R26, 0x10000, RZ ;  /* 0x000100001a227824 */ /* 0x000fe200078e00ff */
[C---:B------:R-:W-:Y:S01]  /*df90*/  LOP3.LUT R39, R28.reuse, 0xffff0000, RZ, 0xc0, !PT ;  /* 0xffff00001c277812 */ /* 0x040fe200078ec0ff */
[----:B------:R-:W-:Y:S01]  /*dfa0*/  IMAD.U32 R38, R28, 0x10000, RZ ;  /* 0x000100001c267824 */ /* 0x000fe200078e00ff */
[----:B------:R-:W-:Y:S02]  /*dfb0*/  LOP3.LUT R37, R26, 0xffff0000, RZ, 0xc0, !PT ;  /* 0xffff00001a257812 */ /* 0x000fe400078ec0ff */
[----:B------:R-:W-:Y:S01]  /*dfc0*/  LOP3.LUT R40, R29, 0xffff0000, RZ, 0xc0, !PT ;  /* 0xffff00001d287812 */ /* 0x000fe200078ec0ff */
[C---:B0-----:R-:W-:Y:S01]  /*dfd0*/  IMAD.U32 R30, R4.reuse, 0x10000, RZ ;  /* 0x00010000041e7824 */ /* 0x041fe200078e00ff */
[----:B------:R-:W-:Y:S01]  /*dfe0*/  LOP3.LUT R4, R4, 0xffff0000, RZ, 0xc0, !PT ;  /* 0xffff000004047812 */ /* 0x000fe200078ec0ff */
[----:B------:R-:W-:Y:S01]  /*dff0*/  IMAD.U32 R28, R7, 0x10000, RZ ;  /* 0x00010000071c7824 */ /* 0x000fe200078e00ff */
[C---:B------:R-:W-:Y:S01]  /*e000*/  SHF.L.U32 R31, R5.reuse, 0x10, RZ ;  /* 0x00000010051f7819 */ /* 0x040fe200000006ff */
[----:B------:R-:W-:Y:S01]  /*e010*/  IMAD.U32 R26, R6, 0x10000, RZ ;  /* 0x00010000061a7824 */ /* 0x000fe200078e00ff */
[----:B------:R-:W-:Y:S01]  /*e020*/  LOP3.LUT R5, R5, 0xffff0000, RZ, 0xc0, !PT ;  /* 0xffff000005057812 */ /* 0x000fe200078ec0ff */
[-C--:B------:R-:W-:Y:S01]  /*e030*/  FMUL.FTZ R33, R38, R4.reuse ;  /* 0x0000000426217220 */ /* 0x080fe20000410000 */
[----:B------:R-:W-:Y:S01]  /*e040*/  FMUL.FTZ R35, R34, R4 ;  /* 0x0000000422237220 */ /* 0x000fe20000410000 */
[----:B------:R-:W-:-:S02]  /*e050*/  LOP3.LUT R7, R7, 0xffff0000, RZ, 0xc0, !PT ;  /* 0xffff000007077812 */ /* 0x000fc400078ec0ff */
[-C--:B------:R-:W-:Y:S01]  /*e060*/  FMUL.FTZ R32, R39, R5.reuse ;  /* 0x0000000527207220 */ /* 0x080fe20000410000 */
        /* <DEDUP_REMOVED lines=8> */
[----:B------:R-:W-:-:S02]  /*e0f0*/  IMAD.U32 R32, R27, 0x10000, RZ ;  /* 0x000100001b207824 */ /* 0x000fc400078e00ff */
        /* <DEDUP_REMOVED lines=11> */
[----:B------:R-:W-:-:S05]  /*e1b0*/  F2FP.BF16.F32.PACK_AB R7, R28, R7 ;  /* 0x000000071c07723e */ /* 0x000fca00000010ff */
[----:B------:R2:W-:Y:S02]  /*e1c0*/  STS.128 [R3+0x12400], R4 ;  /* 0x0124000403007388 */ /* 0x0005e40000000c00 */
.L_x_600:
[----:B------:R-:W-:Y:S05]  /*e1d0*/  BSYNC B1 ;  /* 0x0000000000017941 */ /* 0x000fea0003800000 */
.L_x_599:
[----:B------:R-:W-:Y:S04]  /*e1e0*/  BSSY B1, `(.L_x_601) ;  /* 0x0000028000017945 */ /* 0x000fe80003800000 */
[----:B------:R-:W-:Y:S05]  /*e1f0*/  @P3 BRA `(.L_x_602) ;  /* 0x0000000000983947 */ /* 0x000fea0003800000 */
[----:B012---:R-:W0:Y:S01]  /*e200*/  LDS.128 R4, [R0+0x6000] ;  /* 0x0060000000047984 */ /* 0x007e220000000c00 */
        /* <DEDUP_REMOVED lines=13> */
[-C--:B------:R-:W-:Y:S01]  /*e2e0*/  FMUL.FTZ R28, R35, R5.reuse ;  /* 0x00000005231c7220 */ /* 0x080fe20000410000 */
        /* <DEDUP_REMOVED lines=23> */
.L_x_602:
[----:B------:R-:W-:Y:S05]  /*e460*/  BSYNC B1 ;  /* 0x0000000000017941 */ /* 0x000fea0003800000 */
.L_x_601:
[----:B------:R-:W-:Y:S04]  /*e470*/  BSSY B1, `(.L_x_603) ;  /* 0x0000028000017945 */ /* 0x000fe80003800000 */
[----:B------:R-:W-:Y:S05]  /*e480*/  @P4 BRA `(.L_x_604) ;  /* 0x0000000000984947 */ /* 0x000fea0003800000 */
[----:B0123--:R-:W0:Y:S01]  /*e490*/  LDS.128 R4, [R3+0x16400] ;  /* 0x0164000003047984 */ /* 0x00fe220000000c00 */
        /* <DEDUP_REMOVED lines=37> */
.L_x_604:
[----:B------:R-:W-:Y:S05]  /*e6f0*/  BSYNC B1 ;  /* 0x0000000000017941 */ /* 0x000fea0003800000 */
.L_x_603:
[----:B------:R-:W-:Y:S05]  /*e700*/  @P5 BRA `(.L_x_594) ;  /* 0x0000002c00a05947 */ /* 0x000fea0003800000 */
[----:B01234-:R-:W0:Y:S01]  /*e710*/  LDS.128 R4, [R0+0xa000] ;  /* 0x00a0000000047984 */ /* 0x01fe220000000c00 */
[C---:B------:R-:W-:Y:S01]  /*e720*/  IMAD.U32 R21, R10.reuse, 0x10000, RZ ;  /* 0x000100000a157824 */ /* 0x040fe200078e00ff */
[----:B------:R-:W-:Y:S01]  /*e730*/  LOP3.LUT R26, R10, 0xffff0000, RZ, 0xc0, !PT ;  /* 0xffff00000a1a7812 */ /* 0x000fe200078ec0ff */
[C---:B------:R-:W-:Y:S01]  /*e740*/  IMAD.U32 R15, R8.reuse, 0x10000, RZ ;  /* 0x00010000080f7824 */ /* 0x040fe200078e00ff */
        /* <DEDUP_REMOVED lines=11> */
[----:B------:R-:W-:Y:S01]  /*e800*/  FMUL.FTZ R13, R26, R5 ;  /* 0x000000051a0d7220 */ /* 0x000fe20000410000 */
[-C--:B------:R-:W-:Y:S01]  /*e810*/  FFMA.FTZ R4, R15, R3.reuse, -R14 ;  /* 0x000000030f047223 */ /* 0x080fe2000001080e */
[----:B------:R-:W-:Y:S01]  /*e820*/  FFMA.FTZ R3, R21, R3, R20 ;  /* 0x0000000315037223 */ /* 0x000fe20000010014 */
[----:B------:R-:W-:Y:S01]  /*e830*/  FMUL.FTZ R15, R24, R5 ;  /* 0x00000005180f7220 */ /* 0x000fe20000410000 */
        /* <DEDUP_REMOVED lines=18> */
[----:B------:R0:W-:Y:S01]  /*e960*/  STS.128 [R0+0xa000], R4 ;  /* 0x00a0000400007388 */ /* 0x0001e20000000c00 */
[----:B------:R-:W-:Y:S05]  /*e970*/  BRA `(.L_x_594) ;  /* 0x0000002c00047947 */ /* 0x000fea0003800000 */
.L_x_576:
[----:B------:R-:W-:-:S03]  /*e980*/  UMOV UR4, 0xffffffff ;  /* 0xffffffff00047882 */ /* 0x000fc60000000000 */
[----:B------:R-:W-:Y:S05]  /*e990*/  BRA.DIV UR4, `(.L_x_605) ;  /* 0x0000013604507947 */ /* 0x000fea000b800000 */
[----:B------:R0:W1:Y:S04]  /*e9a0*/  SHFL.IDX PT, R3, R42, RZ, 0x1c1f ;  /* 0x001c1fff2a037589 */ /* 0x00006800000e0000 */
[----:B------:R0:W2:Y:S04]  /*e9b0*/  SHFL.IDX PT, R0, R39, RZ, 0x1c1f ;  /* 0x001c1fff27007589 */ /* 0x0000a800000e0000 */
[----:B------:R-:W4:Y:S04]  /*e9c0*/  SHFL.IDX PT, R37, R37, RZ, 0x1c1f ;  /* 0x001c1fff25257589 */ /* 0x000f2800000e0000 */
[----:B------:R-:W0:Y:S02]  /*e9d0*/  SHFL.IDX PT, R40, R40, RZ, 0x1c1f ;  /* 0x001c1fff28287589 */ /* 0x000e2400000e0000 */
.L_x_831:
[----:B------:R-:W-:Y:S01]  /*e9e0*/  ULDC UR4, c[0x0][0x448] ;  /* 0x0001120000047ab9 */ /* 0x000fe20000000800 */
[----:B------:R-:W-:Y:S01]  /*e9f0*/  BSSY B1, `(.L_x_606) ;  /* 0x0000039000017945 */ /* 0x000fe20003800000 */
[----:B0-----:R-:W-:Y:S01]  /*ea00*/  IMAD R42, R143, UR4, RZ ;  /* 0x000000048f2a7c24 */ /* 0x001fe2000f8e02ff */
[----:B------:R-:W-:Y:S02]  /*ea10*/  CS2R R4, SRZ ;  /* 0x0000000000047805 */ /* 0x000fe4000001ff00 */
[----:B------:R-:W-:Y:S02]  /*ea20*/  CS2R R8, SRZ ;  /* 0x0000000000087805 */ /* 0x000fe4000001ff00 */
[----:B------:R-:W-:Y:S02]  /*ea30*/  CS2R R10, SRZ ;  /* 0x00000000000a7805 */ /* 0x000fe4000001ff00 */
[----:B------:R-:W-:Y:S02]  /*ea40*/  CS2R R12, SRZ ;  /* 0x00000000000c7805 */ /* 0x000fe4000001ff00 */
[----:B------:R-:W-:Y:S01]  /*ea50*/  ISETP.GE.AND P0, PT, R6, R42, PT ;  /* 0x0000002a0600720c */ /* 0x000fe20003f06270 */
[----:B------:R-:W-:Y:S01]  /*ea60*/  IMAD R42, R145, -0x80, R42 ;  /* 0xffffff80912a7824 */ /* 0x000fe200078e022a */
[----:B------:R-:W-:-:S02]  /*ea70*/  CS2R R6, SRZ ;  /* 0x0000000000067805 */ /* 0x000fc4000001ff00 */
[----:B------:R-:W-:Y:S02]  /*ea80*/  CS2R R14, SRZ ;  /* 0x00000000000e7805 */ /* 0x000fe4000001ff00 */
[----:B------:R-:W-:Y:S02]  /*ea90*/  CS2R R24, SRZ ;  /* 0x0000000000187805 */ /* 0x000fe4000001ff00 */
[----:B------:R-:W-:Y:S02]  /*eaa0*/  CS2R R26, SRZ ;  /* 0x00000000001a7805 */ /* 0x000fe4000001ff00 */
[----:B------:R-:W-:Y:S02]  /*eab0*/  CS2R R28, SRZ ;  /* 0x00000000001c7805 */ /* 0x000fe4000001ff00 */
[----:B---3--:R-:W-:Y:S02]  /*eac0*/  CS2R R30, SRZ ;  /* 0x00000000001e7805 */ /* 0x008fe4000001ff00 */
[----:B------:R-:W-:-:S02]  /*ead0*/  CS2R R32, SRZ ;  /* 0x0000000000207805 */ /* 0x000fc4000001ff00 */
[----:B------:R-:W-:Y:S01]  /*eae0*/  CS2R R34, SRZ ;  /* 0x0000000000227805 */ /* 0x000fe2000001ff00 */
[----:B------:R-:W-:Y:S06]  /*eaf0*/  @P0 BRA `(.L_x_607) ;  /* 0x0000000000a00947 */ /* 0x000fec0003800000 */
[C---:B------:R-:W-:Y:S01]  /*eb00*/  VIADD R4, R16.reuse, 0x20 ;  /* 0x0000002010047836 */ /* 0x040fe20000000000 */
[----:B------:R-:W-:Y:S01]  /*eb10*/  ULDC UR4, c[0x0][0x3f4] ;  /* 0x0000fd0000047ab9 */ /* 0x000fe20000000800 */
[C---:B------:R-:W-:Y:S01]  /*eb20*/  VIADD R5, R16.reuse, 0x40 ;  /* 0x0000004010057836 */ /* 0x040fe20000000000 */
[----:B------:R-:W-:Y:S01]  /*eb30*/  ISETP.GE.AND P2, PT, R16, UR4, PT ;  /* 0x0000000410007c0c */ /* 0x000fe2000bf46270 */
[----:B--2---:R-:W-:Y:S01]  /*eb40*/  IMAD.MOV.U32 R6, RZ, RZ, R0 ;  /* 0x000000ffff067224 */ /* 0x004fe200078e0000 */
[----:B------:R-:W-:Y:S01]  /*eb50*/  ISETP.GE.AND P3, PT, R4, UR4, PT ;  /* 0x0000000404007c0c */ /* 0x000fe2000bf66270 */
[----:B-1----:R-:W-:Y:S01]  /*eb60*/  IMAD.MOV.U32 R7, RZ, RZ, R3 ;  /* 0x000000ffff077224 */ /* 0x002fe200078e0003 */
[----:B------:R-:W-:Y:S01]  /*eb70*/  ISETP.GE.AND P4, PT, R5, UR4, PT ;  /* 0x0000000405007c0c */ /* 0x000fe2000bf86270 */
[----:B------:R-:W-:Y:S01]  /*eb80*/  IMAD.MOV.U32 R8, RZ, RZ, R40 ;  /* 0x000000ffff087224 */ /* 0x000fe200078e0028 */
[----:B------:R-:W-:Y:S01]  /*eb90*/  CS2R R28, SRZ ;  /* 0x00000000001c7805 */ /* 0x000fe2000001ff00 */
[----:B----4-:R-:W-:Y:S01]  /*eba0*/  IMAD.MOV.U32 R9, RZ, RZ, R37 ;  /* 0x000000ffff097224 */ /* 0x010fe200078e0025 */
[----:B------:R-:W-:-:S02]  /*ebb0*/  CS2R R30, SRZ ;  /* 0x00000000001e7805 */ /* 0x000fc4000001ff00 */
[----:B------:R-:W-:Y:S02]  /*ebc0*/  CS2R R10, SRZ ;  /* 0x00000000000a7805 */ /* 0x000fe4000001ff00 */
[----:B------:R-:W-:Y:S02]  /*ebd0*/  CS2R R32, SRZ ;  /* 0x0000000000207805 */ /* 0x000fe4000001ff00 */
[----:B------:R-:W-:Y:S01]  /*ebe0*/  CS2R R34, SRZ ;  /* 0x0000000000227805 */ /* 0x000fe2000001ff00 */
[----:B------:R-:W-:Y:S01]  /*ebf0*/  @!P2 IMAD.SHL.U32 R39, R16, 0x2, RZ ;  /* 0x000000021027a824 */ /* 0x000fe200078e00ff */
[----:B------:R-:W-:Y:S01]  /*ec00*/  @!P3 SHF.L.U32 R13, R163, 0x3, RZ ;  /* 0x00000003a30db819 */ /* 0x000fe200000006ff */
[----:B------:R-:W-:-:S03]  /*ec10*/  @!P4 IMAD.SHL.U32 R41, R164, 0x8, RZ ;  /* 0x00000008a429c824 */ /* 0x000fc600078e00ff */
[-C--:B------:R-:W-:Y:S01]  /*ec20*/  @!P2 IADD3 R38, P1, R40, R39.reuse, RZ ;  /* 0x000000272826a210 */ /* 0x080fe20007f3e0ff */
[----:B------:R-:W-:Y:S01]  /*ec30*/  @!P3 IMAD.WIDE R4, R13, 0x2, R6 ;  /* 0x000000020d04b825 */ /* 0x000fe200078e0206 */
[----:B------:R-:W-:Y:S02]  /*ec40*/  @!P2 IADD3 R20, P0, R0, R39, RZ ;  /* 0x000000270014a210 */ /* 0x000fe40007f1e0ff */
[----:B------:R-:W-:Y:S01]  /*ec50*/  @!P2 SHF.L.U64.HI R0, R16, 0x1, R17 ;  /* 0x000000011000a819 */ /* 0x000fe20000010211 */
[----:B------:R-:W-:Y:S01]  /*ec60*/  @!P4 IMAD.WIDE R6, R41, 0x2, R6 ;  /* 0x000000022906c825 */ /* 0x000fe200078e0206 */
[----:B------:R0:W5:Y:S03]  /*ec70*/  @!P3 LD.E.128 R28, desc[UR56][R4.64] ;  /* 0x00000038041cb980 */ /* 0x000166000c101d00 */
[--C-:B------:R-:W-:Y:S01]  /*ec80*/  @!P3 IMAD.WIDE R12, R13, 0x2, R8.reuse ;  /* 0x000000020d0cb825 */ /* 0x100fe200078e0208 */
[----:B------:R1:W5:Y:S03]  /*ec90*/  @!P4 LD.E.128 R32, desc[UR56][R6.64] ;  /* 0x000000380620c980 */ /* 0x000366000c101d00 */
[----:B------:R-:W-:Y:S01]  /*eca0*/  @!P4 IMAD.WIDE R40, R41, 0x2, R8 ;  /* 0x000000022928c825 */ /* 0x000fe200078e0208 */
[----:B------:R-:W-:-:S02]  /*ecb0*/  CS2R R8, SRZ ;  /* 0x0000000000087805 */ /* 0x000fc4000001ff00 */
[----:B------:R-:W-:Y:S02]  /*ecc0*/  CS2R R14, SRZ ;  /* 0x00000000000e7805 */ /* 0x000fe4000001ff00 */
[----:B------:R-:W-:Y:S02]  /*ecd0*/  CS2R R24, SRZ ;  /* 0x0000000000187805 */ /* 0x000fe4000001ff00 */
[----:B------:R-:W-:Y:S02]  /*ece0*/  CS2R R26, SRZ ;  /* 0x00000000001a7805 */ /* 0x000fe4000001ff00 */
[----:B0-----:R-:W-:Y:S01]  /*ecf0*/  CS2R R4, SRZ ;  /* 0x0000000000047805 */ /* 0x001fe2000001ff00 */
[--C-:B------:R-:W-:Y:S01]  /*ed00*/  @!P2 IMAD.X R21, R3, 0x1, R0.reuse, P0 ;  /* 0x000000010315a824 */ /* 0x100fe200000e0600 */
[----:B------:R0:W5:Y:S01]  /*ed10*/  @!P3 LD.E.128 R8, desc[UR56][R12.64] ;  /* 0x000000380c08b980 */ /* 0x000162000c101d00 */
[----:B-1----:R-:W-:Y:S01]  /*ed20*/  CS2R R6, SRZ ;  /* 0x0000000000067805 */ /* 0x002fe2000001ff00 */
[----:B------:R-:W-:-:S02]  /*ed30*/  @!P2 IMAD.X R39, R37, 0x1, R0, P1 ;  /* 0x000000012527a824 */ /* 0x000fc400008e0600 */
[----:B------:R3:W5:Y:S04]  /*ed40*/  @!P2 LD.E.128 R24, desc[UR56][R20.64] ;  /* 0x000000381418a980 */ /* 0x000768000c101d00 */
[----:B------:R3:W5:Y:S01]  /*ed50*/  @!P2 LD.E.128 R4, desc[UR56][R38.64] ;  /* 0x000000382604a980 */ /* 0x000762000c101d00 */
[----:B0-----:R-:W-:-:S06]  /*ed60*/  CS2R R12, SRZ ;  /* 0x00000000000c7805 */ /* 0x001fcc000001ff00 */
[----:B------:R3:W5:Y:S02]  /*ed70*/  @!P4 LD.E.128 R12, desc[UR56][R40.64] ;  /* 0x00000038280cc980 */ /* 0x000764000c101d00 */
.L_x_607:
[----:B------:R-:W-:Y:S05]  /*ed80*/  BSYNC B1 ;  /* 0x0000000000017941 */ /* 0x000fea0003800000 */
.L_x_606:
[C---:B--2---:R-:W-:Y:S01]  /*ed90*/  LEA.HI R0, R191.reuse, R191, RZ, 0x1 ;  /* 0x000000bfbf007211 */ /* 0x044fe200078f08ff */
[----:B---3-5:R-:W-:Y:S01]  /*eda0*/  IMAD.MOV.U32 R20, RZ, RZ, R24 ;  /* 0x000000ffff147224 */ /* 0x028fe200078e0018 */
[--C-:B------:R-:W-:Y:S01]  /*edb0*/  SHF.R.U64 R65, R24, 0x10, R25.reuse ;  /* 0x0000001018417819 */ /* 0x100fe20000001219 */
[----:B------:R-:W-:Y:S01]  /*edc0*/  IMAD.MOV.U32 R24, RZ, RZ, R26 ;  /* 0x000000ffff187224 */ /* 0x000fe200078e001a */
[----:B------:R-:W-:Y:S01]  /*edd0*/  LOP3.LUT R0, R0, 0xfffffffe, RZ, 0xc0, !PT ;  /* 0xfffffffe00007812 */ /* 0x000fe200078ec0ff */
[----:B------:R-:W-:Y:S01]  /*ede0*/  IMAD.MOV.U32 R21, RZ, RZ, R25 ;  /* 0x000000ffff157224 */ /* 0x000fe200078e0019 */
[----:B------:R-:W-:Y:S01]  /*edf0*/  SHF.R.U64 R63, R26, 0x10, R27 ;  /* 0x000000101a3f7819 */ /* 0x000fe2000000121b */
[----:B------:R-:W-:Y:S01]  /*ee00*/  IMAD.MOV.U32 R26, RZ, RZ, R28 ;  /* 0x000000ffff1a7224 */ /* 0x000fe200078e001c */
[----:B------:R-:W-:Y:S01]  /*ee10*/  SHF.R.U64 R61, R28, 0x10, R29 ;  /* 0x000000101c3d7819 */ /* 0x000fe2000000121d */
[----:B------:R-:W-:Y:S01]  /*ee20*/  IMAD.IADD R0, R191, 0x1, -R0 ;  /* 0x00000001bf007824 */ /* 0x000fe200078e0a00 */
[----:B------:R-:W-:Y:S01]  /*ee30*/  MOV R41, R30 ;  /* 0x0000001e00297202 */ /* 0x000fe20000000f00 */
[----:B------:R-:W-:Y:S01]  /*ee40*/  IMAD.MOV.U32 R46, RZ, RZ, R34 ;  /* 0x000000ffff2e7224 */ /* 0x000fe200078e0022 */
[--C-:B------:R-:W-:Y:S01]  /*ee50*/  SHF.R.U64 R60, R30, 0x10, R31.reuse ;  /* 0x000000101e3c7819 */ /* 0x100fe2000000121f */
[----:B------:R-:W-:Y:S01]  /*ee60*/  IMAD.MOV.U32 R43, RZ, RZ, R31 ;  /* 0x000000ffff2b7224 */ /* 0x000fe200078e001f */
[----:B-1----:R-:W-:Y:S01]  /*ee70*/  SHF.L.U32 R3, R0, 0x1f, RZ ;  /* 0x0000001f00037819 */ /* 0x002fe200000006ff */
[----:B------:R-:W-:Y:S01]  /*ee80*/  IMAD.MOV.U32 R44, RZ, RZ, R32 ;  /* 0x000000ffff2c7224 */ /* 0x000fe200078e0020 */
[----:B------:R-:W-:Y:S01]  /*ee90*/  SHF.R.U32.HI R66, RZ, 0x10, R25 ;  /* 0x00000010ff427819 */ /* 0x000fe20000011619 */
[----:B------:R-:W-:Y:S01]  /*eea0*/  IMAD.MOV.U32 R25, RZ, RZ, R27 ;  /* 0x000000ffff197224 */ /* 0x000fe200078e001b */
[----:B------:R-:W0:Y:S01]  /*eeb0*/  SYNCS.PHASECHK.TRANS64.TRYWAIT P0, [R2+URZ+0x2a800], R3 ;  /* 0x02a80003020075a7 */ /* 0x000e22000800017f */
[----:B------:R-:W-:Y:S01]  /*eec0*/  SHF.R.U64 R57, R34, 0x10, R35 ;  /* 0x0000001022397819 */ /* 0x000fe20000001223 */
[----:B------:R-:W-:Y:S01]  /*eed0*/  IMAD.MOV.U32 R45, RZ, RZ, R33 ;  /* 0x000000ffff2d7224 */ /* 0x000fe200078e0021 */
[----:B------:R-:W-:Y:S01]  /*eee0*/  SHF.R.U32.HI R64, RZ, 0x10, R27 ;  /* 0x00000010ff407819 */ /* 0x000fe2000001161b */
[----:B------:R-:W-:Y:S01]  /*eef0*/  IMAD.MOV.U32 R27, RZ, RZ, R29 ;  /* 0x000000ffff1b7224 */ /* 0x000fe200078e001d */
[----:B------:R-:W-:Y:S01]  /*ef00*/  PRMT R34, R24, 0x5410, R63 ;  /* 0x0000541018227816 */ /* 0x000fe2000000003f */
[----:B------:R-:W-:Y:S01]  /*ef10*/  IMAD.MOV.U32 R47, RZ, RZ, R35 ;  /* 0x000000ffff2f7224 */ /* 0x000fe200078e0023 */
[----:B------:R-:W-:Y:S01]  /*ef20*/  SHF.R.U32.HI R58, RZ, 0x10, R31 ;  /* 0x00000010ff3a7819 */ /* 0x000fe2000001161f */
[----:B----4-:R-:W-:Y:S01]  /*ef30*/  IMAD.MOV.U32 R37, RZ, RZ, R4 ;  /* 0x000000ffff257224 */ /* 0x010fe200078e0004 */
[----:B------:R-:W-:Y:S01]  /*ef40*/  PRMT R24, R26, 0x5410, R61 ;  /* 0x000054101a187816 */ /* 0x000fe2000000003d */
[----:B------:R-:W-:Y:S01]  /*ef50*/  IMAD.MOV.U32 R38, RZ, RZ, R5 ;  /* 0x000000ffff267224 */ /* 0x000fe200078e0005 */
[----:B------:R-:W-:Y:S01]  /*ef60*/  SHF.R.U32.HI R62, RZ, 0x10, R29 ;  /* 0x00000010ff3e7819 */ /* 0x000fe2000001161d */
[----:B------:R-:W-:Y:S01]  /*ef70*/  IMAD.MOV.U32 R39, RZ, RZ, R6 ;  /* 0x000000ffff277224 */ /* 0x000fe200078e0006 */
[----:B------:R-:W-:Y:S01]  /*ef80*/  SHF.R.U64 R49, R10, 0x10, R11 ;  /* 0x000000100a317819 */ /* 0x000fe2000000120b */
[----:B------:R-:W-:Y:S01]  /*ef90*/  IMAD.MOV.U32 R40, RZ, RZ, R7 ;  /* 0x000000ffff287224 */ /* 0x000fe200078e0007 */
[----:B------:R-:W-:Y:S01]  /*efa0*/  PRMT R26, R41, 0x5410, R60 ;  /* 0x00005410291a7816 */ /* 0x000fe2000000003c */
[----:B------:R-:W-:Y:S01]  /*efb0*/  IMAD.MOV.U32 R28, RZ, RZ, R8 ;  /* 0x000000ffff1c7224 */ /* 0x000fe200078e0008 */
[--C-:B------:R-:W-:Y:S01]  /*efc0*/  SHF.R.U64 R59, R32, 0x10, R33.reuse ;  /* 0x00000010203b7819 */ /* 0x100fe20000001221 */
[----:B------:R-:W-:Y:S01]  /*efd0*/  IMAD.MOV.U32 R30, RZ, RZ, R10 ;  /* 0x000000ffff1e7224 */ /* 0x000fe200078e000a */
[----:B------:R-:W-:Y:S01]  /*efe0*/  SHF.R.U32.HI R56, RZ, 0x10, R33 ;  /* 0x00000010ff387819 */ /* 0x000fe20000011621 */
[----:B------:R-:W-:Y:S01]  /*eff0*/  IMAD.MOV.U32 R31, RZ, RZ, R11 ;  /* 0x000000ffff1f7224 */ /* 0x000fe200078e000b */
[----:B------:R-:W-:Y:S01]  /*f000*/  SHF.R.U32.HI R54, RZ, 0x10, R35 ;  /* 0x00000010ff367819 */ /* 0x000fe20000011623 */
[----:B------:R-:W-:Y:S01]  /*f010*/  BSSY B1, `(.L_x_608) ;  /* 0x0000025000017945 */ /* 0x000fe20003800000 */
[--C-:B------:R-:W-:Y:S01]  /*f020*/  SHF.R.U64 R52, R4, 0x10, R5.reuse ;  /* 0x0000001004347819 */ /* 0x100fe20000001205 */
[----:B------:R-:W-:Y:S01]  /*f030*/  IMAD.MOV.U32 R0, RZ, RZ, R12 ;  /* 0x000000ffff007224 */ /* 0x000fe200078e000c */
[----:B------:R-:W-:Y:S01]  /*f040*/  SHF.R.U32.HI R55, RZ, 0x10, R5 ;  /* 0x00000010ff377819 */ /* 0x000fe20000011605 */
[----:B------:R-:W-:Y:S01]  /*f050*/  IMAD.MOV.U32 R5, RZ, RZ, R14 ;  /* 0x000000ffff057224 */ /* 0x000fe200078e000e */
[----:B------:R-:W-:Y:S01]  /*f060*/  SHF.R.U64 R50, R6, 0x10, R7 ;  /* 0x0000001006327819 */ /* 0x000fe20000001207 */
[----:B------:R-:W-:Y:S01]  /*f070*/  IMAD.MOV.U32 R6, RZ, RZ, R15 ;  /* 0x000000ffff067224 */ /* 0x000fe200078e000f */
[----:B------:R-:W-:Y:S01]  /*f080*/  SHF.R.U32.HI R53, RZ, 0x10, R7 ;  /* 0x00000010ff357819 */ /* 0x000fe20000011607 */
[----:B------:R-:W-:Y:S01]  /*f090*/  IMAD.MOV.U32 R4, RZ, RZ, R13 ;  /* 0x000000ffff047224 */ /* 0x000fe200078e000d */
[----:B------:R-:W-:-:S02]  /*f0a0*/  SHF.R.U64 R51, R8, 0x10, R9 ;  /* 0x0000001008337819 */ /* 0x000fc40000001209 */
[----:B------:R-:W-:Y:S02]  /*f0b0*/  MOV R29, R9 ;  /* 0x00000009001d7202 */ /* 0x000fe40000000f00 */
[----:B------:R-:W-:Y:S02]  /*f0c0*/  SHF.R.U32.HI R48, RZ, 0x10, R9 ;  /* 0x00000010ff307819 */ /* 0x000fe40000011609 */
[----:B------:R-:W-:Y:S02]  /*f0d0*/  SHF.R.U32.HI R10, RZ, 0x10, R11 ;  /* 0x00000010ff0a7819 */ /* 0x000fe4000001160b */
[----:B------:R-:W-:Y:S02]  /*f0e0*/  VIMNMX R41, R42, 0x80, PT ;  /* 0x000000802a297848 */ /* 0x000fe40003fe0100 */
[----:B------:R-:W-:Y:S02]  /*f0f0*/  PRMT R35, R25, 0x5410, R64 ;  /* 0x0000541019237816 */ /* 0x000fe40000000040 */
[----:B------:R-:W-:-:S02]  /*f100*/  SHF.R.U64 R8, R14, 0x10, R15 ;  /* 0x000000100e087819 */ /* 0x000fc4000000120f */
[----:B------:R-:W-:Y:S02]  /*f110*/  SHF.R.U32.HI R7, RZ, 0x10, R15 ;  /* 0x00000010ff077819 */ /* 0x000fe4000001160f */
[----:B------:R-:W-:Y:S02]  /*f120*/  PRMT R32, R20, 0x5410, R65 ;  /* 0x0000541014207816 */ /* 0x000fe40000000041 */
[----:B------:R-:W-:Y:S02]  /*f130*/  PRMT R33, R21, 0x5410, R66 ;  /* 0x0000541015217816 */ /* 0x000fe40000000042 */
[----:B------:R-:W-:Y:S02]  /*f140*/  PRMT R25, R27, 0x5410, R62 ;  /* 0x000054101b197816 */ /* 0x000fe4000000003e */
[--C-:B------:R-:W-:Y:S02]  /*f150*/  SHF.R.U64 R11, R12, 0x10, R13.reuse ;  /* 0x000000100c0b7819 */ /* 0x100fe4000000120d */
[----:B------:R-:W-:-:S02]  /*f160*/  SHF.R.U32.HI R9, RZ, 0x10, R13 ;  /* 0x00000010ff097819 */ /* 0x000fc4000001160d */
[----:B------:R-:W-:Y:S02]  /*f170*/  PRMT R27, R43, 0x5410, R58 ;  /* 0x000054102b1b7816 */ /* 0x000fe4000000003a */
[----:B------:R-:W-:Y:S02]  /*f180*/  PRMT R21, R44, 0x5410, R59 ;  /* 0x000054102c157816 */ /* 0x000fe4000000003b */
[----:B------:R-:W-:Y:S02]  /*f190*/  PRMT R20, R45, 0x5410, R56 ;  /* 0x000054102d147816 */ /* 0x000fe40000000038 */
[----:B------:R-:W-:Y:S02]  /*f1a0*/  PRMT R15, R46, 0x5410, R57 ;  /* 0x000054102e0f7816 */ /* 0x000fe40000000039 */
[----:B------:R-:W-:Y:S02]  /*f1b0*/  PRMT R14, R47, 0x5410, R54 ;  /* 0x000054102f0e7816 */ /* 0x000fe40000000036 */
[----:B------:R-:W-:-:S02]  /*f1c0*/  PRMT R37, R37, 0x5410, R52 ;  /* 0x0000541025257816 */ /* 0x000fc40000000034 */
[----:B------:R-:W-:Y:S02]  /*f1d0*/  ISETP.GE.AND P1, PT, R166, R41, PT ;  /* 0x00000029a600720c */ /* 0x000fe40003f26270 */
[----:B------:R-:W-:Y:S02]  /*f1e0*/  PRMT R38, R38, 0x5410, R55 ;  /* 0x0000541026267816 */ /* 0x000fe40000000037 */
[----:B------:R-:W-:Y:S02]  /*f1f0*/  PRMT R39, R39, 0x5410, R50 ;  /* 0x0000541027277816 */ /* 0x000fe40000000032 */
[----:B------:R-:W-:Y:S02]  /*f200*/  PRMT R40, R40, 0x5410, R53 ;  /* 0x0000541028287816 */ /* 0x000fe40000000035 */
[----:B------:R-:W-:Y:S02]  /*f210*/  PRMT R28, R28, 0x5410, R51 ;  /* 0x000054101c1c7816 */ /* 0x000fe40000000033 */
[----:B------:R-:W-:-:S02]  /*f220*/  PRMT R29, R29, 0x5410, R48 ;  /* 0x000054101d1d7816 */ /* 0x000fc40000000030 */
[----:B------:R-:W-:Y:S02]  /*f230*/  PRMT R30, R30, 0x5410, R49 ;  /* 0x000054101e1e7816 */ /* 0x000fe40000000031 */
[----:B------:R-:W-:Y:S01]  /*f240*/  PRMT R31, R31, 0x5410, R10 ;  /* 0x000054101f1f7816 */ /* 0x000fe2000000000a */
[----:B0-----:R-:W-:Y:S06]  /*f250*/  @!P0 BRA `(.L_x_609) ;  /* 0x0000012c00948947 */ /* 0x001fec0003800000 */
.L_x_832:
[----:B------:R-:W-:Y:S05]  /*f260*/  BSYNC B1 ;  /* 0x0000000000017941 */ /* 0x000fea0003800000 */
.L_x_608:
[----:B------:R-:W-:Y:S01]  /*f270*/  BSSY B1, `(.L_x_610) ;  /* 0x000011b000017945 */ /* 0x000fe20003800000 */
[----:B------:R-:W-:Y:S02]  /*f280*/  PRMT R13, R0, 0x5410, R11 ;  /* 0x00005410000d7816 */ /* 0x000fe4000000000b */
[----:B------:R-:W-:Y:S02]  /*f290*/  PRMT R12, R4, 0x5410, R9 ;  /* 0x00005410040c7816 */ /* 0x000fe40000000009 */
[----:B0-----:R-:W-:Y:S02]  /*f2a0*/  PRMT R3, R5, 0x5410, R8 ;  /* 0x0000541005037816 */ /* 0x001fe40000000008 */
[----:B------:R-:W-:Y:S01]  /*f2b0*/  PRMT R0, R6, 0x5410, R7 ;  /* 0x0000541006007816 */ /* 0x000fe20000000007 */
[----:B------:R-:W-:Y:S06]  /*f2c0*/  @P1 BRA `(.L_x_611) ;  /* 0x0000001000541947 */ /* 0x000fec0003800000 */
[----:B------:R-:W0:Y:S01]  /*f2d0*/  LDC R43, c[0x0][0x3f4] ;  /* 0x0000fd00ff2b7b82 */ /* 0x000e220000000800 */
[C---:B------:R-:W-:Y:S01]  /*f2e0*/  VIADD R4, R16.reuse, 0x20 ;  /* 0x0000002010047836 */ /* 0x040fe20000000000 */
[----:B------:R-:W-:Y:S01]  /*f2f0*/  BSSY B2, `(.L_x_612) ;  /* 0x0000060000027945 */ /* 0x000fe20003800000 */
[C---:B------:R-:W-:Y:S01]  /*f300*/  VIADD R6, R16.reuse, 0x40 ;  /* 0x0000004010067836 */ /* 0x040fe20000000000 */
[-C--:B0-----:R-:W-:Y:S02]  /*f310*/  ISETP.GE.AND P0, PT, R16, R43.reuse, PT ;  /* 0x0000002b1000720c */ /* 0x081fe40003f06270 */
[-C--:B------:R-:W-:Y:S02]  /*f320*/  ISETP.GE.AND P1, PT, R4, R43.reuse, PT ;  /* 0x0000002b0400720c */ /* 0x080fe40003f26270 */
[----:B------:R-:W-:-:S09]  /*f330*/  ISETP.GE.AND P2, PT, R6, R43, PT ;  /* 0x0000002b0600720c */ /* 0x000fd20003f46270 */
[----:B------:R-:W-:Y:S05]  /*f340*/  @P0 BRA `(.L_x_613) ;  /* 0x0000000400680947 */ /* 0x000fea0003800000 */
[----:B------:R-:W-:Y:S01]  /*f350*/  LEA.HI R6, R43, R214, RZ, 0x1d ;  /* 0x000000d62b067211 */ /* 0x000fe200078fe8ff */
[----:B------:R-:W-:Y:S01]  /*f360*/  IMAD.U32 R52, R37, 0x10000, RZ ;  /* 0x0001000025347824 */ /* 0x000fe200078e00ff */
[----:B------:R-:W-:Y:S01]  /*f370*/  LOP3.LUT R5, R177, 0x38, R16, 0xf8, !PT ;  /* 0x00000038b1057812 */ /* 0x000fe200078ef810 */
[----:B------:R-:W-:Y:S01]  /*f380*/  IMAD.U32 R51, R32, 0x10000, RZ ;  /* 0x0001000020337824 */ /* 0x000fe200078e00ff */
[----:B------:R-:W-:Y:S01]  /*f390*/  SHF.R.S32.HI R7, RZ, 0x1f, R6 ;  /* 0x0000001fff077819 */ /* 0x000fe20000011406 */
[----:B------:R-:W-:Y:S01]  /*f3a0*/  IMAD.SHL.U32 R8, R6, 0x8, RZ ;  /* 0x0000000806087824 */ /* 0x000fe200078e00ff */
[----:B------:R-:W-:Y:S02]  /*f3b0*/  LOP3.LUT R4, R5, R178, RZ, 0x3c, !PT ;  /* 0x000000b205047212 */ /* 0x000fe400078e3cff */
[----:B------:R-:W-:Y:S02]  /*f3c0*/  LEA.HI R6, R7, R6, RZ, 0x3 ;  /* 0x0000000607067211 */ /* 0x000fe400078f18ff */
[----:B------:R-:W-:Y:S01]  /*f3d0*/  LOP3.LUT R7, R177, 0x38, R8, 0xf8, !PT ;  /* 0x00000038b1077812 */ /* 0x000fe200078ef808 */
[----:B------:R-:W-:Y:S01]  /*f3e0*/  IMAD.IADD R5, R179, 0x1, R4 ;  /* 0x00000001b3057824 */ /* 0x000fe200078e0204 */
[----:B------:R-:W-:Y:S01]  /*f3f0*/  LOP3.LUT R53, R37, 0xffff0000, RZ, 0xc0, !PT ;  /* 0xffff000025357812 */ /* 0x000fe200078ec0ff */
[----:B------:R-:W-:Y:S01]  /*f400*/  IMAD.SHL.U32 R6, R6, 0x400, RZ ;  /* 0x0000040006067824 */ /* 0x000fe200078e00ff */
[----:B------:R-:W-:-:S02]  /*f410*/  LOP3.LUT R7, R7, R178, RZ, 0x3c, !PT ;  /* 0x000000b207077212 */ /* 0x000fc400078e3cff */
[----:B------:R-:W-:Y:S02]  /*f420*/  LEA R60, R5, R2, 0x1 ;  /* 0x00000002053c7211 */ /* 0x000fe400078e08ff */
[----:B------:R-:W-:-:S04]  /*f430*/  LOP3.LUT R6, R6, 0x7fffe000, RZ, 0xc0, !PT ;  /* 0x7fffe00006067812 */ /* 0x000fc800078ec0ff */
[----:B------:R-:W-:Y:S02]  /*f440*/  IADD3 R9, R7, R6, R179 ;  /* 0x0000000607097210 */ /* 0x000fe40007ffe0b3 */
[----:B------:R-:W0:Y:S03]  /*f450*/  LDS.128 R4, [R60+0xc400] ;  /* 0x00c400003c047984 */ /* 0x000e260000000c00 */
[----:B------:R-:W-:-:S05]  /*f460*/  IMAD R62, R9, 0x2, R2 ;  /* 0x00000002093e7824 */ /* 0x000fca00078e0202 */
[----:B------:R-:W1:Y:S01]  /*f470*/  LDS.128 R8, [R62+0xc400] ;  /* 0x00c400003e087984 */ /* 0x000e620000000c00 */
[C---:B0-----:R-:W-:Y:S01]  /*f480*/  IMAD.U32 R42, R4.reuse, 0x10000, RZ ;  /* 0x00010000042a7824 */ /* 0x041fe200078e00ff */
[----:B------:R-:W-:Y:S01]  /*f490*/  LOP3.LUT R4, R4, 0xffff0000, RZ, 0xc0, !PT ;  /* 0xffff000004047812 */ /* 0x000fe200078ec0ff */
[C---:B------:R-:W-:Y:S01]  /*f4a0*/  IMAD.U32 R44, R5.reuse, 0x10000, RZ ;  /* 0x00010000052c7824 */ /* 0x040fe200078e00ff */
[----:B------:R-:W-:Y:S01]  /*f4b0*/  LOP3.LUT R5, R5, 0xffff0000, RZ, 0xc0, !PT ;  /* 0xffff000005057812 */ /* 0x000fe200078ec0ff */
[C---:B------:R-:W-:Y:S01]  /*f4c0*/  IMAD.U32 R45, R6.reuse, 0x10000, RZ ;  /* 0x00010000062d7824 */ /* 0x040fe200078e00ff */
[----:B------:R-:W-:Y:S01]  /*f4d0*/  LOP3.LUT R6, R6, 0xffff0000, RZ, 0xc0, !PT ;  /* 0xffff000006067812 */ /* 0x000fe200078ec0ff */
[C---:B------:R-:W-:Y:S01]  /*f4e0*/  IMAD.U32 R46, R7.reuse, 0x10000, RZ ;  /* 0x00010000072e7824 */ /* 0x040fe200078e00ff */
[----:B------:R-:W-:Y:S01]  /*f4f0*/  LOP3.LUT R7, R7, 0xffff0000, RZ, 0xc0, !PT ;  /* 0xffff000007077812 */ /* 0x000fe200078ec0ff */
[C---:B-1----:R-:W-:Y:S01]  /*f500*/  IMAD.U32 R47, R8.reuse, 0x10000, RZ ;  /* 0x00010000082f7824 */ /* 0x042fe200078e00ff */
[----:B------:R-:W-:Y:S01]  /*f510*/  LOP3.LUT R8, R8, 0xffff0000, RZ, 0xc0, !PT ;  /* 0xffff000008087812 */ /* 0x000fe200078ec0ff */
[C---:B------:R-:W-:Y:S01]  /*f520*/  IMAD.U32 R48, R9.reuse, 0x10000, RZ ;  /* 0x0001000009307824 */ /* 0x040fe200078e00ff */
[----:B------:R-:W-:Y:S01]  /*f530*/  LOP3.LUT R9, R9, 0xffff0000, RZ, 0xc0, !PT ;  /* 0xffff000009097812 */ /* 0x000fe200078ec0ff */
[C---:B------:R-:W-:Y:S01]  /*f540*/  FMUL.FTZ R55, R47.reuse, R52 ;  /* 0x000000342f377220 */ /* 0x040fe20000410000 */
[----:B------:R-:W-:Y:S01]  /*f550*/  FMUL.FTZ R57, R47, R51 ;  /* 0x000000332f397220 */ /* 0x000fe20000410000 */
[----:B------:R-:W-:Y:S01]  /*f560*/  LOP3.LUT R47, R32, 0xffff0000, RZ, 0xc0, !PT ;  /* 0xffff0000202f7812 */ /* 0x000fe200078ec0ff */
[----:B------:R-:W-:Y:S01]  /*f570*/  FMUL.FTZ R59, R8, R53 ;  /* 0x00000035083b7220 */ /* 0x000fe20000410000 */
[----:B------:R-:W-:Y:S01]  /*f580*/  FFMA.FTZ R54, R42, R51, -R55 ;  /* 0x000000332a367223 */ /* 0x000fe20000010837 */
[----:B------:R-:W-:Y:S01]  /*f590*/  SHF.L.U32 R55, R38, 0x10, RZ ;  /* 0x0000001026377819 */ /* 0x000fe200000006ff */
[----:B------:R-:W-:-:S02]  /*f5a0*/  IMAD.U32 R51, R33, 0x10000, RZ ;  /* 0x0001000021337824 */ /* 0x000fc400078e00ff */
[-C--:B------:R-:W-:Y:S01]  /*f5b0*/  FMUL.FTZ R61, R8, R47.reuse ;  /* 0x0000002f083d7220 */ /* 0x080fe20000410000 */
[----:B------:R-:W-:Y:S01]  /*f5c0*/  FFMA.FTZ R59, R4, R47, -R59 ;  /* 0x0000002f043b7223 */ /* 0x000fe2000001083b */
[----:B------:R-:W-:Y:S01]  /*f5d0*/  FFMA.FTZ R57, R42, R52, R57 ;  /* 0x000000342a397223 */ /* 0x000fe20000010039 */
[C---:B------:R-:W-:Y:S01]  /*f5e0*/  FMUL.FTZ R47, R48.reuse, R55 ;  /* 0x00000037302f7220 */ /* 0x040fe20000410000 */
[-C--:B------:R-:W-:Y:S01]  /*f5f0*/  FMUL.FTZ R52, R48, R51.reuse ;  /* 0x0000003330347220 */ /* 0x080fe20000410000 */
[C---:B------:R-:W-:Y:S01]  /*f600*/  IMAD.U32 R49, R10.reuse, 0x10000, RZ ;  /* 0x000100000a317824 */ /* 0x040fe200078e00ff */
[----:B------:R-:W-:Y:S01]  /*f610*/  LOP3.LUT R10, R10, 0xffff0000, RZ, 0xc0, !PT ;  /* 0xffff00000a0a7812 */ /* 0x000fe200078ec0ff */
[----:B------:R-:W-:Y:S01]  /*f620*/  FFMA.FTZ R48, R44, R51, -R47 ;  /* 0x000000332c307223 */ /* 0x000fe2000001082f */
[C---:B------:R-:W-:Y:S01]  /*f630*/  LOP3.LUT R51, R39.reuse, 0xffff0000, RZ, 0xc0, !PT ;  /* 0xffff000027337812 */ /* 0x040fe200078ec0ff */
[----:B------:R-:W-:Y:S01]  /*f640*/  FFMA.FTZ R42, R4, R53, R61 ;  /* 0x00000035042a7223 */ /* 0x000fe2000001003d */
[----:B------:R-:W-:Y:S01]  /*f650*/  LOP3.LUT R47, R34, 0xffff0000, RZ, 0xc0, !PT ;  /* 0xffff0000222f7812 */ /* 0x000fe200078ec0ff */
[----:B------:R-:W-:-:S02]  /*f660*/  IMAD.U32 R8, R39, 0x10000, RZ ;  /* 0x0001000027087824 */ /* 0x000fc400078e00ff */
[----:B------:R-:W-:Y:S01]  /*f670*/  FFMA.FTZ R52, R44, R55, R52 ;  /* 0x000000372c347223 */ /* 0x000fe20000010034 */
[----:B------:R-:W-:Y:S02]  /*f680*/  IMAD.U32 R4, R34, 0x10000, RZ ;  /* 0x0001000022047824 */ /* 0x000fe400078e00ff */
[C---:B------:R-:W-:Y:S01]  /*f690*/  FMUL.FTZ R61, R10.reuse, R51 ;  /* 0x000000330a3d7220 */ /* 0x040fe20000410000 */
[C---:B------:R-:W-:Y:S01]  /*f6a0*/  FMUL.FTZ R44, R49.reuse, R8 ;  /* 0x00000008312c7220 */ /* 0x040fe20000410000 */
[----:B------:R-:W-:Y:S01]  /*f6b0*/  FMUL.FTZ R10, R10, R47 ;  /* 0x0000002f0a0a7220 */ /* 0x000fe20000410000 */
[-C--:B------:R-:W-:Y:S01]  /*f6c0*/  FMUL.FTZ R56, R49, R4.reuse ;  /* 0x0000000431387220 */ /* 0x080fe20000410000 */
[----:B------:R-:W-:Y:S02]  /*f6d0*/  IMAD.U32 R50, R11, 0x10000, RZ ;  /* 0x000100000b327824 */ /* 0x000fe400078e00ff */
[----:B------:R-:W-:Y:S01]  /*f6e0*/  FFMA.FTZ R55, R45, R4, -R44 ;  /* 0x000000042d377223 */ /* 0x000fe2000001082c */
[----:B------:R-:W-:-:S02]  /*f6f0*/  IMAD.U32 R53, R40, 0x10000, RZ ;  /* 0x0001000028357824 */ /* 0x000fc400078e00ff */
[----:B------:R-:W-:Y:S01]  /*f700*/  FFMA.FTZ R56, R45, R8, R56 ;  /* 0x000000082d387223 */ /* 0x000fe20000010038 */
[----:B------:R-:W-:Y:S02]  /*f710*/  IMAD.U32 R49, R35, 0x10000, RZ ;  /* 0x0001000023317824 */ /* 0x000fe400078e00ff */
[C---:B------:R-:W-:Y:S01]  /*f720*/  FFMA.FTZ R58, R6.reuse, R47, -R61 ;  /* 0x0000002f063a7223 */ /* 0x040fe2000001083d */
[----:B------:R-:W-:Y:S01]  /*f730*/  FFMA.FTZ R51, R6, R51, R10 ;  /* 0x0000003306337223 */ /* 0x000fe2000001000a */
[----:B------:R-:W-:Y:S01]  /*f740*/  LOP3.LUT R11, R11, 0xffff0000, RZ, 0xc0, !PT ;  /* 0xffff00000b0b7812 */ /* 0x000fe200078ec0ff */
[C---:B------:R-:W-:Y:S01]  /*f750*/  FMUL.FTZ R45, R50.reuse, R53 ;  /* 0x00000035322d7220 */ /* 0x040fe20000410000 */
[-C--:B------:R-:W-:Y:S01]  /*f760*/  FMUL.FTZ R47, R50, R49.reuse ;  /* 0x00000031322f7220 */ /* 0x080fe20000410000 */
[----:B------:R-:W-:Y:S02]  /*f770*/  LOP3.LUT R8, R38, 0xffff0000, RZ, 0xc0, !PT ;  /* 0xffff000026087812 */ /* 0x000fe400078ec0ff */
[----:B------:R-:W-:Y:S01]  /*f780*/  LOP3.LUT R10, R40, 0xffff0000, RZ, 0xc0, !PT ;  /* 0xffff0000280a7812 */ /* 0x000fe200078ec0ff */
[C---:B------:R-:W-:Y:S01]  /*f790*/  FFMA.FTZ R49, R46.reuse, R49, -R45 ;  /* 0x000000312e317223 */ /* 0x040fe2000001082d */
[----:B------:R-:W-:Y:S01]  /*f7a0*/  LOP3.LUT R4, R33, 0xffff0000, RZ, 0xc0, !PT ;  /* 0xffff000021047812 */ /* 0x000fe200078ec0ff */
[----:B------:R-:W-:Y:S01]  /*f7b0*/  FFMA.FTZ R47, R46, R53, R47 ;  /* 0x000000352e2f7223 */ /* 0x000fe2000001002f */
[----:B------:R-:W-:Y:S01]  /*f7c0*/  LOP3.LUT R6, R35, 0xffff0000, RZ, 0xc0, !PT ;  /* 0xffff000023067812 */ /* 0x000fe200078ec0ff */
[----:B------:R-:W-:Y:S01]  /*f7d0*/  FMUL.FTZ R44, R9, R8 ;  /* 0x00000008092c7220 */ /* 0x000fe20000410000 */
[----:B------:R-:W-:Y:S01]  /*f7e0*/  FMUL.FTZ R46, R11, R10 ;  /* 0x0000000a0b2e7220 */ /* 0x000fe20000410000 */
[----:B------:R-:W-:-:S02]  /*f7f0*/  FMUL.FTZ R45, R9, R4 ;  /* 0x00000004092d7220 */ /* 0x000fc40000410000 */
[----:B------:R-:W-:Y:S01]  /*f800*/  FMUL.FTZ R11, R11, R6 ;  /* 0x000000060b0b7220 */ /* 0x000fe20000410000 */
[----:B------:R-:W-:Y:S01]  /*f810*/  FFMA.FTZ R9, R5, R4, -R44 ;  /* 0x0000000405097223 */ /* 0x000fe2000001082c */
[----:B------:R-:W-:Y:S01]  /*f820*/  FFMA.FTZ R46, R7, R6, -R46 ;  /* 0x00000006072e7223 */ /* 0x000fe2000001082e */
[----:B------:R-:W-:Y:S01]  /*f830*/  FFMA.FTZ R45, R5, R8, R45 ;  /* 0x00000008052d7223 */ /* 0x000fe2000001002d */
[----:B------:R-:W-:Y:S01]  /*f840*/  FFMA.FTZ R44, R7, R10, R11 ;  /* 0x0000000a072c7223 */ /* 0x000fe2000001000b */
[----:B------:R-:W-:Y:S02]  /*f850*/  F2FP.BF16.F32.PACK_AB R6, R58, R55 ;  /* 0x000000373a06723e */ /* 0x000fe400000010ff */
[----:B------:R-:W-:Y:S02]  /*f860*/  F2FP.BF16.F32.PACK_AB R4, R59, R54 ;  /* 0x000000363b04723e */ /* 0x000fe400000010ff */
[----:B------:R-:W-:Y:S02]  /*f870*/  F2FP.BF16.F32.PACK_AB R5, R9, R48 ;  /* 0x000000300905723e */ /* 0x000fe400000010ff */
[----:B------:R-:W-:-:S02]  /*f880*/  F2FP.BF16.F32.PACK_AB R7, R46, R49 ;  /* 0x000000312e07723e */ /* 0x000fc400000010ff */
[----:B------:R-:W-:Y:S02]  /*f890*/  F2FP.BF16.F32.PACK_AB R10, R51, R56 ;  /* 0x00000038330a723e */ /* 0x000fe400000010ff */
[----:B------:R-:W-:Y:S01]  /*f8a0*/  F2FP.BF16.F32.PACK_AB R8, R42, R57 ;  /* 0x000000392a08723e */ /* 0x000fe200000010ff */
[----:B------:R0:W-:Y:S01]  /*f8b0*/  STS.128 [R60+0xc400], R4 ;  /* 0x00c400043c007388 */ /* 0x0001e20000000c00 */
[----:B------:R-:W-:Y:S02]  /*f8c0*/  F2FP.BF16.F32.PACK_AB R9, R45, R52 ;  /* 0x000000342d09723e */ /* 0x000fe400000010ff */
[----:B------:R-:W-:-:S05]  /*f8d0*/  F2FP.BF16.F32.PACK_AB R11, R44, R47 ;  /* 0x0000002f2c0b723e */ /* 0x000fca00000010ff */
[----:B------:R0:W-:Y:S02]  /*f8e0*/  STS.128 [R62+0xc400], R8 ;  /* 0x00c400083e007388 */ /* 0x0001e40000000c00 */
.L_x_613:
[----:B------:R-:W-:Y:S05]  /*f8f0*/  BSYNC B2 ;  /* 0x0000000000027941 */ /* 0x000fea0003800000 */
.L_x_612:
[----:B------:R-:W-:Y:S04]  /*f900*/  BSSY B2, `(.L_x_614) ;  /* 0x0000059000027945 */ /* 0x000fe80003800000 */
[----:B------:R-:W-:Y:S05]  /*f910*/  @P1 BRA `(.L_x_615) ;  /* 0x00000004005c1947 */ /* 0x000fea0003800000 */
[----:B0-----:R-:W2:Y:S01]  /*f920*/  LDL R60, [R1+0x60] ;  /* 0x00006000013c7983 */ /* 0x001ea20000100800 */
[----:B------:R-:W-:Y:S01]  /*f930*/  LEA.HI R4, R43, R163, RZ, 0x1d ;  /* 0x000000a32b047211 */ /* 0x000fe200078fe8ff */
[C---:B------:R-:W-:Y:S01]  /*f940*/  IMAD.U32 R55, R28.reuse, 0x10000, RZ ;  /* 0x000100001c377824 */ /* 0x040fe200078e00ff */
[----:B------:R-:W-:Y:S01]  /*f950*/  LOP3.LUT R57, R28, 0xffff0000, RZ, 0xc0, !PT ;  /* 0xffff00001c397812 */ /* 0x000fe200078ec0ff */
[----:B------:R-:W-:Y:S01]  /*f960*/  IMAD.U32 R53, R24, 0x10000, RZ ;  /* 0x0001000018357824 */ /* 0x000fe200078e00ff */
[----:B------:R-:W-:Y:S01]  /*f970*/  SHF.R.S32.HI R5, RZ, 0x1f, R4 ;  /* 0x0000001fff057819 */ /* 0x000fe20000011404 */
[----:B------:R-:W-:-:S03]  /*f980*/  IMAD.SHL.U32 R6, R4, 0x8, RZ ;  /* 0x0000000804067824 */ /* 0x000fc600078e00ff */
[----:B------:R-:W-:Y:S02]  /*f990*/  LEA.HI R4, R5, R4, RZ, 0x3 ;  /* 0x0000000405047211 */ /* 0x000fe400078f18ff */
[----:B------:R-:W-:-:S03]  /*f9a0*/  LOP3.LUT R5, R177, 0x38, R6, 0xf8, !PT ;  /* 0x00000038b1057812 */ /* 0x000fc600078ef806 */
[----:B------:R-:W-:Y:S01]  /*f9b0*/  IMAD.SHL.U32 R4, R4, 0x400, RZ ;  /* 0x0000040004047824 */ /* 0x000fe200078e00ff */
[----:B------:R-:W-:-:S04]  /*f9c0*/  LOP3.LUT R5, R5, R178, RZ, 0x3c, !PT ;  /* 0x000000b205057212 */ /* 0x000fc800078e3cff */
[----:B------:R-:W-:-:S04]  /*f9d0*/  LOP3.LUT R4, R4, 0x7fffe000, RZ, 0xc0, !PT ;  /* 0x7fffe00004047812 */ /* 0x000fc800078ec0ff */
[----:B------:R-:W-:-:S05]  /*f9e0*/  IADD3 R9, R5, R4, R179 ;  /* 0x0000000405097210 */ /* 0x000fca0007ffe0b3 */
[----:B------:R-:W-:-:S05]  /*f9f0*/  IMAD R42, R9, 0x2, R2 ;  /* 0x00000002092a7824 */ /* 0x000fca00078e0202 */
[----:B------:R-:W0:Y:S02]  /*fa00*/  LDS.128 R8, [R42+0xc400] ;  /* 0x00c400002a087984 */ /* 0x000e240000000c00 */
[C---:B0-----:R-:W-:Y:S01]  /*fa10*/  IMAD.U32 R48, R8.reuse, 0x10000, RZ ;  /* 0x0001000008307824 */ /* 0x041fe200078e00ff */
[----:B------:R-:W-:Y:S01]  /*fa20*/  LOP3.LUT R8, R8, 0xffff0000, RZ, 0xc0, !PT ;  /* 0xffff000008087812 */ /* 0x000fe200078ec0ff */
[C---:B------:R-:W-:Y:S01]  /*fa30*/  IMAD.U32 R49, R9.reuse, 0x10000, RZ ;  /* 0x0001000009317824 */ /* 0x040fe200078e00ff */
[----:B------:R-:W-:Y:S01]  /*fa40*/  LOP3.LUT R9, R9, 0xffff0000, RZ, 0xc0, !PT ;  /* 0xffff000009097812 */ /* 0x000fe200078ec0ff */
[C---:B------:R-:W-:Y:S01]  /*fa50*/  FMUL.FTZ R59, R48.reuse, R55 ;  /* 0x00000037303b7220 */ /* 0x040fe20000410000 */
[----:B------:R-:W-:Y:S01]  /*fa60*/  FMUL.FTZ R61, R48, R53 ;  /* 0x00000035303d7220 */ /* 0x000fe20000410000 */
[----:B------:R-:W-:Y:S01]  /*fa70*/  FMUL.FTZ R63, R8, R57 ;  /* 0x00000039083f7220 */ /* 0x000fe20000410000 */
[----:B------:R-:W-:Y:S02]  /*fa80*/  IMAD.U32 R48, R29, 0x10000, RZ ;  /* 0x000100001d307824 */ /* 0x000fe400078e00ff */
[C---:B------:R-:W-:Y:S01]  /*fa90*/  IMAD.U32 R50, R10.reuse, 0x10000, RZ ;  /* 0x000100000a327824 */ /* 0x040fe200078e00ff */
[----:B------:R-:W-:Y:S01]  /*faa0*/  LOP3.LUT R10, R10, 0xffff0000, RZ, 0xc0, !PT ;  /* 0xffff00000a0a7812 */ /* 0x000fe200078ec0ff */
[C---:B------:R-:W-:Y:S01]  /*fab0*/  IMAD.U32 R51, R11.reuse, 0x10000, RZ ;  /* 0x000100000b337824 */ /* 0x040fe200078e00ff */
[----:B------:R-:W-:Y:S01]  /*fac0*/  LOP3.LUT R11, R11, 0xffff0000, RZ, 0xc0, !PT ;  /* 0xffff00000b0b7812 */ /* 0x000fe200078ec0ff */
[----:B--2---:R-:W0:Y:S02]  /*fad0*/  LDS.128 R4, [R60] ;  /* 0x000000003c047984 */ /* 0x004e240000000c00 */
[C---:B0-----:R-:W-:Y:S01]  /*fae0*/  IMAD.U32 R44, R4.reuse, 0x10000, RZ ;  /* 0x00010000042c7824 */ /* 0x041fe200078e00ff */
[----:B------:R-:W-:Y:S01]  /*faf0*/  LOP3.LUT R4, R4, 0xffff0000, RZ, 0xc0, !PT ;  /* 0xffff000004047812 */ /* 0x000fe200078ec0ff */
[----:B------:R-:W-:Y:S01]  /*fb00*/  IMAD.U32 R45, R5, 0x10000, RZ ;  /* 0x00010000052d7824 */ /* 0x000fe200078e00ff */
[----:B------:R-:W-:Y:S01]  /*fb10*/  SHF.L.U32 R47, R7, 0x10, RZ ;  /* 0x00000010072f7819 */ /* 0x000fe200000006ff */
[----:B------:R-:W-:Y:S01]  /*fb20*/  FFMA.FTZ R59, R44, R53, -R59 ;  /* 0x000000352c3b7223 */ /* 0x000fe2000001083b */
[----:B------:R-:W-:Y:S01]  /*fb30*/  LOP3.LUT R53, R24, 0xffff0000, RZ, 0xc0, !PT ;  /* 0xffff000018357812 */ /* 0x000fe200078ec0ff */
[----:B------:R-:W-:Y:S01]  /*fb40*/  FFMA.FTZ R61, R44, R55, R61 ;  /* 0x000000372c3d7223 */ /* 0x000fe2000001003d */
[----:B------:R-:W-:Y:S01]  /*fb50*/  IMAD.U32 R44, R25, 0x10000, RZ ;  /* 0x00010000192c7824 */ /* 0x000fe200078e00ff */
[----:B------:R-:W-:Y:S01]  /*fb60*/  LOP3.LUT R5, R5, 0xffff0000, RZ, 0xc0, !PT ;  /* 0xffff000005057812 */ /* 0x000fe200078ec0ff */
[----:B------:R-:W-:-:S02]  /*fb70*/  IMAD.U32 R46, R6, 0x10000, RZ ;  /* 0x00010000062e7824 */ /* 0x000fc400078e00ff */
[-C--:B------:R-:W-:Y:S01]  /*fb80*/  FMUL.FTZ R55, R8, R53.reuse ;  /* 0x0000003508377220 */ /* 0x080fe20000410000 */
[----:B------:R-:W-:Y:S01]  /*fb90*/  FFMA.FTZ R52, R4, R53, -R63 ;  /* 0x0000003504347223 */ /* 0x000fe2000001083f */
[C---:B------:R-:W-:Y:S01]  /*fba0*/  FMUL.FTZ R8, R49.reuse, R48 ;  /* 0x0000003031087220 */ /* 0x040fe20000410000 */
[----:B------:R-:W-:Y:S02]  /*fbb0*/  IMAD.U32 R53, R30, 0x10000, RZ ;  /* 0x000100001e357824 */ /* 0x000fe400078e00ff */
[-C--:B------:R-:W-:Y:S01]  /*fbc0*/  FMUL.FTZ R63, R49, R44.reuse ;  /* 0x0000002c313f7220 */ /* 0x080fe20000410000 */
[----:B------:R-:W-:Y:S01]  /*fbd0*/  FFMA.FTZ R54, R4, R57, R55 ;  /* 0x0000003904367223 */ /* 0x000fe20000010037 */
[C---:B------:R-:W-:Y:S01]  /*fbe0*/  FFMA.FTZ R56, R45.reuse, R44, -R8 ;  /* 0x0000002c2d387223 */ /* 0x040fe20000010808 */
[----:B------:R-:W-:Y:S02]  /*fbf0*/  IMAD.U32 R49, R26, 0x10000, RZ ;  /* 0x000100001a317824 */ /* 0x000fe400078e00ff */
[----:B------:R-:W-:Y:S01]  /*fc00*/  FFMA.FTZ R63, R45, R48, R63 ;  /* 0x000000302d3f7223 */ /* 0x000fe2000001003f */
[----:B------:R-:W-:Y:S01]  /*fc10*/  FMUL.FTZ R57, R50, R53 ;  /* 0x0000003532397220 */ /* 0x000fe20000410000 */
[----:B------:R-:W-:Y:S01]  /*fc20*/  LOP3.LUT R55, R30, 0xffff0000, RZ, 0xc0, !PT ;  /* 0xffff00001e377812 */ /* 0x000fe200078ec0ff */
[----:B------:R-:W-:Y:S01]  /*fc30*/  IMAD.U32 R44, R31, 0x10000, RZ ;  /* 0x000100001f2c7824 */ /* 0x000fe200078e00ff */
[----:B------:R-:W-:Y:S01]  /*fc40*/  LOP3.LUT R45, R26, 0xffff0000, RZ, 0xc0, !PT ;  /* 0xffff00001a2d7812 */ /* 0x000fe200078ec0ff */
[-C--:B------:R-:W-:Y:S01]  /*fc50*/  FMUL.FTZ R65, R50, R49.reuse ;  /* 0x0000003132417220 */ /* 0x080fe20000410000 */
[----:B------:R-:W-:Y:S01]  /*fc60*/  LOP3.LUT R6, R6, 0xffff0000, RZ, 0xc0, !PT ;  /* 0xffff000006067812 */ /* 0x000fe200078ec0ff */
[----:B------:R-:W-:Y:S01]  /*fc70*/  FFMA.FTZ R57, R46, R49, -R57 ;  /* 0x000000312e397223 */ /* 0x000fe20000010839 */
[----:B------:R-:W-:Y:S01]  /*fc80*/  SHF.L.U32 R4, R27, 0x10, RZ ;  /* 0x000000101b047819 */ /* 0x000fe200000006ff */
[C---:B------:R-:W-:Y:S01]  /*fc90*/  FMUL.FTZ R49, R10.reuse, R55 ;  /* 0x000000370a317220 */ /* 0x040fe20000410000 */
[----:B------:R-:W-:Y:S01]  /*fca0*/  FMUL.FTZ R10, R10, R45 ;  /* 0x0000002d0a0a7220 */ /* 0x000fe20000410000 */
[----:B------:R-:W-:Y:S01]  /*fcb0*/  FMUL.FTZ R8, R51, R44 ;  /* 0x0000002c33087220 */ /* 0x000fe20000410000 */
[----:B------:R-:W-:Y:S01]  /*fcc0*/  FFMA.FTZ R65, R46, R53, R65 ;  /* 0x000000352e417223 */ /* 0x000fe20000010041 */
[C---:B------:R-:W-:Y:S01]  /*fcd0*/  FFMA.FTZ R46, R6.reuse, R45, -R49 ;  /* 0x0000002d062e7223 */ /* 0x040fe20000010831 */
[----:B------:R-:W-:Y:S01]  /*fce0*/  FFMA.FTZ R48, R6, R55, R10 ;  /* 0x0000003706307223 */ /* 0x000fe2000001000a */
[-C--:B------:R-:W-:Y:S01]  /*fcf0*/  FFMA.FTZ R49, R47, R4.reuse, -R8 ;  /* 0x000000042f317223 */ /* 0x080fe20000010808 */
[----:B------:R-:W-:Y:S01]  /*fd00*/  FMUL.FTZ R50, R51, R4 ;  /* 0x0000000433327220 */ /* 0x000fe20000410000 */
[----:B------:R-:W-:-:S02]  /*fd10*/  LOP3.LUT R8, R29, 0xffff0000, RZ, 0xc0, !PT ;  /* 0xffff00001d087812 */ /* 0x000fc400078ec0ff */
[----:B------:R-:W-:Y:S01]  /*fd20*/  LOP3.LUT R10, R31, 0xffff0000, RZ, 0xc0, !PT ;  /* 0xffff00001f0a7812 */ /* 0x000fe200078ec0ff */
[----:B------:R-:W-:Y:S01]  /*fd30*/  FFMA.FTZ R50, R47, R44, R50 ;  /* 0x0000002c2f327223 */ /* 0x000fe20000010032 */
[----:B------:R-:W-:Y:S01]  /*fd40*/  LOP3.LUT R4, R25, 0xffff0000, RZ, 0xc0, !PT ;  /* 0xffff000019047812 */ /* 0x000fe200078ec0ff */
[----:B------:R-:W-:Y:S01]  /*fd50*/  FMUL.FTZ R44, R9, R8 ;  /* 0x00000008092c7220 */ /* 0x000fe20000410000 */
[----:B------:R-:W-:Y:S01]  /*fd60*/  LOP3.LUT R6, R27, 0xffff0000, RZ, 0xc0, !PT ;  /* 0xffff00001b067812 */ /* 0x000fe200078ec0ff */
[----:B------:R-:W-:Y:S01]  /*fd70*/  FMUL.FTZ R58, R11, R10 ;  /* 0x0000000a0b3a7220 */ /* 0x000fe20000410000 */
[----:B------:R-:W-:Y:S01]  /*fd80*/  LOP3.LUT R7, R7, 0xffff0000, RZ, 0xc0, !PT ;  /* 0xffff000007077812 */ /* 0x000fe200078ec0ff */
[-C--:B------:R-:W-:Y:S01]  /*fd90*/  FMUL.FTZ R45, R9, R4.reuse ;  /* 0x00000004092d7220 */ /* 0x080fe20000410000 */
[----:B------:R-:W-:Y:S01]  /*fda0*/  FFMA.FTZ R9, R5, R4, -R44 ;  /* 0x0000000405097223 */ /* 0x000fe2000001082c */
[-C--:B------:R-:W-:Y:S01]  /*fdb0*/  FMUL.FTZ R11, R11, R6.reuse ;  /* 0x000000060b0b7220 */ /* 0x080fe20000410000 */
[----:B------:R-:W-:Y:S01]  /*fdc0*/  F2FP.BF16.F32.PACK_AB R4, R52, R59 ;  /* 0x0000003b3404723e */ /* 0x000fe200000010ff */
[----:B------:R-:W-:Y:S01]  /*fdd0*/  FFMA.FTZ R58, R7, R6, -R58 ;  /* 0x00000006073a7223 */ /* 0x000fe2000001083a */
[----:B------:R-:W-:Y:S01]  /*fde0*/  FFMA.FTZ R44, R5, R8, R45 ;  /* 0x00000008052c7223 */ /* 0x000fe2000001002d */
[----:B------:R-:W-:Y:S01]  /*fdf0*/  FFMA.FTZ R11, R7, R10, R11 ;  /* 0x0000000a070b7223 */ /* 0x000fe2000001000b */
[----:B------:R-:W-:-:S02]  /*fe00*/  F2FP.BF16.F32.PACK_AB R6, R46, R57 ;  /* 0x000000392e06723e */ /* 0x000fc400000010ff */
[----:B------:R-:W-:Y:S02]  /*fe10*/  F2FP.BF16.F32.PACK_AB R5, R9, R56 ;  /* 0x000000380905723e */ /* 0x000fe400000010ff */
[----:B------:R-:W-:Y:S02]  /*fe20*/  F2FP.BF16.F32.PACK_AB R7, R58, R49 ;  /* 0x000000313a07723e */ /* 0x000fe400000010ff */
[----:B------:R-:W-:Y:S02]  /*fe30*/  F2FP.BF16.F32.PACK_AB R10, R48, R65 ;  /* 0x00000041300a723e */ /* 0x000fe400000010ff */
[----:B------:R-:W-:Y:S01]  /*fe40*/  F2FP.BF16.F32.PACK_AB R8, R54, R61 ;  /* 0x0000003d3608723e */ /* 0x000fe200000010ff */
[----:B------:R1:W-:Y:S01]  /*fe50*/  STS.128 [R60], R4 ;  /* 0x000000043c007388 */ /* 0x0003e20000000c00 */
[----:B------:R-:W-:Y:S02]  /*fe60*/  F2FP.BF16.F32.PACK_AB R9, R44, R63 ;  /* 0x0000003f2c09723e */ /* 0x000fe400000010ff */
[----:B------:R-:W-:-:S05]  /*fe70*/  F2FP.BF16.F32.PACK_AB R11, R11, R50 ;  /* 0x000000320b0b723e */ /* 0x000fca00000010ff */
[----:B------:R1:W-:Y:S02]  /*fe80*/  STS.128 [R42+0xc400], R8 ;  /* 0x00c400082a007388 */ /* 0x0003e40000000c00 */
.L_x_615:
[----:B------:R-:W-:Y:S05]  /*fe90*/  BSYNC B2 ;  /* 0x0000000000027941 */ /* 0x000fea0003800000 */
.L_x_614:
[----:B------:R-:W-:Y:S05]  /*fea0*/  @P2 BRA `(.L_x_611) ;  /* 0x00000004005c2947 */ /* 0x000fea0003800000 */
[----:B------:R-:W2:Y:S01]  /*feb0*/  LDL R61, [R1+0x4c] ;  /* 0x00004c00013d7983 */ /* 0x000ea20000100800 */
[----:B------:R-:W-:Y:S01]  /*fec0*/  LEA.HI R43, R43, R164, RZ, 0x1d ;  /* 0x000000a42b2b7211 */ /* 0x000fe200078fe8ff */
[C---:B------:R-:W-:Y:S01]  /*fed0*/  IMAD.U32 R54, R13.reuse, 0x10000, RZ ;  /* 0x000100000d367824 */ /* 0x040fe200078e00ff */
[----:B------:R-:W-:Y:S01]  /*fee0*/  LOP3.LUT R51, R13, 0xffff0000, RZ, 0xc0, !PT ;  /* 0xffff00000d337812 */ /* 0x000fe200078ec0ff */
[----:B------:R-:W-:Y:S01]  /*fef0*/  IMAD.U32 R52, R21, 0x10000, RZ ;  /* 0x0001000015347824 */ /* 0x000fe200078e00ff */
[----:B01----:R-:W-:Y:S01]  /*ff00*/  SHF.R.S32.HI R6, RZ, 0x1f, R43 ;  /* 0x0000001fff067819 */ /* 0x003fe2000001142b */
[----:B------:R-:W-:Y:S02]  /*ff10*/  IMAD.SHL.U32 R4, R43, 0x8, RZ ;  /* 0x000000082b047824 */ /* 0x000fe400078e00ff */
[----:B------:R-:W-:Y:S01]  /*ff20*/  IMAD.U32 R53, R12, 0x10000, RZ ;  /* 0x000100000c357824 */ /* 0x000fe200078e00ff */
        /* <DEDUP_REMOVED lines=10> */
[----:B------:R-:W-:Y:S01]  /*ffd0*/  IMAD.U32 R48, R9, 0x10000, RZ ;  /* 0x0001000009307824 */ /* 0x000fe200078e00ff */
[----:B------:R-:W-:Y:S01]  /*ffe0*/  SHF.L.U32 R49, R10, 0x10, RZ ;  /* 0x000000100a317819 */ /* 0x000fe200000006ff */
[C---:B------:R-:W-:Y:S01]  /*fff0*/  FMUL.FTZ R56, R47.reuse, R54 ;  /* 0x000000362f387220 */ /* 0x040fe20000410000 */
[-C--:B------:R-:W-:Y:S01]  /*10000*/  FMUL.FTZ R58, R47, R52.reuse ;  /* 0x000000342f3a7220 */ /* 0x080fe20000410000 */
[----:B------:R-:W-:Y:S01]  /*10010*/  LOP3.LUT R47, R21, 0xffff0000, RZ, 0xc0, !PT ;  /* 0xffff0000152f7812 */ /* 0x000fe200078ec0ff */
[----:B------:R-:W-:Y:S01]  /*10020*/  FMUL.FTZ R55, R8, R51 ;  /* 0x0000003308377220 */ /* 0x000fe20000410000 */
[----:B------:R-:W-:Y:S01]  /*10030*/  LOP3.LUT R10, R10, 0xffff0000, RZ, 0xc0, !PT ;  /* 0xffff00000a0a7812 */ /* 0x000fe200078ec0ff */
[----:B------:R-:W-:Y:S01]  /*10040*/  IMAD.U32 R50, R11, 0x10000, RZ ;  /* 0x000100000b327824 */ /* 0x000fe200078e00ff */
[----:B------:R-:W-:Y:S01]  /*10050*/  LOP3.LUT R9, R9, 0xffff0000, RZ, 0xc0, !PT ;  /* 0xffff000009097812 */ /* 0x000fe200078ec0ff */
[----:B------:R-:W-:Y:S01]  /*10060*/  FMUL.FTZ R57, R8, R47 ;  /* 0x0000002f08397220 */ /* 0x000fe20000410000 */
[----:B------:R-:W-:Y:S01]  /*10070*/  IMAD.U32 R8, R3, 0x10000, RZ ;  /* 0x0001000003087824 */ /* 0x000fe200078e00ff */
[----:B------:R-:W-:Y:S01]  /*10080*/  LOP3.LUT R11, R11, 0xffff0000, RZ, 0xc0, !PT ;  /* 0xffff00000b0b7812 */ /* 0x000fe200078ec0ff */
[----:B--2---:R-:W0:Y:S02]  /*10090*/  LDS.128 R4, [R61] ;  /* 0x000000003d047984 */ /* 0x004e240000000c00 */
[C---:B0-----:R-:W-:Y:S01]  /*100a0*/  IMAD.U32 R43, R4.reuse, 0x10000, RZ ;  /* 0x00010000042b7824 */ /* 0x041fe200078e00ff */
[----:B------:R-:W-:Y:S01]  /*100b0*/  LOP3.LUT R4, R4, 0xffff0000, RZ, 0xc0, !PT ;  /* 0xffff000004047812 */ /* 0x000fe200078ec0ff */
[C---:B------:R-:W-:Y:S01]  /*100c0*/  IMAD.U32 R44, R5.reuse, 0x10000, RZ ;  /* 0x00010000052c7824 */ /* 0x040fe200078e00ff */
[----:B------:R-:W-:Y:S01]  /*100d0*/  LOP3.LUT R5, R5, 0xffff0000, RZ, 0xc0, !PT ;  /* 0xffff000005057812 */ /* 0x000fe200078ec0ff */
[C---:B------:R-:W-:Y:S01]  /*100e0*/  FFMA.FTZ R56, R43.reuse, R52, -R56 ;  /* 0x000000342b387223 */ /* 0x040fe20000010838 */
[----:B------:R-:W-:Y:S01]  /*100f0*/  FFMA.FTZ R58, R43, R54, R58 ;  /* 0x000000362b3a7223 */ /* 0x000fe2000001003a */
[----:B------:R-:W-:-:S02]  /*10100*/  IMAD.U32 R43, R20, 0x10000, RZ ;  /* 0x00010000142b7824 */ /* 0x000fc400078e00ff */
[----:B------:R-:W-:Y:S01]  /*10110*/  FFMA.FTZ R55, R4, R47, -R55 ;  /* 0x0000002f04377223 */ /* 0x000fe20000010837 */
[----:B------:R-:W-:Y:S01]  /*10120*/  FMUL.FTZ R47, R48, R53 ;  /* 0x00000035302f7220 */ /* 0x000fe20000410000 */
[----:B------:R-:W-:Y:S01]  /*10130*/  FFMA.FTZ R57, R4, R51, R57 ;  /* 0x0000003304397223 */ /* 0x000fe20000010039 */
[-C--:B------:R-:W-:Y:S01]  /*10140*/  FMUL.FTZ R52, R48, R43.reuse ;  /* 0x0000002b30347220 */ /* 0x080fe20000410000 */
[----:B------:R-:W-:Y:S01]  /*10150*/  LOP3.LUT R51, R3, 0xffff0000, RZ, 0xc0, !PT ;  /* 0xffff000003337812 */ /* 0x000fe200078ec0ff */
[C---:B------:R-:W-:Y:S01]  /*10160*/  FFMA.FTZ R48, R44.reuse, R43, -R47 ;  /* 0x0000002b2c307223 */ /* 0x040fe2000001082f */
[C---:B------:R-:W-:Y:S01]  /*10170*/  LOP3.LUT R43, R15.reuse, 0xffff0000, RZ, 0xc0, !PT ;  /* 0xffff00000f2b7812 */ /* 0x040fe200078ec0ff */
[----:B------:R-:W-:Y:S02]  /*10180*/  IMAD.U32 R4, R15, 0x10000, RZ ;  /* 0x000100000f047824 */ /* 0x000fe400078e00ff */
[----:B------:R-:W-:Y:S01]  /*10190*/  FFMA.FTZ R52, R44, R53, R52 ;  /* 0x000000352c347223 */ /* 0x000fe20000010034 */
[C---:B------:R-:W-:Y:S01]  /*101a0*/  IMAD.U32 R45, R6.reuse, 0x10000, RZ ;  /* 0x00010000062d7824 */ /* 0x040fe200078e00ff */
[----:B------:R-:W-:Y:S01]  /*101b0*/  LOP3.LUT R6, R6, 0xffff0000, RZ, 0xc0, !PT ;  /* 0xffff000006067812 */ /* 0x000fe200078ec0ff */
[C---:B------:R-:W-:Y:S01]  /*101c0*/  FMUL.FTZ R59, R10.reuse, R51 ;  /* 0x000000330a3b7220 */ /* 0x040fe20000410000 */
[C---:B------:R-:W-:Y:S01]  /*101d0*/  FMUL.FTZ R44, R49.reuse, R8 ;  /* 0x00000008312c7220 */ /* 0x040fe20000410000 */
[----:B------:R-:W-:Y:S01]  /*101e0*/  FMUL.FTZ R54, R49, R4 ;  /* 0x0000000431367220 */ /* 0x000fe20000410000 */
[----:B------:R-:W-:Y:S01]  /*101f0*/  FMUL.FTZ R10, R10, R43 ;  /* 0x0000002b0a0a7220 */ /* 0x000fe20000410000 */
[----:B------:R-:W-:-:S02]  /*10200*/  IMAD.U32 R49, R0, 0x10000, RZ ;  /* 0x0001000000317824 */ /* 0x000fc400078e00ff */
[C---:B------:R-:W-:Y:S01]  /*10210*/  FFMA.FTZ R53, R45.reuse, R4, -R44 ;  /* 0x000000042d357223 */ /* 0x040fe2000001082c */
[----:B------:R-:W-:Y:S02]  /*10220*/  IMAD.U32 R47, R14, 0x10000, RZ ;  /* 0x000100000e2f7824 */ /* 0x000fe400078e00ff */
[----:B------:R-:W-:Y:S01]  /*10230*/  FFMA.FTZ R54, R45, R8, R54 ;  /* 0x000000082d367223 */ /* 0x000fe20000010036 */
[----:B------:R-:W-:Y:S01]  /*10240*/  FFMA.FTZ R51, R6, R51, R10 ;  /* 0x0000003306337223 */ /* 0x000fe2000001000a */
[----:B------:R-:W-:Y:S02]  /*10250*/  IMAD.U32 R46, R7, 0x10000, RZ ;  /* 0x00010000072e7824 */ /* 0x000fe400078e00ff */
[----:B------:R-:W-:Y:S01]  /*10260*/  FMUL.FTZ R45, R50, R49 ;  /* 0x00000031322d7220 */ /* 0x000fe20000410000 */
[----:B------:R-:W-:Y:S01]  /*10270*/  FFMA.FTZ R60, R6, R43, -R59 ;  /* 0x0000002b063c7223 */ /* 0x000fe2000001083b */
[----:B------:R-:W-:Y:S01]  /*10280*/  LOP3.LUT R8, R12, 0xffff0000, RZ, 0xc0, !PT ;  /* 0xffff00000c087812 */ /* 0x000fe200078ec0ff */
[-C--:B------:R-:W-:Y:S01]  /*10290*/  FMUL.FTZ R43, R50, R47.reuse ;  /* 0x0000002f322b7220 */ /* 0x080fe20000410000 */
[----:B------:R-:W-:Y:S01]  /*102a0*/  LOP3.LUT R10, R0, 0xffff0000, RZ, 0xc0, !PT ;  /* 0xffff0000000a7812 */ /* 0x000fe200078ec0ff */
[----:B------:R-:W-:Y:S01]  /*102b0*/  FFMA.FTZ R45, R46, R47, -R45 ;  /* 0x0000002f2e2d7223 */ /* 0x000fe2000001082d */
[----:B------:R-:W-:Y:S01]  /*102c0*/  LOP3.LUT R4, R20, 0xffff0000, RZ, 0xc0, !PT ;  /* 0xffff000014047812 */ /* 0x000fe200078ec0ff */
[----:B------:R-:W-:Y:S01]  /*102d0*/  FFMA.FTZ R46, R46, R49, R43 ;  /* 0x000000312e2e7223 */ /* 0x000fe2000001002b */
[----:B------:R-:W-:Y:S01]  /*102e0*/  LOP3.LUT R6, R14, 0xffff0000, RZ, 0xc0, !PT ;  /* 0xffff00000e067812 */ /* 0x000fe200078ec0ff */
[----:B------:R-:W-:Y:S01]  /*102f0*/  FMUL.FTZ R44, R9, R8 ;  /* 0x00000008092c7220 */ /* 0x000fe20000410000 */
[----:B------:R-:W-:Y:S01]  /*10300*/  LOP3.LUT R7, R7, 0xffff0000, RZ, 0xc0, !PT ;  /* 0xffff000007077812 */ /* 0x000fe200078ec0ff */
[----:B------:R-:W-:Y:S01]  /*10310*/  FMUL.FTZ R50, R11, R10 ;  /* 0x0000000a0b327220 */ /* 0x000fe20000410000 */
        /* <DEDUP_REMOVED lines=9> */
[----:B------:R-:W-:Y:S02]  /*103b0*/  F2FP.BF16.F32.PACK_AB R7, R50, R45 ;  /* 0x0000002d3207723e */ /* 0x000fe400000010ff */
[----:B------:R-:W-:Y:S02]  /*103c0*/  F2FP.BF16.F32.PACK_AB R10, R51, R54 ;  /* 0x00000036330a723e */ /* 0x000fe400000010ff */
[----:B------:R-:W-:Y:S01]  /*103d0*/  F2FP.BF16.F32.PACK_AB R8, R57, R58 ;  /* 0x0000003a3908723e */ /* 0x000fe200000010ff */
[----:B------:R2:W-:Y:S01]  /*103e0*/  STS.128 [R61], R4 ;  /* 0x000000043d007388 */ /* 0x0005e20000000c00 */
[----:B------:R-:W-:-:S02]  /*103f0*/  F2FP.BF16.F32.PACK_AB R9, R43, R52 ;  /* 0x000000342b09723e */ /* 0x000fc400000010ff */
[----:B------:R-:W-:-:S05]  /*10400*/  F2FP.BF16.F32.PACK_AB R11, R11, R46 ;  /* 0x0000002e0b0b723e */ /* 0x000fca00000010ff */
[----:B------:R2:W-:Y:S02]  /*10410*/  STS.128 [R42+0xc400], R8 ;  /* 0x00c400082a007388 */ /* 0x0005e40000000c00 */
.L_x_611:
[----:B------:R-:W-:Y:S05]  /*10420*/  BSYNC B1 ;  /* 0x0000000000017941 */ /* 0x000fea0003800000 */
.L_x_610:
[----:B012---:R-:W-:-:S05]  /*10430*/  VIADD R4, R166, 0x40 ;  /* 0x00000040a6047836 */ /* 0x007fca0000000000 */
[----:B------:R-:W-:-:S13]  /*10440*/  ISETP.GE.AND P0, PT, R4, R41, PT ;  /* 0x000000290400720c */ /* 0x000fda0003f06270 */
[----:B------:R-:W-:Y:S05]  /*10450*/  @P0 BRA `(.L_x_594) ;  /* 0x00000010004c0947 */ /* 0x000fea0003800000 */
[----:B------:R-:W0:Y:S01]  /*10460*/  LDC R41, c[0x0][0x3f4] ;  /* 0x0000fd00ff297b82 */ /* 0x000e220000000800 */
[C---:B------:R-:W-:Y:S01]  /*10470*/  VIADD R4, R16.reuse, 0x20 ;  /* 0x0000002010047836 */ /* 0x040fe20000000000 */
[----:B------:R-:W-:Y:S01]  /*10480*/  BSSY B1, `(.L_x_616) ;  /* 0x000005e000017945 */ /* 0x000fe20003800000 */
[C---:B------:R-:W-:Y:S01]  /*10490*/  VIADD R6, R16.reuse, 0x40 ;  /* 0x0000004010067836 */ /* 0x040fe20000000000 */
[----:B------:R-:W-:Y:S02]  /*104a0*/  SHF.R.U32.HI R59, RZ, 0x3, R168 ;  /* 0x00000003ff3b7819 */ /* 0x000fe400000116a8 */
[-C--:B0-----:R-:W-:Y:S02]  /*104b0*/  ISETP.GE.AND P0, PT, R16, R41.reuse, PT ;  /* 0x000000291000720c */ /* 0x081fe40003f06270 */
[-C--:B------:R-:W-:Y:S02]  /*104c0*/  ISETP.GE.AND P1, PT, R4, R41.reuse, PT ;  /* 0x000000290400720c */ /* 0x080fe40003f26270 */
[----:B------:R-:W-:-:S09]  /*104d0*/  ISETP.GE.AND P2, PT, R6, R41, PT ;  /* 0x000000290600720c */ /* 0x000fd20003f46270 */
[----:B------:R-:W-:Y:S05]  /*104e0*/  @P0 BRA `(.L_x_617) ;  /* 0x00000004005c0947 */ /* 0x000fea0003800000 */
[----:B------:R-:W2:Y:S01]  /*104f0*/  LDL R61, [R1+0x50] ;  /* 0x00005000013d7983 */ /* 0x000ea20000100800 */
[----:B------:R-:W-:Y:S01]  /*10500*/  LEA.HI R4, R41, R214, RZ, 0x1d ;  /* 0x000000d629047211 */ /* 0x000fe200078fe8ff */
[C---:B------:R-:W-:Y:S01]  /*10510*/  IMAD.U32 R53, R37.reuse, 0x10000, RZ ;  /* 0x0001000025357824 */ /* 0x040fe200078e00ff */
[----:B------:R-:W-:Y:S01]  /*10520*/  SHF.L.U32 R60, R38, 0x10, RZ ;  /* 0x00000010263c7819 */ /* 0x000fe200000006ff */
[----:B------:R-:W-:Y:S01]  /*10530*/  IMAD.U32 R51, R32, 0x10000, RZ ;  /* 0x0001000020337824 */ /* 0x000fe200078e00ff */
[----:B------:R-:W-:Y:S01]  /*10540*/  SHF.R.S32.HI R7, RZ, 0x1f, R4 ;  /* 0x0000001fff077819 */ /* 0x000fe20000011404 */
[----:B------:R-:W-:Y:S01]  /*10550*/  IMAD.SHL.U32 R5, R4, 0x8, RZ ;  /* 0x0000000804057824 */ /* 0x000fe200078e00ff */
[----:B------:R-:W-:Y:S01]  /*10560*/  LOP3.LUT R58, R37, 0xffff0000, RZ, 0xc0, !PT ;  /* 0xffff0000253a7812 */ /* 0x000fe200078ec0ff */
[----:B------:R-:W-:Y:S01]  /*10570*/  IMAD.U32 R56, R33, 0x10000, RZ ;  /* 0x0001000021387824 */ /* 0x000fe200078e00ff */
[----:B------:R-:W-:Y:S01]  /*10580*/  LEA.HI R7, R7, R4, RZ, 0x3 ;  /* 0x0000000407077211 */ /* 0x000fe200078f18ff */
[----:B------:R-:W-:Y:S01]  /*10590*/  IMAD.U32 R55, R39, 0x10000, RZ ;  /* 0x0001000027377824 */ /* 0x000fe200078e00ff */
[----:B------:R-:W-:-:S02]  /*105a0*/  LOP3.LUT R4, R168, 0x38, R5, 0xf8, !PT ;  /* 0x00000038a8047812 */ /* 0x000fc400078ef805 */
[----:B------:R-:W-:Y:S02]  /*105b0*/  SHF.L.U32 R7, R7, 0xa, RZ ;  /* 0x0000000a07077819 */ /* 0x000fe400000006ff */
[----:B------:R-:W-:Y:S02]  /*105c0*/  LOP3.LUT R5, R4, R59, RZ, 0x3c, !PT ;  /* 0x0000003b04057212 */ /* 0x000fe400078e3cff */
[----:B------:R-:W-:Y:S02]  /*105d0*/  LOP3.LUT R7, R7, 0x7fffe000, RZ, 0xc0, !PT ;  /* 0x7fffe00007077812 */ /* 0x000fe400078ec0ff */
[----:B------:R-:W-:Y:S02]  /*105e0*/  LOP3.LUT R32, R32, 0xffff0000, RZ, 0xc0, !PT ;  /* 0xffff000020207812 */ /* 0x000fe400078ec0ff */
[----:B------:R-:W-:Y:S02]  /*105f0*/  IADD3 R9, R5, R7, R180 ;  /* 0x0000000705097210 */ /* 0x000fe40007ffe0b4 */
[----:B------:R-:W-:-:S02]  /*10600*/  LOP3.LUT R57, R40, 0xffff0000, RZ, 0xc0, !PT ;  /* 0xffff000028397812 */ /* 0x000fc400078ec0ff */
[----:B------:R-:W-:Y:S01]  /*10610*/  LOP3.LUT R33, R33, 0xffff0000, RZ, 0xc0, !PT ;  /* 0xffff000021217812 */ /* 0x000fe200078ec0ff */
[----:B------:R-:W-:-:S05]  /*10620*/  IMAD R42, R9, 0x2, R2 ;  /* 0x00000002092a7824 */ /* 0x000fca00078e0202 */
[----:B------:R-:W0:Y:S02]  /*10630*/  LDS.128 R8, [R42+0xc400] ;  /* 0x00c400002a087984 */ /* 0x000e240000000c00 */
[C---:B0-----:R-:W-:Y:S01]  /*10640*/  IMAD.U32 R47, R8.reuse, 0x10000, RZ ;  /* 0x00010000082f7824 */ /* 0x041fe200078e00ff */
[----:B------:R-:W-:Y:S01]  /*10650*/  LOP3.LUT R8, R8, 0xffff0000, RZ, 0xc0, !PT ;  /* 0xffff000008087812 */ /* 0x000fe200078ec0ff */
[C---:B------:R-:W-:Y:S01]  /*10660*/  IMAD.U32 R48, R9.reuse, 0x10000, RZ ;  /* 0x0001000009307824 */ /* 0x040fe200078e00ff */
[----:B------:R-:W-:Y:S01]  /*10670*/  LOP3.LUT R9, R9, 0xffff0000, RZ, 0xc0, !PT ;  /* 0xffff000009097812 */ /* 0x000fe200078ec0ff */
[-C--:B------:R-:W-:Y:S01]  /*10680*/  FMUL.FTZ R52, R53, R47.reuse ;  /* 0x0000002f35347220 */ /* 0x080fe20000410000 */
[----:B------:R-:W-:Y:S01]  /*10690*/  FMUL.FTZ R54, R51, R47 ;  /* 0x0000002f33367220 */ /* 0x000fe20000410000 */
[----:B------:R-:W-:Y:S01]  /*106a0*/  FMUL.FTZ R47, R60, R48 ;  /* 0x000000303c2f7220 */ /* 0x000fe20000410000 */
[----:B------:R-:W-:Y:S01]  /*106b0*/  FMUL.FTZ R37, R58, R8 ;  /* 0x000000083a257220 */ /* 0x000fe20000410000 */
[C---:B------:R-:W-:Y:S01]  /*106c0*/  IMAD.U32 R49, R10.reuse, 0x10000, RZ ;  /* 0x000100000a317824 */ /* 0x040fe200078e00ff */
[----:B------:R-:W-:Y:S01]  /*106d0*/  LOP3.LUT R10, R10, 0xffff0000, RZ, 0xc0, !PT ;  /* 0xffff00000a0a7812 */ /* 0x000fe200078ec0ff */
[C---:B------:R-:W-:Y:S01]  /*106e0*/  IMAD.U32 R50, R11.reuse, 0x10000, RZ ;  /* 0x000100000b327824 */ /* 0x040fe200078e00ff */
[----:B------:R-:W-:Y:S01]  /*106f0*/  LOP3.LUT R11, R11, 0xffff0000, RZ, 0xc0, !PT ;  /* 0xffff00000b0b7812 */ /* 0x000fe200078ec0ff */
[----:B--2---:R-:W0:Y:S02]  /*10700*/  LDS.128 R4, [R61] ;  /* 0x000000003d047984 */ /* 0x004e240000000c00 */
[C---:B0-----:R-:W-:Y:S01]  /*10710*/  IMAD.U32 R43, R4.reuse, 0x10000, RZ ;  /* 0x00010000042b7824 */ /* 0x041fe200078e00ff */
[----:B------:R-:W-:Y:S01]  /*10720*/  LOP3.LUT R4, R4, 0xffff0000, RZ, 0xc0, !PT ;  /* 0xffff000004047812 */ /* 0x000fe200078ec0ff */
[C---:B------:R-:W-:Y:S01]  /*10730*/  IMAD.U32 R44, R5.reuse, 0x10000, RZ ;  /* 0x00010000052c7824 */ /* 0x040fe200078e00ff */
[----:B------:R-:W-:Y:S01]  /*10740*/  LOP3.LUT R5, R5, 0xffff0000, RZ, 0xc0, !PT ;  /* 0xffff000005057812 */ /* 0x000fe200078ec0ff */
[-C--:B------:R-:W-:Y:S01]  /*10750*/  FFMA.FTZ R52, R51, R43.reuse, -R52 ;  /* 0x0000002b33347223 */ /* 0x080fe20000010834 */
[----:B------:R-:W-:Y:S01]  /*10760*/  FMUL.FTZ R51, R56, R48 ;  /* 0x0000003038337220 */ /* 0x000fe20000410000 */
[----:B------:R-:W-:Y:S01]  /*10770*/  FFMA.FTZ R54, R53, R43, R54 ;  /* 0x0000002b35367223 */ /* 0x000fe20000010036 */
[----:B------:R-:W-:Y:S01]  /*10780*/  FMUL.FTZ R43, R32, R8 ;  /* 0x00000008202b7220 */ /* 0x000fe20000410000 */
[----:B------:R-:W-:-:S02]  /*10790*/  IMAD.U32 R53, R34, 0x10000, RZ ;  /* 0x0001000022357824 */ /* 0x000fc400078e00ff */
[-C--:B------:R-:W-:Y:S01]  /*107a0*/  FFMA.FTZ R47, R56, R44.reuse, -R47 ;  /* 0x0000002c382f7223 */ /* 0x080fe2000001082f */
[----:B------:R-:W-:Y:S01]  /*107b0*/  FFMA.FTZ R51, R60, R44, R51 ;  /* 0x0000002c3c337223 */ /* 0x000fe20000010033 */
[----:B------:R-:W-:Y:S01]  /*107c0*/  LOP3.LUT R34, R34, 0xffff0000, RZ, 0xc0, !PT ;  /* 0xffff000022227812 */ /* 0x000fe200078ec0ff */
[-C--:B------:R-:W-:Y:S01]  /*107d0*/  FFMA.FTZ R37, R32, R4.reuse, -R37 ;  /* 0x0000000420257223 */ /* 0x080fe20000010825 */
[----:B------:R-:W-:Y:S01]  /*107e0*/  LOP3.LUT R44, R39, 0xffff0000, RZ, 0xc0, !PT ;  /* 0xffff0000272c7812 */ /* 0x000fe200078ec0ff */
[----:B------:R-:W-:Y:S01]  /*107f0*/  FFMA.FTZ R43, R58, R4, R43 ;  /* 0x000000043a2b7223 */ /* 0x000fe2000001002b */
[----:B------:R-:W-:Y:S02]  /*10800*/  IMAD.U32 R45, R6, 0x10000, RZ ;  /* 0x00010000062d7824 */ /* 0x000fe400078e00ff */
[-C--:B------:R-:W-:Y:S01]  /*10810*/  FMUL.FTZ R4, R55, R49.reuse ;  /* 0x0000003137047220 */ /* 0x080fe20000410000 */
[----:B------:R-:W-:Y:S01]  /*10820*/  FMUL.FTZ R32, R53, R49 ;  /* 0x0000003135207220 */ /* 0x000fe20000410000 */
[----:B------:R-:W-:-:S02]  /*10830*/  IMAD.U32 R48, R40, 0x10000, RZ ;  /* 0x0001000028307824 */ /* 0x000fc400078e00ff */
[-C--:B------:R-:W-:Y:S01]  /*10840*/  FMUL.FTZ R39, R44, R10.reuse ;  /* 0x0000000a2c277220 */ /* 0x080fe20000410000 */
[----:B------:R-:W-:Y:S01]  /*10850*/  FMUL.FTZ R49, R34, R10 ;  /* 0x0000000a22317220 */ /* 0x000fe20000410000 */
[-C--:B------:R-:W-:Y:S01]  /*10860*/  FFMA.FTZ R8, R53, R45.reuse, -R4 ;  /* 0x0000002d35087223 */ /* 0x080fe20000010804 */
[----:B------:R-:W-:Y:S01]  /*10870*/  FFMA.FTZ R10, R55, R45, R32 ;  /* 0x0000002d370a7223 */ /* 0x000fe20000010020 */
[----:B------:R-:W-:Y:S01]  /*10880*/  LOP3.LUT R6, R6, 0xffff0000, RZ, 0xc0, !PT ;  /* 0xffff000006067812 */ /* 0x000fe200078ec0ff */
[----:B------:R-:W-:Y:S02]  /*10890*/  IMAD.U32 R46, R7, 0x10000, RZ ;  /* 0x00010000072e7824 */ /* 0x000fe400078e00ff */
[----:B------:R-:W-:Y:S01]  /*108a0*/  FMUL.FTZ R45, R48, R50 ;  /* 0x00000032302d7220 */ /* 0x000fe20000410000 */
[C---:B------:R-:W-:Y:S01]  /*108b0*/  IMAD.U32 R4, R35.reuse, 0x10000, RZ ;  /* 0x0001000023047824 */ /* 0x040fe200078e00ff */
[----:B------:R-:W-:Y:S01]  /*108c0*/  LOP3.LUT R55, R38, 0xffff0000, RZ, 0xc0, !PT ;  /* 0xffff000026377812 */ /* 0x000fe200078ec0ff */
[----:B------:R-:W-:Y:S01]  /*108d0*/  FFMA.FTZ R39, R34, R6, -R39 ;  /* 0x0000000622277223 */ /* 0x000fe20000010827 */
[----:B------:R-:W-:Y:S01]  /*108e0*/  LOP3.LUT R35, R35, 0xffff0000, RZ, 0xc0, !PT ;  /* 0xffff000023237812 */ /* 0x000fe200078ec0ff */
[C---:B------:R-:W-:Y:S01]  /*108f0*/  FMUL.FTZ R53, R4.reuse, R50 ;  /* 0x0000003204357220 */ /* 0x040fe20000410000 */
[----:B------:R-:W-:Y:S01]  /*10900*/  LOP3.LUT R7, R7, 0xffff0000, RZ, 0xc0, !PT ;  /* 0xffff000007077812 */ /* 0x000fe200078ec0ff */
[----:B------:R-:W-:Y:S01]  /*10910*/  FFMA.FTZ R45, R4, R46, -R45 ;  /* 0x0000002e042d7223 */ /* 0x000fe2000001082d */
        /* <DEDUP_REMOVED lines=20> */
.L_x_617:
[----:B------:R-:W-:Y:S05]  /*10a60*/  BSYNC B1 ;  /* 0x0000000000017941 */ /* 0x000fea0003800000 */
.L_x_616:
[----:B------:R-:W-:Y:S04]  /*10a70*/  BSSY B1, `(.L_x_618) ;  /* 0x0000059000017945 */ /* 0x000fe80003800000 */
[----:B------:R-:W-:Y:S05]  /*10a80*/  @P1 BRA `(.L_x_619) ;  /* 0x00000004005c1947 */ /* 0x000fea0003800000 */
[----:B------:R-:W2:Y:S01]  /*10a90*/  LDL R50, [R1+0x48] ;  /* 0x0000480001327983 */ /* 0x000ea20000100800 */
[----:B0-----:R-:W-:Y:S01]  /*10aa0*/  LEA.HI R4, R41, R163, RZ, 0x1d ;  /* 0x000000a329047211 */ /* 0x001fe200078fe8ff */
[C---:B------:R-:W-:Y:S01]  /*10ab0*/  IMAD.U32 R45, R28.reuse, 0x10000, RZ ;  /* 0x000100001c2d7824 */ /* 0x040fe200078e00ff */
[----:B------:R-:W-:Y:S01]  /*10ac0*/  LOP3.LUT R46, R28, 0xffff0000, RZ, 0xc0, !PT ;  /* 0xffff00001c2e7812 */ /* 0x000fe200078ec0ff */
[----:B------:R-:W-:Y:S01]  /*10ad0*/  IMAD.U32 R43, R24, 0x10000, RZ ;  /* 0x00010000182b7824 */ /* 0x000fe200078e00ff */
[----:B------:R-:W-:Y:S01]  /*10ae0*/  SHF.R.S32.HI R7, RZ, 0x1f, R4 ;  /* 0x0000001fff077819 */ /* 0x000fe20000011404 */
[----:B------:R-:W-:Y:S01]  /*10af0*/  IMAD.SHL.U32 R5, R4, 0x8, RZ ;  /* 0x0000000804057824 */ /* 0x000fe200078e00ff */
[----:B------:R-:W-:Y:S01]  /*10b00*/  LOP3.LUT R24, R24, 0xffff0000, RZ, 0xc0, !PT ;  /* 0xffff000018187812 */ /* 0x000fe200078ec0ff */
[----:B------:R-:W-:Y:S01]  /*10b10*/  IMAD.U32 R53, R30, 0x10000, RZ ;  /* 0x000100001e357824 */ /* 0x000fe200078e00ff */
[----:B------:R-:W-:Y:S01]  /*10b20*/  LEA.HI R7, R7, R4, RZ, 0x3 ;  /* 0x0000000407077211 */ /* 0x000fe200078f18ff */
[----:B------:R-:W-:Y:S01]  /*10b30*/  IMAD.U32 R47, R26, 0x10000, RZ ;  /* 0x000100001a2f7824 */ /* 0x000fe200078e00ff */
[----:B------:R-:W-:Y:S01]  /*10b40*/  LOP3.LUT R4, R168, 0x38, R5, 0xf8, !PT ;  /* 0x00000038a8047812 */ /* 0x000fe200078ef805 */
[----:B------:R-:W-:Y:S01]  /*10b50*/  IMAD.U32 R48, R29, 0x10000, RZ ;  /* 0x000100001d307824 */ /* 0x000fe200078e00ff */
[----:B------:R-:W-:Y:S01]  /*10b60*/  LOP3.LUT R26, R26, 0xffff0000, RZ, 0xc0, !PT ;  /* 0xffff00001a1a7812 */ /* 0x000fe200078ec0ff */
[----:B------:R-:W-:Y:S01]  /*10b70*/  IMAD.SHL.U32 R7, R7, 0x400, RZ ;  /* 0x0000040007077824 */ /* 0x000fe200078e00ff */
[----:B------:R-:W-:Y:S01]  /*10b80*/  LOP3.LUT R5, R4, R59, RZ, 0x3c, !PT ;  /* 0x0000003b04057212 */ /* 0x000fe200078e3cff */
[----:B------:R-:W-:Y:S01]  /*10b90*/  IMAD.U32 R55, R31, 0x10000, RZ ;  /* 0x000100001f377824 */ /* 0x000fe200078e00ff */
[----:B------:R-:W-:Y:S01]  /*10ba0*/  LOP3.LUT R30, R30, 0xffff0000, RZ, 0xc0, !PT ;  /* 0xffff00001e1e7812 */ /* 0x000fe200078ec0ff */
[----:B------:R-:W-:Y:S01]  /*10bb0*/  IMAD.U32 R28, R25, 0x10000, RZ ;  /* 0x00010000191c7824 */ /* 0x000fe200078e00ff */
[----:B------:R-:W-:-:S02]  /*10bc0*/  LOP3.LUT R7, R7, 0x7fffe000, RZ, 0xc0, !PT ;  /* 0x7fffe00007077812 */ /* 0x000fc400078ec0ff */
[----:B------:R-:W-:Y:S02]  /*10bd0*/  SHF.L.U32 R51, R27, 0x10, RZ ;  /* 0x000000101b337819 */ /* 0x000fe400000006ff */
[----:B------:R-:W-:Y:S02]  /*10be0*/  IADD3 R9, R5, R7, R180 ;  /* 0x0000000705097210 */ /* 0x000fe40007ffe0b4 */
[----:B------:R-:W-:Y:S02]  /*10bf0*/  LOP3.LUT R29, R29, 0xffff0000, RZ, 0xc0, !PT ;  /* 0xffff00001d1d7812 */ /* 0x000fe400078ec0ff */
[----:B------:R-:W-:Y:S01]  /*10c00*/  LOP3.LUT R31, R31, 0xffff0000, RZ, 0xc0, !PT ;  /* 0xffff00001f1f7812 */ /* 0x000fe200078ec0ff */
[----:B------:R-:W-:Y:S01]  /*10c10*/  IMAD R32, R9, 0x2, R2 ;  /* 0x0000000209207824 */ /* 0x000fe200078e0202 */
[----:B------:R-:W-:Y:S02]  /*10c20*/  LOP3.LUT R25, R25, 0xffff0000, RZ, 0xc0, !PT ;  /* 0xffff000019197812 */ /* 0x000fe400078ec0ff */
[----:B------:R-:W-:-:S02]  /*10c30*/  LOP3.LUT R27, R27, 0xffff0000, RZ, 0xc0, !PT ;  /* 0xffff00001b1b7812 */ /* 0x000fc400078ec0ff */
[----:B------:R-:W0:Y:S02]  /*10c40*/  LDS.128 R8, [R32+0xc400] ;  /* 0x00c4000020087984 */ /* 0x000e240000000c00 */
[C---:B0-----:R-:W-:Y:S01]  /*10c50*/  IMAD.U32 R38, R8.reuse, 0x10000, RZ ;  /* 0x0001000008267824 */ /* 0x041fe200078e00ff */
[----:B------:R-:W-:Y:S01]  /*10c60*/  LOP3.LUT R8, R8, 0xffff0000, RZ, 0xc0, !PT ;  /* 0xffff000008087812 */ /* 0x000fe200078ec0ff */
[C---:B------:R-:W-:Y:S01]  /*10c70*/  IMAD.U32 R40, R10.reuse, 0x10000, RZ ;  /* 0x000100000a287824 */ /* 0x040fe200078e00ff */
[----:B------:R-:W-:Y:S01]  /*10c80*/  LOP3.LUT R10, R10, 0xffff0000, RZ, 0xc0, !PT ;  /* 0xffff00000a0a7812 */ /* 0x000fe200078ec0ff */
[-C--:B------:R-:W-:Y:S01]  /*10c90*/  FMUL.FTZ R44, R45, R38.reuse ;  /* 0x000000262d2c7220 */ /* 0x080fe20000410000 */
[----:B------:R-:W-:Y:S01]  /*10ca0*/  FMUL.FTZ R38, R43, R38 ;  /* 0x000000262b267220 */ /* 0x000fe20000410000 */
[C---:B------:R-:W-:Y:S01]  /*10cb0*/  IMAD.U32 R39, R9.reuse, 0x10000, RZ ;  /* 0x0001000009277824 */ /* 0x040fe200078e00ff */
[----:B------:R-:W-:Y:S01]  /*10cc0*/  LOP3.LUT R9, R9, 0xffff0000, RZ, 0xc0, !PT ;  /* 0xffff000009097812 */ /* 0x000fe200078ec0ff */
[C---:B------:R-:W-:Y:S01]  /*10cd0*/  IMAD.U32 R42, R11.reuse, 0x10000, RZ ;  /* 0x000100000b2a7824 */ /* 0x040fe200078e00ff */
[----:B------:R-:W-:Y:S01]  /*10ce0*/  LOP3.LUT R11, R11, 0xffff0000, RZ, 0xc0, !PT ;  /* 0xffff00000b0b7812 */ /* 0x000fe200078ec0ff */
[----:B------:R-:W-:Y:S01]  /*10cf0*/  FMUL.FTZ R49, R26, R10 ;  /* 0x0000000a1a317220 */ /* 0x000fe20000410000 */
[----:B--2---:R-:W0:Y:S02]  /*10d00*/  LDS.128 R4, [R50] ;  /* 0x0000000032047984 */ /* 0x004e240000000c00 */
[C---:B0-----:R-:W-:Y:S01]  /*10d10*/  IMAD.U32 R33, R4.reuse, 0x10000, RZ ;  /* 0x0001000004217824 */ /* 0x041fe200078e00ff */
[----:B------:R-:W-:Y:S01]  /*10d20*/  LOP3.LUT R4, R4, 0xffff0000, RZ, 0xc0, !PT ;  /* 0xffff000004047812 */ /* 0x000fe200078ec0ff */
[C---:B------:R-:W-:Y:S01]  /*10d30*/  IMAD.U32 R35, R6.reuse, 0x10000, RZ ;  /* 0x0001000006237824 */ /* 0x040fe200078e00ff */
[----:B------:R-:W-:Y:S01]  /*10d40*/  LOP3.LUT R6, R6, 0xffff0000, RZ, 0xc0, !PT ;  /* 0xffff000006067812 */ /* 0x000fe200078ec0ff */
[-C--:B------:R-:W-:Y:S01]  /*10d50*/  FFMA.FTZ R44, R43, R33.reuse, -R44 ;  /* 0x000000212b2c7223 */ /* 0x080fe2000001082c */
[----:B------:R-:W-:Y:S01]  /*10d60*/  FFMA.FTZ R38, R45, R33, R38 ;  /* 0x000000212d267223 */ /* 0x000fe20000010026 */
[-C--:B------:R-:W-:Y:S01]  /*10d70*/  FMUL.FTZ R43, R46, R8.reuse ;  /* 0x000000082e2b7220 */ /* 0x080fe20000410000 */
[C---:B------:R-:W-:Y:S01]  /*10d80*/  FMUL.FTZ R33, R24.reuse, R8 ;  /* 0x0000000818217220 */ /* 0x040fe20000410000 */
[----:B------:R-:W-:Y:S01]  /*10d90*/  IMAD.U32 R34, R5, 0x10000, RZ ;  /* 0x0001000005227824 */ /* 0x000fe200078e00ff */
[----:B------:R-:W-:Y:S01]  /*10da0*/  SHF.L.U32 R37, R7, 0x10, RZ ;  /* 0x0000001007257819 */ /* 0x000fe200000006ff */
[-C--:B------:R-:W-:Y:S01]  /*10db0*/  FFMA.FTZ R43, R24, R4.reuse, -R43 ;  /* 0x00000004182b7223 */ /* 0x080fe2000001082b */
[----:B------:R-:W-:Y:S01]  /*10dc0*/  FFMA.FTZ R33, R46, R4, R33 ;  /* 0x000000042e217223 */ /* 0x000fe20000010021 */
[-C--:B------:R-:W-:Y:S01]  /*10dd0*/  FMUL.FTZ R4, R53, R40.reuse ;  /* 0x0000002835047220 */ /* 0x080fe20000410000 */
[-C--:B------:R-:W-:Y:S01]  /*10de0*/  FMUL.FTZ R45, R48, R39.reuse ;  /* 0x00000027302d7220 */ /* 0x080fe20000410000 */
[C---:B------:R-:W-:Y:S01]  /*10df0*/  FMUL.FTZ R40, R47.reuse, R40 ;  /* 0x000000282f287220 */ /* 0x040fe20000410000 */
[----:B------:R-:W-:Y:S01]  /*10e00*/  FMUL.FTZ R39, R28, R39 ;  /* 0x000000271c277220 */ /* 0x000fe20000410000 */
[----:B------:R-:W-:Y:S01]  /*10e10*/  FFMA.FTZ R8, R47, R35, -R4 ;  /* 0x000000232f087223 */ /* 0x000fe20000010804 */
[----:B------:R-:W-:Y:S01]  /*10e20*/  FMUL.FTZ R4, R55, R42 ;  /* 0x0000002a37047220 */ /* 0x000fe20000410000 */
[----:B------:R-:W-:Y:S01]  /*10e30*/  FMUL.FTZ R47, R30, R10 ;  /* 0x0000000a1e2f7220 */ /* 0x000fe20000410000 */
[----:B------:R-:W-:Y:S01]  /*10e40*/  FFMA.FTZ R45, R28, R34, -R45 ;  /* 0x000000221c2d7223 */ /* 0x000fe2000001082d */
[----:B------:R-:W-:Y:S01]  /*10e50*/  LOP3.LUT R5, R5, 0xffff0000, RZ, 0xc0, !PT ;  /* 0xffff000005057812 */ /* 0x000fe200078ec0ff */
[----:B------:R-:W-:Y:S01]  /*10e60*/  FFMA.FTZ R49, R30, R6, R49 ;  /* 0x000000061e317223 */ /* 0x000fe20000010031 */
[----:B------:R-:W-:Y:S01]  /*10e70*/  LOP3.LUT R7, R7, 0xffff0000, RZ, 0xc0, !PT ;  /* 0xffff000007077812 */ /* 0x000fe200078ec0ff */
[----:B------:R-:W-:Y:S01]  /*10e80*/  FFMA.FTZ R28, R51, R37, -R4 ;  /* 0x00000025331c7223 */ /* 0x000fe20000010804 */
[----:B------:R-:W-:Y:S01]  /*10e90*/  FFMA.FTZ R39, R48, R34, R39 ;  /* 0x0000002230277223 */ /* 0x000fe20000010027 */
[----:B------:R-:W-:Y:S01]  /*10ea0*/  FFMA.FTZ R47, R26, R6, -R47 ;  /* 0x000000061a2f7223 */ /* 0x000fe2000001082f */
[----:B------:R-:W-:Y:S01]  /*10eb0*/  FMUL.FTZ R4, R29, R9 ;  /* 0x000000091d047220 */ /* 0x000fe20000410000 */
        /* <DEDUP_REMOVED lines=20> */
.L_x_619:
[----:B------:R-:W-:Y:S05]  /*11000*/  BSYNC B1 ;  /* 0x0000000000017941 */ /* 0x000fea0003800000 */
.L_x_618:
[----:B------:R-:W-:Y:S05]  /*11010*/  @P2 BRA `(.L_x_594) ;  /* 0x00000004005c2947 */ /* 0x000fea0003800000 */
[----:B------:R-:W2:Y:S01]  /*11020*/  LDL R43, [R1+0x44] ;  /* 0x00004400012b7983 */ /* 0x000ea20000100800 */
[----:B------:R-:W-:Y:S01]  /*11030*/  LEA.HI R41, R41, R164, RZ, 0x1d ;  /* 0x000000a429297211 */ /* 0x000fe200078fe8ff */
[C---:B------:R-:W-:Y:S01]  /*11040*/  IMAD.U32 R35, R13.reuse, 0x10000, RZ ;  /* 0x000100000d237824 */ /* 0x040fe200078e00ff */
[----:B------:R-:W-:Y:S01]  /*11050*/  LOP3.LUT R44, R13, 0xffff0000, RZ, 0xc0, !PT ;  /* 0xffff00000d2c7812 */ /* 0x000fe200078ec0ff */
[----:B------:R-:W-:Y:S01]  /*11060*/  IMAD.U32 R33, R21, 0x10000, RZ ;  /* 0x0001000015217824 */ /* 0x000fe200078e00ff */
[----:B01----:R-:W-:Y:S01]  /*11070*/  SHF.R.S32.HI R4, RZ, 0x1f, R41 ;  /* 0x0000001fff047819 */ /* 0x003fe20000011429 */
[----:B------:R-:W-:Y:S01]  /*11080*/  IMAD.SHL.U32 R5, R41, 0x8, RZ ;  /* 0x0000000829057824 */ /* 0x000fe200078e00ff */
[----:B------:R-:W-:Y:S01]  /*11090*/  LOP3.LUT R40, R21, 0xffff0000, RZ, 0xc0, !PT ;  /* 0xffff000015287812 */ /* 0x000fe200078ec0ff */
[----:B------:R-:W-:Y:S01]  /*110a0*/  IMAD.U32 R46, R12, 0x10000, RZ ;  /* 0x000100000c2e7824 */ /* 0x000fe200078e00ff */
[----:B------:R-:W-:Y:S01]  /*110b0*/  LEA.HI R41, R4, R41, RZ, 0x3 ;  /* 0x0000002904297211 */ /* 0x000fe200078f18ff */
[----:B------:R-:W-:Y:S01]  /*110c0*/  IMAD.U32 R42, R20, 0x10000, RZ ;  /* 0x00010000142a7824 */ /* 0x000fe200078e00ff */
[----:B------:R-:W-:-:S02]  /*110d0*/  LOP3.LUT R4, R168, 0x38, R5, 0xf8, !PT ;  /* 0x00000038a8047812 */ /* 0x000fc400078ef805 */
[----:B------:R-:W-:Y:S01]  /*110e0*/  LOP3.LUT R37, R12, 0xffff0000, RZ, 0xc0, !PT ;  /* 0xffff00000c257812 */ /* 0x000fe200078ec0ff */
[----:B------:R-:W-:Y:S01]  /*110f0*/  IMAD.SHL.U32 R41, R41, 0x400, RZ ;  /* 0x0000040029297824 */ /* 0x000fe200078e00ff */
[----:B------:R-:W-:Y:S02]  /*11100*/  LOP3.LUT R5, R4, R59, RZ, 0x3c, !PT ;  /* 0x0000003b04057212 */ /* 0x000fe400078e3cff */
[----:B------:R-:W-:Y:S02]  /*11110*/  LOP3.LUT R39, R0, 0xffff0000, RZ, 0xc0, !PT ;  /* 0xffff000000277812 */ /* 0x000fe400078ec0ff */
        /* <DEDUP_REMOVED lines=8> */
[-C--:B------:R-:W-:Y:S01]  /*111a0*/  FMUL.FTZ R34, R35, R29.reuse ;  /* 0x0000001d23227220 */ /* 0x080fe20000410000 */
[----:B------:R-:W-:Y:S01]  /*111b0*/  FMUL.FTZ R38, R33, R29 ;  /* 0x0000001d21267220 */ /* 0x000fe20000410000 */
[----:B------:R-:W-:Y:S01]  /*111c0*/  FMUL.FTZ R29, R42, R30 ;  /* 0x0000001e2a1d7220 */ /* 0x000fe20000410000 */
[-C--:B------:R-:W-:Y:S01]  /*111d0*/  FMUL.FTZ R13, R44, R8.reuse ;  /* 0x000000082c0d7220 */ /* 0x080fe20000410000 */
[----:B------:R-:W-:Y:S01]  /*111e0*/  FMUL.FTZ R21, R40, R8 ;  /* 0x0000000828157220 */ /* 0x000fe20000410000 */
[----:B------:R-:W-:Y:S01]  /*111f0*/  LOP3.LUT R10, R10, 0xffff0000, RZ, 0xc0, !PT ;  /* 0xffff00000a0a7812 */ /* 0x000fe200078ec0ff */
[----:B------:R-:W-:Y:S01]  /*11200*/  IMAD.U32 R32, R11, 0x10000, RZ ;  /* 0x000100000b207824 */ /* 0x000fe200078e00ff */
[----:B------:R-:W-:-:S02]  /*11210*/  LOP3.LUT R9, R9, 0xffff0000, RZ, 0xc0, !PT ;  /* 0xffff000009097812 */ /* 0x000fc400078ec0ff */
[----:B------:R-:W-:Y:S01]  /*11220*/  LOP3.LUT R11, R11, 0xffff0000, RZ, 0xc0, !PT ;  /* 0xffff00000b0b7812 */ /* 0x000fe200078ec0ff */
[----:B--2---:R-:W0:Y:S02]  /*11230*/  LDS.128 R4, [R43] ;  /* 0x000000002b047984 */ /* 0x004e240000000c00 */
[C---:B0-----:R-:W-:Y:S01]  /*11240*/  IMAD.U32 R25, R4.reuse, 0x10000, RZ ;  /* 0x0001000004197824 */ /* 0x041fe200078e00ff */
[----:B------:R-:W-:Y:S01]  /*11250*/  LOP3.LUT R4, R4, 0xffff0000, RZ, 0xc0, !PT ;  /* 0xffff000004047812 */ /* 0x000fe200078ec0ff */
[C---:B------:R-:W-:Y:S01]  /*11260*/  IMAD.U32 R26, R5.reuse, 0x10000, RZ ;  /* 0x00010000051a7824 */ /* 0x040fe200078e00ff */
[----:B------:R-:W-:Y:S01]  /*11270*/  LOP3.LUT R5, R5, 0xffff0000, RZ, 0xc0, !PT ;  /* 0xffff000005057812 */ /* 0x000fe200078ec0ff */
[-C--:B------:R-:W-:Y:S01]  /*11280*/  FFMA.FTZ R34, R33, R25.reuse, -R34 ;  /* 0x0000001921227223 */ /* 0x080fe20000010822 */
[----:B------:R-:W-:Y:S01]  /*11290*/  FFMA.FTZ R38, R35, R25, R38 ;  /* 0x0000001923267223 */ /* 0x000fe20000010026 */
[----:B------:R-:W-:Y:S01]  /*112a0*/  FMUL.FTZ R25, R46, R30 ;  /* 0x0000001e2e197220 */ /* 0x000fe20000410000 */
[----:B------:R-:W-:-:S02]  /*112b0*/  IMAD.U32 R35, R3, 0x10000, RZ ;  /* 0x0001000003237824 */ /* 0x000fc400078e00ff */
[-C--:B------:R-:W-:Y:S01]  /*112c0*/  FFMA.FTZ R29, R46, R26.reuse, R29 ;  /* 0x0000001a2e1d7223 */ /* 0x080fe2000001001d */
[C---:B------:R-:W-:Y:S02]  /*112d0*/  IMAD.U32 R33, R15.reuse, 0x10000, RZ ;  /* 0x000100000f217824 */ /* 0x040fe400078e00ff */
[----:B------:R-:W-:Y:S01]  /*112e0*/  FFMA.FTZ R25, R42, R26, -R25 ;  /* 0x0000001a2a197223 */ /* 0x000fe20000010819 */
[-C--:B------:R-:W-:Y:S01]  /*112f0*/  FFMA.FTZ R13, R40, R4.reuse, -R13 ;  /* 0x00000004280d7223 */ /* 0x080fe2000001080d */
[----:B------:R-:W-:Y:S01]  /*11300*/  FFMA.FTZ R21, R44, R4, R21 ;  /* 0x000000042c157223 */ /* 0x000fe20000010015 */
[----:B------:R-:W-:Y:S01]  /*11310*/  LOP3.LUT R26, R15, 0xffff0000, RZ, 0xc0, !PT ;  /* 0xffff00000f1a7812 */ /* 0x000fe200078ec0ff */
[----:B------:R-:W-:Y:S01]  /*11320*/  IMAD.U32 R27, R6, 0x10000, RZ ;  /* 0x00010000061b7824 */ /* 0x000fe200078e00ff */
[----:B------:R-:W-:Y:S01]  /*11330*/  LOP3.LUT R30, R3, 0xffff0000, RZ, 0xc0, !PT ;  /* 0xffff0000031e7812 */ /* 0x000fe200078ec0ff */
[-C--:B------:R-:W-:Y:S01]  /*11340*/  FMUL.FTZ R4, R35, R31.reuse ;  /* 0x0000001f23047220 */ /* 0x080fe20000410000 */
[C---:B------:R-:W-:Y:S01]  /*11350*/  FMUL.FTZ R8, R33.reuse, R31 ;  /* 0x0000001f21087220 */ /* 0x040fe20000410000 */
[----:B------:R-:W-:Y:S01]  /*11360*/  IMAD.U32 R40, R0, 0x10000, RZ ;  /* 0x0001000000287824 */ /* 0x000fe200078e00ff */
[----:B------:R-:W-:Y:S01]  /*11370*/  LOP3.LUT R6, R6, 0xffff0000, RZ, 0xc0, !PT ;  /* 0xffff000006067812 */ /* 0x000fe200078ec0ff */
[-C--:B------:R-:W-:Y:S01]  /*11380*/  FFMA.FTZ R3, R33, R27.reuse, -R4 ;  /* 0x0000001b21037223 */ /* 0x080fe20000010804 */
[-C--:B------:R-:W-:Y:S01]  /*11390*/  FMUL.FTZ R15, R30, R10.reuse ;  /* 0x0000000a1e0f7220 */ /* 0x080fe20000410000 */
[----:B------:R-:W-:Y:S01]  /*113a0*/  FMUL.FTZ R31, R26, R10 ;  /* 0x0000000a1a1f7220 */ /* 0x000fe20000410000 */
[----:B------:R-:W-:Y:S01]  /*113b0*/  FFMA.FTZ R8, R35, R27, R8 ;  /* 0x0000001b23087223 */ /* 0x000fe20000010008 */
[----:B------:R-:W-:-:S02]  /*113c0*/  IMAD.U32 R28, R7, 0x10000, RZ ;  /* 0x00010000071c7824 */ /* 0x000fc400078e00ff */
[----:B------:R-:W-:Y:S01]  /*113d0*/  FMUL.FTZ R27, R40, R32 ;  /* 0x00000020281b7220 */ /* 0x000fe20000410000 */
[----:B------:R-:W-:Y:S01]  /*113e0*/  IMAD.U32 R4, R14, 0x10000, RZ ;  /* 0x000100000e047824 */ /* 0x000fe200078e00ff */
[----:B------:R-:W-:Y:S01]  /*113f0*/  LOP3.LUT R33, R20, 0xffff0000, RZ, 0xc0, !PT ;  /* 0xffff000014217812 */ /* 0x000fe200078ec0ff */
[-C--:B------:R-:W-:Y:S01]  /*11400*/  FFMA.FTZ R10, R26, R6.reuse, -R15 ;  /* 0x000000061a0a7223 */ /* 0x080fe2000001080f */
[----:B------:R-:W-:Y:S01]  /*11410*/  LOP3.LUT R35, R14, 0xffff0000, RZ, 0xc0, !PT ;  /* 0xffff00000e237812 */ /* 0x000fe200078ec0ff */
[----:B------:R-:W-:Y:S01]  /*11420*/  FFMA.FTZ R31, R30, R6, R31 ;  /* 0x000000061e1f7223 */ /* 0x000fe2000001001f */
[----:B------:R-:W-:Y:S01]  /*11430*/  LOP3.LUT R7, R7, 0xffff0000, RZ, 0xc0, !PT ;  /* 0xffff000007077812 */ /* 0x000fe200078ec0ff */
[C---:B------:R-:W-:Y:S01]  /*11440*/  FMUL.FTZ R15, R4.reuse, R32 ;  /* 0x00000020040f7220 */ /* 0x040fe20000410000 */
[-C--:B------:R-:W-:Y:S01]  /*11450*/  FFMA.FTZ R27, R4, R28.reuse, -R27 ;  /* 0x0000001c041b7223 */ /* 0x080fe2000001081b */
        /* <DEDUP_REMOVED lines=14> */
[----:B------:R-:W-:Y:S02]  /*11540*/  F2FP.BF16.F32.PACK_AB R8, R21, R38 ;  /* 0x000000261508723e */ /* 0x000fe400000010ff */
[----:B------:R-:W-:Y:S01]  /*11550*/  F2FP.BF16.F32.PACK_AB R9, R12, R29 ;  /* 0x0000001d0c09723e */ /* 0x000fe200000010ff */
[----:B------:R2:W-:Y:S01]  /*11560*/  STS.128 [R43], R4 ;  /* 0x000000042b007388 */ /* 0x0005e20000000c00 */
[----:B------:R-:W-:-:S05]  /*11570*/  F2FP.BF16.F32.PACK_AB R11, R20, R15 ;  /* 0x0000000f140b723e */ /* 0x000fca00000010ff */
[----:B------:R2:W-:Y:S02]  /*11580*/  STS.128 [R24+0xc400], R8 ;  /* 0x00c4000818007388 */ /* 0x0005e40000000c00 */
.L_x_594:
[----:B------:R-:W-:Y:S05]  /*11590*/  BSYNC B0 ;  /* 0x0000000000007941 */ /* 0x000fea0003800000 */
.L_x_575:
[----:B------:R-:W-:Y:S01]  /*115a0*/  @!PT LDS RZ, [RZ] ;  /* 0x00000000fffff984 */ /* 0x000fe20000000800 */
[----:B------:R-:W-:Y:S01]  /*115b0*/  @!PT LDS RZ, [RZ] ;  /* 0x00000000fffff984 */ /* 0x000fe20000000800 */
[----:B------:R-:W-:Y:S01]  /*115c0*/  @!PT LDS RZ, [RZ] ;  /* 0x00000000fffff984 */ /* 0x000fe20000000800 */
[----:B------:R-:W-:Y:S01]  /*115d0*/  @!PT LDS RZ, [RZ] ;  /* 0x00000000fffff984 */ /* 0x000fe20000000800 */
[----:B------:R5:W-:Y:S06]  /*115e0*/  MEMBAR.ALL.CTA ;  /* 0x0000000000007992 */ /* 0x000bec0000008000 */
[----:B-----5:R-:W5:Y:S01]  /*115f0*/  FENCE.VIEW.ASYNC.S ;  /* 0x00000000000073c6 */ /* 0x020f620000000000 */
[----:B------:R-:W-:Y:S05]  /*11600*/  WARPSYNC.ALL ;  /* 0x0000000000007948 */ /* 0x000fea0003800000 */
[----:B-----5:R-:W-:Y:S06]  /*11610*/  BAR.SYNC.DEFER_BLOCKING 0xd, 0x100 ;  /* 0x0344000000007b1d */ /* 0x020fec0000010000 */
.L_x_573:
[----:B01-3--:R-:W-:-:S05]  /*11620*/  IMAD.U32 R0, RZ, RZ, UR58 ;  /* 0x0000003aff007e24 */ /* 0x00bfca000f8e00ff */
[----:B------:R-:W-:-:S13]  /*11630*/  ISETP.NE.AND P0, PT, R0, 0x3, PT ;  /* 0x000000030000780c */ /* 0x000fda0003f05270 */
[----:B------:R-:W-:Y:S05]  /*11640*/  @!P0 BRA `(.L_x_620) ;  /* 0x0000000000048947 */ /* 0x000fea0003800000 */
[----:B------:R-:W-:Y:S01]  /*11650*/  BPT.TRAP 0x1 ;  /* 0x000000040000795c */ /* 0x000fe20000300000 */
.L_x_620:
[----:B------:R-:W-:Y:S01]  /*11660*/  IMAD R0, R174, 0x8, R2 ;  /* 0x00000008ae007824 */ /* 0x000fe200078e0202 */
[----:B--2-4-:R-:W-:-:S04]  /*11670*/  SHF.L.U32 R3, R181, 0x1f, RZ ;  /* 0x0000001fb5037819 */ /* 0x014fc800000006ff */
[----:B------:R0:W1:Y:S01]  /*11680*/  SYNCS.PHASECHK.TRANS64.TRYWAIT P1, [R0+URZ+0x2a830], R3 ;  /* 0x02a83003000075a7 */ /* 0x000062000802017f */
[----:B------:R-:W-:Y:S05]  /*11690*/  @!P0 BRA `(.L_x_621) ;  /* 0x0000000000048947 */ /* 0x000fea0003800000 */
[----:B------:R-:W-:Y:S01]  /*116a0*/  BPT.TRAP 0x1 ;  /* 0x000000040000795c */ /* 0x000fe20000300000 */
.L_x_621:
[----:B------:R-:W-:Y:S01]  /*116b0*/  IMAD.MOV.U32 R87, RZ, RZ, RZ ;  /* 0x000000ffff577224 */ /* 0x000fe200078e00ff */
[----:B-1----:R-:W-:Y:S06]  /*116c0*/  @P1 BRA `(.L_x_622) ;  /* 0x0000000000081947 */ /* 0x002fec0003800000 */
[----:B------:R-:W1:Y:S02]  /*116d0*/  SYNCS.PHASECHK.TRANS64.TRYWAIT P1, [R0+URZ+0x2a830], R3 ;  /* 0x02a83003000075a7 */ /* 0x000e64000802017f */
[----:B-1----:R-:W-:Y:S05]  /*116e0*/  @!P1 BRA `(.L_x_623) ;  /* 0x0000010800849947 */ /* 0x002fea0003800000 */
.L_x_622:
[----:B------:R-:W-:Y:S05]  /*116f0*/  WARPSYNC.ALL ;  /* 0x0000000000007948 */ /* 0x000fea0003800000 */
[----:B01----:R-:W-:Y:S01]  /*11700*/  VIADD R3, R2, 0x18400 ;  /* 0x0001840002037836 */ /* 0x003fe20000000000 */
[----:B------:R-:W-:Y:S01]  /*11710*/  R2UR UR4, R36 ;  /* 0x00000000240472ca */ /* 0x000fe200000e0000 */
[----:B------:R-:W-:Y:S01]  /*11720*/  UMOV UR9, 0x40000040 ;  /* 0x4000004000097882 */ /* 0x000fe20000000000 */
[----:B------:R-:W-:Y:S01]  /*11730*/  MOV R7, 0x40000040 ;  /* 0x4000004000077802 */ /* 0x000fe20000000f00 */
[----:B------:R-:W-:Y:S01]  /*11740*/  WARPGROUP.ARRIVE ;  /* 0x00000000000079c5 */ /* 0x000fe20000000000 */
[----:B------:R-:W-:Y:S01]  /*11750*/  SHF.R.U32.HI R3, RZ, 0x4, R3 ;  /* 0x00000004ff037819 */ /* 0x000fe20000011603 */
[----:B------:R-:W-:Y:S01]  /*11760*/  IMAD.MOV.U32 R9, RZ, RZ, 0x40000040 ;  /* 0x40000040ff097424 */ /* 0x000fe200078e00ff */
[----:B------:R-:W-:Y:S01]  /*11770*/  R2UR UR11, R7 ;  /* 0x00000000070b72ca */ /* 0x000fe200000e0000 */
[----:B------:R-:W-:Y:S01]  /*11780*/  IMAD.U32 R11, RZ, RZ, UR9 ;  /* 0x00000009ff0b7e24 */ /* 0x000fe2000f8e00ff */
[----:B------:R-:W-:Y:S01]  /*11790*/  LOP3.LUT R3, R3, 0x3fff, RZ, 0xc0, !PT ;  /* 0x00003fff03037812 */ /* 0x000fe200078ec0ff */
[----:B------:R-:W-:Y:S01]  /*117a0*/  UMOV UR53, 0x40000040 ;  /* 0x4000004000357882 */ /* 0x000fe20000000000 */
[----:B------:R-:W-:Y:S01]  /*117b0*/  UMOV UR49, 0x40000040 ;  /* 0x4000004000317882 */ /* 0x000fe20000000000 */
[----:B------:R-:W-:Y:S01]  /*117c0*/  UMOV UR45, 0x40000040 ;  /* 0x40000040002d7882 */ /* 0x000fe20000000000 */
[----:B------:R-:W-:Y:S01]  /*117d0*/  LOP3.LUT R4, R3, 0x10000, RZ, 0xfc, !PT ;  /* 0x0001000003047812 */ /* 0x000fe200078efcff */
[----:B------:R-:W-:Y:S01]  /*117e0*/  ULOP3.LUT UR4, UR4, 0x10000, URZ, 0xfc, !UPT ;  /* 0x0001000004047892 */ /* 0x000fe2000f8efc3f */
[----:B------:R-:W-:Y:S01]  /*117f0*/  MOV R7, 0x40000040 ;  /* 0x4000004000077802 */ /* 0x000fe20000000f00 */
[----:B------:R-:W-:Y:S01]  /*11800*/  UMOV UR41, 0x40000040 ;  /* 0x4000004000297882 */ /* 0x000fe20000000000 */
[----:B------:R-:W-:Y:S01]  /*11810*/  UMOV UR37, 0x40000040 ;  /* 0x4000004000257882 */ /* 0x000fe20000000000 */
[----:B------:R-:W-:Y:S01]  /*11820*/  IMAD R6, R174, 0x900, R4 ;  /* 0x00000900ae067824 */ /* 0x000fe200078e0204 */
[----:B------:R-:W-:Y:S01]  /*11830*/  UIADD3 UR5, UR4, 0x2, URZ ;  /* 0x0000000204057890 */ /* 0x000fe2000fffe03f */
[----:B------:R-:W-:Y:S01]  /*11840*/  R2UR UR39, R7 ;  /* 0x00000000072772ca */ /* 0x000fe200000e0000 */
[----:B------:R-:W-:Y:S01]  /*11850*/  UMOV UR8, UR4 ;  /* 0x0000000400087c82 */ /* 0x000fe20008000000 */
[C---:B------:R-:W-:Y:S01]  /*11860*/  VIADD R8, R6.reuse, 0x2 ;  /* 0x0000000206087836 */ /* 0x040fe20000000000 */
[----:B------:R-:W-:Y:S01]  /*11870*/  R2UR UR10, R6 ;  /* 0x00000000060a72ca */ /* 0x000fe200000e0000 */
[----:B------:R-:W-:Y:S01]  /*11880*/  IMAD.U32 R10, RZ, RZ, UR8 ;  /* 0x00000008ff0a7e24 */ /* 0x000fe2000f8e00ff */
[----:B------:R-:W-:-:S02]  /*11890*/  UIADD3 UR52, UR4, 0x406, URZ ;  /* 0x0000040604347890 */ /* 0x000fc4000fffe03f */
[----:B------:R-:W-:Y:S02]  /*118a0*/  UIADD3 UR48, UR4, 0x800, URZ ;  /* 0x0000080004307890 */ /* 0x000fe4000fffe03f */
[----:B------:R0:W-:Y:S01]  /*118b0*/  STL.64 [R1+0x30], R10 ;  /* 0x0000300a01007387 */ /* 0x0001e20000100a00 */
[----:B------:R-:W-:Y:S02]  /*118c0*/  UIADD3 UR44, UR4, 0x802, URZ ;  /* 0x00000802042c7890 */ /* 0x000fe4000fffe03f */
[----:B------:R-:W-:Y:S02]  /*118d0*/  UIADD3 UR40, UR4, 0x804, URZ ;  /* 0x0000080404287890 */ /* 0x000fe4000fffe03f */
[----:B------:R-:W-:Y:S02]  /*118e0*/  UIADD3 UR36, UR4, 0x806, URZ ;  /* 0x0000080604247890 */ /* 0x000fe4000fffe03f */
[----:B------:R-:W-:Y:S01]  /*118f0*/  HGMMA.64x96x16.F32.BF16 R24, gdesc[UR8], RZ, !UPT, gsb0 ;  /* 0x01600000081879f0 */ /* 0x000fe2000c0018ff */
[----:B------:R-:W-:Y:S01]  /*11900*/  R2UR UR10, R8 ;  /* 0x00000000080a72ca */ /* 0x000fe200000e0000 */
[----:B------:R-:W-:Y:S01]  /*11910*/  UMOV UR8, UR5 ;  /* 0x0000000500087c82 */ /* 0x000fe20008000000 */
[----:B------:R-:W-:Y:S01]  /*11920*/  R2UR UR11, R9 ;  /* 0x00000000090b72ca */ /* 0x000fe200000e0000 */
[----:B------:R-:W-:Y:S01]  /*11930*/  UMOV UR9, 0x40000040 ;  /* 0x4000004000097882 */ /* 0x000fe20000000000 */
[----:B------:R-:W-:Y:S01]  /*11940*/  VIADD R8, R6, 0x4 ;  /* 0x0000000406087836 */ /* 0x000fe20000000000 */
[----:B------:R-:W-:Y:S01]  /*11950*/  UIADD3 UR5, UR4, 0x4, URZ ;  /* 0x0000000404057890 */ /* 0x000fe2000fffe03f */
[----:B------:R-:W-:-:S02]  /*11960*/  IMAD.MOV.U32 R9, RZ, RZ, 0x40000040 ;  /* 0x40000040ff097424 */ /* 0x000fc400078e00ff */
[----:B0-----:R-:W-:Y:S02]  /*11970*/  IMAD.U32 R10, RZ, RZ, UR8 ;  /* 0x00000008ff0a7e24 */ /* 0x001fe4000f8e00ff */
[----:B------:R-:W-:-:S05]  /*11980*/  IMAD.U32 R11, RZ, RZ, UR9 ;  /* 0x00000009ff0b7e24 */ /* 0x000fca000f8e00ff */
[----:B------:R0:W-:Y:S01]  /*11990*/  STL.64 [R1+0x28], R10 ;  /* 0x0000280a01007387 */ /* 0x0001e20000100a00 */
[----:B------:R-:W-:Y:S02]  /*119a0*/  WARPGROUP.DEPBAR.LE gsb0, 0x0 ;  /* 0x00008000000079c5 */ /* 0x000fe40000010000 */
[----:B------:R-:W-:-:S06]  /*119b0*/  WARPGROUP.ARRIVE ;  /* 0x00000000000079c5 */ /* 0x000fcc0000000000 */
[----:B------:R-:W-:Y:S01]  /*119c0*/  HGMMA.64x96x16.F32.BF16 R24, gdesc[UR8], R24, gsb0 ;  /* 0x01600000081879f0 */ /* 0x000fe20008001818 */
[----:B------:R-:W-:Y:S01]  /*119d0*/  R2UR UR10, R8 ;  /* 0x00000000080a72ca */ /* 0x000fe200000e0000 */
[----:B------:R-:W-:Y:S01]  /*119e0*/  UMOV UR8, UR5 ;  /* 0x0000000500087c82 */ /* 0x000fe20008000000 */
[----:B------:R-:W-:Y:S01]  /*119f0*/  R2UR UR11, R9 ;  /* 0x00000000090b72ca */ /* 0x000fe200000e0000 */
[----:B------:R-:W-:Y:S01]  /*11a00*/  UMOV UR9, 0x40000040 ;  /* 0x4000004000097882 */ /* 0x000fe20000000000 */
[----:B------:R-:W-:Y:S01]  /*11a10*/  VIADD R8, R6, 0x6 ;  /* 0x0000000606087836 */ /* 0x000fe20000000000 */
[----:B------:R-:W-:Y:S01]  /*11a20*/  MOV R9, 0x40000040 ;  /* 0x4000004000097802 */ /* 0x000fe20000000f00 */
[----:B------:R-:W-:Y:S01]  /*11a30*/  UIADD3 UR5, UR4, 0x6, URZ ;  /* 0x0000000604057890 */ /* 0x000fe2000fffe03f */
        /* <DEDUP_REMOVED lines=11> */
[----:B------:R-:W-:Y:S01]  /*11af0*/  UIADD3 UR5, UR4, 0x400, URZ ;  /* 0x0000040004057890 */ /* 0x000fe2000fffe03f */
[----:B------:R-:W-:Y:S02]  /*11b00*/  IMAD.MOV.U32 R9, RZ, RZ, 0x40000040 ;  /* 0x40000040ff097424 */ /* 0x000fe400078e00ff */
        /* <DEDUP_REMOVED lines=36> */
[----:B------:R-:W-:Y:S02]  /*11d50*/  VIADD R8, R6, 0x306 ;  /* 0x0000030606087836 */ /* 0x000fe40000000000 */
[----:B------:R-:W-:Y:S02]  /*11d60*/  IMAD.MOV.U32 R9, RZ, RZ, 0x40000040 ;  /* 0x40000040ff097424 */ /* 0x000fe400078e00ff */
[----:B0-----:R-:W-:Y:S01]  /*11d70*/  IMAD.U32 R10, RZ, RZ, UR8 ;  /* 0x00000008ff0a7e24 */ /* 0x001fe2000f8e00ff */
[----:B------:R-:W-:Y:S01]  /*11d80*/  R2UR UR54, R8 ;  /* 0x00000000083672ca */ /* 0x000fe200000e0000 */
[----:B------:R-:W-:Y:S01]  /*11d90*/  VIADD R8, R6, 0x600 ;  /* 0x0000060006087836 */ /* 0x000fe20000000000 */
[----:B------:R-:W-:Y:S01]  /*11da0*/  R2UR UR55, R9 ;  /* 0x00000000093772ca */ /* 0x000fe200000e0000 */
[----:B------:R-:W-:-:S02]  /*11db0*/  IMAD.MOV.U32 R9, RZ, RZ, 0x40000040 ;  /* 0x40000040ff097424 */ /* 0x000fc400078e00ff */
[----:B------:R-:W-:Y:S01]  /*11dc0*/  IMAD.U32 R11, RZ, RZ, UR9 ;  /* 0x00000009ff0b7e24 */ /* 0x000fe2000f8e00ff */
[----:B------:R-:W-:Y:S01]  /*11dd0*/  R2UR UR50, R8 ;  /* 0x00000000083272ca */ /* 0x000fe200000e0000 */
[----:B------:R-:W-:Y:S01]  /*11de0*/  VIADD R8, R6, 0x602 ;  /* 0x0000060206087836 */ /* 0x000fe20000000000 */
[----:B------:R-:W-:Y:S01]  /*11df0*/  R2UR UR51, R9 ;  /* 0x00000000093372ca */ /* 0x000fe200000e0000 */
[----:B------:R-:W-:Y:S01]  /*11e00*/  IMAD.MOV.U32 R9, RZ, RZ, 0x40000040 ;  /* 0x40000040ff097424 */ /* 0x000fe200078e00ff */
[----:B------:R0:W-:Y:S02]  /*11e10*/  STL.64 [R1], R10 ;  /* 0x0000000a01007387 */ /* 0x0001e40000100a00 */
[----:B------:R-:W-:Y:S01]  /*11e20*/  R2UR UR46, R8 ;  /* 0x00000000082e72ca */ /* 0x000fe200000e0000 */
[----:B------:R-:W-:Y:S01]  /*11e30*/  VIADD R8, R6, 0x604 ;  /* 0x0000060406087836 */ /* 0x000fe20000000000 */
[----:B------:R-:W-:Y:S01]  /*11e40*/  R2UR UR47, R9 ;  /* 0x00000000092f72ca */ /* 0x000fe200000e0000 */
[----:B------:R-:W-:-:S02]  /*11e50*/  IMAD.MOV.U32 R9, RZ, RZ, 0x40000040 ;  /* 0x40000040ff097424 */ /* 0x000fc400078e00ff */
[----:B------:R-:W-:Y:S01]  /*11e60*/  VIADD R6, R6, 0x606 ;  /* 0x0000060606067836 */ /* 0x000fe20000000000 */
[----:B------:R-:W-:Y:S02]  /*11e70*/  R2UR UR42, R8 ;  /* 0x00000000082a72ca */ /* 0x000fe400000e0000 */
[----:B------:R-:W-:Y:S02]  /*11e80*/  R2UR UR43, R9 ;  /* 0x00000000092b72ca */ /* 0x000fe400000e0000 */
[----:B------:R-:W-:Y:S01]  /*11e90*/  R2UR UR38, R6 ;  /* 0x00000000062672ca */ /* 0x000fe200000e0000 */
        /* <DEDUP_REMOVED lines=19> */
[----:B0-----:R-:W-:Y:S05]  /*11fd0*/  @!P0 BRA `(.L_x_624) ;  /* 0x0000000000048947 */ /* 0x001fea0003800000 */
[----:B------:R-:W-:Y:S01]  /*11fe0*/  BPT.TRAP 0x1 ;  /* 0x000000040000795c */ /* 0x000fe20000300000 */
.L_x_624:
[----:B------:R-:W-:Y:S01]  /*11ff0*/  ULDC UR4, c[0x0][0x9d8] ;  /* 0x0002760000047ab9 */ /* 0x000fe20000000800 */
[----:B------:R-:W-:Y:S01]  /*12000*/  ULDC UR5, c[0x0][0x988] ;  /* 0x0002620000057ab9 */ /* 0x000fe20000000800 */
[----:B------:R-:W-:Y:S01]  /*12010*/  FMUL.FTZ R6, R24, UR4 ;  /* 0x0000000418067c20 */ /* 0x000fe20008410000 */
[----:B------:R-:W-:Y:S01]  /*12020*/  FMUL.FTZ R7, R25, UR4 ;  /* 0x0000000419077c20 */ /* 0x000fe20008410000 */
[----:B------:R-:W-:Y:S01]  /*12030*/  FMUL.FTZ R10, R28, UR4 ;  /* 0x000000041c0a7c20 */ /* 0x000fe20008410000 */
[----:B------:R-:W-:Y:S01]  /*12040*/  FMUL.FTZ R13, R29, UR4 ;  /* 0x000000041d0d7c20 */ /* 0x000fe20008410000 */
[----:B------:R-:W-:Y:S01]  /*12050*/  FMUL.FTZ R14, R39, UR4 ;  /* 0x00000004270e7c20 */ /* 0x000fe20008410000 */
[----:B------:R-:W-:Y:S01]  /*12060*/  IADD3 R39, R215, 0x60, -R199 ;  /* 0x00000060d7277810 */ /* 0x000fe20007ffe8c7 */
[----:B------:R-:W0:Y:S01]  /*12070*/  MUFU.TANH R6, R6 ;  /* 0x0000000600067308 */ /* 0x000e220000002400 */
[----:B------:R-:W-:Y:S01]  /*12080*/  FMUL.FTZ R21, R32, UR4 ;  /* 0x0000000420157c20 */ /* 0x000fe20008410000 */
[----:B------:R-:W-:Y:S01]  /*12090*/  FMUL.FTZ R3, R26, UR4 ;  /* 0x000000041a037c20 */ /* 0x000fe20008410000 */
[----:B------:R-:W-:Y:S01]  /*120a0*/  FMUL.FTZ R20, R33, UR4 ;  /* 0x0000000421147c20 */ /* 0x000fe20008410000 */
[----:B------:R-:W-:-:S02]  /*120b0*/  IMAD R39, R72, -0x60, R39 ;  /* 0xffffffa048277824 */ /* 0x000fc400078e0227 */
[----:B------:R-:W-:Y:S01]  /*120c0*/  FMUL.FTZ R5, R27, UR4 ;  /* 0x000000041b057c20 */ /* 0x000fe20008410000 */
[----:B------:R-:W-:Y:S01]  /*120d0*/  FMUL.FTZ R26, R36, UR4 ;  /* 0x00000004241a7c20 */ /* 0x000fe20008410000 */
[----:B------:R-:W-:Y:S01]  /*120e0*/  FMUL.FTZ R15, R38, UR4 ;  /* 0x00000004260f7c20 */ /* 0x000fe20008410000 */
[----:B------:R-:W1:Y:S01]  /*120f0*/  MUFU.TANH R7, R7 ;  /* 0x0000000700077308 */ /* 0x000e620000002400 */
[C---:B------:R-:W-:Y:S01]  /*12100*/  ISETP.GT.AND P6, PT, R39.reuse, RZ, PT ;  /* 0x000000ff2700720c */ /* 0x040fe20003fc4270 */
[----:B------:R-:W-:Y:S01]  /*12110*/  FMUL.FTZ R38, R50, UR4 ;  /* 0x0000000432267c20 */ /* 0x000fe20008410000 */
[C---:B------:R-:W-:Y:S01]  /*12120*/  ISETP.GT.AND P5, PT, R39.reuse, 0x1, PT ;  /* 0x000000012700780c */ /* 0x040fe20003fa4270 */
[----:B------:R-:W-:Y:S01]  /*12130*/  FMUL.FTZ R9, R30, UR4 ;  /* 0x000000041e097c20 */ /* 0x000fe20008410000 */
[----:B------:R-:W-:Y:S01]  /*12140*/  ISETP.GT.AND P4, PT, R39, 0x8, PT ;  /* 0x000000082700780c */ /* 0x000fe20003f84270 */
[----:B------:R-:W-:Y:S01]  /*12150*/  FMUL.FTZ R24, R37, UR4 ;  /* 0x0000000425187c20 */ /* 0x000fe20008410000 */
[----:B------:R-:W-:Y:S01]  /*12160*/  FMUL.FTZ R27, R41, UR4 ;  /* 0x00000004291b7c20 */ /* 0x000fe20008410000 */
[----:B------:R-:W2:Y:S01]  /*12170*/  MUFU.TANH R10, R10 ;  /* 0x0000000a000a7308 */ /* 0x000ea20000002400 */
[----:B0-----:R-:W-:Y:S01]  /*12180*/  FSEL R50, R6, -INF , P6 ;  /* 0xff80000006327808 */ /* 0x001fe20003000000 */
[----:B------:R-:W-:Y:S01]  /*12190*/  FMUL.FTZ R37, R52, UR4 ;  /* 0x0000000434257c20 */ /* 0x000fe20008410000 */
[----:B------:R-:W-:Y:S01]  /*121a0*/  FMUL.FTZ R8, R31, UR4 ;  /* 0x000000041f087c20 */ /* 0x000fe20008410000 */
[----:B------:R-:W-:Y:S01]  /*121b0*/  ISETP.GT.AND P3, PT, R39, 0x9, PT ;  /* 0x000000092700780c */ /* 0x000fe20003f64270 */
[----:B------:R-:W-:Y:S01]  /*121c0*/  FMUL.FTZ R28, R40, UR4 ;  /* 0x00000004281c7c20 */ /* 0x000fe20008410000 */
[----:B------:R-:W-:Y:S01]  /*121d0*/  FMUL.FTZ R30, R42, UR4 ;  /* 0x000000042a1e7c20 */ /* 0x000fe20008410000 */
[----:B------:R-:W-:Y:S01]  /*121e0*/  FMUL.FTZ R42, R54, UR4 ;  /* 0x00000004362a7c20 */ /* 0x000fe20008410000 */
[----:B------:R-:W0:Y:S01]  /*121f0*/  MUFU.TANH R13, R13 ;  /* 0x0000000d000d7308 */ /* 0x000e220000002400 */
[----:B-1----:R-:W-:Y:S01]  /*12200*/  FSEL R7, R7, -INF , P5 ;  /* 0xff80000007077808 */ /* 0x002fe20002800000 */
[----:B------:R-:W-:Y:S01]  /*12210*/  FMUL.FTZ R56, R56, UR4 ;  /* 0x0000000438387c20 */ /* 0x000fe20008410000 */
[----:B------:R-:W-:Y:S01]  /*12220*/  FMUL.FTZ R11, R34, UR4 ;  /* 0x00000004220b7c20 */ /* 0x000fe20008410000 */
[----:B------:R-:W-:Y:S01]  /*12230*/  ISETP.GT.AND P2, PT, R39, 0x10, PT ;  /* 0x000000102700780c */ /* 0x000fe20003f44270 */
[----:B------:R-:W-:Y:S01]  /*12240*/  FMUL.FTZ R12, R35, UR4 ;  /* 0x00000004230c7c20 */ /* 0x000fe20008410000 */
[----:B------:R-:W-:Y:S01]  /*12250*/  FMNMX.FTZ R41, R50, R7, !PT ;  /* 0x0000000732297209 */ /* 0x000fe20007810000 */
[----:B------:R-:W-:Y:S01]  /*12260*/  FMUL.FTZ R31, R44, UR4 ;  /* 0x000000042c1f7c20 */ /* 0x000fe20008410000 */
[----:B------:R-:W-:Y:S01]  /*12270*/  MUFU.TANH R21, R21 ;  /* 0x0000001500157308 */ /* 0x000fe20000002400 */
[----:B--2---:R-:W-:Y:S01]  /*12280*/  FSEL R52, R10, -INF , P4 ;  /* 0xff8000000a347808 */ /* 0x004fe20002000000 */
[----:B------:R-:W-:Y:S01]  /*12290*/  FMUL.FTZ R33, R48, UR4 ;  /* 0x0000000430217c20 */ /* 0x000fe20008410000 */
[----:B------:R-:W-:Y:S01]  /*122a0*/  ISETP.GT.AND P1, PT, R39, 0x11, PT ;  /* 0x000000112700780c */ /* 0x000fe20003f24270 */
[----:B------:R-:W-:Y:S01]  /*122b0*/  FMUL.FTZ R48, R58, UR4 ;  /* 0x000000043a307c20 */ /* 0x000fe20008410000 */
[----:B------:R-:W-:Y:S01]  /*122c0*/  FMNMX.FTZ R41, R52, R41, !PT ;  /* 0x0000002934297209 */ /* 0x000fe20007810000 */
[----:B------:R-:W-:Y:S01]  /*122d0*/  FMUL.FTZ R60, R60, UR4 ;  /* 0x000000043c3c7c20 */ /* 0x000fe20008410000 */
[----:B------:R-:W-:Y:S01]  /*122e0*/  FMUL.FTZ R29, R45, UR4 ;  /* 0x000000042d1d7c20 */ /* 0x000fe20008410000 */
[----:B------:R-:W1:Y:S01]  /*122f0*/  MUFU.TANH R3, R3 ;  /* 0x0000000300037308 */ /* 0x000e620000002400 */
[----:B0-----:R-:W-:Y:S01]  /*12300*/  FSEL R54, R13, -INF , P3 ;  /* 0xff8000000d367808 */ /* 0x001fe20001800000 */
[----:B------:R-:W-:Y:S01]  /*12310*/  FMUL.FTZ R68, R68, UR4 ;  /* 0x0000000444447c20 */ /* 0x000fe20008410000 */
[----:B------:R-:W-:Y:S01]  /*12320*/  FMUL.FTZ R32, R49, UR4 ;  /* 0x0000000431207c20 */ /* 0x000fe20008410000 */
[----:B------:R-:W-:Y:S01]  /*12330*/  FMUL.FTZ R64, R64, UR4 ;  /* 0x0000000440407c20 */ /* 0x000fe20008410000 */
[----:B------:R-:W-:Y:S01]  /*12340*/  FMNMX.FTZ R41, R54, R41, !PT ;  /* 0x0000002936297209 */ /* 0x000fe20007810000 */
        /* <DEDUP_REMOVED lines=10> */
[----:B------:R-:W2:Y:S01]  /*123f0*/  MUFU.TANH R5, R5 ;  /* 0x0000000500057308 */ /* 0x000ea20000002400 */
[----:B-1----:R-:W-:Y:S01]  /*12400*/  FSEL R10, R3, -INF , P6 ;  /* 0xff800000030a7808 */ /* 0x002fe20003000000 */
[----:B------:R-:W-:Y:S01]  /*12410*/  FMUL.FTZ R46, R59, UR4 ;  /* 0x000000043b2e7c20 */ /* 0x000fe20008410000 */
[----:B------:R-:W-:Y:S01]  /*12420*/  ISETP.GT.AND P6, PT, R39, 0x18, PT ;  /* 0x000000182700780c */ /* 0x000fe20003fc4270 */
[----:B------:R-:W-:Y:S01]  /*12430*/  FMUL.FTZ R69, R69, UR4 ;  /* 0x0000000445457c20 */ /* 0x000fe20008410000 */
[----:B------:R-:W-:Y:S01]  /*12440*/  P2R R73, PR, RZ, 0x1 ;  /* 0x00000001ff497803 */ /* 0x000fe20000000000 */
[----:B------:R-:W-:Y:S01]  /*12450*/  FMUL.FTZ R62, R62, UR4 ;  /* 0x000000043e3e7c20 */ /* 0x000fe20008410000 */
[----:B------:R-:W-:Y:S01]  /*12460*/  FMUL.FTZ R63, R63, UR4 ;  /* 0x000000043f3f7c20 */ /* 0x000fe20008410000 */
[----:B------:R-:W-:Y:S01]  /*12470*/  MUFU.TANH R26, R26 ;  /* 0x0000001a001a7308 */ /* 0x000fe20000002400 */
[----:B0-----:R-:W-:Y:S01]  /*12480*/  FSEL R58, R20, -INF , P1 ;  /* 0xff800000143a7808 */ /* 0x001fe20000800000 */
[----:B------:R-:W-:Y:S01]  /*12490*/  FMUL.FTZ R66, R66, UR4 ;  /* 0x0000000442427c20 */ /* 0x000fe20008410000 */
[----:B------:R-:W-:Y:S01]  /*124a0*/  FMUL.FTZ R67, R67, UR4 ;  /* 0x0000000443437c20 */ /* 0x000fe20008410000 */
[----:B------:R-:W-:Y:S01]  /*124b0*/  FMUL.FTZ R70, R70, UR4 ;  /* 0x0000000446467c20 */ /* 0x000fe20008410000 */
[----:B------:R-:W-:Y:S01]  /*124c0*/  FMUL.FTZ R71, R71, UR4 ;  /* 0x0000000447477c20 */ /* 0x000fe20008410000 */
[----:B------:R-:W-:Y:S01]  /*124d0*/  VIADD R0, R0, 0x2a840 ;  /* 0x0002a84000007836 */ /* 0x000fe20000000000 */
[----:B------:R-:W-:Y:S01]  /*124e0*/  ULDC UR38, c[0x0][0x9d8] ;  /* 0x0002760000267ab9 */ /* 0x000fe20000000800 */
[----:B------:R-:W0:Y:S01]  /*124f0*/  MUFU.TANH R9, R9 ;  /* 0x0000000900097308 */ /* 0x000e220000002400 */
[----:B--2---:R-:W-:Y:S01]  /*12500*/  FSEL R5, R5, -INF , P5 ;  /* 0xff80000005057808 */ /* 0x004fe20002800000 */
[----:B------:R-:W-:Y:S01]  /*12510*/  ULDC UR39, c[0x0][0x988] ;  /* 0x0002620000277ab9 */ /* 0x000fe20000000800 */
[----:B------:R-:W-:Y:S01]  /*12520*/  ISETP.GT.AND P5, PT, R39, 0x19, PT ;  /* 0x000000192700780c */ /* 0x000fe20003fa4270 */
[----:B------:R-:W-:Y:S01]  /*12530*/  BSSY B0, `(.L_x_625) ;  /* 0x000041b000007945 */ /* 0x000fe20003800000 */
[----:B------:R-:W-:-:S02]  /*12540*/  IMAD.MOV.U32 R85, RZ, RZ, R87 ;  /* 0x000000ffff557224 */ /* 0x000fc400078e0057 */
[--C-:B------:R-:W-:Y:S01]  /*12550*/  IMAD.MOV.U32 R83, RZ, RZ, R87.reuse ;  /* 0x000000ffff537224 */ /* 0x100fe200078e0057 */
[----:B------:R-:W1:Y:S01]  /*12560*/  MUFU.TANH R24, R24 ;  /* 0x0000001800187308 */ /* 0x000e620000002400 */
[--C-:B------:R-:W-:Y:S02]  /*12570*/  IMAD.MOV.U32 R81, RZ, RZ, R87.reuse ;  /* 0x000000ffff517224 */ /* 0x100fe400078e0057 */
[--C-:B------:R-:W-:Y:S02]  /*12580*/  IMAD.MOV.U32 R79, RZ, RZ, R87.reuse ;  /* 0x000000ffff4f7224 */ /* 0x100fe400078e0057 */
[--C-:B------:R-:W-:Y:S02]  /*12590*/  IMAD.MOV.U32 R77, RZ, RZ, R87.reuse ;  /* 0x000000ffff4d7224 */ /* 0x100fe400078e0057 */
[--C-:B------:R-:W-:Y:S01]  /*125a0*/  IMAD.MOV.U32 R75, RZ, RZ, R87.reuse ;  /* 0x000000ffff4b7224 */ /* 0x100fe200078e0057 */
[----:B------:R-:W2:Y:S01]  /*125b0*/  MUFU.TANH R8, R8 ;  /* 0x0000000800087308 */ /* 0x000ea20000002400 */
[----:B0-----:R-:W-:Y:S01]  /*125c0*/  FSEL R20, R9, -INF , P4 ;  /* 0xff80000009147808 */ /* 0x001fe20002000000 */
[----:B------:R-:W-:Y:S01]  /*125d0*/  IMAD.U32 R9, RZ, RZ, UR5 ;  /* 0x00000005ff097e24 */ /* 0x000fe2000f8e00ff */
[----:B------:R-:W-:Y:S01]  /*125e0*/  ISETP.GT.AND P4, PT, R39, 0x20, PT ;  /* 0x000000202700780c */ /* 0x000fe20003f84270 */
[----:B------:R-:W-:-:S02]  /*125f0*/  IMAD.MOV.U32 R59, RZ, RZ, R87 ;  /* 0x000000ffff3b7224 */ /* 0x000fc400078e0057 */
[--C-:B------:R-:W-:Y:S02]  /*12600*/  IMAD.MOV.U32 R55, RZ, RZ, R87.reuse ;  /* 0x000000ffff377224 */ /* 0x100fe400078e0057 */
[----:B------:R-:W-:Y:S01]  /*12610*/  MUFU.TANH R28, R28 ;  /* 0x0000001c001c7308 */ /* 0x000fe20000002400 */
[----:B-1----:R-:W-:Y:S01]  /*12620*/  FSEL R74, R24, -INF , P5 ;  /* 0xff800000184a7808 */ /* 0x002fe20002800000 */
[--C-:B------:R-:W-:Y:S02]  /*12630*/  IMAD.MOV.U32 R53, RZ, RZ, R87.reuse ;  /* 0x000000ffff357224 */ /* 0x100fe400078e0057 */
[--C-:B------:R-:W-:Y:S02]  /*12640*/  IMAD.MOV.U32 R51, RZ, RZ, R87.reuse ;  /* 0x000000ffff337224 */ /* 0x100fe400078e0057 */
[--C-:B------:R-:W-:Y:S02]  /*12650*/  IMAD.MOV.U32 R49, RZ, RZ, R87.reuse ;  /* 0x000000ffff317224 */ /* 0x100fe400078e0057 */
[----:B------:R0:W-:Y:S01]  /*12660*/  MUFU.TANH R86, R56 ;  /* 0x0000003800567308 */ /* 0x0001e20000002400 */
[----:B--2---:R-:W-:Y:S01]  /*12670*/  FSEL R8, R8, -INF , P3 ;  /* 0xff80000008087808 */ /* 0x004fe20001800000 */
[--C-:B------:R-:W-:Y:S01]  /*12680*/  IMAD.MOV.U32 R47, RZ, RZ, R87.reuse ;  /* 0x000000ffff2f7224 */ /* 0x100fe200078e0057 */
[----:B------:R-:W-:Y:S01]  /*12690*/  ISETP.GT.AND P3, PT, R39, 0x21, PT ;  /* 0x000000212700780c */ /* 0x000fe20003f64270 */
[----:B------:R-:W-:-:S02]  /*126a0*/  IMAD.MOV.U32 R45, RZ, RZ, R87 ;  /* 0x000000ffff2d7224 */ /* 0x000fc400078e0057 */
[----:B------:R-:W-:Y:S02]  /*126b0*/  IMAD.MOV.U32 R43, RZ, RZ, R87 ;  /* 0x000000ffff2b7224 */ /* 0x000fe400078e0057 */
[----:B------:R-:W1:Y:S01]  /*126c0*/  MUFU.TANH R11, R11 ;  /* 0x0000000b000b7308 */ /* 0x000e620000002400 */
[----:B0-----:R-:W-:-:S04]  /*126d0*/  FSEL R56, R21, -INF , P2 ;  /* 0xff80000015387808 */ /* 0x001fc80001000000 */
[----:B------:R-:W-:-:S03]  /*126e0*/  FMNMX.FTZ R41, R56, R41, !PT ;  /* 0x0000002938297209 */ /* 0x000fc60007810000 */
[----:B------:R-:W-:Y:S01]  /*126f0*/  MUFU.TANH R27, R27 ;  /* 0x0000001b001b7308 */ /* 0x000fe20000002400 */
[----:B------:R-:W-:-:S07]  /*12700*/  FMNMX.FTZ R41, R58, R41, !PT ;  /* 0x000000293a297209 */ /* 0x000fce0007810000 */
[----:B------:R-:W0:Y:S01]  /*12710*/  MUFU.TANH R12, R12 ;  /* 0x0000000c000c7308 */ /* 0x000e220000002400 */
[----:B-1----:R-:W-:Y:S02]  /*12720*/  FSEL R24, R11, -INF , P2 ;  /* 0xff8000000b187808 */ /* 0x002fe40001000000 */
[----:B------:R-:W-:-:S05]  /*12730*/  ISETP.GT.AND P2, PT, R39, 0x28, PT ;  /* 0x000000282700780c */ /* 0x000fca0003f44270 */
[----:B------:R-:W1:Y:S08]  /*12740*/  MUFU.TANH R31, R31 ;  /* 0x0000001f001f7308 */ /* 0x000e700000002400 */
[----:B------:R2:W-:Y:S01]  /*12750*/  MUFU.TANH R90, R60 ;  /* 0x0000003c005a7308 */ /* 0x0005e20000002400 */
[----:B0-----:R-:W-:Y:S02]  /*12760*/  FSEL R12, R12, -INF , P1 ;  /* 0xff8000000c0c7808 */ /* 0x001fe40000800000 */
[----:B------:R-:W-:-:S05]  /*12770*/  ISETP.GT.AND P1, PT, R39, 0x29, PT ;  /* 0x000000292700780c */ /* 0x000fca0003f24270 */
[----:B------:R-:W0:Y:S01]  /*12780*/  MUFU.TANH R15, R15 ;  /* 0x0000000f000f7308 */ /* 0x000e220000002400 */
[----:B--2---:R-:W-:Y:S02]  /*12790*/  FSEL R60, R26, -INF , P6 ;  /* 0xff8000001a3c7808 */ /* 0x004fe40003000000 */
[----:B-1----:R-:W-:Y:S02]  /*127a0*/  FSEL R76, R31, -INF , P2 ;  /* 0xff8000001f4c7808 */ /* 0x002fe40001000000 */
[----:B------:R-:W-:-:S03]  /*127b0*/  FMNMX.FTZ R41, R60, R41, !PT ;  /* 0x000000293c297209 */ /* 0x000fc60007810000 */
[----:B------:R-:W1:Y:S01]  /*127c0*/  MUFU.TANH R29, R29 ;  /* 0x0000001d001d7308 */ /* 0x000e620000002400 */
[----:B------:R-:W-:-:S07]  /*127d0*/  FMNMX.FTZ R41, R74, R41, !PT ;  /* 0x000000294a297209 */ /* 0x000fce0007810000 */
[----:B------:R-:W2:Y:S01]  /*127e0*/  MUFU.TANH R14, R14 ;  /* 0x0000000e000e7308 */ /* 0x000ea20000002400 */
[----:B0-----:R-:W-:Y:S02]  /*127f0*/  FSEL R26, R15, -INF , P6 ;  /* 0xff8000000f1a7808 */ /* 0x001fe40003000000 */
[----:B------:R-:W-:-:S05]  /*12800*/  ISETP.GT.AND P6, PT, R39, 0x30, PT ;  /* 0x000000302700780c */ /* 0x000fca0003fc4270 */
[----:B------:R-:W0:Y:S01]  /*12810*/  MUFU.TANH R33, R33 ;  /* 0x0000002100217308 */ /* 0x000e220000002400 */
[----:B-1----:R-:W-:-:S07]  /*12820*/  FSEL R78, R29, -INF , P1 ;  /* 0xff8000001d4e7808 */ /* 0x002fce0000800000 */
[----:B------:R1:W-:Y:S08]  /*12830*/  MUFU.TANH R98, R68 ;  /* 0x0000004400627308 */ /* 0x0003f00000002400 */
[----:B------:R-:W3:Y:S01]  /*12840*/  MUFU.TANH R30, R30 ;  /* 0x0000001e001e7308 */ /* 0x000ee20000002400 */
[----:B-1----:R-:W-:Y:S02]  /*12850*/  FSEL R68, R28, -INF , P4 ;  /* 0xff8000001c447808 */ /* 0x002fe40002000000 */
[----:B--2---:R-:W-:-:S02]  /*12860*/  FSEL R28, R14, -INF , P5 ;  /* 0xff8000000e1c7808 */ /* 0x004fc40002800000 */
[----:B------:R-:W-:Y:S02]  /*12870*/  FMNMX.FTZ R41, R68, R41, !PT ;  /* 0x0000002944297209 */ /* 0x000fe40007810000 */
[----:B------:R-:W-:Y:S01]  /*12880*/  ISETP.GT.AND P5, PT, R39, 0x31, PT ;  /* 0x000000312700780c */ /* 0x000fe20003fa4270 */
[----:B------:R-:W1:Y:S01]  /*12890*/  MUFU.TANH R32, R32 ;  /* 0x0000002000207308 */ /* 0x000e620000002400 */
[----:B0-----:R-:W-:-:S07]  /*128a0*/  FSEL R14, R33, -INF , P6 ;  /* 0xff800000210e7808 */ /* 0x001fce0003000000 */
[----:B------:R0:W-:Y:S01]  /*128b0*/  MUFU.TANH R94, R64 ;  /* 0x00000040005e7308 */ /* 0x0001e20000002400 */
[----:B---3--:R-:W-:Y:S02]  /*128c0*/  FSEL R30, R30, -INF , P4 ;  /* 0xff8000001e1e7808 */ /* 0x008fe40002000000 */
[----:B------:R-:W-:-:S05]  /*128d0*/  ISETP.GT.AND P4, PT, R39, 0x38, PT ;  /* 0x000000382700780c */ /* 0x000fca0003f84270 */
[----:B------:R-:W2:Y:S01]  /*128e0*/  MUFU.TANH R25, R25 ;  /* 0x0000001900197308 */ /* 0x000ea20000002400 */
[----:B0-----:R-:W-:Y:S02]  /*128f0*/  FSEL R64, R27, -INF , P3 ;  /* 0xff8000001b407808 */ /* 0x001fe40001800000 */
[----:B-1----:R-:W-:Y:S02]  /*12900*/  FSEL R80, R32, -INF , P5 ;  /* 0xff80000020507808 */ /* 0x002fe40002800000 */
[----:B------:R-:W-:-:S03]  /*12910*/  FMNMX.FTZ R41, R64, R41, !PT ;  /* 0x0000002940297209 */ /* 0x000fc60007810000 */
[----:B------:R-:W0:Y:S01]  /*12920*/  MUFU.TANH R37, R37 ;  /* 0x0000002500257308 */ /* 0x000e220000002400 */
[----:B------:R-:W-:-:S04]  /*12930*/  FMNMX.FTZ R41, R76, R41, !PT ;  /* 0x000000294c297209 */ /* 0x000fc80007810000 */
[----:B------:R-:W-:-:S03]  /*12940*/  FMNMX.FTZ R41, R78, R41, !PT ;  /* 0x000000294e297209 */ /* 0x000fc60007810000 */
[----:B------:R-:W1:Y:S01]  /*12950*/  MUFU.TANH R34, R34 ;  /* 0x0000002200227308 */ /* 0x000e620000002400 */
[----:B------:R-:W-:Y:S02]  /*12960*/  FMNMX.FTZ R41, R14, R41, !PT ;  /* 0x000000290e297209 */ /* 0x000fe40007810000 */
[----:B--2---:R-:W-:Y:S02]  /*12970*/  FSEL R32, R25, -INF , P3 ;  /* 0xff80000019207808 */ /* 0x004fe40001800000 */
[----:B------:R-:W-:Y:S02]  /*12980*/  ISETP.GT.AND P3, PT, R39, 0x39, PT ;  /* 0x000000392700780c */ /* 0x000fe40003f64270 */
[----:B------:R-:W-:Y:S01]  /*12990*/  FMNMX.FTZ R41, R80, R41, !PT ;  /* 0x0000002950297209 */ /* 0x000fe20007810000 */
[----:B------:R-:W2:Y:S01]  /*129a0*/  MUFU.TANH R35, R35 ;  /* 0x0000002300237308 */ /* 0x000ea20000002400 */
[----:B0-----:R-:W-:-:S04]  /*129b0*/  FSEL R82, R37, -INF , P4 ;  /* 0xff80000025527808 */ /* 0x001fc80002000000 */
[----:B------:R-:W-:-:S03]  /*129c0*/  FMNMX.FTZ R41, R82, R41, !PT ;  /* 0x0000002952297209 */ /* 0x000fc60007810000 */
[----:B------:R-:W0:Y:S01]  /*129d0*/  MUFU.TANH R36, R36 ;  /* 0x0000002400247308 */ /* 0x000e220000002400 */
[----:B-1----:R-:W-:Y:S02]  /*129e0*/  FSEL R34, R34, -INF , P2 ;  /* 0xff80000022227808 */ /* 0x002fe40001000000 */
[----:B------:R-:W-:-:S04]  /*129f0*/  ISETP.GT.AND P2, PT, R39, 0x40, PT ;  /* 0x000000402700780c */ /* 0x000fc80003f44270 */
[----:B------:R-:W-:Y:S01]  /*12a00*/  FSEL R86, R86, -INF , P2 ;  /* 0xff80000056567808 */ /* 0x000fe20001000000 */
[----:B------:R-:W1:Y:S01]  /*12a10*/  MUFU.TANH R38, R38 ;  /* 0x0000002600267308 */ /* 0x000e620000002400 */
[----:B--2---:R-:W-:-:S04]  /*12a20*/  FSEL R84, R35, -INF , P3 ;  /* 0xff80000023547808 */ /* 0x004fc80001800000 */
[----:B------:R-:W-:-:S03]  /*12a30*/  FMNMX.FTZ R41, R84, R41, !PT ;  /* 0x0000002954297209 */ /* 0x000fc60007810000 */
[----:B------:R-:W2:Y:S01]  /*12a40*/  MUFU.TANH R57, R57 ;  /* 0x0000003900397308 */ /* 0x000ea20000002400 */
[----:B0-----:R-:W-:Y:S02]  /*12a50*/  FSEL R36, R36, -INF , P1 ;  /* 0xff80000024247808 */ /* 0x001fe40000800000 */
[----:B------:R-:W-:Y:S02]  /*12a60*/  ISETP.GT.AND P1, PT, R39, 0x41, PT ;  /* 0x000000412700780c */ /* 0x000fe40003f24270 */
[----:B------:R-:W-:-:S03]  /*12a70*/  FMNMX.FTZ R41, R86, R41, !PT ;  /* 0x0000002956297209 */ /* 0x000fc60007810000 */
[----:B------:R-:W0:Y:S01]  /*12a80*/  MUFU.TANH R40, R40 ;  /* 0x0000002800287308 */ /* 0x000e220000002400 */
[----:B-1----:R-:W-:Y:S02]  /*12a90*/  FSEL R38, R38, -INF , P6 ;  /* 0xff80000026267808 */ /* 0x002fe40003000000 */
[----:B------:R-:W-:-:S04]  /*12aa0*/  ISETP.GT.AND P6, PT, R39, 0x48, PT ;  /* 0x000000482700780c */ /* 0x000fc80003fc4270 */
[----:B------:R-:W-:Y:S01]  /*12ab0*/  FSEL R90, R90, -INF , P6 ;  /* 0xff8000005a5a7808 */ /* 0x000fe20003000000 */
[----:B------:R-:W1:Y:S01]  /*12ac0*/  MUFU.TANH R42, R42 ;  /* 0x0000002a002a7308 */ /* 0x000e620000002400 */
[----:B--2---:R-:W-:Y:S01]  /*12ad0*/  FSEL R88, R57, -INF , P1 ;  /* 0xff80000039587808 */ /* 0x004fe20000800000 */
[----:B------:R-:W-:-:S03]  /*12ae0*/  IMAD.MOV.U32 R57, RZ, RZ, R87 ;  /* 0x000000ffff397224 */ /* 0x000fc600078e0057 */
        /* <DEDUP_REMOVED lines=30> */
[----:B-1----:R-:W-:Y:S01]  /*12cd0*/  FSEL R100, R69, -INF , P1 ;  /* 0xff80000045647808 */ /* 0x002fe20000800000 */
[----:B------:R-:W-:-:S03]  /*12ce0*/  IMAD.MOV.U32 R69, RZ, RZ, R87 ;  /* 0x000000ffff457224 */ /* 0x000fc600078e0057 */
[----:B------:R-:W-:-:S03]  /*12cf0*/  FMNMX.FTZ R41, R100, R41, !PT ;  /* 0x0000002964297209 */ /* 0x000fc60007810000 */
[----:B------:R-:W-:Y:S02]  /*12d00*/  MUFU.TANH R66, R66 ;  /* 0x0000004200427308 */ /* 0x000fe40000002400 */
[----:B------:R-:W1:Y:S06]  /*12d10*/  SHFL.BFLY PT, R6, R41, 0x2, 0x1f ;  /* 0x0c401f0029067f89 */ /* 0x000e6c00000e0000 */
[----:B------:R-:W3:Y:S08]  /*12d20*/  MUFU.TANH R67, R67 ;  /* 0x0000004300437308 */ /* 0x000ef00000002400 */
[----:B------:R-:W-:Y:S08]  /*12d30*/  MUFU.TANH R70, R70 ;  /* 0x0000004600467308 */ /* 0x000ff00000002400 */
[----:B------:R-:W4:Y:S01]  /*12d40*/  MUFU.TANH R71, R71 ;  /* 0x0000004700477308 */ /* 0x000f220000002400 */
[----:B-1----:R-:W-:Y:S01]  /*12d50*/  FMNMX.FTZ R3, R41, R6, !PT ;  /* 0x0000000629037209 */ /* 0x002fe20007810000 */
[----:B------:R-:W-:-:S04]  /*12d60*/  IMAD.MOV.U32 R41, RZ, RZ, R87 ;  /* 0x000000ffff297224 */ /* 0x000fc800078e0057 */
[----:B------:R-:W1:Y:S02]  /*12d70*/  SHFL.BFLY PT, R6, R3, 0x1, 0x1f ;  /* 0x0c201f0003067f89 */ /* 0x000e6400000e0000 */
[----:B-1----:R-:W-:Y:S02]  /*12d80*/  FMNMX.FTZ R6, R3, R6, !PT ;  /* 0x0000000603067209 */ /* 0x002fe40007810000 */
        /* <DEDUP_REMOVED lines=10> */
[--C-:B------:R-:W-:Y:S01]  /*12e30*/  FFMA.FTZ R156, R50, R9, -R11.reuse ;  /* 0x00000009329c7223 */ /* 0x100fe2000001080b */
[----:B--2---:R-:W-:Y:S01]  /*12e40*/  FSEL R50, R62, -INF , P6 ;  /* 0xff8000003e327808 */ /* 0x004fe20003000000 */
[----:B------:R1:W-:Y:S01]  /*12e50*/  MUFU.EX2 R3, R15 ;  /* 0x0000000f00037308 */ /* 0x0003e20000000800 */
[----:B------:R-:W-:Y:S01]  /*12e60*/  FMNMX.FTZ R7, R26, R7, !PT ;  /* 0x000000071a077209 */ /* 0x000fe20007810000 */
[-CC-:B------:R-:W-:Y:S01]  /*12e70*/  FFMA.FTZ R158, R52, R9.reuse, -R11.reuse ;  /* 0x00000009349e7223 */ /* 0x180fe2000001080b */
[-CC-:B------:R-:W-:Y:S01]  /*12e80*/  FFMA.FTZ R54, R54, R9.reuse, -R11.reuse ;  /* 0x0000000936367223 */ /* 0x180fe2000001080b */
[----:B0-----:R-:W-:Y:S01]  /*12e90*/  FSEL R52, R63, -INF , P5 ;  /* 0xff8000003f347808 */ /* 0x001fe20002800000 */
[--C-:B------:R-:W-:Y:S01]  /*12ea0*/  FFMA.FTZ R136, R56, R9, -R11.reuse ;  /* 0x0000000938887223 */ /* 0x100fe2000001080b */
[----:B------:R-:W-:Y:S01]  /*12eb0*/  FMNMX.FTZ R7, R28, R7, !PT ;  /* 0x000000071c077209 */ /* 0x000fe20007810000 */
[-CC-:B------:R-:W-:Y:S01]  /*12ec0*/  FFMA.FTZ R58, R58, R9.reuse, -R11.reuse ;  /* 0x000000093a3a7223 */ /* 0x180fe2000001080b */
[----:B---3--:R-:W-:Y:S01]  /*12ed0*/  FSEL R56, R67, -INF , P3 ;  /* 0xff80000043387808 */ /* 0x008fe20001800000 */
[--C-:B------:R-:W-:Y:S01]  /*12ee0*/  FFMA.FTZ R138, R60, R9, -R11.reuse ;  /* 0x000000093c8a7223 */ /* 0x100fe2000001080b */
[----:B------:R-:W-:Y:S01]  /*12ef0*/  FMNMX.FTZ R7, R30, R7, !PT ;  /* 0x000000071e077209 */ /* 0x000fe20007810000 */
[--C-:B------:R-:W-:Y:S01]  /*12f00*/  FFMA.FTZ R144, R14, R9, -R11.reuse ;  /* 0x000000090e907223 */ /* 0x100fe2000001080b */
[----:B----4-:R-:W-:Y:S01]  /*12f10*/  FSEL R60, R71, -INF , P1 ;  /* 0xff800000473c7808 */ /* 0x010fe20000800000 */
        /* <DEDUP_REMOVED lines=16> */
[----:B------:R-:W3:Y:S01]  /*13020*/  MUFU.EX2 R158, R158 ;  /* 0x0000009e009e7308 */ /* 0x000ee20000000800 */
[----:B-1----:R-:W-:Y:S01]  /*13030*/  FMNMX.FTZ R15, R40, R13, !PT ;  /* 0x0000000d280f7209 */ /* 0x002fe20007810000 */
[-CC-:B------:R-:W-:Y:S01]  /*13040*/  FFMA.FTZ R152, R94, R9.reuse, -R11.reuse ;  /* 0x000000095e987223 */ /* 0x180fe2000001080b */
[----:B--2---:R-:W-:Y:S01]  /*13050*/  FSEL R54, R66, -INF , P4 ;  /* 0xff80000042367808 */ /* 0x004fe20002000000 */
[--C-:B------:R-:W-:Y:S01]  /*13060*/  FFMA.FTZ R96, R96, R9, -R11.reuse ;  /* 0x0000000960607223 */ /* 0x100fe2000001080b */
[----:B------:R-:W-:Y:S01]  /*13070*/  FMNMX.FTZ R15, R42, R15, !PT ;  /* 0x0000000f2a0f7209 */ /* 0x000fe20007810000 */
[----:B------:R-:W-:Y:S01]  /*13080*/  FFMA.FTZ R154, R98, R9, -R11 ;  /* 0x00000009629a7223 */ /* 0x000fe2000001080b */
[----:B------:R-:W-:Y:S01]  /*13090*/  IMAD.MOV.U32 R94, RZ, RZ, 0x3f800000 ;  /* 0x3f800000ff5e7424 */ /* 0x000fe200078e00ff */
[----:B------:R1:W-:Y:S01]  /*130a0*/  MUFU.EX2 R13, R58 ;  /* 0x0000003a000d7308 */ /* 0x0003e20000000800 */
[----:B------:R-:W-:Y:S01]  /*130b0*/  FMNMX.FTZ R15, R44, R15, !PT ;  /* 0x0000000f2c0f7209 */ /* 0x000fe20007810000 */
[--C-:B------:R-:W-:Y:S01]  /*130c0*/  IMAD.MOV.U32 R86, RZ, RZ, R87.reuse ;  /* 0x000000ffff567224 */ /* 0x100fe200078e0057 */
[----:B------:R-:W-:Y:S01]  /*130d0*/  MOV R80, R87 ;  /* 0x0000005700507202 */ /* 0x000fe20000000f00 */
[--C-:B------:R-:W-:Y:S01]  /*130e0*/  IMAD.MOV.U32 R84, RZ, RZ, R87.reuse ;  /* 0x000000ffff547224 */ /* 0x100fe200078e0057 */
[----:B------:R-:W-:Y:S01]  /*130f0*/  FMNMX.FTZ R15, R48, R15, !PT ;  /* 0x0000000f300f7209 */ /* 0x000fe20007810000 */
[--C-:B------:R-:W-:Y:S01]  /*13100*/  IMAD.MOV.U32 R82, RZ, RZ, R87.reuse ;  /* 0x000000ffff527224 */ /* 0x100fe200078e0057 */
[----:B------:R-:W-:Y:S01]  /*13110*/  MOV R68, R87 ;  /* 0x0000005700447202 */ /* 0x000fe20000000f00 */
[----:B------:R-:W2:Y:S01]  /*13120*/  MUFU.EX2 R136, R136 ;  /* 0x0000008800887308 */ /* 0x000ea20000000800 */
[----:B------:R-:W-:Y:S01]  /*13130*/  FMNMX.FTZ R21, R46, R15, !PT ;  /* 0x0000000f2e157209 */ /* 0x000fe20007810000 */
[--C-:B------:R-:W-:Y:S01]  /*13140*/  IMAD.MOV.U32 R76, RZ, RZ, R87.reuse ;  /* 0x000000ffff4c7224 */ /* 0x100fe200078e0057 */
[----:B-1----:R-:W-:Y:S01]  /*13150*/  FSEL R58, R70, -INF , P2 ;  /* 0xff800000463a7808 */ /* 0x002fe20001000000 */
[--C-:B------:R-:W-:Y:S01]  /*13160*/  IMAD.MOV.U32 R73, RZ, RZ, R87.reuse ;  /* 0x000000ffff497224 */ /* 0x100fe200078e0057 */
[----:B------:R-:W-:Y:S01]  /*13170*/  FMNMX.FTZ R21, R50, R21, !PT ;  /* 0x0000001532157209 */ /* 0x000fe20007810000 */
[----:B------:R-:W-:-:S02]  /*13180*/  IMAD.MOV.U32 R71, RZ, RZ, R87 ;  /* 0x000000ffff477224 */ /* 0x000fc400078e0057 */
[----:B------:R-:W1:Y:S01]  /*13190*/  MUFU.EX2 R138, R138 ;  /* 0x0000008a008a7308 */ /* 0x000e620000000800 */
[----:B------:R-:W-:Y:S01]  /*131a0*/  FMNMX.FTZ R21, R52, R21, !PT ;  /* 0x0000001534157209 */ /* 0x000fe20007810000 */
[--C-:B------:R-:W-:Y:S02]  /*131b0*/  IMAD.MOV.U32 R70, RZ, RZ, R87.reuse ;  /* 0x000000ffff467224 */ /* 0x100fe400078e0057 */
[--C-:B------:R-:W-:Y:S01]  /*131c0*/  IMAD.MOV.U32 R67, RZ, RZ, R87.reuse ;  /* 0x000000ffff437224 */ /* 0x100fe200078e0057 */
[----:B------:R-:W-:Y:S01]  /*131d0*/  FMNMX.FTZ R21, R54, R21, !PT ;  /* 0x0000001536157209 */ /* 0x000fe20007810000 */
[--C-:B------:R-:W-:Y:S02]  /*131e0*/  IMAD.MOV.U32 R66, RZ, RZ, R87.reuse ;  /* 0x000000ffff427224 */ /* 0x100fe400078e0057 */
[----:B------:R4:W1:Y:S01]  /*131f0*/  MUFU.EX2 R15, R74 ;  /* 0x0000004a000f7308 */ /* 0x0008620000000800 */
[----:B------:R-:W-:Y:S01]  /*13200*/  FMNMX.FTZ R25, R56, R21, !PT ;  /* 0x0000001538197209 */ /* 0x000fe20007810000 */
[----:B------:R-:W-:-:S03]  /*13210*/  IMAD.MOV.U32 R63, RZ, RZ, R87 ;  /* 0x000000ffff3f7224 */ /* 0x000fc600078e0057 */
[----:B------:R-:W-:-:S03]  /*13220*/  FMNMX.FTZ R25, R58, R25, !PT ;  /* 0x000000193a197209 */ /* 0x000fc60007810000 */
[----:B------:R-:W-:Y:S01]  /*13230*/  MUFU.EX2 R140, R140 ;  /* 0x0000008c008c7308 */ /* 0x000fe20000000800 */
[----:B------:R-:W-:Y:S01]  /*13240*/  FMNMX.FTZ R31, R60, R25, !PT ;  /* 0x000000193c1f7209 */ /* 0x000fe20007810000 */
[----:B------:R-:W-:Y:S01]  /*13250*/  FFMA.FTZ R25, R78, R9, -R11 ;  /* 0x000000094e197223 */ /* 0x000fe2000001080b */
[--C-:B------:R-:W-:Y:S02]  /*13260*/  IMAD.MOV.U32 R78, RZ, RZ, R87.reuse ;  /* 0x000000ffff4e7224 */ /* 0x100fe400078e0057 */
[--C-:B----4-:R-:W-:Y:S01]  /*13270*/  IMAD.MOV.U32 R74, RZ, RZ, R87.reuse ;  /* 0x000000ffff4a7224 */ /* 0x110fe200078e0057 */
[----:B------:R-:W4:Y:S02]  /*13280*/  SHFL.BFLY PT, R62, R31, 0x2, 0x1f ;  /* 0x0c401f001f3e7f89 */ /* 0x000f2400000e0000 */
[----:B------:R0:W-:Y:S08]  /*13290*/  MUFU.EX2 R21, R64 ;  /* 0x0000004000157308 */ /* 0x0001f00000000800 */
[----:B------:R-:W-:Y:S01]  /*132a0*/  MUFU.EX2 R142, R142 ;  /* 0x0000008e008e7308 */ /* 0x000fe20000000800 */
[----:B0-----:R-:W-:-:S07]  /*132b0*/  IMAD.MOV.U32 R64, RZ, RZ, R87 ;  /* 0x000000ffff407224 */ /* 0x001fce00078e0057 */
[----:B------:R-:W-:Y:S01]  /*132c0*/  MUFU.EX2 R25, R25 ;  /* 0x0000001900197308 */ /* 0x000fe20000000800 */
[----:B----4-:R-:W-:Y:S01]  /*132d0*/  FMNMX.FTZ R62, R31, R62, !PT ;  /* 0x0000003e1f3e7209 */ /* 0x010fe20007810000 */
[----:B------:R-:W-:-:S06]  /*132e0*/  FFMA.FTZ R31, R88, R9, -R11 ;  /* 0x00000009581f7223 */ /* 0x000fcc000001080b */
[----:B------:R-:W-:Y:S01]  /*132f0*/  MUFU.EX2 R144, R144 ;  /* 0x0000009000907308 */ /* 0x000fe20000000800 */
[----:B------:R-:W-:Y:S01]  /*13300*/  FFMA.FTZ R11, R100, R9, -R11 ;  /* 0x00000009640b7223 */ /* 0x000fe2000001080b */
[----:B------:R-:W0:Y:S06]  /*13310*/  SHFL.BFLY PT, R35, R62, 0x1, 0x1f ;  /* 0x0c201f003e237f89 */ /* 0x000e2c00000e0000 */
[----:B------:R-:W-:Y:S08]  /*13320*/  MUFU.EX2 R27, R27 ;  /* 0x0000001b001b7308 */ /* 0x000ff00000000800 */
[----:B------:R-:W-:Y:S08]  /*13330*/  MUFU.EX2 R146, R146 ;  /* 0x0000009200927308 */ /* 0x000ff00000000800 */
[----:B------:R-:W-:Y:S01]  /*13340*/  MUFU.EX2 R29, R29 ;  /* 0x0000001d001d7308 */ /* 0x000fe20000000800 */
[----:B0-----:R-:W-:Y:S01]  /*13350*/  FMNMX.FTZ R14, R62, R35, !PT ;  /* 0x000000233e0e7209 */ /* 0x001fe20007810000 */
[----:B------:R-:W-:-:S03]  /*13360*/  IMAD.MOV.U32 R62, RZ, RZ, R87 ;  /* 0x000000ffff3e7224 */ /* 0x000fc600078e0057 */
[C---:B------:R-:W-:Y:S01]  /*13370*/  FSETP.NEU.FTZ.AND P1, PT, R14.reuse, -INF , PT ;  /* 0xff8000000e00780b */ /* 0x040fe20003f3d000 */
[----:B------:R-:W-:Y:S02]  /*13380*/  FMUL.FTZ R37, R14, R9 ;  /* 0x000000090e257220 */ /* 0x000fe40000410000 */
[----:B------:R-:W-:Y:S03]  /*13390*/  MUFU.EX2 R148, R148 ;  /* 0x0000009400947308 */ /* 0x000fe60000000800 */
[----:B------:R-:W-:-:S05]  /*133a0*/  FSEL R37, R37, RZ, P1 ;  /* 0x000000ff25257208 */ /* 0x000fca0000800000 */
[----:B------:R-:W-:Y:S01]  /*133b0*/  MUFU.EX2 R31, R31 ;  /* 0x0000001f001f7308 */ /* 0x000fe20000000800 */
[-CC-:B------:R-:W-:Y:S01]  /*133c0*/  FFMA.FTZ R157, R10, R9.reuse, -R37.reuse ;  /* 0x000000090a9d7223 */ /* 0x180fe20000010825 */
[-CC-:B------:R-:W-:Y:S01]  /*133d0*/  FFMA.FTZ R10, R5, R9.reuse, -R37.reuse ;  /* 0x00000009050a7223 */ /* 0x180fe20000010825 */
[-CC-:B------:R-:W-:Y:S01]  /*133e0*/  FFMA.FTZ R159, R20, R9.reuse, -R37.reuse ;  /* 0x00000009149f7223 */ /* 0x180fe20000010825 */
[-C--:B------:R-:W-:Y:S01]  /*133f0*/  FFMA.FTZ R8, R8, R9.reuse, -R37 ;  /* 0x0000000908087223 */ /* 0x080fe20000010825 */
[----:B------:R-:W-:Y:S01]  /*13400*/  FADD.FTZ R5, R156, R3 ;  /* 0x000000039c057221 */ /* 0x000fe20000010000 */
[-CC-:B------:R-:W-:Y:S01]  /*13410*/  FFMA.FTZ R137, R24, R9.reuse, -R37.reuse ;  /* 0x0000000918897223 */ /* 0x180fe20000010825 */
[-C--:B-----5:R-:W-:Y:S01]  /*13420*/  FFMA.FTZ R141, R30, R9.reuse, -R37 ;  /* 0x000000091e8d7223 */ /* 0x0a0fe20000010825 */
[----:B------:R-:W-:Y:S01]  /*13430*/  MUFU.EX2 R157, R157 ;  /* 0x0000009d009d7308 */ /* 0x000fe20000000800 */
[----:B---3--:R-:W-:Y:S01]  /*13440*/  FADD.FTZ R30, R158, R5 ;  /* 0x000000059e1e7221 */ /* 0x008fe20000010000 */
[-CC-:B------:R-:W-:Y:S01]  /*13450*/  FFMA.FTZ R12, R12, R9.reuse, -R37.reuse ;  /* 0x000000090c0c7223 */ /* 0x180fe20000010825 */
[-CC-:B------:R-:W-:Y:S01]  /*13460*/  FFMA.FTZ R139, R26, R9.reuse, -R37.reuse ;  /* 0x000000091a8b7223 */ /* 0x180fe20000010825 */
[-CC-:B------:R-:W-:Y:S01]  /*13470*/  FFMA.FTZ R24, R32, R9.reuse, -R37.reuse ;  /* 0x0000000920187223 */ /* 0x180fe20000010825 */
[----:B------:R-:W-:Y:S01]  /*13480*/  FADD.FTZ R5, R7, R30 ;  /* 0x0000001e07057221 */ /* 0x000fe20000010000 */
[-CC-:B------:R-:W-:Y:S01]  /*13490*/  FFMA.FTZ R20, R28, R9.reuse, -R37.reuse ;  /* 0x000000091c147223 */ /* 0x180fe20000010825 */
[-C--:B------:R-:W-:Y:S01]  /*134a0*/  FFMA.FTZ R143, R34, R9.reuse, -R37 ;  /* 0x00000009228f7223 */ /* 0x080fe20000010825 */
[----:B------:R-:W0:Y:S01]  /*134b0*/  MUFU.EX2 R10, R10 ;  /* 0x0000000a000a7308 */ /* 0x000e220000000800 */
[----:B--2---:R-:W-:Y:S01]  /*134c0*/  FADD.FTZ R30, R136, R5 ;  /* 0x00000005881e7221 */ /* 0x004fe20000010000 */
[-CC-:B------:R-:W-:Y:S01]  /*134d0*/  FFMA.FTZ R26, R36, R9.reuse, -R37.reuse ;  /* 0x00000009241a7223 */ /* 0x180fe20000010825 */
[-CC-:B------:R-:W-:Y:S01]  /*134e0*/  FFMA.FTZ R145, R38, R9.reuse, -R37.reuse ;  /* 0x0000000926917223 */ /* 0x180fe20000010825 */
[-CC-:B------:R-:W-:Y:S01]  /*134f0*/  FFMA.FTZ R28, R40, R9.reuse, -R37.reuse ;  /* 0x00000009281c7223 */ /* 0x180fe20000010825 */
[----:B------:R-:W-:Y:S01]  /*13500*/  FADD.FTZ R39, R13, R30 ;  /* 0x0000001e0d277221 */ /* 0x000fe20000010000 */
[-CC-:B------:R-:W-:Y:S01]  /*13510*/  FFMA.FTZ R147, R42, R9.reuse, -R37.reuse ;  /* 0x000000092a937223 */ /* 0x180fe20000010825 */
[-C--:B------:R-:W-:Y:S01]  /*13520*/  FFMA.FTZ R30, R44, R9.reuse, -R37 ;  /* 0x000000092c1e7223 */ /* 0x080fe20000010825 */
[----:B------:R-:W2:Y:S01]  /*13530*/  MUFU.EX2 R159, R159 ;  /* 0x0000009f009f7308 */ /* 0x000ea20000000800 */
[----:B-1----:R-:W-:Y:S01]  /*13540*/  FADD.FTZ R34, R138, R39 ;  /* 0x000000278a227221 */ /* 0x002fe20000010000 */
[-CC-:B------:R-:W-:Y:S01]  /*13550*/  FFMA.FTZ R149, R48, R9.reuse, -R37.reuse ;  /* 0x0000000930957223 */ /* 0x180fe20000010825 */
[-CC-:B------:R-:W-:Y:S01]  /*13560*/  FFMA.FTZ R46, R46, R9.reuse, -R37.reuse ;  /* 0x000000092e2e7223 */ /* 0x180fe20000010825 */
[----:B------:R-:W-:Y:S01]  /*13570*/  F2FP.BF16.F32.PACK_AB R156, R3, R156 ;  /* 0x0000009c039c723e */ /* 0x000fe200000010ff */
[----:B------:R-:W-:Y:S01]  /*13580*/  FADD.FTZ R39, R15, R34 ;  /* 0x000000220f277221 */ /* 0x000fe20000010000 */
[-CC-:B------:R-:W-:Y:S01]  /*13590*/  FFMA.FTZ R50, R50, R9.reuse, -R37.reuse ;  /* 0x0000000932327223 */ /* 0x180fe20000010825 */
[-C--:B------:R-:W-:Y:S01]  /*135a0*/  FFMA.FTZ R52, R52, R9.reuse, -R37 ;  /* 0x0000000934347223 */ /* 0x080fe20000010825 */
[----:B------:R-:W1:Y:S01]  /*135b0*/  MUFU.EX2 R8, R8 ;  /* 0x0000000800087308 */ /* 0x000e620000000800 */
[----:B0-----:R-:W-:Y:S01]  /*135c0*/  FADD.FTZ R32, R157, R10 ;  /* 0x0000000a9d207221 */ /* 0x001fe20000010000 */
[----:B------:R-:W-:Y:S01]  /*135d0*/  FADD.FTZ R34, R140, R39 ;  /* 0x000000278c227221 */ /* 0x000fe20000010000 */
[-CC-:B------:R-:W-:Y:S01]  /*135e0*/  FFMA.FTZ R54, R54, R9.reuse, -R37.reuse ;  /* 0x0000000936367223 */ /* 0x180fe20000010825 */
[-CC-:B------:R-:W-:Y:S01]  /*135f0*/  FFMA.FTZ R56, R56, R9.reuse, -R37.reuse ;  /* 0x0000000938387223 */ /* 0x180fe20000010825 */
[-CC-:B------:R-:W-:Y:S01]  /*13600*/  FFMA.FTZ R58, R58, R9.reuse, -R37.reuse ;  /* 0x000000093a3a7223 */ /* 0x180fe20000010825 */
[----:B------:R-:W-:Y:S01]  /*13610*/  FFMA.FTZ R37, R60, R9, -R37 ;  /* 0x000000093c257223 */ /* 0x000fe20000010825 */
[----:B------:R-:W-:Y:S01]  /*13620*/  F2FP.BF16.F32.PACK_AB R157, R10, R157 ;  /* 0x0000009d0a9d723e */ /* 0x000fe200000010ff */
[----:B------:R-:W0:Y:S01]  /*13630*/  MUFU.EX2 R137, R137 ;  /* 0x0000008900897308 */ /* 0x000e220000000800 */
[----:B--2---:R-:W-:Y:S01]  /*13640*/  FADD.FTZ R5, R159, R32 ;  /* 0x000000209f057221 */ /* 0x004fe20000010000 */
[----:B------:R-:W-:Y:S01]  /*13650*/  VIADD R10, R72, 0xfffffffe ;  /* 0xfffffffe480a7836 */ /* 0x000fe20000000000 */
[----:B------:R-:W-:Y:S01]  /*13660*/  F2FP.BF16.F32.PACK_AB R158, R7, R158 ;  /* 0x0000009e079e723e */ /* 0x000fe200000010ff */
[--C-:B------:R-:W-:Y:S01]  /*13670*/  IMAD.MOV.U32 R72, RZ, RZ, R87.reuse ;  /* 0x000000ffff487224 */ /* 0x100fe200078e0057 */
[----:B------:R-:W-:Y:S01]  /*13680*/  F2FP.BF16.F32.PACK_AB R136, R13, R136 ;  /* 0x000000880d88723e */ /* 0x000fe200000010ff */
[----:B------:R-:W-:Y:S01]  /*13690*/  IMAD.MOV.U32 R60, RZ, RZ, R87 ;  /* 0x000000ffff3c7224 */ /* 0x000fe200078e0057 */
[----:B------:R-:W-:Y:S01]  /*136a0*/  ISETP.GE.AND P1, PT, R10, R182, PT ;  /* 0x000000b60a00720c */ /* 0x000fe20003f26270 */
[----:B------:R-:W2:Y:S01]  /*136b0*/  MUFU.EX2 R12, R12 ;  /* 0x0000000c000c7308 */ /* 0x000ea20000000800 */
[C---:B-1----:R-:W-:Y:S01]  /*136c0*/  FADD.FTZ R32, R8.reuse, R5 ;  /* 0x0000000508207221 */ /* 0x042fe20000010000 */
[----:B------:R-:W-:Y:S01]  /*136d0*/  F2FP.BF16.F32.PACK_AB R159, R8, R159 ;  /* 0x0000009f089f723e */ /* 0x000fe200000010ff */
[--C-:B------:R-:W-:Y:S01]  /*136e0*/  IMAD.MOV.U32 R48, RZ, RZ, R87.reuse ;  /* 0x000000ffff307224 */ /* 0x100fe200078e0057 */
[----:B------:R-:W-:Y:S01]  /*136f0*/  F2FP.BF16.F32.PACK_AB R138, R15, R138 ;  /* 0x0000008a0f8a723e */ /* 0x000fe200000010ff */
[--C-:B------:R-:W-:Y:S01]  /*13700*/  IMAD.MOV.U32 R42, RZ, RZ, R87.reuse ;  /* 0x000000ffff2a7224 */ /* 0x100fe200078e0057 */
[----:B------:R-:W-:Y:S01]  /*13710*/  F2FP.BF16.F32.PACK_AB R140, R21, R140 ;  /* 0x0000008c158c723e */ /* 0x000fe200000010ff */
[--C-:B------:R-:W-:Y:S01]  /*13720*/  IMAD.MOV.U32 R40, RZ, RZ, R87.reuse ;  /* 0x000000ffff287224 */ /* 0x100fe200078e0057 */
[----:B------:R-:W1:Y:S01]  /*13730*/  MUFU.EX2 R139, R139 ;  /* 0x0000008b008b7308 */ /* 0x000e620000000800 */
[----:B0-----:R-:W-:Y:S01]  /*13740*/  FADD.FTZ R5, R137, R32 ;  /* 0x0000002089057221 */ /* 0x001fe20000010000 */
[----:B------:R-:W-:Y:S01]  /*13750*/  MOV R44, R87 ;  /* 0x00000057002c7202 */ /* 0x000fe20000000f00 */
[----:B------:R-:W-:-:S02]  /*13760*/  IMAD.MOV.U32 R38, RZ, RZ, R87 ;  /* 0x000000ffff267224 */ /* 0x000fc400078e0057 */
[----:B------:R-:W-:-:S03]  /*13770*/  IMAD.MOV.U32 R36, RZ, RZ, R87 ;  /* 0x000000ffff247224 */ /* 0x000fc600078e0057 */
[----:B------:R-:W0:Y:S01]  /*13780*/  MUFU.EX2 R20, R20 ;  /* 0x0000001400147308 */ /* 0x000e220000000800 */
[C---:B--2---:R-:W-:Y:S01]  /*13790*/  FADD.FTZ R32, R12.reuse, R5 ;  /* 0x000000050c207221 */ /* 0x044fe20000010000 */
[----:B------:R-:W-:Y:S01]  /*137a0*/  FADD.FTZ R5, R21, R34 ;  /* 0x0000002215057221 */ /* 0x000fe20000010000 */
[----:B------:R-:W-:-:S03]  /*137b0*/  F2FP.BF16.F32.PACK_AB R137, R12, R137 ;  /* 0x000000890c89723e */ /* 0x000fc600000010ff */
[----:B------:R-:W-:Y:S01]  /*137c0*/  FADD.FTZ R34, R142, R5 ;  /* 0x000000058e227221 */ /* 0x000fe20000010000 */
[----:B------:R-:W-:Y:S01]  /*137d0*/  PRMT R5, R183, 0x654, R0 ;  /* 0x00000654b7057816 */ /* 0x000fe20000000000 */
[----:B------:R-:W2:Y:S01]  /*137e0*/  MUFU.EX2 R141, R141 ;  /* 0x0000008d008d7308 */ /* 0x000ea20000000800 */
[----:B-1----:R-:W-:Y:S01]  /*137f0*/  FADD.FTZ R39, R139, R32 ;  /* 0x000000208b277221 */ /* 0x002fe20000010000 */
[C---:B------:R-:W-:Y:S01]  /*13800*/  F2FP.BF16.F32.PACK_AB R142, R25.reuse, R142 ;  /* 0x0000008e198e723e */ /* 0x040fe200000010ff */
[----:B------:R2:W-:Y:S05]  /*13810*/  SYNCS.ARRIVE.TRANS64.RED.A1T0 RZ, [R5+URZ], RZ ;  /* 0x000000ff05ff79a7 */ /* 0x0005ea000810043f */
[----:B------:R-:W1:Y:S01]  /*13820*/  MUFU.EX2 R24, R24 ;  /* 0x0000001800187308 */ /* 0x000e620000000800 */
[C---:B0-----:R-:W-:Y:S01]  /*13830*/  FADD.FTZ R32, R20.reuse, R39 ;  /* 0x0000002714207221 */ /* 0x041fe20000010000 */
[----:B------:R-:W-:Y:S01]  /*13840*/  FADD.FTZ R39, R25, R34 ;  /* 0x0000002219277221 */ /* 0x000fe20000010000 */
[----:B------:R-:W-:Y:S01]  /*13850*/  F2FP.BF16.F32.PACK_AB R139, R20, R139 ;  /* 0x0000008b148b723e */ /* 0x000fe200000010ff */
[----:B------:R-:W-:-:S02]  /*13860*/  IMAD.MOV.U32 R25, RZ, RZ, R87 ;  /* 0x000000ffff197224 */ /* 0x000fc400078e0057 */
[----:B------:R-:W-:Y:S01]  /*13870*/  FADD.FTZ R34, R144, R39 ;  /* 0x0000002790227221 */ /* 0x000fe20000010000 */
[----:B------:R-:W-:Y:S01]  /*13880*/  F2FP.BF16.F32.PACK_AB R144, R27, R144 ;  /* 0x000000901b90723e */ /* 0x000fe200000010ff */
[----:B------:R-:W0:Y:S01]  /*13890*/  MUFU.EX2 R143, R143 ;  /* 0x0000008f008f7308 */ /* 0x000e220000000800 */
[----:B--2---:R-:W-:Y:S01]  /*138a0*/  FADD.FTZ R5, R141, R32 ;  /* 0x000000208d057221 */ /* 0x004fe20000010000 */
[----:B------:R-:W-:Y:S01]  /*138b0*/  FADD.FTZ R39, R27, R34 ;  /* 0x000000221b277221 */ /* 0x000fe20000010000 */
[----:B------:R-:W-:-:S03]  /*138c0*/  IMAD.MOV.U32 R27, RZ, RZ, R87 ;  /* 0x000000ffff1b7224 */ /* 0x000fc600078e0057 */
[----:B------:R-:W-:Y:S01]  /*138d0*/  FADD.FTZ R34, R146, R39 ;  /* 0x0000002792227221 */ /* 0x000fe20000010000 */
[----:B------:R-:W-:Y:S01]  /*138e0*/  F2FP.BF16.F32.PACK_AB R146, R29, R146 ;  /* 0x000000921d92723e */ /* 0x000fe200000010ff */
[----:B------:R-:W2:Y:S01]  /*138f0*/  MUFU.EX2 R26, R26 ;  /* 0x0000001a001a7308 */ /* 0x000ea20000000800 */
[C---:B-1----:R-:W-:Y:S01]  /*13900*/  FADD.FTZ R32, R24.reuse, R5 ;  /* 0x0000000518207221 */ /* 0x042fe20000010000 */
[----:B------:R-:W-:Y:S01]  /*13910*/  F2FP.BF16.F32.PACK_AB R141, R24, R141 ;  /* 0x0000008d188d723e */ /* 0x000fe200000010ff */
[--C-:B------:R-:W-:Y:S02]  /*13920*/  IMAD.MOV.U32 R39, RZ, RZ, R87.reuse ;  /* 0x000000ffff277224 */ /* 0x100fe400078e0057 */
[----:B------:R-:W-:-:S03]  /*13930*/  IMAD.MOV.U32 R24, RZ, RZ, R87 ;  /* 0x000000ffff187224 */ /* 0x000fc600078e0057 */
[----:B------:R-:W1:Y:S01]  /*13940*/  MUFU.EX2 R145, R145 ;  /* 0x0000009100917308 */ /* 0x000e620000000800 */
[----:B0-----:R-:W-:-:S07]  /*13950*/  FADD.FTZ R5, R143, R32 ;  /* 0x000000208f057221 */ /* 0x001fce0000010000 */
[----:B------:R-:W0:Y:S01]  /*13960*/  MUFU.EX2 R28, R28 ;  /* 0x0000001c001c7308 */ /* 0x000e220000000800 */
[C---:B--2---:R-:W-:Y:S01]  /*13970*/  FADD.FTZ R32, R26.reuse, R5 ;  /* 0x000000051a207221 */ /* 0x044fe20000010000 */
[----:B------:R-:W-:Y:S01]  /*13980*/  FADD.FTZ R5, R29, R34 ;  /* 0x000000221d057221 */ /* 0x000fe20000010000 */
[----:B------:R-:W-:Y:S01]  /*13990*/  F2FP.BF16.F32.PACK_AB R143, R26, R143 ;  /* 0x0000008f1a8f723e */ /* 0x000fe200000010ff */
[----:B------:R-:W-:Y:S02]  /*139a0*/  IMAD.MOV.U32 R29, RZ, RZ, R87 ;  /* 0x000000ffff1d7224 */ /* 0x000fe400078e0057 */
[----:B------:R-:W-:Y:S01]  /*139b0*/  FADD.FTZ R34, R148, R5 ;  /* 0x0000000594227221 */ /* 0x000fe20000010000 */
[----:B------:R-:W-:Y:S01]  /*139c0*/  F2FP.BF16.F32.PACK_AB R148, R31, R148 ;  /* 0x000000941f94723e */ /* 0x000fe200000010ff */
[----:B------:R-:W2:Y:S01]  /*139d0*/  MUFU.EX2 R147, R147 ;  /* 0x0000009300937308 */ /* 0x000ea20000000800 */
[----:B-1----:R-:W-:Y:S01]  /*139e0*/  FADD.FTZ R3, R145, R32 ;  /* 0x0000002091037221 */ /* 0x002fe20000010000 */
[----:B------:R-:W-:Y:S01]  /*139f0*/  FADD.FTZ R5, R31, R34 ;  /* 0x000000221f057221 */ /* 0x000fe20000010000 */
[----:B------:R-:W-:-:S02]  /*13a00*/  IMAD.MOV.U32 R31, RZ, RZ, R87 ;  /* 0x000000ffff1f7224 */ /* 0x000fc400078e0057 */
[----:B------:R-:W-:-:S03]  /*13a10*/  IMAD.MOV.U32 R26, RZ, RZ, R87 ;  /* 0x000000ffff1a7224 */ /* 0x000fc600078e0057 */
[----:B------:R-:W1:Y:S01]  /*13a20*/  MUFU.EX2 R150, R150 ;  /* 0x0000009600967308 */ /* 0x000e620000000800 */
[C---:B0-----:R-:W-:Y:S01]  /*13a30*/  FADD.FTZ R32, R28.reuse, R3 ;  /* 0x000000031c207221 */ /* 0x041fe20000010000 */
[----:B------:R-:W-:Y:S01]  /*13a40*/  F2FP.BF16.F32.PACK_AB R145, R28, R145 ;  /* 0x000000911c91723e */ /* 0x000fe200000010ff */
[----:B------:R-:W-:-:S05]  /*13a50*/  IMAD.MOV.U32 R28, RZ, RZ, R87 ;  /* 0x000000ffff1c7224 */ /* 0x000fca00078e0057 */
[----:B------:R-:W0:Y:S01]  /*13a60*/  MUFU.EX2 R30, R30 ;  /* 0x0000001e001e7308 */ /* 0x000e220000000800 */
[----:B--2---:R-:W-:-:S07]  /*13a70*/  FADD.FTZ R3, R147, R32 ;  /* 0x0000002093037221 */ /* 0x004fce0000010000 */
[----:B------:R-:W2:Y:S01]  /*13a80*/  MUFU.EX2 R33, R33 ;  /* 0x0000002100217308 */ /* 0x000ea20000000800 */
[----:B-1----:R-:W-:-:S07]  /*13a90*/  FADD.FTZ R34, R150, R5 ;  /* 0x0000000596227221 */ /* 0x002fce0000010000 */
[----:B------:R-:W1:Y:S01]  /*13aa0*/  MUFU.EX2 R149, R149 ;  /* 0x0000009500957308 */ /* 0x000e620000000800 */
[C---:B0-----:R-:W-:Y:S01]  /*13ab0*/  FADD.FTZ R32, R30.reuse, R3 ;  /* 0x000000031e207221 */ /* 0x041fe20000010000 */
[----:B------:R-:W-:Y:S01]  /*13ac0*/  F2FP.BF16.F32.PACK_AB R147, R30, R147 ;  /* 0x000000931e93723e */ /* 0x000fe200000010ff */
[----:B------:R-:W-:-:S05]  /*13ad0*/  IMAD.MOV.U32 R30, RZ, RZ, R87 ;  /* 0x000000ffff1e7224 */ /* 0x000fca00078e0057 */
[----:B------:R-:W0:Y:S01]  /*13ae0*/  MUFU.EX2 R152, R152 ;  /* 0x0000009800987308 */ /* 0x000e220000000800 */
[C---:B--2---:R-:W-:Y:S01]  /*13af0*/  FADD.FTZ R5, R33.reuse, R34 ;  /* 0x0000002221057221 */ /* 0x044fe20000010000 */
[----:B------:R-:W-:Y:S01]  /*13b00*/  F2FP.BF16.F32.PACK_AB R150, R33, R150 ;  /* 0x000000962196723e */ /* 0x000fe200000010ff */
[----:B------:R-:W-:-:S05]  /*13b10*/  IMAD.MOV.U32 R33, RZ, RZ, R87 ;  /* 0x000000ffff217224 */ /* 0x000fca00078e0057 */
[----:B------:R2:W3:Y:S01]  /*13b20*/  MUFU.EX2 R0, R46 ;  /* 0x0000002e00007308 */ /* 0x0004e20000000800 */
[----:B-1----:R-:W-:-:S07]  /*13b30*/  FADD.FTZ R3, R149, R32 ;  /* 0x0000002095037221 */ /* 0x002fce0000010000 */
[----:B------:R-:W1:Y:S01]  /*13b40*/  MUFU.EX2 R35, R96 ;  /* 0x0000006000237308 */ /* 0x000e620000000800 */
[----:B0-----:R-:W-:Y:S01]  /*13b50*/  FADD.FTZ R32, R152, R5 ;  /* 0x0000000598207221 */ /* 0x001fe20000010000 */
[----:B--2---:R-:W-:-:S06]  /*13b60*/  IMAD.MOV.U32 R46, RZ, RZ, R87 ;  /* 0x000000ffff2e7224 */ /* 0x004fcc00078e0057 */
[----:B------:R-:W0:Y:S01]  /*13b70*/  MUFU.EX2 R50, R50 ;  /* 0x0000003200327308 */ /* 0x000e220000000800 */
[C---:B---3--:R-:W-:Y:S01]  /*13b80*/  FADD.FTZ R3, R0.reuse, R3 ;  /* 0x0000000300037221 */ /* 0x048fe20000010000 */
[----:B------:R-:W-:-:S06]  /*13b90*/  F2FP.BF16.F32.PACK_AB R149, R0, R149 ;  /* 0x000000950095723e */ /* 0x000fcc00000010ff */
[----:B------:R-:W2:Y:S01]  /*13ba0*/  MUFU.EX2 R154, R154 ;  /* 0x0000009a009a7308 */ /* 0x000ea20000000800 */
[C---:B-1----:R-:W-:Y:S01]  /*13bb0*/  FADD.FTZ R5, R35.reuse, R32 ;  /* 0x0000002023057221 */ /* 0x042fe20000010000 */
[----:B------:R-:W-:Y:S01]  /*13bc0*/  F2FP.BF16.F32.PACK_AB R152, R35, R152 ;  /* 0x000000982398723e */ /* 0x000fe200000010ff */
[----:B------:R-:W-:-:S05]  /*13bd0*/  IMAD.MOV.U32 R35, RZ, RZ, R87 ;  /* 0x000000ffff237224 */ /* 0x000fca00078e0057 */
[----:B------:R1:W3:Y:S01]  /*13be0*/  MUFU.EX2 R151, R52 ;  /* 0x0000003400977308 */ /* 0x0002e20000000800 */
[----:B0-----:R-:W-:-:S07]  /*13bf0*/  FADD.FTZ R32, R50, R3 ;  /* 0x0000000332207221 */ /* 0x001fce0000010000 */
[----:B------:R-:W0:Y:S01]  /*13c00*/  MUFU.EX2 R54, R54 ;  /* 0x0000003600367308 */ /* 0x000e220000000800 */
[----:B--2---:R-:W-:Y:S01]  /*13c10*/  FADD.FTZ R34, R154, R5 ;  /* 0x000000059a227221 */ /* 0x004fe20000010000 */
[----:B-1----:R-:W-:-:S06]  /*13c20*/  IMAD.MOV.U32 R52, RZ, RZ, R87 ;  /* 0x000000ffff347224 */ /* 0x002fcc00078e0057 */
[----:B------:R1:W2:Y:S01]  /*13c30*/  MUFU.EX2 R153, R56 ;  /* 0x0000003800997308 */ /* 0x0002a20000000800 */
[C---:B---3--:R-:W-:Y:S01]  /*13c40*/  FADD.FTZ R5, R151.reuse, R32 ;  /* 0x0000002097057221 */ /* 0x048fe20000010000 */
[----:B------:R-:W-:Y:S01]  /*13c50*/  F2FP.BF16.F32.PACK_AB R151, R151, R50 ;  /* 0x000000329797723e */ /* 0x000fe200000010ff */
[----:B------:R-:W-:Y:S01]  /*13c60*/  IMAD.MOV.U32 R50, RZ, RZ, R87 ;  /* 0x000000ffff327224 */ /* 0x000fe200078e0057 */
[----:B------:R-:W-:-:S04]  /*13c70*/  MOV R32, R87 ;  /* 0x0000005700207202 */ /* 0x000fc80000000f00 */
[----:B------:R-:W3:Y:S01]  /*13c80*/  MUFU.EX2 R58, R58 ;  /* 0x0000003a003a7308 */ /* 0x000ee20000000800 */
[----:B0-----:R-:W-:Y:S01]  /*13c90*/  FADD.FTZ R8, R54, R5 ;  /* 0x0000000536087221 */ /* 0x001fe20000010000 */
[----:B-1----:R-:W-:-:S06]  /*13ca0*/  MOV R56, R87 ;  /* 0x0000005700387202 */ /* 0x002fcc0000000f00 */
[----:B------:R-:W0:Y:S01]  /*13cb0*/  MUFU.EX2 R11, R11 ;  /* 0x0000000b000b7308 */ /* 0x000e220000000800 */
[C---:B--2---:R-:W-:Y:S01]  /*13cc0*/  FADD.FTZ R5, R153.reuse, R8 ;  /* 0x0000000899057221 */ /* 0x044fe20000010000 */
[----:B------:R-:W-:Y:S01]  /*13cd0*/  F2FP.BF16.F32.PACK_AB R153, R153, R54 ;  /* 0x000000369999723e */ /* 0x000fe200000010ff */
[----:B------:R-:W-:-:S05]  /*13ce0*/  IMAD.MOV.U32 R54, RZ, RZ, R87 ;  /* 0x000000ffff367224 */ /* 0x000fca00078e0057 */
[----:B------:R-:W1:Y:S01]  /*13cf0*/  MUFU.EX2 R37, R37 ;  /* 0x0000002500257308 */ /* 0x000e620000000800 */
[----:B---3--:R-:W-:Y:S01]  /*13d00*/  FADD.FTZ R8, R58, R5 ;  /* 0x000000053a087221 */ /* 0x008fe20000010000 */
[----:B------:R-:W-:Y:S02]  /*13d10*/  IMAD.MOV.U32 R5, RZ, RZ, 0x3f800000 ;  /* 0x3f800000ff057424 */ /* 0x000fe400078e00ff */
[C---:B0-----:R-:W-:Y:S01]  /*13d20*/  FADD.FTZ R3, R11.reuse, R34 ;  /* 0x000000220b037221 */ /* 0x041fe20000010000 */
[----:B------:R-:W-:Y:S01]  /*13d30*/  F2FP.BF16.F32.PACK_AB R154, R11, R154 ;  /* 0x0000009a0b9a723e */ /* 0x000fe200000010ff */
[--C-:B------:R-:W-:Y:S02]  /*13d40*/  IMAD.MOV.U32 R34, RZ, RZ, R87.reuse ;  /* 0x000000ffff227224 */ /* 0x100fe400078e0057 */
[C---:B-1----:R-:W-:Y:S01]  /*13d50*/  FADD.FTZ R0, R37.reuse, R8 ;  /* 0x0000000825007221 */ /* 0x042fe20000010000 */
[----:B------:R-:W-:Y:S01]  /*13d60*/  F2FP.BF16.F32.PACK_AB R155, R37, R58 ;  /* 0x0000003a259b723e */ /* 0x000fe200000010ff */
[----:B------:R-:W-:-:S02]  /*13d70*/  IMAD.MOV.U32 R58, RZ, RZ, R87 ;  /* 0x000000ffff3a7224 */ /* 0x000fc400078e0057 */
[----:B------:R-:W-:Y:S01]  /*13d80*/  IMAD.MOV.U32 R37, RZ, RZ, R87 ;  /* 0x000000ffff257224 */ /* 0x000fe200078e0057 */
[----:B------:R-:W-:Y:S06]  /*13d90*/  @!P1 BRA `(.L_x_626) ;  /* 0x0000002800509947 */ /* 0x000fec0003800000 */
[----:B------:R-:W-:Y:S01]  /*13da0*/  IMAD.MOV.U32 R11, RZ, RZ, R14 ;  /* 0x000000ffff0b7224 */ /* 0x000fe200078e000e */
[----:B------:R-:W-:Y:S01]  /*13db0*/  MOV R8, R174 ;  /* 0x000000ae00087202 */ /* 0x000fe20000000f00 */
[----:B------:R-:W-:Y:S01]  /*13dc0*/  IMAD.MOV.U32 R12, RZ, RZ, R6 ;  /* 0x000000ffff0c7224 */ /* 0x000fe200078e0006 */
[----:B------:R-:W-:Y:S01]  /*13dd0*/  CS2R R86, SRZ ;  /* 0x0000000000567805 */ /* 0x000fe2000001ff00 */
[----:B------:R-:W-:Y:S01]  /*13de0*/  IMAD.MOV.U32 R7, RZ, RZ, R181 ;  /* 0x000000ffff077224 */ /* 0x000fe200078e00b5 */
[----:B------:R-:W-:Y:S01]  /*13df0*/  CS2R R82, SRZ ;  /* 0x0000000000527805 */ /* 0x000fe2000001ff00 */
[----:B------:R-:W-:Y:S01]  /*13e00*/  IMAD.MOV.U32 R5, RZ, RZ, 0x3f800000 ;  /* 0x3f800000ff057424 */ /* 0x000fe200078e00ff */
        /* <DEDUP_REMOVED lines=29> */
[----:B------:R-:W-:-:S07]  /*13fe0*/  CS2R R24, SRZ ;  /* 0x0000000000187805 */ /* 0x000fce000001ff00 */
.L_x_639:
[----:B------:R-:W-:-:S04]  /*13ff0*/  ISETP.NE.AND P1, PT, R8, 0x1, PT ;  /* 0x000000010800780c */ /* 0x000fc80003f25270 */
[----:B------:R-:W-:-:S04]  /*14000*/  SEL R6, RZ, 0x1, P1 ;  /* 0x00000001ff067807 */ /* 0x000fc80000800000 */
[----:B------:R-:W-:Y:S01]  /*14010*/  LOP3.LUT R181, R7, R6, RZ, 0x3c, !PT ;  /* 0x0000000607b57212 */ /* 0x000fe200078e3cff */
[----:B------:R-:W-:Y:S06]  /*14020*/  @!P0 BRA `(.L_x_627) ;  /* 0x0000000000048947 */ /* 0x000fec0003800000 */
[----:B------:R-:W-:Y:S01]  /*14030*/  BPT.TRAP 0x1 ;  /* 0x000000040000795c */ /* 0x000fe20000300000 */
.L_x_627:
[----:B------:R-:W-:Y:S01]  /*14040*/  VIADD R174, R8, 0x1 ;  /* 0x0000000108ae7836 */ /* 0x000fe20000000000 */
[----:B------:R-:W-:-:S04]  /*14050*/  SHF.L.U32 R6, R181, 0x1f, RZ ;  /* 0x0000001fb5067819 */ /* 0x000fc800000006ff */
[----:B------:R-:W-:-:S04]  /*14060*/  ISETP.NE.AND P1, PT, R174, 0x2, PT ;  /* 0x00000002ae00780c */ /* 0x000fc80003f25270 */
[----:B------:R-:W-:-:S05]  /*14070*/  SEL R174, R174, RZ, P1 ;  /* 0x000000ffaeae7207 */ /* 0x000fca0000800000 */
[----:B------:R-:W-:-:S04]  /*14080*/  IMAD R13, R174, 0x8, R2 ;  /* 0x00000008ae0d7824 */ /* 0x000fc800078e0202 */
[----:B------:R0:W1:Y:S01]  /*14090*/  SYNCS.PHASECHK.TRANS64.TRYWAIT P1, [R13+URZ+0x2a830], R6 ;  /* 0x02a830060d0075a7 */ /* 0x000062000802017f */
[----:B------:R-:W-:Y:S05]  /*140a0*/  @!P0 BRA `(.L_x_628) ;  /* 0x0000000000048947 */ /* 0x000fea0003800000 */
[----:B------:R-:W-:Y:S01]  /*140b0*/  BPT.TRAP 0x1 ;  /* 0x000000040000795c */ /* 0x000fe20000300000 */
.L_x_628:
[----:B------:R-:W-:Y:S01]  /*140c0*/  IMAD R95, R174, 0x900, R4 ;  /* 0x00000900ae5f7824 */ /* 0x000fe200078e0204 */
[----:B------:R-:W-:Y:S03]  /*140d0*/  BSSY B1, `(.L_x_629) ;  /* 0x0000006000017945 */ /* 0x000fe60003800000 */
[C---:B------:R-:W-:Y:S02]  /*140e0*/  VIADD R92, R95.reuse, 0x2 ;  /* 0x000000025f5c7836 */ /* 0x040fe40000000000 */
[----:B------:R-:W-:Y:S01]  /*140f0*/  VIADD R91, R95, 0x4 ;  /* 0x000000045f5b7836 */ /* 0x000fe20000000000 */
[----:B-1----:R-:W-:Y:S06]  /*14100*/  @P1 BRA `(.L_x_630) ;  /* 0x0000000000081947 */ /* 0x002fec0003800000 */
[----:B------:R-:W1:Y:S02]  /*14110*/  SYNCS.PHASECHK.TRANS64.TRYWAIT P1, [R13+URZ+0x2a830], R6 ;  /* 0x02a830060d0075a7 */ /* 0x000e64000802017f */
[----:B-1----:R-:W-:Y:S05]  /*14120*/  @!P1 BRA `(.L_x_631) ;  /* 0x000000e000089947 */ /* 0x002fea0003800000 */
.L_x_630:
[----:B------:R-:W-:Y:S05]  /*14130*/  BSYNC B1 ;  /* 0x0000000000017941 */ /* 0x000fea0003800000 */
.L_x_629:
[----:B------:R-:W2:Y:S04]  /*14140*/  LDL.64 R96, [R1+0x30] ;  /* 0x0000300001607983 */ /* 0x000ea80000100a00 */
[----:B------:R3:W-:Y:S04]  /*14150*/  STL.64 [R1+0x80], R10 ;  /* 0x0000800a01007387 */ /* 0x0007e80000100a00 */
[----:B---3--:R-:W3:Y:S01]  /*14160*/  LDL.64 R10, [R1+0x28] ;  /* 0x00002800010a7983 */ /* 0x008ee20000100a00 */
[----:B------:R-:W-:Y:S01]  /*14170*/  IMAD.MOV.U32 R88, RZ, RZ, R95 ;  /* 0x000000ffff587224 */ /* 0x000fe200078e005f */
[----:B------:R-:W-:Y:S01]  /*14180*/  MOV R193, UR38 ;  /* 0x0000002600c17c02 */ /* 0x000fe20008000f00 */
[C---:B------:R-:W-:Y:S01]  /*14190*/  VIADD R90, R95.reuse, 0x6 ;  /* 0x000000065f5a7836 */ /* 0x040fe20000000000 */
[----:B------:R-:W-:Y:S01]  /*141a0*/  MOV R14, UR58 ;  /* 0x0000003a000e7c02 */ /* 0x000fe20008000f00 */
[----:B------:R-:W-:Y:S01]  /*141b0*/  IMAD.MOV.U32 R89, RZ, RZ, 0x40000040 ;  /* 0x40000040ff597424 */ /* 0x000fe200078e00ff */
[----:B------:R-:W-:Y:S01]  /*141c0*/  R2UR UR46, R88 ;  /* 0x00000000582e72ca */ /* 0x000fe200000e0000 */
[----:B------:R-:W-:Y:S01]  /*141d0*/  IMAD.MOV.U32 R88, RZ, RZ, R92 ;  /* 0x000000ffff587224 */ /* 0x000fe200078e005c */
[----:B------:R-:W-:Y:S01]  /*141e0*/  R2UR UR58, R90 ;  /* 0x000000005a3a72ca */ /* 0x000fe200000e0000 */
[C---:B------:R-:W-:Y:S01]  /*141f0*/  VIADD R90, R95.reuse, 0x302 ;  /* 0x000003025f5a7836 */ /* 0x040fe20000000000 */
[----:B------:R-:W-:Y:S01]  /*14200*/  MOV R198, UR45 ;  /* 0x0000002d00c67c02 */ /* 0x000fe20008000f00 */
[C---:B------:R-:W-:Y:S01]  /*14210*/  VIADD R92, R95.reuse, 0x304 ;  /* 0x000003045f5c7836 */ /* 0x040fe20000000000 */
[----:B------:R-:W-:Y:S01]  /*14220*/  R2UR UR42, R88 ;  /* 0x00000000582a72ca */ /* 0x000fe200000e0000 */
[----:B------:R-:W-:Y:S01]  /*14230*/  IMAD.MOV.U32 R88, RZ, RZ, R91 ;  /* 0x000000ffff587224 */ /* 0x000fe200078e005b */
[----:B------:R-:W-:Y:S01]  /*14240*/  R2UR UR30, R90 ;  /* 0x000000005a1e72ca */ /* 0x000fe200000e0000 */
[C---:B------:R-:W-:Y:S01]  /*14250*/  VIADD R90, R95.reuse, 0x600 ;  /* 0x000006005f5a7836 */ /* 0x040fe20000000000 */
[----:B01----:R-:W-:Y:S01]  /*14260*/  MOV R6, UR44 ;  /* 0x0000002c00067c02 */ /* 0x003fe20008000f00 */
[----:B------:R-:W-:Y:S01]  /*14270*/  IMAD.MOV.U32 R93, RZ, RZ, 0x40000040 ;  /* 0x40000040ff5d7424 */ /* 0x000fe200078e00ff */
[----:B------:R-:W-:Y:S01]  /*14280*/  R2UR UR38, R88 ;  /* 0x00000000582672ca */ /* 0x000fe200000e0000 */
[----:B------:R-:W-:Y:S01]  /*14290*/  VIADD R88, R95, 0x300 ;  /* 0x000003005f587836 */ /* 0x000fe20000000000 */
[----:B------:R-:W-:Y:S01]  /*142a0*/  R2UR UR47, R89 ;  /* 0x00000000592f72ca */ /* 0x000fe200000e0000 */
[-C--:B------:R-:W-:Y:S01]  /*142b0*/  FMUL.FTZ R24, R24, R94.reuse ;  /* 0x0000005e18187220 */ /* 0x080fe20000410000 */
[----:B------:R-:W-:Y:S01]  /*142c0*/  R2UR UR26, R92 ;  /* 0x000000005c1a72ca */ /* 0x000fe200000e0000 */
[C---:B------:R-:W-:Y:S01]  /*142d0*/  VIADD R92, R95.reuse, 0x602 ;  /* 0x000006025f5c7836 */ /* 0x040fe20000000000 */
[----:B------:R-:W-:Y:S01]  /*142e0*/  R2UR UR34, R88 ;  /* 0x00000000582272ca */ /* 0x000fe200000e0000 */
[C---:B------:R-:W-:Y:S01]  /*142f0*/  VIADD R88, R95.reuse, 0x306 ;  /* 0x000003065f587836 */ /* 0x040fe20000000000 */
[----:B------:R-:W-:Y:S01]  /*14300*/  R2UR UR18, R90 ;  /* 0x000000005a1272ca */ /* 0x000fe200000e0000 */
[----:B------:R-:W-:Y:S01]  /*14310*/  VIADD R90, R95, 0x606 ;  /* 0x000006065f5a7836 */ /* 0x000fe20000000000 */
[----:B------:R-:W-:Y:S01]  /*14320*/  MOV R91, 0x40000040 ;  /* 0x40000040005b7802 */ /* 0x000fe20000000f00 */
[-C--:B------:R-:W-:Y:S01]  /*14330*/  FMUL.FTZ R25, R25, R94.reuse ;  /* 0x0000005e19197220 */ /* 0x080fe20000410000 */
[----:B------:R-:W-:Y:S01]  /*14340*/  R2UR UR22, R88 ;  /* 0x00000000581672ca */ /* 0x000fe200000e0000 */
[----:B------:R-:W-:Y:S01]  /*14350*/  VIADD R88, R95, 0x604 ;  /* 0x000006045f587836 */ /* 0x000fe20000000000 */
[----:B------:R-:W-:Y:S01]  /*14360*/  MOV R21, UR39 ;  /* 0x0000002700157c02 */ /* 0x000fe20008000f00 */
[-C--:B------:R-:W-:Y:S01]  /*14370*/  FMUL.FTZ R28, R28, R94.reuse ;  /* 0x0000005e1c1c7220 */ /* 0x080fe20000410000 */
[----:B------:R-:W-:Y:S01]  /*14380*/  MOV R9, UR59 ;  /* 0x0000003b00097c02 */ /* 0x000fe20008000f00 */
[-C--:B------:R-:W-:Y:S01]  /*14390*/  FMUL.FTZ R29, R29, R94.reuse ;  /* 0x0000005e1d1d7220 */ /* 0x080fe20000410000 */
[C---:B------:R-:W-:Y:S01]  /*143a0*/  R2UR UR43, R89.reuse ;  /* 0x00000000592b72ca */ /* 0x040fe200000e0000 */
[-C--:B------:R-:W-:Y:S01]  /*143b0*/  FMUL.FTZ R32, R32, R94.reuse ;  /* 0x0000005e20207220 */ /* 0x080fe20000410000 */
[----:B------:R-:W-:Y:S01]  /*143c0*/  R2UR UR39, R89 ;  /* 0x00000000592772ca */ /* 0x000fe200000e0000 */
        /* <DEDUP_REMOVED lines=39> */
[----:B------:R-:W-:Y:S01]  /*14640*/  MOV R196, UR41 ;  /* 0x0000002900c47c02 */ /* 0x000fe20008000f00 */
[----:B------:R0:W-:Y:S01]  /*14650*/  STL.64 [R1+0x78], R2 ;  /* 0x0000780201007387 */ /* 0x0001e20000100a00 */
[----:B------:R-:W-:Y:S01]  /*14660*/  MOV R197, UR40 ;  /* 0x0000002800c57c02 */ /* 0x000fe20008000f00 */
[-C--:B------:R-:W-:Y:S01]  /*14670*/  FMUL.FTZ R26, R26, R5.reuse ;  /* 0x000000051a1a7220 */ /* 0x080fe20000410000 */
        /* <DEDUP_REMOVED lines=8> */
[-C--:B------:R-:W-:Y:S01]  /*14700*/  FMUL.FTZ R35, R35, R5.reuse ;  /* 0x0000000523237220 */ /* 0x080fe20000410000 */
[----:B0-----:R-:W4:Y:S01]  /*14710*/  LDL.64 R2, [R1+0x18] ;  /* 0x0000180001027983 */ /* 0x001f220000100a00 */
        /* <DEDUP_REMOVED lines=25> */
[----:B--2---:R-:W-:-:S02]  /*148b0*/  R2UR UR44, R96 ;  /* 0x00000000602c72ca */ /* 0x004fc400000e0000 */
[----:B------:R-:W-:Y:S02]  /*148c0*/  R2UR UR45, R97 ;  /* 0x00000000612d72ca */ /* 0x000fe400000e0000 */
[----:B------:R-:W-:-:S11]  /*148d0*/  WARPGROUP.ARRIVE ;  /* 0x00000000000079c5 */ /* 0x000fd60000000000 */
[----:B------:R-:W-:Y:S01]  /*148e0*/  HGMMA.64x96x16.F32.BF16 R88, gdesc[UR44], RZ, !UPT, gsb0 ;  /* 0x016000002c5879f0 */ /* 0x000fe2000c0018ff */
[----:B---3--:R-:W-:Y:S02]  /*148f0*/  R2UR UR40, R10 ;  /* 0x000000000a2872ca */ /* 0x008fe400000e0000 */
[----:B------:R-:W-:Y:S02]  /*14900*/  R2UR UR41, R11 ;  /* 0x000000000b2972ca */ /* 0x000fe400000e0000 */
[----:B------:R0:W5:Y:S01]  /*14910*/  LDL.LU.64 R10, [R1+0x80] ;  /* 0x00008000010a7983 */ /* 0x0001620000300a00 */
[----:B------:R-:W-:Y:S02]  /*14920*/  WARPGROUP.DEPBAR.LE gsb0, 0x0 ;  /* 0x00008000000079c5 */ /* 0x000fe40000010000 */
[----:B------:R-:W-:-:S08]  /*14930*/  WARPGROUP.ARRIVE ;  /* 0x00000000000079c5 */ /* 0x000fd00000000000 */
[----:B------:R-:W-:Y:S01]  /*14940*/  HGMMA.64x96x16.F32.BF16 R88, gdesc[UR40], R88, gsb0 ;  /* 0x01600000285879f0 */ /* 0x000fe20008001858 */
[----:B------:R-:W-:Y:S02]  /*14950*/  R2UR UR41, R196 ;  /* 0x00000000c42972ca */ /* 0x000fe400000e0000 */
[----:B------:R-:W-:Y:S02]  /*14960*/  R2UR UR40, R197 ;  /* 0x00000000c52872ca */ /* 0x000fe400000e0000 */
[----:B------:R-:W2:Y:S01]  /*14970*/  LDL.64 R196, [R1+0x20] ;  /* 0x0000200001c47983 */ /* 0x000ea20000100a00 */
[----:B----4-:R-:W-:Y:S02]  /*14980*/  R2UR UR56, R2 ;  /* 0x00000000023872ca */ /* 0x010fe400000e0000 */
[----:B------:R-:W-:Y:S01]  /*14990*/  R2UR UR57, R3 ;  /* 0x00000000033972ca */ /* 0x000fe200000e0000 */
[----:B------:R-:W-:Y:S02]  /*149a0*/  WARPGROUP.DEPBAR.LE gsb0, 0x0 ;  /* 0x00008000000079c5 */ /* 0x000fe40000010000 */
[----:B------:R-:W-:Y:S01]  /*149b0*/  WARPGROUP.ARRIVE ;  /* 0x00000000000079c5 */ /* 0x000fe20000000000 */
[----:B--2---:R-:W-:-:S02]  /*149c0*/  R2UR UR36, R196 ;  /* 0x00000000c42472ca */ /* 0x004fc400000e0000 */
[----:B------:R-:W-:Y:S02]  /*149d0*/  R2UR UR37, R197 ;  /* 0x00000000c52572ca */ /* 0x000fe400000e0000 */
[----:B------:R-:W2:Y:S11]  /*149e0*/  LDL.64 R196, [R1] ;  /* 0x0000000001c47983 */ /* 0x000eb60000100a00 */
[----:B------:R-:W-:Y:S01]  /*149f0*/  HGMMA.64x96x16.F32.BF16 R88, gdesc[UR36], R88, gsb0 ;  /* 0x01600000245879f0 */ /* 0x000fe20008001858 */
[----:B------:R-:W-:-:S02]  /*14a00*/  R2UR UR37, R194 ;  /* 0x00000000c22572ca */ /* 0x000fc400000e0000 */
[----:B------:R-:W-:Y:S02]  /*14a10*/  R2UR UR36, R195 ;  /* 0x00000000c32472ca */ /* 0x000fe400000e0000 */
[----:B------:R-:W3:Y:S04]  /*14a20*/  LDL.64 R194, [R1+0x8] ;  /* 0x0000080001c27983 */ /* 0x000ee80000100a00 */
[----:B------:R0:W5:Y:S01]  /*14a30*/  LDL.LU.64 R2, [R1+0x78] ;  /* 0x0000780001027983 */ /* 0x0001620000300a00 */
[----:B------:R-:W-:Y:S02]  /*14a40*/  WARPGROUP.DEPBAR.LE gsb0, 0x0 ;  /* 0x00008000000079c5 */ /* 0x000fe40000010000 */
[----:B------:R-:W-:-:S06]  /*14a50*/  WARPGROUP.ARRIVE ;  /* 0x00000000000079c5 */ /* 0x000fcc0000000000 */
[----:B------:R-:W-:Y:S01]  /*14a60*/  HGMMA.64x96x16.F32.BF16 R88, gdesc[UR56], R88, gsb0 ;  /* 0x01600000385879f0 */ /* 0x000fe20008001858 */
[----:B------:R-:W-:Y:S02]  /*14a70*/  R2UR UR58, R14 ;  /* 0x000000000e3a72ca */ /* 0x000fe400000e0000 */
[----:B------:R-:W-:Y:S02]  /*14a80*/  R2UR UR57, R15 ;  /* 0x000000000f3972ca */ /* 0x000fe400000e0000 */
[----:B------:R-:W4:Y:S01]  /*14a90*/  LDL.64 R14, [R1+0x10] ;  /* 0x00001000010e7983 */ /* 0x000f220000100a00 */
[----:B------:R-:W-:Y:S02]  /*14aa0*/  WARPGROUP.DEPBAR.LE gsb0, 0x0 ;  /* 0x00008000000079c5 */ /* 0x000fe40000010000 */
[----:B------:R-:W-:Y:S01]  /*14ab0*/  WARPGROUP.ARRIVE ;  /* 0x00000000000079c5 */ /* 0x000fe20000000000 */
[----:B---3--:R-:W-:Y:S02]  /*14ac0*/  R2UR UR28, R194 ;  /* 0x00000000c21c72ca */ /* 0x008fe400000e0000 */
[----:B------:R-:W-:-:S02]  /*14ad0*/  R2UR UR29, R195 ;  /* 0x00000000c31d72ca */ /* 0x000fc400000e0000 */
[----:B----4-:R-:W-:Y:S02]  /*14ae0*/  R2UR UR32, R14 ;  /* 0x000000000e2072ca */ /* 0x010fe400000e0000 */
[----:B------:R-:W-:-:S13]  /*14af0*/  R2UR UR33, R15 ;  /* 0x000000000f2172ca */ /* 0x000fda00000e0000 */
[----:B------:R-:W-:Y:S01]  /*14b00*/  HGMMA.64x96x16.F32.BF16 R88, gdesc[UR32], R88, gsb0 ;  /* 0x01600000205879f0 */ /* 0x000fe20008001858 */
[----:B--2---:R-:W-:Y:S02]  /*14b10*/  R2UR UR24, R196 ;  /* 0x00000000c41872ca */ /* 0x004fe400000e0000 */
[----:B------:R-:W-:Y:S01]  /*14b20*/  R2UR UR25, R197 ;  /* 0x00000000c51972ca */ /* 0x000fe200000e0000 */
[----:B------:R-:W-:Y:S02]  /*14b30*/  WARPGROUP.DEPBAR.LE gsb0, 0x0 ;  /* 0x00008000000079c5 */ /* 0x000fe40000010000 */
[----:B------:R-:W-:-:S06]  /*14b40*/  WARPGROUP.ARRIVE ;  /* 0x00000000000079c5 */ /* 0x000fcc0000000000 */
[----:B------:R-:W-:Y:S03]  /*14b50*/  HGMMA.64x96x16.F32.BF16 R88, gdesc[UR28], R88, gsb0 ;  /* 0x016000001c5879f0 */ /* 0x000fe60008001858 */
[----:B------:R-:W-:Y:S02]  /*14b60*/  WARPGROUP.DEPBAR.LE gsb0, 0x0 ;  /* 0x00008000000079c5 */ /* 0x000fe40000010000 */
[----:B------:R-:W-:-:S06]  /*14b70*/  WARPGROUP.ARRIVE ;  /* 0x00000000000079c5 */ /* 0x000fcc0000000000 */
[----:B------:R-:W-:Y:S01]  /*14b80*/  HGMMA.64x96x16.F32.BF16 R88, gdesc[UR24], R88, gsb0 ;  /* 0x01600000185879f0 */ /* 0x000fe20008001858 */
[----:B------:R-:W-:Y:S01]  /*14b90*/  UMOV UR20, UR52 ;  /* 0x0000003400147c82 */ /* 0x000fe20008000000 */
[----:B------:R-:W-:Y:S01]  /*14ba0*/  UMOV UR21, UR53 ;  /* 0x0000003500157c82 */ /* 0x000fe20008000000 */
[----:B------:R-:W-:Y:S02]  /*14bb0*/  WARPGROUP.DEPBAR.LE gsb0, 0x0 ;  /* 0x00008000000079c5 */ /* 0x000fe40000010000 */
[----:B------:R-:W-:-:S06]  /*14bc0*/  WARPGROUP.ARRIVE ;  /* 0x00000000000079c5 */ /* 0x000fcc0000000000 */
[----:B------:R-:W-:Y:S01]  /*14bd0*/  HGMMA.64x96x16.F32.BF16 R88, gdesc[UR20], R88, gsb0 ;  /* 0x01600000145879f0 */ /* 0x000fe20008001858 */
[----:B------:R-:W-:Y:S01]  /*14be0*/  UMOV UR16, UR48 ;  /* 0x0000003000107c82 */ /* 0x000fe20008000000 */
[----:B------:R-:W-:Y:S01]  /*14bf0*/  UMOV UR17, UR49 ;  /* 0x0000003100117c82 */ /* 0x000fe20008000000 */
[----:B------:R-:W-:Y:S02]  /*14c00*/  R2UR UR45, R198 ;  /* 0x00000000c62d72ca */ /* 0x000fe400000e0000 */
[----:B------:R-:W-:Y:S01]  /*14c10*/  R2UR UR44, R6 ;  /* 0x00000000062c72ca */ /* 0x000fe200000e0000 */
[----:B------:R-:W-:Y:S02]  /*14c20*/  WARPGROUP.DEPBAR.LE gsb0, 0x0 ;  /* 0x00008000000079c5 */ /* 0x000fe40000010000 */
[----:B------:R-:W-:-:S06]  /*14c30*/  WARPGROUP.ARRIVE ;  /* 0x00000000000079c5 */ /* 0x000fcc0000000000 */
[----:B------:R-:W-:Y:S04]  /*14c40*/  HGMMA.64x96x16.F32.BF16 R88, gdesc[UR16], R88, gsb0 ;  /* 0x01600000105879f0 */ /* 0x000fe80008001858 */
[----:B------:R-:W-:Y:S01]  /*14c50*/  UMOV UR12, UR44 ;  /* 0x0000002c000c7c82 */ /* 0x000fe20008000000 */
[----:B------:R-:W-:Y:S01]  /*14c60*/  UMOV UR13, UR45 ;  /* 0x0000002d000d7c82 */ /* 0x000fe20008000000 */
        /* <DEDUP_REMOVED lines=10> */
[----:B------:R-:W-:Y:S01]  /*14d10*/  R2UR UR39, R21 ;  /* 0x00000000152772ca */ /* 0x000fe200000e0000 */
[----:B------:R-:W-:Y:S02]  /*14d20*/  WARPGROUP.DEPBAR.LE gsb0, 0x0 ;  /* 0x00008000000079c5 */ /* 0x000fe40000010000 */
[----:B------:R-:W-:-:S06]  /*14d30*/  WARPGROUP.ARRIVE ;  /* 0x00000000000079c5 */ /* 0x000fcc0000000000 */
[----:B------:R-:W-:Y:S01]  /*14d40*/  HGMMA.64x96x16.F32.BF16 R88, gdesc[UR8], R88, gsb0 ;  /* 0x01600000085879f0 */ /* 0x000fe20008001858 */
[----:B------:R-:W-:Y:S02]  /*14d50*/  R2UR UR38, R193 ;  /* 0x00000000c12672ca */ /* 0x000fe400000e0000 */
[----:B------:R-:W-:Y:S02]  /*14d60*/  R2UR UR59, R9 ;  /* 0x00000000093b72ca */ /* 0x000fe400000e0000 */
[----:B------:R-:W-:Y:S01]  /*14d70*/  R2UR UR56, R20 ;  /* 0x00000000143872ca */ /* 0x000fe200000e0000 */
[----:B------:R-:W-:Y:S01]  /*14d80*/  FMUL.FTZ R87, R87, R5 ;  /* 0x0000000557577220 */ /* 0x000fe20000410000 */
[----:B------:R-:W-:Y:S02]  /*14d90*/  WARPGROUP.DEPBAR.LE gsb0, 0x0 ;  /* 0x00008000000079c5 */ /* 0x000fe40000010000 */
[----:B0-----:R-:W-:Y:S11]  /*14da0*/  @!P0 BRA `(.L_x_632) ;  /* 0x0000000000048947 */ /* 0x001ff60003800000 */
[----:B------:R-:W-:Y:S01]  /*14db0*/  BPT.TRAP 0x1 ;  /* 0x000000040000795c */ /* 0x000fe20000300000 */
.L_x_632:
[----:B------:R-:W-:Y:S01]  /*14dc0*/  SHF.L.U32 R5, R7, 0x1f, RZ ;  /* 0x0000001f07057819 */ /* 0x000fe200000006ff */
[----:B-----5:R-:W-:-:S04]  /*14dd0*/  IMAD R15, R8, 0x8, R2 ;  /* 0x00000008080f7824 */ /* 0x020fc800078e0202 */
[----:B------:R0:W1:Y:S01]  /*14de0*/  SYNCS.PHASECHK.TRANS64.TRYWAIT P1, [R15+URZ+0x2a850], R5 ;  /* 0x02a850050f0075a7 */ /* 0x000062000802017f */
[----:B------:R-:W-:Y:S05]  /*14df0*/  @!P0 BRA `(.L_x_633) ;  /* 0x0000000000048947 */ /* 0x000fea0003800000 */
[----:B------:R-:W-:Y:S01]  /*14e00*/  BPT.TRAP 0x1 ;  /* 0x000000040000795c */ /* 0x000fe20000300000 */
.L_x_633:
[----:B------:R-:W-:Y:S04]  /*14e10*/  BSSY B1, `(.L_x_634) ;  /* 0x0000004000017945 */ /* 0x000fe80003800000 */
[----:B-1----:R-:W-:Y:S05]  /*14e20*/  @P1 BRA `(.L_x_635) ;  /* 0x0000000000081947 */ /* 0x002fea0003800000 */
[----:B------:R-:W1:Y:S02]  /*14e30*/  SYNCS.PHASECHK.TRANS64.TRYWAIT P1, [R15+URZ+0x2a850], R5 ;  /* 0x02a850050f0075a7 */ /* 0x000e64000802017f */
[----:B-1----:R-:W-:Y:S05]  /*14e40*/  @!P1 BRA `(.L_x_636) ;  /* 0x000000d000d49947 */ /* 0x002fea0003800000 */
.L_x_635:
[----:B------:R-:W-:Y:S05]  /*14e50*/  BSYNC B1 ;  /* 0x0000000000017941 */ /* 0x000fea0003800000 */
.L_x_634:
[----:B01----:R-:W-:Y:S01]  /*14e60*/  VIADD R5, R2, 0x400 ;  /* 0x0000040002057836 */ /* 0x003fe20000000000 */
[----:B------:R-:W-:Y:S01]  /*14e70*/  WARPGROUP.ARRIVE ;  /* 0x00000000000079c5 */ /* 0x000fe20000000000 */
[----:B------:R-:W-:Y:S02]  /*14e80*/  IMAD.MOV.U32 R7, RZ, RZ, 0x40000040 ;  /* 0x40000040ff077424 */ /* 0x000fe400078e00ff */
[----:B------:R-:W-:Y:S01]  /*14e90*/  IMAD.MOV.U32 R9, RZ, RZ, 0x40000040 ;  /* 0x40000040ff097424 */ /* 0x000fe200078e00ff */
[----:B------:R-:W-:Y:S02]  /*14ea0*/  SHF.R.U32.HI R5, RZ, 0x4, R5 ;  /* 0x00000004ff057819 */ /* 0x000fe40000011605 */
[----:B------:R-:W-:Y:S01]  /*14eb0*/  R2UR UR7, R7 ;  /* 0x00000000070772ca */ /* 0x000fe200000e0000 */
[----:B------:R-:W-:Y:S01]  /*14ec0*/  IMAD.MOV.U32 R7, RZ, RZ, 0x40000040 ;  /* 0x40000040ff077424 */ /* 0x000fe200078e00ff */
[----:B------:R-:W-:-:S04]  /*14ed0*/  LOP3.LUT R5, R5, 0x3fff, RZ, 0xc0, !PT ;  /* 0x00003fff05057812 */ /* 0x000fc800078ec0ff */
[----:B------:R-:W-:-:S05]  /*14ee0*/  LOP3.LUT R5, R5, 0x3000000, RZ, 0xfc, !PT ;  /* 0x0300000005057812 */ /* 0x000fca00078efcff */
[----:B------:R-:W-:-:S05]  /*14ef0*/  IMAD R6, R8, 0x600, R5 ;  /* 0x0000060008067824 */ /* 0x000fca00078e0205 */
[C---:B------:R-:W-:Y:S02]  /*14f00*/  R2UR UR6, R6.reuse ;  /* 0x00000000060672ca */ /* 0x040fe400000e0000 */
[----:B------:R-:W-:-:S11]  /*14f10*/  IADD3 R8, R6, 0x80, RZ ;  /* 0x0000008006087810 */ /* 0x000fd60007ffe0ff */
[----:B------:R-:W-:Y:S01]  /*14f20*/  HGMMA.64x128x16.F32.BF16 R24, R156, gdesc[UR4].tnspB, R24, gsb0 ;  /* 0x41e000049c187df0 */ /* 0x000fe20008001818 */
[----:B------:R-:W-:Y:S01]  /*14f30*/  R2UR UR6, R8 ;  /* 0x00000000080672ca */ /* 0x000fe200000e0000 */
[----:B------:R-:W-:Y:S01]  /*14f40*/  VIADD R8, R6, 0x100 ;  /* 0x0000010006087836 */ /* 0x000fe20000000000 */
[----:B------:R-:W-:Y:S01]  /*14f50*/  R2UR UR7, R9 ;  /* 0x00000000090772ca */ /* 0x000fe200000e0000 */
[----:B------:R-:W-:Y:S01]  /*14f60*/  IMAD.MOV.U32 R9, RZ, RZ, 0x40000040 ;  /* 0x40000040ff097424 */ /* 0x000fe200078e00ff */
[----:B------:R-:W-:Y:S02]  /*14f70*/  WARPGROUP.DEPBAR.LE gsb0, 0x0 ;  /* 0x00008000000079c5 */ /* 0x000fe40000010000 */
[----:B------:R-:W-:-:S09]  /*14f80*/  WARPGROUP.ARRIVE ;  /* 0x00000000000079c5 */ /* 0x000fd20000000000 */
        /* <DEDUP_REMOVED lines=9> */
[C---:B------:R-:W-:Y:S01]  /*15020*/  VIADD R8, R6.reuse, 0x200 ;  /* 0x0000020006087836 */ /* 0x040fe20000000000 */
[----:B------:R-:W-:Y:S01]  /*15030*/  R2UR UR7, R9 ;  /* 0x00000000090772ca */ /* 0x000fe200000e0000 */
[----:B------:R-:W-:Y:S02]  /*15040*/  IMAD.MOV.U32 R9, RZ, RZ, 0x40000040 ;  /* 0x40000040ff097424 */ /* 0x000fe400078e00ff */
[----:B------:R-:W-:Y:S01]  /*15050*/  VIADD R6, R6, 0x280 ;  /* 0x0000028006067836 */ /* 0x000fe20000000000 */
[----:B------:R-:W-:Y:S02]  /*15060*/  WARPGROUP.DEPBAR.LE gsb0, 0x0 ;  /* 0x00008000000079c5 */ /* 0x000fe40000010000 */
[----:B------:R-:W-:-:S07]  /*15070*/  WARPGROUP.ARRIVE ;  /* 0x00000000000079c5 */ /* 0x000fce0000000000 */
[----:B------:R-:W-:Y:S01]  /*15080*/  HGMMA.64x128x16.F32.BF16 R24, R144, gdesc[UR4].tnspB, R24, gsb0 ;  /* 0x41e0000490187df0 */ /* 0x000fe20008001818 */
[----:B------:R-:W-:Y:S02]  /*15090*/  R2UR UR6, R8 ;  /* 0x00000000080672ca */ /* 0x000fe400000e0000 */
[----:B------:R-:W-:Y:S01]  /*150a0*/  R2UR UR7, R9 ;  /* 0x00000000090772ca */ /* 0x000fe200000e0000 */
[----:B------:R-:W-:Y:S02]  /*150b0*/  WARPGROUP.DEPBAR.LE gsb0, 0x0 ;  /* 0x00008000000079c5 */ /* 0x000fe40000010000 */
[----:B------:R-:W-:-:S10]  /*150c0*/  WARPGROUP.ARRIVE ;  /* 0x00000000000079c5 */ /* 0x000fd40000000000 */
[----:B------:R-:W-:Y:S01]  /*150d0*/  HGMMA.64x128x16.F32.BF16 R24, R148, gdesc[UR4].tnspB, R24, gsb0 ;  /* 0x41e0000494187df0 */ /* 0x000fe20008001818 */
[----:B------:R-:W-:Y:S02]  /*150e0*/  R2UR UR6, R6 ;  /* 0x00000000060672ca */ /* 0x000fe400000e0000 */
[----:B------:R-:W-:Y:S01]  /*150f0*/  R2UR UR7, R7 ;  /* 0x00000000070772ca */ /* 0x000fe200000e0000 */
[----:B------:R-:W-:Y:S02]  /*15100*/  WARPGROUP.DEPBAR.LE gsb0, 0x0 ;  /* 0x00008000000079c5 */ /* 0x000fe40000010000 */
[----:B------:R-:W-:-:S10]  /*15110*/  WARPGROUP.ARRIVE ;  /* 0x00000000000079c5 */ /* 0x000fd40000000000 */
[----:B------:R-:W-:Y:S03]  /*15120*/  HGMMA.64x128x16.F32.BF16 R24, R152, gdesc[UR4].tnspB, R24, gsb0 ;  /* 0x41e0000498187df0 */ /* 0x000fe60008001818 */
[----:B------:R-:W-:Y:S02]  /*15130*/  WARPGROUP.DEPBAR.LE gsb0, 0x0 ;  /* 0x00008000000079c5 */ /* 0x000fe40000010000 */
[----:B------:R-:W-:Y:S05]  /*15140*/  @!P0 BRA `(.L_x_637) ;  /* 0x0000000000048947 */ /* 0x000fea0003800000 */
[----:B------:R-:W-:Y:S01]  /*15150*/  BPT.TRAP 0x1 ;  /* 0x000000040000795c */ /* 0x000fe20000300000 */
.L_x_637:
        /* <DEDUP_REMOVED lines=14> */
[----:B------:R-:W1:Y:S01]  /*15240*/  MUFU.TANH R8, R8 ;  /* 0x0000000800087308 */ /* 0x000e620000002400 */
        /* <DEDUP_REMOVED lines=16> */
[----:B-1----:R-:W-:Y:S01]  /*15350*/  FMNMX.FTZ R6, R8, R6, !PT ;  /* 0x0000000608067209 */ /* 0x002fe20007810000 */
[----:B------:R-:W-:Y:S01]  /*15360*/  FMUL.FTZ R111, R114, UR38 ;  /* 0x00000026726f7c20 */ /* 0x000fe20008410000 */
[----:B------:R-:W-:Y:S01]  /*15370*/  FMUL.FTZ R113, R116, UR38 ;  /* 0x0000002674717c20 */ /* 0x000fe20008410000 */
[----:B------:R-:W-:Y:S01]  /*15380*/  FMUL.FTZ R112, R115, UR38 ;  /* 0x0000002673707c20 */ /* 0x000fe20008410000 */
[----:B------:R-:W-:Y:S01]  /*15390*/  FMUL.FTZ R114, R117, UR38 ;  /* 0x0000002675727c20 */ /* 0x000fe20008410000 */
[----:B------:R-:W-:Y:S01]  /*153a0*/  FMUL.FTZ R115, R118, UR38 ;  /* 0x0000002676737c20 */ /* 0x000fe20008410000 */
[----:B------:R-:W-:Y:S01]  /*153b0*/  FMUL.FTZ R117, R120, UR38 ;  /* 0x0000002678757c20 */ /* 0x000fe20008410000 */
[----:B------:R-:W1:Y:S01]  /*153c0*/  MUFU.TANH R21, R21 ;  /* 0x0000001500157308 */ /* 0x000e620000002400 */
[----:B--2---:R-:W-:Y:S01]  /*153d0*/  FMNMX.FTZ R5, R20, R11, !PT ;  /* 0x0000000b14057209 */ /* 0x004fe20007810000 */
        /* <DEDUP_REMOVED lines=19> */
[----:B------:R-:W-:-:S03]  /*15510*/  FMUL.FTZ R132, R135, UR38 ;  /* 0x0000002687847c20 */ /* 0x000fc60008410000 */
        /* <DEDUP_REMOVED lines=81> */
[----:B0-----:R-:W-:-:S05]  /*15a30*/  FMNMX.FTZ R6, R130, R6, !PT ;  /* 0x0000000682067209 */ /* 0x001fca0007810000 */
[----:B------:R-:W0:Y:S01]  /*15a40*/  SHFL.BFLY PT, R9, R6, 0x2, 0x1f ;  /* 0x0c401f0006097f89 */ /* 0x000e2200000e0000 */
[----:B-1----:R-:W-:-:S04]  /*15a50*/  FMNMX.FTZ R5, R131, R5, !PT ;  /* 0x0000000583057209 */ /* 0x002fc80007810000 */
[----:B--2---:R-:W-:-:S05]  /*15a60*/  FMNMX.FTZ R14, R132, R5, !PT ;  /* 0x00000005840e7209 */ /* 0x004fca0007810000 */
[----:B------:R-:W1:Y:S01]  /*15a70*/  SHFL.BFLY PT, R5, R14, 0x2, 0x1f ;  /* 0x0c401f000e057f89 */ /* 0x000e6200000e0000 */
[----:B0-----:R-:W-:-:S05]  /*15a80*/  FMNMX.FTZ R6, R6, R9, !PT ;  /* 0x0000000906067209 */ /* 0x001fca0007810000 */
[----:B------:R-:W0:Y:S01]  /*15a90*/  SHFL.BFLY PT, R9, R6, 0x1, 0x1f ;  /* 0x0c201f0006097f89 */ /* 0x000e2200000e0000 */
[----:B-1----:R-:W-:-:S05]  /*15aa0*/  FMNMX.FTZ R14, R14, R5, !PT ;  /* 0x000000050e0e7209 */ /* 0x002fca0007810000 */
[----:B------:R-:W1:Y:S01]  /*15ab0*/  SHFL.BFLY PT, R5, R14, 0x1, 0x1f ;  /* 0x0c201f000e057f89 */ /* 0x000e6200000e0000 */
[----:B0-----:R-:W-:Y:S01]  /*15ac0*/  FMNMX.FTZ R6, R6, R9, !PT ;  /* 0x0000000906067209 */ /* 0x001fe20007810000 */
[----:B------:R-:W-:-:S04]  /*15ad0*/  IMAD.U32 R9, RZ, RZ, UR39 ;  /* 0x00000027ff097e24 */ /* 0x000fc8000f8e00ff */
[C---:B------:R-:W-:Y:S01]  /*15ae0*/  FADD.FTZ R94, -R6.reuse, R12 ;  /* 0x0000000c065e7221 */ /* 0x040fe20000010100 */
[----:B------:R-:W-:-:S03]  /*15af0*/  FMUL.FTZ R12, R6, R9 ;  /* 0x00000009060c7220 */ /* 0x000fc60000410000 */
[-C--:B------:R-:W-:Y:S01]  /*15b00*/  FMUL.FTZ R94, R94, R9.reuse ;  /* 0x000000095e5e7220 */ /* 0x080fe20000410000 */
[-CC-:B------:R-:W-:Y:S01]  /*15b10*/  FFMA.FTZ R138, R97, R9.reuse, -R12.reuse ;  /* 0x00000009618a7223 */ /* 0x180fe2000001080c */
[-CC-:B------:R-:W-:Y:S01]  /*15b20*/  FFMA.FTZ R97, R98, R9.reuse, -R12.reuse ;  /* 0x0000000962617223 */ /* 0x180fe2000001080c */
[-CC-:B------:R-:W-:Y:S01]  /*15b30*/  FFMA.FTZ R156, R7, R9.reuse, -R12.reuse ;  /* 0x00000009079c7223 */ /* 0x180fe2000001080c */
[-CC-:B------:R-:W-:Y:S01]  /*15b40*/  FFMA.FTZ R135, R8, R9.reuse, -R12.reuse ;  /* 0x0000000908877223 */ /* 0x180fe2000001080c */
[--C-:B------:R-:W-:Y:S01]  /*15b50*/  FFMA.FTZ R140, R101, R9, -R12.reuse ;  /* 0x00000009658c7223 */ /* 0x100fe2000001080c */
[----:B------:R-:W-:Y:S01]  /*15b60*/  MUFU.EX2 R94, R94 ;  /* 0x0000005e005e7308 */ /* 0x000fe20000000800 */
[----:B-1----:R-:W-:Y:S01]  /*15b70*/  FMNMX.FTZ R14, R14, R5, !PT ;  /* 0x000000050e0e7209 */ /* 0x002fe20007810000 */
[-CC-:B------:R-:W-:Y:S01]  /*15b80*/  FFMA.FTZ R158, R88, R9.reuse, -R12.reuse ;  /* 0x00000009589e7223 */ /* 0x180fe2000001080c */
[-CC-:B------:R-:W-:Y:S01]  /*15b90*/  FFMA.FTZ R134, R89, R9.reuse, -R12.reuse ;  /* 0x0000000959867223 */ /* 0x180fe2000001080c */
[-CC-:B------:R-:W-:Y:S01]  /*15ba0*/  FFMA.FTZ R136, R92, R9.reuse, -R12.reuse ;  /* 0x000000095c887223 */ /* 0x180fe2000001080c */
[-CC-:B------:R-:W-:Y:S01]  /*15bb0*/  FFMA.FTZ R133, R93, R9.reuse, -R12.reuse ;  /* 0x000000095d857223 */ /* 0x180fe2000001080c */
[C---:B------:R-:W-:Y:S01]  /*15bc0*/  FADD.FTZ R5, -R14.reuse, R11 ;  /* 0x0000000b0e057221 */ /* 0x040fe20000010100 */
[-C--:B------:R-:W-:Y:S01]  /*15bd0*/  FMUL.FTZ R98, R14, R9.reuse ;  /* 0x000000090e627220 */ /* 0x080fe20000410000 */
[----:B------:R-:W0:Y:S01]  /*15be0*/  MUFU.EX2 R156, R156 ;  /* 0x0000009c009c7308 */ /* 0x000e220000000800 */
[-C--:B------:R-:W-:Y:S01]  /*15bf0*/  FFMA.FTZ R93, R102, R9.reuse, -R12 ;  /* 0x00000009665d7223 */ /* 0x080fe2000001080c */
[-C--:B------:R-:W-:Y:S01]  /*15c00*/  FMUL.FTZ R5, R5, R9.reuse ;  /* 0x0000000905057220 */ /* 0x080fe20000410000 */
[-CC-:B------:R-:W-:Y:S01]  /*15c10*/  FFMA.FTZ R157, R20, R9.reuse, -R98.reuse ;  /* 0x00000009149d7223 */ /* 0x180fe20000010862 */
[-CC-:B------:R-:W-:Y:S01]  /*15c20*/  FFMA.FTZ R101, R21, R9.reuse, -R98.reuse ;  /* 0x0000000915657223 */ /* 0x180fe20000010862 */
[-CC-:B------:R-:W-:Y:S01]  /*15c30*/  FFMA.FTZ R159, R90, R9.reuse, -R98.reuse ;  /* 0x000000095a9f7223 */ /* 0x180fe20000010862 */
[-CC-:B------:R-:W-:Y:S01]  /*15c40*/  FFMA.FTZ R91, R91, R9.reuse, -R98.reuse ;  /* 0x000000095b5b7223 */ /* 0x180fe20000010862 */
[----:B------:R-:W-:Y:S01]  /*15c50*/  FFMA.FTZ R137, R95, R9, -R98 ;  /* 0x000000095f897223 */ /* 0x000fe20000010862 */
[----:B------:R-:W-:Y:S01]  /*15c60*/  MUFU.EX2 R5, R5 ;  /* 0x0000000500057308 */ /* 0x000fe20000000800 */
[----:B------:R-:W-:-:S02]  /*15c70*/  VIADD R95, R13, 0x2a840 ;  /* 0x0002a8400d5f7836 */ /* 0x000fc40000000000 */
[-CC-:B------:R-:W-:Y:S01]  /*15c80*/  FFMA.FTZ R90, R96, R9.reuse, -R98.reuse ;  /* 0x00000009605a7223 */ /* 0x180fe20000010862 */
[-CC-:B------:R-:W-:Y:S01]  /*15c90*/  FFMA.FTZ R139, R99, R9.reuse, -R98.reuse ;  /* 0x00000009638b7223 */ /* 0x180fe20000010862 */
[-CC-:B------:R-:W-:Y:S01]  /*15ca0*/  FFMA.FTZ R21, R100, R9.reuse, -R98.reuse ;  /* 0x0000000964157223 */ /* 0x180fe20000010862 */
[-CC-:B------:R-:W-:Y:S01]  /*15cb0*/  FFMA.FTZ R141, R103, R9.reuse, -R98.reuse ;  /* 0x00000009678d7223 */ /* 0x180fe20000010862 */
[----:B------:R-:W-:Y:S01]  /*15cc0*/  PRMT R95, R183, 0x654, R95 ;  /* 0x00000654b75f7816 */ /* 0x000fe2000000005f */
[----:B------:R-:W-:Y:S01]  /*15cd0*/  FFMA.FTZ R20, R104, R9, -R98 ;  /* 0x0000000968147223 */ /* 0x000fe20000010862 */
[----:B------:R-:W1:Y:S01]  /*15ce0*/  MUFU.EX2 R157, R157 ;  /* 0x0000009d009d7308 */ /* 0x000e620000000800 */
[----:B0-----:R-:W-:Y:S01]  /*15cf0*/  FFMA.FTZ R3, R94, R3, R156 ;  /* 0x000000035e037223 */ /* 0x001fe2000001009c */
[----:B------:R0:W-:Y:S01]  /*15d00*/  SYNCS.ARRIVE.TRANS64.RED.A1T0 RZ, [R95+URZ], RZ ;  /* 0x000000ff5fff79a7 */ /* 0x0001e2000810043f */
[-CC-:B------:R-:W-:Y:S01]  /*15d10*/  FFMA.FTZ R143, R107, R9.reuse, -R98.reuse ;  /* 0x000000096b8f7223 */ /* 0x180fe20000010862 */
[-CC-:B------:R-:W-:Y:S01]  /*15d20*/  FFMA.FTZ R108, R108, R9.reuse, -R98.reuse ;  /* 0x000000096c6c7223 */ /* 0x180fe20000010862 */
[-CC-:B------:R-:W-:Y:S01]  /*15d30*/  FFMA.FTZ R145, R111, R9.reuse, -R98.reuse ;  /* 0x000000096f917223 */ /* 0x180fe20000010862 */
[-CC-:B------:R-:W-:Y:S01]  /*15d40*/  FFMA.FTZ R99, R112, R9.reuse, -R98.reuse ;  /* 0x0000000970637223 */ /* 0x180fe20000010862 */
[-CC-:B------:R-:W-:Y:S01]  /*15d50*/  FFMA.FTZ R147, R115, R9.reuse, -R98.reuse ;  /* 0x0000000973937223 */ /* 0x180fe20000010862 */
[----:B------:R-:W2:Y:S01]  /*15d60*/  MUFU.EX2 R135, R135 ;  /* 0x0000008700877308 */ /* 0x000ea20000000800 */
[-CC-:B------:R-:W-:Y:S01]  /*15d70*/  FFMA.FTZ R102, R116, R9.reuse, -R98.reuse ;  /* 0x0000000974667223 */ /* 0x180fe20000010862 */
[-CC-:B------:R-:W-:Y:S01]  /*15d80*/  FFMA.FTZ R149, R119, R9.reuse, -R98.reuse ;  /* 0x0000000977957223 */ /* 0x180fe20000010862 */
[-CC-:B------:R-:W-:Y:S01]  /*15d90*/  FFMA.FTZ R100, R120, R9.reuse, -R98.reuse ;  /* 0x0000000978647223 */ /* 0x180fe20000010862 */
[-CC-:B------:R-:W-:Y:S01]  /*15da0*/  FFMA.FTZ R151, R123, R9.reuse, -R98.reuse ;  /* 0x000000097b977223 */ /* 0x180fe20000010862 */
[-CC-:B------:R-:W-:Y:S01]  /*15db0*/  FFMA.FTZ R124, R124, R9.reuse, -R98.reuse ;  /* 0x000000097c7c7223 */ /* 0x180fe20000010862 */
[-CC-:B------:R-:W-:Y:S01]  /*15dc0*/  FFMA.FTZ R153, R127, R9.reuse, -R98.reuse ;  /* 0x000000097f997223 */ /* 0x180fe20000010862 */
[-CC-:B------:R-:W-:Y:S01]  /*15dd0*/  FFMA.FTZ R96, R128, R9.reuse, -R98.reuse ;  /* 0x0000000980607223 */ /* 0x180fe20000010862 */
[----:B------:R-:W3:Y:S01]  /*15de0*/  MUFU.EX2 R101, R101 ;  /* 0x0000006500657308 */ /* 0x000ee20000000800 */
[----:B-1----:R-:W-:Y:S01]  /*15df0*/  FFMA.FTZ R0, R5, R0, R157 ;  /* 0x0000000005007223 */ /* 0x002fe2000001009d */
[-CC-:B------:R-:W-:Y:S01]  /*15e00*/  FFMA.FTZ R155, R131, R9.reuse, -R98.reuse ;  /* 0x00000009839b7223 */ /* 0x180fe20000010862 */
[-C--:B0-----:R-:W-:Y:S01]  /*15e10*/  FFMA.FTZ R95, R132, R9.reuse, -R98 ;  /* 0x00000009845f7223 */ /* 0x081fe20000010862 */
[-CC-:B------:R-:W-:Y:S01]  /*15e20*/  FFMA.FTZ R142, R105, R9.reuse, -R12.reuse ;  /* 0x00000009698e7223 */ /* 0x180fe2000001080c */
[-CC-:B------:R-:W-:Y:S01]  /*15e30*/  FFMA.FTZ R92, R106, R9.reuse, -R12.reuse ;  /* 0x000000096a5c7223 */ /* 0x180fe2000001080c */
[-CC-:B------:R-:W-:Y:S01]  /*15e40*/  FFMA.FTZ R144, R109, R9.reuse, -R12.reuse ;  /* 0x000000096d907223 */ /* 0x180fe2000001080c */
[-CC-:B------:R-:W-:Y:S01]  /*15e50*/  FFMA.FTZ R89, R110, R9.reuse, -R12.reuse ;  /* 0x000000096e597223 */ /* 0x180fe2000001080c */
[----:B------:R-:W0:Y:S01]  /*15e60*/  MUFU.EX2 R158, R158 ;  /* 0x0000009e009e7308 */ /* 0x000e220000000800 */
[----:B--2---:R-:W-:Y:S01]  /*15e70*/  FADD.FTZ R3, R135, R3 ;  /* 0x0000000387037221 */ /* 0x004fe20000010000 */
[-CC-:B------:R-:W-:Y:S01]  /*15e80*/  FFMA.FTZ R146, R113, R9.reuse, -R12.reuse ;  /* 0x0000000971927223 */ /* 0x180fe2000001080c */
[-CC-:B------:R-:W-:Y:S01]  /*15e90*/  FFMA.FTZ R88, R114, R9.reuse, -R12.reuse ;  /* 0x0000000972587223 */ /* 0x180fe2000001080c */
[-CC-:B------:R-:W-:Y:S01]  /*15ea0*/  FFMA.FTZ R148, R117, R9.reuse, -R12.reuse ;  /* 0x0000000975947223 */ /* 0x180fe2000001080c */
[-CC-:B------:R-:W-:Y:S01]  /*15eb0*/  FFMA.FTZ R11, R118, R9.reuse, -R12.reuse ;  /* 0x00000009760b7223 */ /* 0x180fe2000001080c */
[-CC-:B------:R-:W-:Y:S01]  /*15ec0*/  FFMA.FTZ R150, R121, R9.reuse, -R12.reuse ;  /* 0x0000000979967223 */ /* 0x180fe2000001080c */
[-C--:B------:R-:W-:Y:S01]  /*15ed0*/  FFMA.FTZ R8, R122, R9.reuse, -R12 ;  /* 0x000000097a087223 */ /* 0x080fe2000001080c */
[----:B------:R-:W1:Y:S01]  /*15ee0*/  MUFU.EX2 R159, R159 ;  /* 0x0000009f009f7308 */ /* 0x000e620000000800 */
[----:B---3--:R-:W-:Y:S01]  /*15ef0*/  FADD.FTZ R98, R101, R0 ;  /* 0x0000000065627221 */ /* 0x008fe20000010000 */
[-CC-:B------:R-:W-:Y:S01]  /*15f00*/  FFMA.FTZ R152, R125, R9.reuse, -R12.reuse ;  /* 0x000000097d987223 */ /* 0x180fe2000001080c */
[-CC-:B------:R-:W-:Y:S01]  /*15f10*/  FFMA.FTZ R7, R126, R9.reuse, -R12.reuse ;  /* 0x000000097e077223 */ /* 0x180fe2000001080c */
[-CC-:B------:R-:W-:Y:S01]  /*15f20*/  FFMA.FTZ R154, R129, R9.reuse, -R12.reuse ;  /* 0x00000009819a7223 */ /* 0x180fe2000001080c */
[----:B------:R-:W-:-:S03]  /*15f30*/  FFMA.FTZ R12, R130, R9, -R12 ;  /* 0x00000009820c7223 */ /* 0x000fc6000001080c */
        /* <DEDUP_REMOVED lines=83> */
[----:B--2---:R-:W-:Y:S01]  /*16470*/  FADD.FTZ R103, R155, R3 ;  /* 0x000000039b677221 */ /* 0x004fe20000010000 */
[----:B0-----:R-:W-:-:S03]  /*16480*/  FADD.FTZ R3, R12, R0 ;  /* 0x000000000c037221 */ /* 0x001fc60000010000 */
[----:B-1----:R-:W-:Y:S01]  /*16490*/  FADD.FTZ R0, R95, R103 ;  /* 0x000000675f007221 */ /* 0x002fe20000010000 */
[----:B------:R-:W-:Y:S06]  /*164a0*/  @!P0 BRA `(.L_x_638) ;  /* 0x0000000000048947 */ /* 0x000fec0003800000 */
[----:B------:R-:W-:Y:S01]  /*164b0*/  BPT.TRAP 0x1 ;  /* 0x000000040000795c */ /* 0x000fe20000300000 */
.L_x_638:
[C---:B------:R-:W-:Y:S01]  /*164c0*/  ISETP.GT.AND P1, PT, R10.reuse, R182, PT ;  /* 0x000000b60a00720c */ /* 0x040fe20003f24270 */
[----:B------:R-:W-:Y:S01]  /*164d0*/  VIADD R10, R10, 0xffffffff ;  /* 0xffffffff0a0a7836 */ /* 0x000fe20000000000 */
[----:B------:R-:W-:Y:S02]  /*164e0*/  IADD3 R15, R15, 0x2a860, RZ ;  /* 0x0002a8600f0f7810 */ /* 0x000fe40007ffe0ff */
[----:B------:R-:W-:Y:S01]  /*164f0*/  F2FP.BF16.F32.PACK_AB R148, R11, R148 ;  /* 0x000000940b94723e */ /* 0x000fe200000010ff */
[----:B------:R-:W-:Y:S01]  /*16500*/  IMAD.MOV.U32 R11, RZ, RZ, R14 ;  /* 0x000000ffff0b7224 */ /* 0x000fe200078e000e */
[----:B------:R-:W-:Y:S02]  /*16510*/  PRMT R15, R183, 0x654, R15 ;  /* 0x00000654b70f7816 */ /* 0x000fe4000000000f */
[----:B------:R-:W-:Y:S01]  /*16520*/  F2FP.BF16.F32.PACK_AB R150, R8, R150 ;  /* 0x000000960896723e */ /* 0x000fe200000010ff */
[----:B------:R-:W-:Y:S01]  /*16530*/  IMAD.MOV.U32 R8, RZ, RZ, R174 ;  /* 0x000000ffff087224 */ /* 0x000fe200078e00ae */
[----:B------:R0:W-:Y:S01]  /*16540*/  SYNCS.ARRIVE.TRANS64.RED.A1T0 RZ, [R15+URZ], RZ ;  /* 0x000000ff0fff79a7 */ /* 0x0001e2000810043f */
[----:B------:R-:W-:Y:S01]  /*16550*/  F2FP.BF16.F32.PACK_AB R152, R7, R152 ;  /* 0x000000980798723e */ /* 0x000fe200000010ff */
[----:B------:R-:W-:Y:S01]  /*16560*/  IMAD.MOV.U32 R7, RZ, RZ, R181 ;  /* 0x000000ffff077224 */ /* 0x000fe200078e00b5 */
        /* <DEDUP_REMOVED lines=21> */
[----:B------:R-:W-:Y:S01]  /*166c0*/  F2FP.BF16.F32.PACK_AB R155, R95, R155 ;  /* 0x0000009b5f9b723e */ /* 0x000fe200000010ff */
[----:B0-----:R-:W-:Y:S06]  /*166d0*/  @P1 BRA `(.L_x_639) ;  /* 0xffffffd800441947 */ /* 0x001fec000383ffff */
.L_x_626:
[----:B------:R-:W-:Y:S05]  /*166e0*/  BSYNC B0 ;  /* 0x0000000000007941 */ /* 0x000fea0003800000 */
.L_x_625:
        /* <DEDUP_REMOVED lines=67> */
.L_x_640:
[----:B------:R-:W-:Y:S01]  /*16b20*/  IMAD R7, R174, 0x8, R2 ;  /* 0x00000008ae077824 */ /* 0x000fe200078e0202 */
[----:B------:R-:W-:-:S04]  /*16b30*/  SHF.L.U32 R4, R181, 0x1f, RZ ;  /* 0x0000001fb5047819 */ /* 0x000fc800000006ff */
[----:B------:R0:W1:Y:S01]  /*16b40*/  SYNCS.PHASECHK.TRANS64.TRYWAIT P1, [R7+URZ+0x2a850], R4 ;  /* 0x02a85004070075a7 */ /* 0x000062000802017f */
[----:B------:R-:W-:Y:S05]  /*16b50*/  @!P0 BRA `(.L_x_641) ;  /* 0x0000000000048947 */ /* 0x000fea0003800000 */
[----:B------:R-:W-:Y:S01]  /*16b60*/  BPT.TRAP 0x1 ;  /* 0x000000040000795c */ /* 0x000fe20000300000 */
.L_x_641:
[----:B------:R-:W-:Y:S01]  /*16b70*/  VIADD R2, R2, 0x400 ;  /* 0x0000040002027836 */ /* 0x000fe20000000000 */
[----:B------:R-:W-:Y:S04]  /*16b80*/  BSSY B0, `(.L_x_642) ;  /* 0x0000008000007945 */ /* 0x000fe80003800000 */
[----:B------:R-:W-:-:S04]  /*16b90*/  SHF.R.U32.HI R2, RZ, 0x4, R2 ;  /* 0x00000004ff027819 */ /* 0x000fc80000011602 */
[----:B------:R-:W-:-:S04]  /*16ba0*/  LOP3.LUT R2, R2, 0x3fff, RZ, 0xc0, !PT ;  /* 0x00003fff02027812 */ /* 0x000fc800078ec0ff */
[----:B------:R-:W-:-:S05]  /*16bb0*/  LOP3.LUT R5, R2, 0x3000000, RZ, 0xfc, !PT ;  /* 0x0300000002057812 */ /* 0x000fca00078efcff */
[----:B------:R-:W-:Y:S01]  /*16bc0*/  IMAD R2, R174, 0x600, R5 ;  /* 0x00000600ae027824 */ /* 0x000fe200078e0205 */
[----:B-1----:R-:W-:Y:S06]  /*16bd0*/  @P1 BRA `(.L_x_643) ;  /* 0x0000000000081947 */ /* 0x002fec0003800000 */
[----:B------:R-:W1:Y:S02]  /*16be0*/  SYNCS.PHASECHK.TRANS64.TRYWAIT P1, [R7+URZ+0x2a850], R4 ;  /* 0x02a85004070075a7 */ /* 0x000e64000802017f */
[----:B-1----:R-:W-:Y:S05]  /*16bf0*/  @!P1 BRA `(.L_x_644) ;  /* 0x000000b4007c9947 */ /* 0x002fea0003800000 */
.L_x_643:
[----:B------:R-:W-:Y:S05]  /*16c00*/  BSYNC B0 ;  /* 0x0000000000007941 */ /* 0x000fea0003800000 */
.L_x_642:
[----:B01----:R-:W-:Y:S01]  /*16c10*/  IMAD.MOV.U32 R4, RZ, RZ, R2 ;  /* 0x000000ffff047224 */ /* 0x003fe200078e0002 */
[----:B------:R-:W-:Y:S01]  /*16c20*/  WARPGROUP.ARRIVE ;  /* 0x00000000000079c5 */ /* 0x000fe20000000000 */
[----:B------:R-:W-:-:S03]  /*16c30*/  IMAD.MOV.U32 R5, RZ, RZ, 0x40000040 ;  /* 0x40000040ff057424 */ /* 0x000fc600078e00ff */
[----:B------:R-:W-:Y:S01]  /*16c40*/  R2UR UR6, R4 ;  /* 0x00000000040672ca */ /* 0x000fe200000e0000 */
[----:B------:R-:W-:Y:S01]  /*16c50*/  VIADD R4, R2, 0x80 ;  /* 0x0000008002047836 */ /* 0x000fe20000000000 */
[----:B------:R-:W-:Y:S01]  /*16c60*/  R2UR UR7, R5 ;  /* 0x00000000050772ca */ /* 0x000fe200000e0000 */
[----:B------:R-:W-:-:S12]  /*16c70*/  IMAD.MOV.U32 R5, RZ, RZ, 0x40000040 ;  /* 0x40000040ff057424 */ /* 0x000fd800078e00ff */
[----:B------:R-:W-:Y:S01]  /*16c80*/  HGMMA.64x128x16.F32.BF16 R24, R156, gdesc[UR4].tnspB, R24, gsb0 ;  /* 0x41e000049c187df0 */ /* 0x000fe20008001818 */
[----:B------:R-:W-:Y:S02]  /*16c90*/  R2UR UR6, R4 ;  /* 0x00000000040672ca */ /* 0x000fe400000e0000 */
[----:B------:R-:W-:Y:S01]  /*16ca0*/  R2UR UR7, R5 ;  /* 0x00000000050772ca */ /* 0x000fe200000e0000 */
[----:B------:R-:W-:Y:S01]  /*16cb0*/  IMAD.MOV.U32 R5, RZ, RZ, 0x40000040 ;  /* 0x40000040ff057424 */ /* 0x000fe200078e00ff */
[----:B------:R-:W-:Y:S01]  /*16cc0*/  IADD3 R4, R2, 0x100, RZ ;  /* 0x0000010002047810 */ /* 0x000fe20007ffe0ff */
[----:B------:R-:W-:Y:S02]  /*16cd0*/  WARPGROUP.DEPBAR.LE gsb0, 0x0 ;  /* 0x00008000000079c5 */ /* 0x000fe40000010000 */
[----:B------:R-:W-:-:S08]  /*16ce0*/  WARPGROUP.ARRIVE ;  /* 0x00000000000079c5 */ /* 0x000fd00000000000 */
        /* <DEDUP_REMOVED lines=19> */
[----:B------:R-:W0:Y:S01]  /*16e20*/  SHFL.BFLY PT, R2, R3, 0x2, 0x1f ;  /* 0x0c401f0003027f89 */ /* 0x000e2200000e0000 */
[----:B------:R-:W-:Y:S02]  /*16e30*/  WARPGROUP.DEPBAR.LE gsb0, 0x0 ;  /* 0x00008000000079c5 */ /* 0x000fe40000010000 */
[----:B------:R-:W-:-:S08]  /*16e40*/  WARPGROUP.ARRIVE ;  /* 0x00000000000079c5 */ /* 0x000fd00000000000 */
[----:B------:R-:W-:Y:S01]  /*16e50*/  HGMMA.64x128x16.F32.BF16 R24, R148, gdesc[UR4].tnspB, R24, gsb0 ;  /* 0x41e0000494187df0 */ /* 0x000fe20008001818 */
[----:B------:R-:W-:Y:S01]  /*16e60*/  R2UR UR6, R4 ;  /* 0x00000000040672ca */ /* 0x000fe200000e0000 */
[----:B0-----:R-:W-:Y:S01]  /*16e70*/  FADD.FTZ R4, R2, R3 ;  /* 0x0000000302047221 */ /* 0x001fe20000010000 */
[----:B------:R-:W-:Y:S01]  /*16e80*/  R2UR UR7, R5 ;  /* 0x00000000050772ca */ /* 0x000fe200000e0000 */
[----:B------:R-:W-:Y:S01]  /*16e90*/  IMAD.MOV.U32 R2, RZ, RZ, RZ ;  /* 0x000000ffff027224 */ /* 0x000fe200078e00ff */
[----:B------:R-:W0:Y:S01]  /*16ea0*/  SHFL.BFLY PT, R5, R0, 0x2, 0x1f ;  /* 0x0c401f0000057f89 */ /* 0x000e2200000e0000 */
[----:B------:R-:W-:Y:S02]  /*16eb0*/  IMAD.MOV.U32 R3, RZ, RZ, -0x800000 ;  /* 0xff800000ff037424 */ /* 0x000fe400078e00ff */
[----:B0-----:R-:W-:Y:S01]  /*16ec0*/  FADD.FTZ R8, R5, R0 ;  /* 0x0000000005087221 */ /* 0x001fe20000010000 */
        /* <DEDUP_REMOVED lines=20> */
[----:B------:R-:W-:Y:S03]  /*17010*/  HGMMA.64x128x16.F32.BF16 R24, R152, gdesc[UR4].tnspB, R24, gsb0 ;  /* 0x41e0000498187df0 */ /* 0x000fe60008001818 */
[----:B------:R-:W-:Y:S02]  /*17020*/  WARPGROUP.DEPBAR.LE gsb0, 0x0 ;  /* 0x00008000000079c5 */ /* 0x000fe40000010000 */
[----:B--23--:R-:W-:Y:S05]  /*17030*/  @!P0 BRA `(.L_x_645) ;  /* 0x0000000000048947 */ /* 0x00cfea0003800000 */
[----:B------:R-:W-:Y:S01]  /*17040*/  BPT.TRAP 0x1 ;  /* 0x000000040000795c */ /* 0x000fe20000300000 */
.L_x_645:
[----:B------:R-:W-:Y:S01]  /*17050*/  IADD3 R4, R7, 0x2a860, RZ ;  /* 0x0002a86007047810 */ /* 0x000fe20007ffe0ff */
[----:B------:R-:W-:Y:S02]  /*17060*/  VIADD R174, R174, 0x1 ;  /* 0x00000001aeae7836 */ /* 0x000fe40000000000 */
[-C--:B------:R-:W-:Y:S01]  /*17070*/  FMUL.FTZ R20, R24, R5.reuse ;  /* 0x0000000518147220 */ /* 0x080fe20000410000 */
[-C--:B------:R-:W-:Y:S01]  /*17080*/  FMUL.FTZ R21, R25, R5.reuse ;  /* 0x0000000519157220 */ /* 0x080fe20000410000 */
[----:B------:R-:W-:Y:S01]  /*17090*/  PRMT R4, R183, 0x654, R4 ;  /* 0x00000654b7047816 */ /* 0x000fe20000000004 */
[-C--:B------:R-:W-:Y:S01]  /*170a0*/  FMUL.FTZ R88, R28, R5.reuse ;  /* 0x000000051c587220 */ /* 0x080fe20000410000 */
[----:B------:R-:W-:Y:S01]  /*170b0*/  ISETP.NE.AND P1, PT, R174, 0x2, PT ;  /* 0x00000002ae00780c */ /* 0x000fe20003f25270 */
[-C--:B------:R-:W-:Y:S01]  /*170c0*/  FMUL.FTZ R89, R29, R5.reuse ;  /* 0x000000051d597220 */ /* 0x080fe20000410000 */
[----:B------:R1:W-:Y:S01]  /*170d0*/  SYNCS.ARRIVE.TRANS64.RED.A1T0 RZ, [R4+URZ], RZ ;  /* 0x000000ff04ff79a7 */ /* 0x0003e2000810043f */
[-C--:B------:R-:W-:Y:S01]  /*170e0*/  FMUL.FTZ R90, R32, R5.reuse ;  /* 0x00000005205a7220 */ /* 0x080fe20000410000 */
[-C--:B------:R-:W-:Y:S01]  /*170f0*/  FMUL.FTZ R91, R33, R5.reuse ;  /* 0x00000005215b7220 */ /* 0x080fe20000410000 */
[-C--:B------:R-:W-:Y:S01]  /*17100*/  FMUL.FTZ R36, R36, R5.reuse ;  /* 0x0000000524247220 */ /* 0x080fe20000410000 */
[-C--:B------:R-:W-:Y:S01]  /*17110*/  FMUL.FTZ R37, R37, R5.reuse ;  /* 0x0000000525257220 */ /* 0x080fe20000410000 */
[-C--:B------:R-:W-:Y:S01]  /*17120*/  FMUL.FTZ R40, R40, R5.reuse ;  /* 0x0000000528287220 */ /* 0x080fe20000410000 */
[-C--:B------:R-:W-:Y:S01]  /*17130*/  FMUL.FTZ R41, R41, R5.reuse ;  /* 0x0000000529297220 */ /* 0x080fe20000410000 */
[-C--:B------:R-:W-:Y:S01]  /*17140*/  FMUL.FTZ R44, R44, R5.reuse ;  /* 0x000000052c2c7220 */ /* 0x080fe20000410000 */
[----:B-1----:R-:W-:Y:S01]  /*17150*/  SEL R4, RZ, 0x1, P1 ;  /* 0x00000001ff047807 */ /* 0x002fe20000800000 */
        /* <DEDUP_REMOVED lines=22> */
[-C--:B0-----:R-:W-:Y:S01]  /*172c0*/  FMUL.FTZ R94, R26, R2.reuse ;  /* 0x000000021a5e7220 */ /* 0x081fe20000410000 */
        /* <DEDUP_REMOVED lines=31> */
[----:B------:R-:W-:Y:S01]  /*174c0*/  LOP3.LUT R181, R181, R4, RZ, 0x3c, !PT ;  /* 0x00000004b5b57212 */ /* 0x000fe200078e3cff */
[----:B------:R-:W-:Y:S01]  /*174d0*/  VIADD R191, R191, 0x1 ;  /* 0x00000001bfbf7836 */ /* 0x000fe20000000000 */
[----:B------:R-:W-:-:S07]  /*174e0*/  SEL R174, R174, RZ, P1 ;  /* 0x000000ffaeae7207 */ /* 0x000fce0000800000 */
.L_x_567:
[----:B------:R-:W1:Y:S08]  /*174f0*/  S2UR UR4, SR_CgaCtaId ;  /* 0x00000000000479c3 */ /* 0x000e700000008800 */
[----:B------:R-:W-:Y:S01]  /*17500*/  BAR.SYNC.DEFER_BLOCKING 0x5, 0x180 ;  /* 0x0146000000007b1d */ /* 0x000fe20000010000 */
[----:B------:R-:W-:-:S05]  /*17510*/  MOV R2, 0x400 ;  /* 0x0000040000027802 */ /* 0x000fca0000000f00 */
[----:B------:R-:W-:Y:S01]  /*17520*/  BSSY B0, `(.L_x_646) ;  /* 0x00002db000007945 */ /* 0x000fe20003800000 */
[----:B-1----:R-:W-:-:S05]  /*17530*/  IMAD.U32 R183, RZ, RZ, UR4 ;  /* 0x00000004ffb77e24 */ /* 0x002fca000f8e00ff */
[----:B------:R-:W-:-:S05]  /*17540*/  LEA R2, R183, R2, 0x18 ;  /* 0x00000002b7027211 */ /* 0x000fca00078ec0ff */
[----:B------:R1:W2:Y:S01]  /*17550*/  LDS.128 R144, [R2+0x2a8d0] ;  /* 0x02a8d00002907984 */ /* 0x0002a20000000c00 */
[----:B------:R-:W-:Y:S06]  /*17560*/  BAR.ARV 0x4, 0x180 ;  /* 0x0106000000007b1d */ /* 0x000fec0000002000 */
[----:B------:R-:W-:Y:S05]  /*17570*/  @P0 BRA `(.L_x_647) ;  /* 0x00000020006c0947 */ /* 0x000fea0003800000 */
[----:B------:R-:W4:Y:S01]  /*17580*/  LDL R4, [R1+0x70] ;  /* 0x0000700001047983 */ /* 0x000f220000100800 */
[----:B------:R-:W0:Y:S01]  /*17590*/  S2R R5, SR_SWINHI ;  /* 0x0000000000057919 */ /* 0x000e220000002f00 */
[----:B------:R-:W-:Y:S01]  /*175a0*/  F2FP.BF16.F32.PACK_AB R32, R93, R92 ;  /* 0x0000005c5d20723e */ /* 0x000fe200000010ff */
[----:B------:R-:W-:Y:S01]  /*175b0*/  ULDC.64 UR6, c[0x0][0xc00] ;  /* 0x0003000000067ab9 */ /* 0x000fe20000000a00 */
[----:B------:R-:W-:Y:S01]  /*175c0*/  ULDC.64 UR4, c[0x0][0xc08] ;  /* 0x0003020000047ab9 */ /* 0x000fe20000000a00 */
[----:B------:R-:W2:Y:S01]  /*175d0*/  LDL R104, [R1+0x6c] ;  /* 0x00006c0001687983 */ /* 0x000ea20000100800 */
[----:B------:R-:W-:Y:S02]  /*175e0*/  MOV R72, R2 ;  /* 0x0000000200487202 */ /* 0x000fe40000000f00 */
[----:B0-----:R-:W-:Y:S01]  /*175f0*/  MOV R73, R5 ;  /* 0x0000000500497202 */ /* 0x001fe20000000f00 */
[----:B------:R-:W-:Y:S02]  /*17600*/  BAR.SYNC.DEFER_BLOCKING 0x1, 0x100 ;  /* 0x0044000000007b1d */ /* 0x000fe40000010000 */
[----:B----4-:R-:W-:-:S03]  /*17610*/  IMAD.WIDE R8, R4, 0x2, R72 ;  /* 0x0000000204087825 */ /* 0x010fc600078e0248 */
[C---:B------:R-:W-:Y:S02]  /*17620*/  LOP3.LUT R11, R8.reuse, 0x380, RZ, 0xc0, !PT ;  /* 0x00000380080b7812 */ /* 0x040fe400078ec0ff */
[C---:B------:R-:W-:Y:S02]  /*17630*/  IADD3 R35, P4, R8.reuse, 0x60, RZ ;  /* 0x0000006008237810 */ /* 0x040fe40007f9e0ff */
[----:B------:R-:W-:Y:S02]  /*17640*/  SHF.R.U64 R11, R11, 0x3, RZ ;  /* 0x000000030b0b7819 */ /* 0x000fe400000012ff */
[C---:B------:R-:W-:Y:S02]  /*17650*/  IADD3 R14, P3, R8.reuse, 0x4000, RZ ;  /* 0x00004000080e7810 */ /* 0x040fe40007f7e0ff */
[C---:B---3--:R-:W-:Y:S02]  /*17660*/  IADD3 R31, P6, R8.reuse, 0x20, RZ ;  /* 0x00000020081f7810 */ /* 0x048fe40007fde0ff */
[----:B------:R-:W-:-:S02]  /*17670*/  IADD3 R33, P5, R8, 0x40, RZ ;  /* 0x0000004008217810 */ /* 0x000fc40007fbe0ff */
[C---:B------:R-:W-:Y:S02]  /*17680*/  IADD3 R101, P2, R8.reuse, 0x4020, RZ ;  /* 0x0000402008657810 */ /* 0x040fe40007f5e0ff */
[C---:B------:R-:W-:Y:S02]  /*17690*/  IADD3 R103, P1, R8.reuse, 0x4040, RZ ;  /* 0x0000404008677810 */ /* 0x040fe40007f3e0ff */
[----:B------:R-:W-:Y:S02]  /*176a0*/  IADD3 R105, P0, R8, 0x4060, RZ ;  /* 0x0000406008697810 */ /* 0x000fe40007f1e0ff */
[----:B------:R-:W-:Y:S02]  /*176b0*/  LOP3.LUT R8, R11, R8, RZ, 0x3c, !PT ;  /* 0x000000080b087212 */ /* 0x000fe400078e3cff */
[----:B------:R-:W-:Y:S02]  /*176c0*/  LOP3.LUT R10, R35, 0x380, RZ, 0xc0, !PT ;  /* 0x00000380230a7812 */ /* 0x000fe400078ec0ff */
[----:B------:R-:W-:-:S02]  /*176d0*/  LOP3.LUT R11, R14, 0x380, RZ, 0xc0, !PT ;  /* 0x000003800e0b7812 */ /* 0x000fc400078ec0ff */
[----:B------:R-:W-:Y:S02]  /*176e0*/  LOP3.LUT R4, R31, 0x380, RZ, 0xc0, !PT ;  /* 0x000003801f047812 */ /* 0x000fe400078ec0ff */
[----:B------:R-:W-:Y:S02]  /*176f0*/  LOP3.LUT R6, R33, 0x380, RZ, 0xc0, !PT ;  /* 0x0000038021067812 */ /* 0x000fe400078ec0ff */
[----:B------:R-:W-:Y:S02]  /*17700*/  SHF.R.U64 R10, R10, 0x3, RZ ;  /* 0x000000030a0a7819 */ /* 0x000fe400000012ff */
[----:B------:R-:W-:Y:S02]  /*17710*/  SHF.R.U64 R11, R11, 0x3, RZ ;  /* 0x000000030b0b7819 */ /* 0x000fe400000012ff */
[----:B------:R-:W-:Y:S02]  /*17720*/  SHF.R.U64 R4, R4, 0x3, RZ ;  /* 0x0000000304047819 */ /* 0x000fe400000012ff */
[----:B------:R-:W-:Y:S01]  /*17730*/  SHF.R.U64 R6, R6, 0x3, RZ ;  /* 0x0000000306067819 */ /* 0x000fe200000012ff */
[--C-:B------:R-:W-:Y:S01]  /*17740*/  IMAD.X R5, RZ, RZ, R9.reuse, P6 ;  /* 0x000000ffff057224 */ /* 0x100fe200030e0609 */
[----:B------:R-:W-:Y:S01]  /*17750*/  LOP3.LUT R24, R101, 0x380, RZ, 0xc0, !PT ;  /* 0x0000038065187812 */ /* 0x000fe200078ec0ff */
[--C-:B------:R-:W-:Y:S01]  /*17760*/  IMAD.X R7, RZ, RZ, R9.reuse, P5 ;  /* 0x000000ffff077224 */ /* 0x100fe200028e0609 */
[----:B------:R-:W-:Y:S01]  /*17770*/  LOP3.LUT R26, R103, 0x380, RZ, 0xc0, !PT ;  /* 0x00000380671a7812 */ /* 0x000fe200078ec0ff */
[--C-:B------:R-:W-:Y:S01]  /*17780*/  IMAD.X R13, RZ, RZ, R9.reuse, P4 ;  /* 0x000000ffff0d7224 */ /* 0x100fe200020e0609 */
[----:B------:R-:W-:Y:S01]  /*17790*/  LOP3.LUT R12, R10, R35, RZ, 0x3c, !PT ;  /* 0x000000230a0c7212 */ /* 0x000fe200078e3cff */
[--C-:B------:R-:W-:Y:S01]  /*177a0*/  IMAD.X R15, RZ, RZ, R9.reuse, P3 ;  /* 0x000000ffff0f7224 */ /* 0x100fe200018e0609 */
[----:B------:R-:W-:Y:S01]  /*177b0*/  LOP3.LUT R14, R11, R14, RZ, 0x3c, !PT ;  /* 0x0000000e0b0e7212 */ /* 0x000fe200078e3cff */
[--C-:B------:R-:W-:Y:S01]  /*177c0*/  IMAD.X R25, RZ, RZ, R9.reuse, P2 ;  /* 0x000000ffff197224 */ /* 0x100fe200010e0609 */
[----:B------:R-:W-:Y:S01]  /*177d0*/  MOV R30, R8 ;  /* 0x00000008001e7202 */ /* 0x000fe20000000f00 */
[--C-:B------:R-:W-:Y:S01]  /*177e0*/  IMAD.X R27, RZ, RZ, R9.reuse, P1 ;  /* 0x000000ffff1b7224 */ /* 0x100fe200008e0609 */
[----:B------:R-:W-:Y:S01]  /*177f0*/  LOP3.LUT R28, R105, 0x380, RZ, 0xc0, !PT ;  /* 0x00000380691c7812 */ /* 0x000fe200078ec0ff */
[----:B------:R-:W-:Y:S01]  /*17800*/  IMAD.X R29, RZ, RZ, R9, P0 ;  /* 0x000000ffff1d7224 */ /* 0x000fe200000e0609 */
[----:B------:R-:W-:-:S02]  /*17810*/  LOP3.LUT R4, R4, R31, RZ, 0x3c, !PT ;  /* 0x0000001f04047212 */ /* 0x000fc400078e3cff */
[----:B------:R-:W-:Y:S02]  /*17820*/  LOP3.LUT R6, R6, R33, RZ, 0x3c, !PT ;  /* 0x0000002106067212 */ /* 0x000fe400078e3cff */
[----:B------:R-:W-:Y:S02]  /*17830*/  F2FP.BF16.F32.PACK_AB R8, R21, R20 ;  /* 0x000000141508723e */ /* 0x000fe400000010ff */
[----:B------:R-:W-:Y:S02]  /*17840*/  F2FP.BF16.F32.PACK_AB R9, R95, R94 ;  /* 0x0000005e5f09723e */ /* 0x000fe400000010ff */
[----:B------:R-:W-:Y:S02]  /*17850*/  F2FP.BF16.F32.PACK_AB R10, R89, R88 ;  /* 0x00000058590a723e */ /* 0x000fe400000010ff */
[----:B------:R-:W-:Y:S02]  /*17860*/  F2FP.BF16.F32.PACK_AB R11, R97, R96 ;  /* 0x00000060610b723e */ /* 0x000fe400000010ff */
[----:B------:R-:W-:-:S02]  /*17870*/  SHF.R.U64 R24, R24, 0x3, RZ ;  /* 0x0000000318187819 */ /* 0x000fc400000012ff */
[----:B------:R-:W-:Y:S02]  /*17880*/  SHF.R.U64 R26, R26, 0x3, RZ ;  /* 0x000000031a1a7819 */ /* 0x000fe400000012ff */
[----:B------:R-:W-:Y:S01]  /*17890*/  SHF.R.U64 R28, R28, 0x3, RZ ;  /* 0x000000031c1c7819 */ /* 0x000fe200000012ff */
[----:B------:R0:W-:Y:S01]  /*178a0*/  STSM.16.M88.4 [R30], R8 ;  /* 0x000000081e007844 */ /* 0x0001e20000000200 */
[----:B------:R-:W-:Y:S02]  /*178b0*/  MOV R33, R4 ;  /* 0x0000000400217202 */ /* 0x000fe40000000f00 */
[----:B------:R-:W-:Y:S02]  /*178c0*/  MOV R34, R6 ;  /* 0x0000000600227202 */ /* 0x000fe40000000f00 */
[----:B------:R-:W-:Y:S02]  /*178d0*/  F2FP.BF16.F32.PACK_AB R4, R91, R90 ;  /* 0x0000005a5b04723e */ /* 0x000fe400000010ff */
[----:B------:R-:W-:-:S02]  /*178e0*/  F2FP.BF16.F32.PACK_AB R5, R99, R98 ;  /* 0x000000626305723e */ /* 0x000fc400000010ff */
[----:B------:R-:W-:Y:S02]  /*178f0*/  F2FP.BF16.F32.PACK_AB R6, R37, R36 ;  /* 0x000000242506723e */ /* 0x000fe400000010ff */
[----:B------:R-:W-:Y:S02]  /*17900*/  F2FP.BF16.F32.PACK_AB R7, R39, R38 ;  /* 0x000000262707723e */ /* 0x000fe400000010ff */
[----:B------:R-:W-:Y:S02]  /*17910*/  LOP3.LUT R24, R24, R101, RZ, 0x3c, !PT ;  /* 0x0000006518187212 */ /* 0x000fe400078e3cff */
[----:B------:R-:W-:Y:S02]  /*17920*/  LOP3.LUT R26, R26, R103, RZ, 0x3c, !PT ;  /* 0x000000671a1a7212 */ /* 0x000fe400078e3cff */
[----:B------:R-:W-:Y:S02]  /*17930*/  MOV R35, R12 ;  /* 0x0000000c00237202 */ /* 0x000fe40000000f00 */
[----:B------:R-:W-:-:S02]  /*17940*/  MOV R100, R14 ;  /* 0x0000000e00647202 */ /* 0x000fc40000000f00 */
[----:B0-----:R-:W-:Y:S02]  /*17950*/  F2FP.BF16.F32.PACK_AB R8, R41, R40 ;  /* 0x000000282908723e */ /* 0x001fe400000010ff */
[----:B------:R-:W-:Y:S02]  /*17960*/  F2FP.BF16.F32.PACK_AB R9, R43, R42 ;  /* 0x0000002a2b09723e */ /* 0x000fe400000010ff */
[----:B------:R-:W-:Y:S02]  /*17970*/  F2FP.BF16.F32.PACK_AB R10, R45, R44 ;  /* 0x0000002c2d0a723e */ /* 0x000fe400000010ff */
[----:B------:R-:W-:Y:S02]  /*17980*/  F2FP.BF16.F32.PACK_AB R11, R47, R46 ;  /* 0x0000002e2f0b723e */ /* 0x000fe400000010ff */
[----:B------:R-:W-:Y:S02]  /*17990*/  LOP3.LUT R28, R28, R105, RZ, 0x3c, !PT ;  /* 0x000000691c1c7212 */ /* 0x000fe400078e3cff */
[----:B------:R-:W-:-:S02]  /*179a0*/  F2FP.BF16.F32.PACK_AB R12, R49, R48 ;  /* 0x00000030310c723e */ /* 0x000fc400000010ff */
[----:B------:R-:W-:Y:S02]  /*179b0*/  F2FP.BF16.F32.PACK_AB R13, R51, R50 ;  /* 0x00000032330d723e */ /* 0x000fe400000010ff */
[----:B------:R-:W-:Y:S02]  /*179c0*/  F2FP.BF16.F32.PACK_AB R14, R53, R52 ;  /* 0x00000034350e723e */ /* 0x000fe400000010ff */
[----:B------:R-:W-:Y:S01]  /*179d0*/  F2FP.BF16.F32.PACK_AB R15, R55, R54 ;  /* 0x00000036370f723e */ /* 0x000fe200000010ff */
[----:B------:R0:W-:Y:S01]  /*179e0*/  STSM.16.M88.4 [R33], R4 ;  /* 0x0000000421007844 */ /* 0x0001e20000000200 */
[----:B------:R-:W-:Y:S02]  /*179f0*/  MOV R101, R24 ;  /* 0x0000001800657202 */ /* 0x000fe40000000f00 */
[----:B------:R-:W-:Y:S01]  /*17a00*/  MOV R103, R26 ;  /* 0x0000001a00677202 */ /* 0x000fe20000000f00 */
[----:B------:R-:W-:Y:S01]  /*17a10*/  STSM.16.M88.4 [R34], R8 ;  /* 0x0000000822007844 */ /* 0x000fe20000000200 */
[----:B------:R-:W-:-:S02]  /*17a20*/  F2FP.BF16.F32.PACK_AB R24, R57, R56 ;  /* 0x000000383918723e */ /* 0x000fc400000010ff */
[----:B------:R-:W-:Y:S01]  /*17a30*/  F2FP.BF16.F32.PACK_AB R25, R59, R58 ;  /* 0x0000003a3b19723e */ /* 0x000fe200000010ff */
[----:B------:R3:W-:Y:S01]  /*17a40*/  STSM.16.M88.4 [R35], R12 ;  /* 0x0000000c23007844 */ /* 0x0007e20000000200 */
[----:B------:R-:W-:Y:S02]  /*17a50*/  F2FP.BF16.F32.PACK_AB R26, R61, R60 ;  /* 0x0000003c3d1a723e */ /* 0x000fe400000010ff */
[----:B------:R-:W-:Y:S02]  /*17a60*/  F2FP.BF16.F32.PACK_AB R27, R63, R62 ;  /* 0x0000003e3f1b723e */ /* 0x000fe400000010ff */
[----:B------:R-:W-:Y:S02]  /*17a70*/  MOV R102, R28 ;  /* 0x0000001c00667202 */ /* 0x000fe40000000f00 */
[----:B------:R-:W-:Y:S02]  /*17a80*/  F2FP.BF16.F32.PACK_AB R28, R65, R64 ;  /* 0x00000040411c723e */ /* 0x000fe400000010ff */
[----:B------:R-:W-:-:S02]  /*17a90*/  F2FP.BF16.F32.PACK_AB R29, R67, R66 ;  /* 0x00000042431d723e */ /* 0x000fc400000010ff */
[----:B------:R-:W-:Y:S02]  /*17aa0*/  F2FP.BF16.F32.PACK_AB R30, R69, R68 ;  /* 0x00000044451e723e */ /* 0x000fe400000010ff */
[----:B------:R-:W-:Y:S02]  /*17ab0*/  F2FP.BF16.F32.PACK_AB R31, R71, R70 ;  /* 0x00000046471f723e */ /* 0x000fe400000010ff */
[----:B0-----:R-:W-:Y:S01]  /*17ac0*/  F2FP.BF16.F32.PACK_AB R33, R75, R74 ;  /* 0x0000004a4b21723e */ /* 0x001fe200000010ff */
[----:B---3--:R-:W0:Y:S01]  /*17ad0*/  LDC.64 R14, c[0x0][0xba8] ;  /* 0x0002ea00ff0e7b82 */ /* 0x008e220000000a00 */
[----:B------:R-:W-:Y:S02]  /*17ae0*/  F2FP.BF16.F32.PACK_AB R34, R77, R76 ;  /* 0x0000004c4d22723e */ /* 0x000fe400000010ff */
[----:B------:R-:W-:Y:S02]  /*17af0*/  F2FP.BF16.F32.PACK_AB R35, R79, R78 ;  /* 0x0000004e4f23723e */ /* 0x000fe400000010ff */
[----:B------:R-:W-:-:S02]  /*17b00*/  F2FP.BF16.F32.PACK_AB R4, R81, R80 ;  /* 0x000000505104723e */ /* 0x000fc400000010ff */
[----:B------:R-:W-:Y:S02]  /*17b10*/  F2FP.BF16.F32.PACK_AB R5, R83, R82 ;  /* 0x000000525305723e */ /* 0x000fe400000010ff */
[----:B------:R-:W-:Y:S02]  /*17b20*/  F2FP.BF16.F32.PACK_AB R6, R85, R84 ;  /* 0x000000545506723e */ /* 0x000fe400000010ff */
[----:B------:R-:W-:Y:S01]  /*17b30*/  F2FP.BF16.F32.PACK_AB R7, R87, R86 ;  /* 0x000000565707723e */ /* 0x000fe200000010ff */
[----:B------:R3:W-:Y:S04]  /*17b40*/  STSM.16.M88.4 [R100], R24 ;  /* 0x0000001864007844 */ /* 0x0007e80000000200 */
[----:B------:R-:W-:Y:S04]  /*17b50*/  STSM.16.M88.4 [R101], R28 ;  /* 0x0000001c65007844 */ /* 0x000fe80000000200 */
[----:B------:R-:W-:Y:S04]  /*17b60*/  STSM.16.M88.4 [R103], R32 ;  /* 0x0000002067007844 */ /* 0x000fe80000000200 */
[----:B------:R4:W-:Y:S01]  /*17b70*/  STSM.16.M88.4 [R102], R4 ;  /* 0x0000000466007844 */ /* 0x0009e20000000200 */
[----:B------:R-:W-:Y:S01]  /*17b80*/  BAR.SYNC.DEFER_BLOCKING 0x1, 0x100 ;  /* 0x0044000000007b1d */ /* 0x000fe20000010000 */
[----:B------:R-:W-:-:S04]  /*17b90*/  ISETP.NE.U32.AND P0, PT, RZ, UR6, PT ;  /* 0x00000006ff007c0c */ /* 0x000fc8000bf05070 */
[----:B------:R-:W-:Y:S02]  /*17ba0*/  ISETP.NE.AND.EX P0, PT, RZ, UR7, PT, P0 ;  /* 0x00000007ff007c0c */ /* 0x000fe4000bf05300 */
[----:B------:R-:W-:Y:S01]  /*17bb0*/  IADD3 R8, P1, R189, UR6, RZ ;  /* 0x00000006bd087c10 */ /* 0x000fe2000ff3e0ff */
[----:B---3--:R-:W-:-:S03]  /*17bc0*/  IMAD.MOV.U32 R100, RZ, RZ, RZ ;  /* 0x000000ffff647224 */ /* 0x008fc600078e00ff */
[----:B------:R-:W-:Y:S01]  /*17bd0*/  IADD3.X R9, R190, UR7, RZ, P1, !PT ;  /* 0x00000007be097c10 */ /* 0x000fe20008ffe4ff */
[----:B------:R-:W-:Y:S01]  /*17be0*/  IMAD.MOV.U32 R24, RZ, RZ, 0x9b8 ;  /* 0x000009b8ff187424 */ /* 0x000fe200078e00ff */
[----:B----4-:R-:W3:Y:S05]  /*17bf0*/  LDC R102, c[0x0][0xbe8] ;  /* 0x0002fa00ff667b82 */ /* 0x010eea0000000800 */
[----:B------:R-:W4:Y:S01]  /*17c00*/  @P0 LDG.E R100, desc[UR56][R8.64] ;  /* 0x0000003808640981 */ /* 0x000f22000c1e1900 */
[----:B------:R-:W-:-:S04]  /*17c10*/  ISETP.NE.U32.AND P1, PT, RZ, UR4, PT ;  /* 0x00000004ff007c0c */ /* 0x000fc8000bf25070 */
[----:B------:R-:W-:-:S13]  /*17c20*/  ISETP.NE.AND.EX P1, PT, RZ, UR5, PT, P1 ;  /* 0x00000005ff007c0c */ /* 0x000fda000bf25310 */
[----:B------:R-:W-:Y:S01]  /*17c30*/  @P1 IADD3 R4, P2, R189, UR4, RZ ;  /* 0x00000004bd041c10 */ /* 0x000fe2000ff5e0ff */
[----:B------:R-:W-:-:S03]  /*17c40*/  ULDC UR4, c[0x0][0xa88] ;  /* 0x0002a20000047ab9 */ /* 0x000fc60000000800 */
[----:B------:R-:W-:Y:S02]  /*17c50*/  @P1 IADD3.X R5, R190, UR5, RZ, P2, !PT ;  /* 0x00000005be051c10 */ /* 0x000fe400097fe4ff */
[C---:B------:R-:W-:Y:S02]  /*17c60*/  ISETP.NE.AND P2, PT, R187.reuse, RZ, PT ;  /* 0x000000ffbb00720c */ /* 0x040fe40003f45270 */
[----:B------:R-:W-:Y:S01]  /*17c70*/  MOV R101, UR4 ;  /* 0x0000000400657c02 */ /* 0x000fe20008000f00 */
[----:B------:R-:W-:Y:S02]  /*17c80*/  ULDC UR4, c[0x0][0xad4] ;  /* 0x0002b50000047ab9 */ /* 0x000fe40000000800 */
[----:B------:R-:W-:Y:S02]  /*17c90*/  SEL R187, R187, UR4, P2 ;  /* 0x00000004bbbb7c07 */ /* 0x000fe40009000000 */
[----:B---3--:R-:W-:Y:S01]  /*17ca0*/  ISETP.NE.AND P4, PT, R102, 0x1, PT ;  /* 0x000000016600780c */ /* 0x008fe20003f85270 */
[----:B------:R3:W5:Y:S01]  /*17cb0*/  @P1 LDG.E R101, desc[UR56][R4.64] ;  /* 0x0000003804651981 */ /* 0x000762000c1e1900 */
[----:B------:R-:W-:-:S04]  /*17cc0*/  ISETP.GT.AND P3, PT, R187, 0x1, PT ;  /* 0x00000001bb00780c */ /* 0x000fc80003f64270 */
[----:B------:R-:W-:-:S04]  /*17cd0*/  SEL R24, R24, 0x978, P3 ;  /* 0x0000097818187807 */ /* 0x000fc80001800000 */
[----:B------:R-:W1:Y:S08]  /*17ce0*/  LDC.64 R6, c[0x0][R24+0x220] ;  /* 0x0000880018067b82 */ /* 0x000e700000000a00 */
[----:B------:R-:W2:Y:S08]  /*17cf0*/  LDC.64 R10, c[0x0][R24+0x218] ;  /* 0x00008600180a7b82 */ /* 0x000eb00000000a00 */
[----:B------:R-:W2:Y:S01]  /*17d00*/  LDC.64 R12, c[0x0][R24+0x228] ;  /* 0x00008a00180c7b82 */ /* 0x000ea20000000a00 */
[----:B------:R-:W-:-:S07]  /*17d10*/  ISETP.NE.U32.AND P2, PT, RZ, UR6, PT ;  /* 0x00000006ff007c0c */ /* 0x000fce000bf45070 */
[----:B---3--:R3:W3:Y:S01]  /*17d20*/  LDC.64 R4, c[0x0][R24+0x210] ;  /* 0x0000840018047b82 */ /* 0x0086e20000000a00 */
[----:B------:R-:W-:-:S07]  /*17d30*/  ISETP.NE.AND.EX P2, PT, RZ, UR7, PT, P2 ;  /* 0x00000007ff007c0c */ /* 0x000fce000bf45320 */
[----:B------:R-:W3:Y:S01]  /*17d40*/  @P4 LDC R26, c[0x0][0xbec] ;  /* 0x0002fb00ff1a4b82 */ /* 0x000ee20000000800 */
[----:B------:R-:W-:-:S07]  /*17d50*/  SEL R188, R188, RZ, !P2 ;  /* 0x000000ffbcbc7207 */ /* 0x000fce0005000000 */
[----:B------:R-:W3:Y:S01]  /*17d60*/  @P4 LDC R33, c[0x0][0xbf0] ;  /* 0x0002fc00ff214b82 */ /* 0x000ee20000000800 */
[----:B------:R-:W-:Y:S01]  /*17d70*/  SEL R25, R216, RZ, !P2 ;  /* 0x000000ffd8197207 */ /* 0x000fe20005000000 */
[----:B-1----:R-:W-:-:S06]  /*17d80*/  IMAD R7, R7, R188, RZ ;  /* 0x000000bc07077224 */ /* 0x002fcc00078e02ff */
[----:B0-----:R-:W0:Y:S01]  /*17d90*/  @!P3 LDC R14, c[0x0][0xb50] ;  /* 0x0002d400ff0ebb82 */ /* 0x001e220000000800 */
[C---:B------:R-:W-:Y:S02]  /*17da0*/  IMAD R31, R6.reuse, R25, R7 ;  /* 0x00000019061f7224 */ /* 0x040fe400078e0207 */
[----:B------:R-:W-:-:S05]  /*17db0*/  IMAD.WIDE.U32 R6, R6, R188, RZ ;  /* 0x000000bc06067225 */ /* 0x000fca00078e00ff */
[----:B------:R-:W1:Y:S01]  /*17dc0*/  @!P3 LDC R15, c[0x0][0xb54] ;  /* 0x0002d500ff0fbb82 */ /* 0x000e620000000800 */
[-C--:B--2---:R-:W-:Y:S02]  /*17dd0*/  IMAD R29, R11, R162.reuse, RZ ;  /* 0x000000a20b1d7224 */ /* 0x084fe400078e02ff */
[----:B------:R-:W-:-:S04]  /*17de0*/  IMAD.WIDE.U32 R10, R10, R162, RZ ;  /* 0x000000a20a0a7225 */ /* 0x000fc800078e00ff */
[----:B------:R-:W-:Y:S01]  /*17df0*/  IMAD R25, R192, 0x80, R104 ;  /* 0x00000080c0197824 */ /* 0x000fe200078e0268 */
[----:B------:R-:W-:Y:S01]  /*17e00*/  SEL R27, R200, RZ, P3 ;  /* 0x000000ffc81b7207 */ /* 0x000fe20001800000 */
[----:B------:R-:W-:Y:S02]  /*17e10*/  IMAD.IADD R28, R11, 0x1, R29 ;  /* 0x000000010b1c7824 */ /* 0x000fe400078e021d */
[----:B------:R-:W-:Y:S02]  /*17e20*/  IMAD.IADD R11, R7, 0x1, R31 ;  /* 0x00000001070b7824 */ /* 0x000fe400078e021f */
[----:B------:R-:W-:Y:S02]  /*17e30*/  IMAD.MOV.U32 R7, RZ, RZ, R25 ;  /* 0x000000ffff077224 */ /* 0x000fe400078e0019 */
[-C--:B------:R-:W-:Y:S02]  /*17e40*/  IMAD R29, R13, R27.reuse, RZ ;  /* 0x0000001b0d1d7224 */ /* 0x080fe400078e02ff */
[----:B------:R-:W-:-:S04]  /*17e50*/  IMAD.WIDE.U32 R12, R12, R27, RZ ;  /* 0x0000001b0c0c7225 */ /* 0x000fc800078e00ff */
[----:B------:R-:W-:Y:S01]  /*17e60*/  IMAD.IADD R29, R13, 0x1, R29 ;  /* 0x000000010d1d7824 */ /* 0x000fe200078e021d */
[--C-:B----4-:R-:W-:Y:S01]  /*17e70*/  IADD3 R10, P2, P5, R6, R10, R100.reuse ;  /* 0x0000000a060a7210 */ /* 0x110fe20007d5e064 */
[----:B---3--:R-:W-:Y:S01]  /*17e80*/  @P4 IMAD.HI.U32 R6, R25, R26, RZ ;  /* 0x0000001a19064227 */ /* 0x008fe200078e00ff */
[----:B------:R-:W-:-:S04]  /*17e90*/  SHF.R.S32.HI R103, RZ, 0x1f, R100 ;  /* 0x0000001fff677819 */ /* 0x000fc80000011464 */
[----:B------:R-:W-:Y:S02]  /*17ea0*/  @P4 SHF.R.U32.HI R7, RZ, R33, R6 ;  /* 0x00000021ff074219 */ /* 0x000fe40000011606 */
[----:B------:R-:W-:-:S03]  /*17eb0*/  IADD3.X R11, R11, R28, R103, P2, P5 ;  /* 0x0000001c0b0b7210 */ /* 0x000fc600017ea467 */
[--C-:B------:R-:W-:Y:S01]  /*17ec0*/  IMAD.MOV R24, RZ, RZ, -R7.reuse ;  /* 0x000000ffff187224 */ /* 0x100fe200078e0a07 */
[----:B------:R-:W-:Y:S02]  /*17ed0*/  IADD3 R12, P2, P5, R7, R10, R12 ;  /* 0x0000000a070c7210 */ /* 0x000fe40007d5e00c */
[----:B------:R-:W-:Y:S01]  /*17ee0*/  SHF.R.S32.HI R6, RZ, 0x1f, R7 ;  /* 0x0000001fff067819 */ /* 0x000fe20000011407 */
[----:B------:R-:W-:-:S03]  /*17ef0*/  IMAD R7, R102, R24, R25 ;  /* 0x0000001866077224 */ /* 0x000fc600078e0219 */
[----:B------:R-:W-:Y:S01]  /*17f00*/  IADD3.X R13, R6, R11, R29, P2, P5 ;  /* 0x0000000b060d7210 */ /* 0x000fe200017ea41d */
[-C--:B------:R-:W-:Y:S01]  /*17f10*/  IMAD R5, R5, R7.reuse, RZ ;  /* 0x0000000705057224 */ /* 0x080fe200078e02ff */
[----:B------:R-:W-:Y:S01]  /*17f20*/  SHF.R.S32.HI R11, RZ, 0x1f, R7 ;  /* 0x0000001fff0b7819 */ /* 0x000fe20000011407 */
[----:B------:R-:W-:-:S04]  /*17f30*/  IMAD.WIDE.U32 R12, R4, R7, R12 ;  /* 0x00000007040c7225 */ /* 0x000fc800078e000c */
[----:B------:R-:W-:Y:S01]  /*17f40*/  IMAD R5, R4, R11, R5 ;  /* 0x0000000b04057224 */ /* 0x000fe200078e0205 */
[----:B0-----:R-:W-:-:S03]  /*17f50*/  LEA R14, P2, R12, R14, 0x2 ;  /* 0x0000000e0c0e7211 */ /* 0x001fc600078410ff */
[----:B------:R-:W-:-:S05]  /*17f60*/  IMAD.IADD R4, R13, 0x1, R5 ;  /* 0x000000010d047824 */ /* 0x000fca00078e0205 */
[----:B-1----:R-:W-:Y:S01]  /*17f70*/  LEA.HI.X R15, R12, R15, R4, 0x2, P2 ;  /* 0x0000000f0c0f7211 */ /* 0x002fe200010f1404 */
[----:B------:R-:W-:Y:S06]  /*17f80*/  @P1 BRA `(.L_x_648) ;  /* 0x0000000000101947 */ /* 0x000fec0003800000 */
[----:B------:R-:W-:Y:S05]  /*17f90*/  @!P0 BRA `(.L_x_648) ;  /* 0x00000000000c8947 */ /* 0x000fea0003800000 */
[----:B------:R-:W2:Y:S04]  /*17fa0*/  LDG.E R4, desc[UR56][R8.64] ;  /* 0x0000003808047981 */ /* 0x000ea8000c1e1900 */
[----:B-----5:R-:W2:Y:S02]  /*17fb0*/  LDG.E R101, desc[UR56][R8.64+0x4] ;  /* 0x0000043808657981 */ /* 0x020ea4000c1e1900 */
[----:B--2---:R-:W-:-:S07]  /*17fc0*/  IMAD.IADD R101, R101, 0x1, -R4 ;  /* 0x0000000165657824 */ /* 0x004fce00078e0a04 */
.L_x_648:
[----:B------:R-:W2:Y:S01]  /*17fd0*/  LDL R8, [R1+0x68] ;  /* 0x0000680001087983 */ /* 0x000ea20000100800 */
[----:B-----5:R-:W-:Y:S01]  /*17fe0*/  IMAD R101, R101, R102, RZ ;  /* 0x0000006665657224 */ /* 0x020fe200078e02ff */
[----:B------:R-:W-:Y:S02]  /*17ff0*/  LOP3.LUT P0, RZ, R220, 0x3, RZ, 0xc0, !PT ;  /* 0x00000003dcff7812 */ /* 0x000fe4000780c0ff */
[----:B------:R-:W-:Y:S04]  /*18000*/  SHFL.IDX PT, R4, R14, RZ, 0x1c1f ;  /* 0x001c1fff0e047589 */ /* 0x000fe800000e0000 */
[----:B------:R-:W0:Y:S04]  /*18010*/  SHFL.IDX PT, R5, R15, RZ, 0x1c1f ;  /* 0x001c1fff0f057589 */ /* 0x000e2800000e0000 */
[----:B------:R-:W-:Y:S04]  /*18020*/  SHFL.IDX PT, R6, R14, 0x1, 0x1c1f ;  /* 0x003c1f000e067f89 */ /* 0x000fe800000e0000 */
[----:B------:R-:W1:Y:S01]  /*18030*/  SHFL.IDX PT, R7, R15, 0x1, 0x1c1f ;  /* 0x003c1f000f077f89 */ /* 0x000e6200000e0000 */
[----:B--2---:R-:W-:-:S04]  /*18040*/  IMAD R8, R192, 0x80, R8 ;  /* 0x00000080c0087824 */ /* 0x004fc800078e0208 */
[C---:B------:R-:W-:Y:S01]  /*18050*/  VIADD R12, R8.reuse, 0x8 ;  /* 0x00000008080c7836 */ /* 0x040fe20000000000 */
[----:B------:R-:W-:-:S04]  /*18060*/  ISETP.GE.OR P1, PT, R8, R101, P0 ;  /* 0x000000650800720c */ /* 0x000fc80000726670 */
[----:B------:R-:W-:-:S09]  /*18070*/  ISETP.GE.OR P0, PT, R12, R101, P0 ;  /* 0x000000650c00720c */ /* 0x000fd20000706670 */
[----:B0-----:R0:W-:Y:S04]  /*18080*/  @!P1 ST.E desc[UR56][R4.64], R3 ;  /* 0x0000000304009985 */ /* 0x0011e8000c101938 */
[----:B-1----:R0:W-:Y:S01]  /*18090*/  @!P0 ST.E desc[UR56][R6.64], R0 ;  /* 0x0000000006008985 */ /* 0x0021e2000c101938 */
[----:B------:R-:W-:Y:S05]  /*180a0*/  @P3 BRA `(.L_x_649) ;  /* 0x0000000800843947 */ /* 0x000fea0003800000 */
[----:B0-----:R-:W-:Y:S01]  /*180b0*/  LEA R3, R217, R184, 0x6 ;  /* 0x000000b8d9037211 */ /* 0x001fe200078e30ff */
[----:B------:R-:W0:Y:S01]  /*180c0*/  @P4 LDC R47, c[0x0][0xbec] ;  /* 0x0002fb00ff2f4b82 */ /* 0x000e220000000800 */
[----:B------:R-:W-:-:S03]  /*180d0*/  ULDC.64 UR4, c[0x0][0xaa0] ;  /* 0x0002a80000047ab9 */ /* 0x000fc60000000a00 */
[----:B------:R-:W-:-:S04]  /*180e0*/  IMAD.WIDE R72, R3, 0x2, R72 ;  /* 0x0000000203487825 */ /* 0x000fc800078e0248 */
[----:B------:R-:W1:Y:S01]  /*180f0*/  @P4 LDC R49, c[0x0][0xbf0] ;  /* 0x0002fc00ff314b82 */ /* 0x000e620000000800 */
[C---:B------:R-:W-:Y:S01]  /*18100*/  IADD3 R9, P6, R72.reuse, 0x1000, RZ ;  /* 0x0000100048097810 */ /* 0x040fe20007fde0ff */
[----:B------:R-:W-:Y:S01]  /*18110*/  IMAD R103, R103, UR4, RZ ;  /* 0x0000000467677c24 */ /* 0x000fe2000f8e02ff */
[----:B------:R-:W-:Y:S02]  /*18120*/  IADD3 R13, P5, R72, 0x2000, RZ ;  /* 0x00002000480d7810 */ /* 0x000fe40007fbe0ff */
[----:B------:R-:W-:Y:S01]  /*18130*/  LOP3.LUT R8, R9, 0x380, RZ, 0xc0, !PT ;  /* 0x0000038009087812 */ /* 0x000fe200078ec0ff */
[----:B------:R-:W-:Y:S01]  /*18140*/  IMAD R103, R100, UR5, R103 ;  /* 0x0000000564677c24 */ /* 0x000fe2000f8e0267 */
[----:B------:R-:W-:Y:S02]  /*18150*/  IADD3 R25, P3, R72, 0x3000, RZ ;  /* 0x0000300048197810 */ /* 0x000fe40007f7e0ff */
[----:B------:R-:W-:Y:S01]  /*18160*/  SHF.R.U64 R8, R8, 0x3, RZ ;  /* 0x0000000308087819 */ /* 0x000fe200000012ff */
[----:B------:R-:W-:Y:S01]  /*18170*/  IMAD.WIDE.U32 R20, R100, UR4, RZ ;  /* 0x0000000464147c25 */ /* 0x000fe2000f8e00ff */
[----:B------:R-:W-:Y:S01]  /*18180*/  ULDC.64 UR4, c[0x0][0xae8] ;  /* 0x0002ba0000047ab9 */ /* 0x000fe20000000a00 */
[----:B------:R-:W-:-:S02]  /*18190*/  IADD3 R29, P2, R72, 0x4000, RZ ;  /* 0x00004000481d7810 */ /* 0x000fc40007f5e0ff */
[----:B------:R-:W-:Y:S01]  /*181a0*/  LOP3.LUT R8, R8, R9, RZ, 0x3c, !PT ;  /* 0x0000000908087212 */ /* 0x000fe200078e3cff */
[----:B------:R-:W-:Y:S01]  /*181b0*/  IMAD.X R9, RZ, RZ, R73, P6 ;  /* 0x000000ffff097224 */ /* 0x000fe200030e0649 */
[C---:B------:R-:W-:Y:S01]  /*181c0*/  IADD3 R3, P6, R72.reuse, 0x7000, RZ ;  /* 0x0000700048037810 */ /* 0x040fe20007fde0ff */
[----:B------:R-:W-:Y:S01]  /*181d0*/  IMAD.IADD R21, R21, 0x1, R103 ;  /* 0x0000000115157824 */ /* 0x000fe200078e0267 */
[----:B------:R-:W-:Y:S02]  /*181e0*/  IADD3 R33, P1, R72, 0x5000, RZ ;  /* 0x0000500048217810 */ /* 0x000fe40007f3e0ff */
[----:B------:R-:W-:Y:S01]  /*181f0*/  LOP3.LUT R0, R3, 0x380, RZ, 0xc0, !PT ;  /* 0x0000038003007812 */ /* 0x000fe200078ec0ff */
[----:B------:R-:W-:Y:S01]  /*18200*/  IMAD.WIDE.U32 R20, R162, UR4, R20 ;  /* 0x00000004a2147c25 */ /* 0x000fe2000f8e0014 */
[----:B------:R-:W-:Y:S01]  /*18210*/  IADD3 R37, P0, R72, 0x6000, RZ ;  /* 0x0000600048257810 */ /* 0x000fe20007f1e0ff */
[----:B------:R-:W5:Y:S01]  /*18220*/  LD.E.128 R8, desc[UR56][R8.64] ;  /* 0x0000003808087980 */ /* 0x000f62000c101d00 */
[----:B------:R-:W-:-:S02]  /*18230*/  SHF.R.U64 R0, R0, 0x3, RZ ;  /* 0x0000000300007819 */ /* 0x000fc400000012ff */
[----:B------:R-:W-:Y:S01]  /*18240*/  SHF.R.S32.HI R45, RZ, 0x1f, R188 ;  /* 0x0000001fff2d7819 */ /* 0x000fe200000114bc */
[----:B------:R-:W-:Y:S01]  /*18250*/  IMAD.X R41, RZ, RZ, R73, P6 ;  /* 0x000000ffff297224 */ /* 0x000fe200030e0649 */
[----:B------:R-:W-:Y:S01]  /*18260*/  LOP3.LUT R40, R0, R3, RZ, 0x3c, !PT ;  /* 0x0000000300287212 */ /* 0x000fe200078e3cff */
[----:B------:R-:W-:Y:S01]  /*18270*/  IMAD R3, R186, 0x20, R217 ;  /* 0x00000020ba037824 */ /* 0x000fe200078e02d9 */
[----:B------:R-:W-:Y:S01]  /*18280*/  LOP3.LUT R12, R13, 0x380, RZ, 0xc0, !PT ;  /* 0x000003800d0c7812 */ /* 0x000fe200078ec0ff */
[----:B------:R-:W-:Y:S01]  /*18290*/  IMAD R21, R162, UR5, R21 ;  /* 0x00000005a2157c24 */ /* 0x000fe2000f8e0215 */
[----:B------:R-:W-:Y:S01]  /*182a0*/  LOP3.LUT R24, R25, 0x380, RZ, 0xc0, !PT ;  /* 0x0000038019187812 */ /* 0x000fe200078ec0ff */
[----:B------:R-:W-:Y:S01]  /*182b0*/  IMAD R44, R192, 0x80, R3 ;  /* 0x00000080c02c7824 */ /* 0x000fe200078e0203 */
[----:B------:R-:W-:Y:S01]  /*182c0*/  LOP3.LUT R28, R29, 0x380, RZ, 0xc0, !PT ;  /* 0x000003801d1c7812 */ /* 0x000fe200078ec0ff */
[----:B------:R-:W-:Y:S01]  /*182d0*/  ULDC.64 UR4, c[0x0][0xaf0] ;  /* 0x0002bc0000047ab9 */ /* 0x000fe20000000a00 */
[----:B------:R-:W-:Y:S01]  /*182e0*/  LOP3.LUT R32, R33, 0x380, RZ, 0xc0, !PT ;  /* 0x0000038021207812 */ /* 0x000fe200078ec0ff */
[----:B0-----:R-:W-:Y:S01]  /*182f0*/  @P4 IMAD.HI.U32 R0, R44, R47, RZ ;  /* 0x0000002f2c004227 */ /* 0x001fe200078e00ff */
[----:B------:R-:W-:Y:S01]  /*18300*/  LOP3.LUT R36, R37, 0x380, RZ, 0xc0, !PT ;  /* 0x0000038025247812 */ /* 0x000fe200078ec0ff */
[----:B------:R-:W5:Y:S01]  /*18310*/  LD.E.128 R40, desc[UR56][R40.64] ;  /* 0x0000003828287980 */ /* 0x000f62000c101d00 */
[----:B------:R-:W-:Y:S01]  /*18320*/  LOP3.LUT R5, R72, 0x380, RZ, 0xc0, !PT ;  /* 0x0000038048057812 */ /* 0x000fe200078ec0ff */
[----:B------:R-:W-:Y:S01]  /*18330*/  IMAD.MOV.U32 R3, RZ, RZ, R44 ;  /* 0x000000ffff037224 */ /* 0x000fe200078e002c */
[----:B------:R-:W-:Y:S01]  /*18340*/  SHF.R.U64 R12, R12, 0x3, RZ ;  /* 0x000000030c0c7819 */ /* 0x000fe200000012ff */
[----:B------:R-:W-:Y:S01]  /*18350*/  IMAD R45, R45, UR4, RZ ;  /* 0x000000042d2d7c24 */ /* 0x000fe2000f8e02ff */
[----:B------:R-:W-:-:S02]  /*18360*/  SHF.R.U64 R24, R24, 0x3, RZ ;  /* 0x0000000318187819 */ /* 0x000fc400000012ff */
[----:B------:R-:W-:Y:S02]  /*18370*/  SHF.R.U64 R28, R28, 0x3, RZ ;  /* 0x000000031c1c7819 */ /* 0x000fe400000012ff */
[----:B------:R-:W-:Y:S02]  /*18380*/  SHF.R.U64 R32, R32, 0x3, RZ ;  /* 0x0000000320207819 */ /* 0x000fe400000012ff */
[----:B------:R-:W-:Y:S02]  /*18390*/  SHF.R.U64 R36, R36, 0x3, RZ ;  /* 0x0000000324247819 */ /* 0x000fe400000012ff */
[----:B-1----:R-:W-:Y:S02]  /*183a0*/  @P4 SHF.R.U32.HI R3, RZ, R49, R0 ;  /* 0x00000031ff034219 */ /* 0x002fe40000011600 */
[----:B------:R-:W-:Y:S01]  /*183b0*/  SHF.R.U64 R5, R5, 0x3, RZ ;  /* 0x0000000305057819 */ /* 0x000fe200000012ff */
[----:B------:R-:W-:Y:S01]  /*183c0*/  IMAD R45, R188, UR5, R45 ;  /* 0x00000005bc2d7c24 */ /* 0x000fe2000f8e022d */
[----:B------:R-:W-:Y:S01]  /*183d0*/  LOP3.LUT R12, R12, R13, RZ, 0x3c, !PT ;  /* 0x0000000d0c0c7212 */ /* 0x000fe200078e3cff */
[----:B------:R-:W-:Y:S01]  /*183e0*/  IMAD.WIDE.U32 R20, R188, UR4, R20 ;  /* 0x00000004bc147c25 */ /* 0x000fe2000f8e0014 */
[----:B------:R-:W-:Y:S01]  /*183f0*/  LOP3.LUT R24, R24, R25, RZ, 0x3c, !PT ;  /* 0x0000001918187212 */ /* 0x000fe200078e3cff */
[----:B------:R-:W-:Y:S01]  /*18400*/  ULDC.64 UR4, c[0x0][0xae0] ;  /* 0x0002b80000047ab9 */ /* 0x000fe20000000a00 */
[----:B------:R-:W-:Y:S01]  /*18410*/  LOP3.LUT R28, R28, R29, RZ, 0x3c, !PT ;  /* 0x0000001d1c1c7212 */ /* 0x000fe200078e3cff */
[--C-:B------:R-:W-:Y:S01]  /*18420*/  IMAD.X R13, RZ, RZ, R73.reuse, P5 ;  /* 0x000000ffff0d7224 */ /* 0x100fe200028e0649 */
[----:B------:R-:W-:Y:S01]  /*18430*/  LOP3.LUT R32, R32, R33, RZ, 0x3c, !PT ;  /* 0x0000002120207212 */ /* 0x000fe200078e3cff */
[--C-:B------:R-:W-:Y:S01]  /*18440*/  IMAD.X R25, RZ, RZ, R73.reuse, P3 ;  /* 0x000000ffff197224 */ /* 0x100fe200018e0649 */
[----:B------:R-:W-:Y:S01]  /*18450*/  LOP3.LUT R36, R36, R37, RZ, 0x3c, !PT ;  /* 0x0000002524247212 */ /* 0x000fe200078e3cff */
[----:B------:R-:W-:Y:S01]  /*18460*/  IMAD.X R29, RZ, RZ, R73, P2 ;  /* 0x000000ffff1d7224 */ /* 0x000fe200010e0649 */
[----:B------:R-:W-:Y:S01]  /*18470*/  SHF.R.S32.HI R0, RZ, 0x1f, R3 ;  /* 0x0000001fff007819 */ /* 0x000fe20000011403 */
[--C-:B------:R-:W-:Y:S01]  /*18480*/  IMAD.X R33, RZ, RZ, R73.reuse, P1 ;  /* 0x000000ffff217224 */ /* 0x100fe200008e0649 */
[----:B------:R-:W-:Y:S01]  /*18490*/  IADD3 R47, -R3, RZ, RZ ;  /* 0x000000ff032f7210 */ /* 0x000fe20007ffe1ff */
[----:B------:R-:W-:Y:S01]  /*184a0*/  IMAD.X R37, RZ, RZ, R73, P0 ;  /* 0x000000ffff257224 */ /* 0x000fe200000e0649 */
[----:B------:R-:W-:Y:S01]  /*184b0*/  LOP3.LUT R72, R5, R72, RZ, 0x3c, !PT ;  /* 0x0000004805487212 */ /* 0x000fe200078e3cff */
[----:B------:R-:W-:Y:S01]  /*184c0*/  IMAD.IADD R21, R21, 0x1, R45 ;  /* 0x0000000115157824 */ /* 0x000fe200078e022d */
[----:B------:R-:W5:Y:S01]  /*184d0*/  LD.E.128 R12, desc[UR56][R12.64] ;  /* 0x000000380c0c7980 */ /* 0x000f62000c101d00 */
[----:B------:R-:W-:-:S02]  /*184e0*/  IMAD R0, R0, UR4, RZ ;  /* 0x0000000400007c24 */ /* 0x000fc4000f8e02ff */
[----:B------:R-:W-:Y:S01]  /*184f0*/  IMAD R45, R102, R47, R44 ;  /* 0x0000002f662d7224 */ /* 0x000fe200078e022c */
[----:B------:R0:W5:Y:S01]  /*18500*/  LD.E.128 R4, desc[UR56][R72.64] ;  /* 0x0000003848047980 */ /* 0x000162000c101d00 */
[----:B------:R-:W-:-:S03]  /*18510*/  IMAD R47, R3, UR5, R0 ;  /* 0x00000005032f7c24 */ /* 0x000fc6000f8e0200 */
[----:B------:R-:W5:Y:S01]  /*18520*/  LD.E.128 R24, desc[UR56][R24.64] ;  /* 0x0000003818187980 */ /* 0x000f62000c101d00 */
[----:B------:R-:W-:-:S03]  /*18530*/  SHF.R.S32.HI R0, RZ, 0x1f, R45 ;  /* 0x0000001fff007819 */ /* 0x000fc6000001142d */
[----:B------:R-:W5:Y:S04]  /*18540*/  LD.E.128 R28, desc[UR56][R28.64] ;  /* 0x000000381c1c7980 */ /* 0x000f68000c101d00 */
[----:B------:R-:W5:Y:S04]  /*18550*/  LD.E.128 R32, desc[UR56][R32.64] ;  /* 0x0000003820207980 */ /* 0x000f68000c101d00 */
[----:B------:R-:W5:Y:S01]  /*18560*/  LD.E.128 R36, desc[UR56][R36.64] ;  /* 0x0000003824247980 */ /* 0x000f62000c101d00 */
[----:B------:R-:W-:Y:S01]  /*18570*/  IMAD.WIDE.U32 R20, R3, UR4, R20 ;  /* 0x0000000403147c25 */ /* 0x000fe2000f8e0014 */
[----:B------:R-:W-:Y:S01]  /*18580*/  ULDC.64 UR4, c[0x0][0xad8] ;  /* 0x0002b60000047ab9 */ /* 0x000fe20000000a00 */
[----:B------:R-:W-:Y:S01]  /*18590*/  @!PT LDS RZ, [RZ] ;  /* 0x00000000fffff984 */ /* 0x000fe20000000800 */
[----:B------:R-:W-:Y:S01]  /*185a0*/  @!PT LDS RZ, [RZ] ;  /* 0x00000000fffff984 */ /* 0x000fe20000000800 */
[----:B------:R-:W-:Y:S01]  /*185b0*/  @!PT LDS RZ, [RZ] ;  /* 0x00000000fffff984 */ /* 0x000fe20000000800 */
[----:B------:R-:W-:Y:S01]  /*185c0*/  @!PT LDS RZ, [RZ] ;  /* 0x00000000fffff984 */ /* 0x000fe20000000800 */
[----:B------:R1:W-:Y:S06]  /*185d0*/  MEMBAR.ALL.CTA ;  /* 0x0000000000007992 */ /* 0x0003ec0000008000 */
[----:B-1----:R-:W1:Y:S01]  /*185e0*/  FENCE.VIEW.ASYNC.S ;  /* 0x00000000000073c6 */ /* 0x002e620000000000 */
[----:B------:R-:W-:-:S02]  /*185f0*/  IMAD R48, R192, 0x80, R217 ;  /* 0x00000080c0307824 */ /* 0x000fc400078e02d9 */
[----:B------:R-:W-:Y:S02]  /*18600*/  IMAD.IADD R21, R21, 0x1, R47 ;  /* 0x0000000115157824 */ /* 0x000fe400078e022f */
[----:B------:R-:W-:Y:S02]  /*18610*/  IMAD R44, R0, UR4, RZ ;  /* 0x00000004002c7c24 */ /* 0x000fe4000f8e02ff */
[----:B------:R-:W-:Y:S02]  /*18620*/  VIADD R0, R48, 0x20 ;  /* 0x0000002030007836 */ /* 0x000fe40000000000 */
[C---:B------:R-:W-:Y:S02]  /*18630*/  IMAD R3, R45.reuse, UR5, R44 ;  /* 0x000000052d037c24 */ /* 0x040fe4000f8e022c */
[----:B------:R-:W-:Y:S01]  /*18640*/  IMAD.WIDE.U32 R20, R45, UR4, R20 ;  /* 0x000000042d147c25 */ /* 0x000fe2000f8e0014 */
[-C--:B------:R-:W-:Y:S01]  /*18650*/  ISETP.GE.AND P0, PT, R0, R101.reuse, PT ;  /* 0x000000650000720c */ /* 0x080fe20003f06270 */
[----:B------:R-:W-:Y:S01]  /*18660*/  ULDC.64 UR4, c[0x0][0xa80] ;  /* 0x0002a00000047ab9 */ /* 0x000fe20000000a00 */
[----:B------:R-:W-:Y:S01]  /*18670*/  ISETP.GE.AND P2, PT, R48, R101, PT ;  /* 0x000000653000720c */ /* 0x000fe20003f46270 */
[----:B------:R-:W-:Y:S01]  /*18680*/  VIADD R0, R2, 0x2a820 ;  /* 0x0002a82002007836 */ /* 0x000fe20000000000 */
[----:B------:R-:W-:Y:S01]  /*18690*/  LEA R46, P3, R20, UR4, 0x1 ;  /* 0x00000004142e7c11 */ /* 0x000fe2000f8608ff */
[----:B------:R-:W-:-:S02]  /*186a0*/  IMAD.IADD R3, R21, 0x1, R3 ;  /* 0x0000000115037824 */ /* 0x000fc400078e0203 */
[----:B------:R-:W-:Y:S01]  /*186b0*/  VIADD R44, R48, 0x40 ;  /* 0x00000040302c7836 */ /* 0x000fe20000000000 */
[----:B------:R-:W-:Y:S02]  /*186c0*/  PRMT R0, RZ, 0x654, R0 ;  /* 0x00000654ff007816 */ /* 0x000fe40000000000 */
[----:B------:R-:W-:Y:S01]  /*186d0*/  LEA.HI.X R3, R20, UR5, R3, 0x1, P3 ;  /* 0x0000000514037c11 */ /* 0x000fe200098f0c03 */
[----:B------:R-:W-:Y:S01]  /*186e0*/  BSSY B1, `(.L_x_650) ;  /* 0x0000011000017945 */ /* 0x000fe20003800000 */
[----:B------:R-:W-:Y:S01]  /*186f0*/  ISETP.GE.AND P1, PT, R44, R101, PT ;  /* 0x000000652c00720c */ /* 0x000fe20003f26270 */
[----:B-1----:R1:W-:Y:S01]  /*18700*/  SYNCS.ARRIVE.TRANS64.RED.A1T0 RZ, [R0+URZ], RZ ;  /* 0x000000ff00ff79a7 */ /* 0x0023e2000810043f */
[----:B------:R0:W2:Y:S01]  /*18710*/  SHFL.IDX PT, R44, R46, RZ, 0x181f ;  /* 0x00181fff2e2c7589 */ /* 0x0000a200000e0000 */
[----:B------:R-:W-:Y:S02]  /*18720*/  SHF.R.S32.HI R104, RZ, 0x1f, R185 ;  /* 0x0000001fff687819 */ /* 0x000fe400000114b9 */
[----:B------:R-:W-:Y:S01]  /*18730*/  SHF.R.S32.HI R105, RZ, 0x1f, R184 ;  /* 0x0000001fff697819 */ /* 0x000fe200000114b8 */
[----:B-1----:R0:W1:Y:S01]  /*18740*/  SHFL.IDX PT, R0, R3, RZ, 0x181f ;  /* 0x00181fff03007589 */ /* 0x00206200000e0000 */
[----:B------:R-:W-:Y:S06]  /*18750*/  @P2 BRA `(.L_x_651) ;  /* 0x0000000000242947 */ /* 0x000fec0003800000 */
[----:B------:R-:W-:Y:S02]  /*18760*/  ULDC UR4, c[0x0][0xac8] ;  /* 0x0002b20000047ab9 */ /* 0x000fe40000000800 */
[----:B------:R-:W-:Y:S02]  /*18770*/  ISETP.GE.AND P2, PT, R184, UR4, PT ;  /* 0x00000004b8007c0c */ /* 0x000fe4000bf46270 */
[----:B------:R-:W-:-:S11]  /*18780*/  ISETP.GE.AND P3, PT, R185, UR4, PT ;  /* 0x00000004b9007c0c */ /* 0x000fd6000bf66270 */
[CC--:B--2---:R-:W-:Y:S02]  /*18790*/  @!P2 LEA R20, P4, R184.reuse, R44.reuse, 0x1 ;  /* 0x0000002cb814a211 */ /* 0x0c4fe400078808ff */
[C---:B------:R-:W-:Y:S02]  /*187a0*/  @!P3 LEA R44, P5, R185.reuse, R44, 0x1 ;  /* 0x0000002cb92cb211 */ /* 0x040fe400078a08ff */
[-C--:B-1----:R-:W-:Y:S02]  /*187b0*/  @!P2 LEA.HI.X R21, R184, R0.reuse, R105, 0x1, P4 ;  /* 0x00000000b815a211 */ /* 0x082fe400020f0c69 */
[----:B------:R-:W-:-:S03]  /*187c0*/  @!P3 LEA.HI.X R45, R185, R0, R104, 0x1, P5 ;  /* 0x00000000b92db211 */ /* 0x000fc600028f0c68 */
[----:B-----5:R3:W-:Y:S04]  /*187d0*/  @!P2 ST.E.128 desc[UR56][R20.64], R4 ;  /* 0x000000041400a985 */ /* 0x0207e8000c101d38 */
[----:B------:R3:W-:Y:S02]  /*187e0*/  @!P3 ST.E.128 desc[UR56][R44.64], R28 ;  /* 0x0000001c2c00b985 */ /* 0x0007e4000c101d38 */
.L_x_651:
[----:B------:R-:W-:Y:S05]  /*187f0*/  BSYNC B1 ;  /* 0x0000000000017941 */ /* 0x000fea0003800000 */
.L_x_650:
[----:B-1----:R1:W4:Y:S01]  /*18800*/  SHFL.IDX PT, R0, R3, 0x1, 0x181f ;  /* 0x00381f0003007f89 */ /* 0x00232200000e0000 */
[----:B------:R-:W-:Y:S03]  /*18810*/  BSSY B1, `(.L_x_652) ;  /* 0x000000c000017945 */ /* 0x000fe60003800000 */
[----:B---3-5:R1:W3:Y:S01]  /*18820*/  SHFL.IDX PT, R6, R46, 0x1, 0x181f ;  /* 0x00381f002e067f89 */ /* 0x0282e200000e0000 */
[----:B------:R-:W-:Y:S05]  /*18830*/  @P0 BRA `(.L_x_653) ;  /* 0x0000000000240947 */ /* 0x000fea0003800000 */
[----:B------:R-:W-:Y:S02]  /*18840*/  ULDC UR4, c[0x0][0xac8] ;  /* 0x0002b20000047ab9 */ /* 0x000fe40000000800 */
[----:B------:R-:W-:Y:S02]  /*18850*/  ISETP.GE.AND P3, PT, R184, UR4, PT ;  /* 0x00000004b8007c0c */ /* 0x000fe4000bf66270 */
[----:B------:R-:W-:-:S11]  /*18860*/  ISETP.GE.AND P4, PT, R185, UR4, PT ;  /* 0x00000004b9007c0c */ /* 0x000fd6000bf86270 */
[CC--:B---3--:R-:W-:Y:S02]  /*18870*/  @!P3 LEA R4, P0, R184.reuse, R6.reuse, 0x1 ;  /* 0x00000006b804b211 */ /* 0x0c8fe400078008ff */
[C---:B------:R-:W-:Y:S02]  /*18880*/  @!P4 LEA R6, P2, R185.reuse, R6, 0x1 ;  /* 0x00000006b906c211 */ /* 0x040fe400078408ff */
[-C--:B----4-:R-:W-:Y:S02]  /*18890*/  @!P3 LEA.HI.X R5, R184, R0.reuse, R105, 0x1, P0 ;  /* 0x00000000b805b211 */ /* 0x090fe400000f0c69 */
[----:B------:R-:W-:-:S03]  /*188a0*/  @!P4 LEA.HI.X R7, R185, R0, R104, 0x1, P2 ;  /* 0x00000000b907c211 */ /* 0x000fc600010f0c68 */
[----:B------:R3:W-:Y:S04]  /*188b0*/  @!P3 ST.E.128 desc[UR56][R4.64], R8 ;  /* 0x000000080400b985 */ /* 0x0007e8000c101d38 */
[----:B------:R3:W-:Y:S02]  /*188c0*/  @!P4 ST.E.128 desc[UR56][R6.64], R32 ;  /* 0x000000200600c985 */ /* 0x0007e4000c101d38 */
.L_x_653:
[----:B------:R-:W-:Y:S05]  /*188d0*/  BSYNC B1 ;  /* 0x0000000000017941 */ /* 0x000fea0003800000 */
.L_x_652:
[----:B----4-:R4:W0:Y:S01]  /*188e0*/  SHFL.IDX PT, R0, R3, 0x2, 0x181f ;  /* 0x00581f0003007f89 */ /* 0x01082200000e0000 */
[----:B------:R-:W-:Y:S03]  /*188f0*/  BSSY B1, `(.L_x_654) ;  /* 0x000000c000017945 */ /* 0x000fe60003800000 */
[----:B---3--:R4:W3:Y:S01]  /*18900*/  SHFL.IDX PT, R6, R46, 0x2, 0x181f ;  /* 0x00581f002e067f89 */ /* 0x0088e200000e0000 */
[----:B------:R-:W-:Y:S05]  /*18910*/  @P1 BRA `(.L_x_655) ;  /* 0x0000000000241947 */ /* 0x000fea0003800000 */
[----:B------:R-:W-:Y:S02]  /*18920*/  ULDC UR4, c[0x0][0xac8] ;  /* 0x0002b20000047ab9 */ /* 0x000fe40000000800 */
[----:B------:R-:W-:Y:S02]  /*18930*/  ISETP.GE.AND P2, PT, R184, UR4, PT ;  /* 0x00000004b8007c0c */ /* 0x000fe4000bf46270 */
[----:B------:R-:W-:-:S11]  /*18940*/  ISETP.GE.AND P3, PT, R185, UR4, PT ;  /* 0x00000004b9007c0c */ /* 0x000fd6000bf66270 */
[CC--:B---3--:R-:W-:Y:S02]  /*18950*/  @!P2 LEA R4, P0, R184.reuse, R6.reuse, 0x1 ;  /* 0x00000006b804a211 */ /* 0x0c8fe400078008ff */
[C---:B------:R-:W-:Y:S02]  /*18960*/  @!P3 LEA R6, P1, R185.reuse, R6, 0x1 ;  /* 0x00000006b906b211 */ /* 0x040fe400078208ff */
[-C--:B0-----:R-:W-:Y:S02]  /*18970*/  @!P2 LEA.HI.X R5, R184, R0.reuse, R105, 0x1, P0 ;  /* 0x00000000b805a211 */ /* 0x081fe400000f0c69 */
[----:B------:R-:W-:-:S03]  /*18980*/  @!P3 LEA.HI.X R7, R185, R0, R104, 0x1, P1 ;  /* 0x00000000b907b211 */ /* 0x000fc600008f0c68 */
[----:B------:R0:W-:Y:S04]  /*18990*/  @!P2 ST.E.128 desc[UR56][R4.64], R12 ;  /* 0x0000000c0400a985 */ /* 0x0001e8000c101d38 */
[----:B------:R0:W-:Y:S02]  /*189a0*/  @!P3 ST.E.128 desc[UR56][R6.64], R36 ;  /* 0x000000240600b985 */ /* 0x0001e4000c101d38 */
.L_x_655:
[----:B------:R-:W-:Y:S05]  /*189b0*/  BSYNC B1 ;  /* 0x0000000000017941 */ /* 0x000fea0003800000 */
.L_x_654:
[----:B0-----:R-:W-:Y:S01]  /*189c0*/  VIADD R0, R48, 0x60 ;  /* 0x0000006030007836 */ /* 0x001fe20000000000 */
[----:B-1--4-:R-:W0:Y:S04]  /*189d0*/  SHFL.IDX PT, R3, R3, 0x3, 0x181f ;  /* 0x00781f0003037f89 */ /* 0x012e2800000e0000 */
[----:B------:R-:W-:Y:S01]  /*189e0*/  ISETP.GE.AND P0, PT, R0, R101, PT ;  /* 0x000000650000720c */ /* 0x000fe20003f06270 */
[----:B------:R-:W1:-:S12]  /*189f0*/  SHFL.IDX PT, R46, R46, 0x3, 0x181f ;  /* 0x00781f002e2e7f89 */ /* 0x000e5800000e0000 */
[----:B------:R-:W-:Y:S05]  /*18a00*/  @P0 BRA `(.L_x_656) ;  /* 0x0000001800300947 */ /* 0x000fea0003800000 */
[----:B------:R-:W-:Y:S02]  /*18a10*/  ULDC UR4, c[0x0][0xac8] ;  /* 0x0002b20000047ab9 */ /* 0x000fe40000000800 */
[----:B------:R-:W-:-:S13]  /*18a20*/  ISETP.GE.AND P1, PT, R184, UR4, PT ;  /* 0x00000004b8007c0c */ /* 0x000fda000bf26270 */
[----:B-1----:R-:W-:-:S04]  /*18a30*/  @!P1 LEA R4, P0, R184, R46, 0x1 ;  /* 0x0000002eb8049211 */ /* 0x002fc800078008ff */
[----:B0-----:R-:W-:Y:S02]  /*18a40*/  @!P1 LEA.HI.X R5, R184, R3, R105, 0x1, P0 ;  /* 0x00000003b8059211 */ /* 0x001fe400000f0c69 */
[----:B------:R-:W-:-:S03]  /*18a50*/  ISETP.GE.AND P0, PT, R185, UR4, PT ;  /* 0x00000004b9007c0c */ /* 0x000fc6000bf06270 */
[----:B------:R0:W-:Y:S10]  /*18a60*/  @!P1 ST.E.128 desc[UR56][R4.64], R24 ;  /* 0x0000001804009985 */ /* 0x0001f4000c101d38 */
[----:B------:R-:W-:Y:S05]  /*18a70*/  @P0 BRA `(.L_x_656) ;  /* 0x0000001800140947 */ /* 0x000fea0003800000 */
[----:B0-----:R-:W-:-:S04]  /*18a80*/  LEA R4, P0, R185, R46, 0x1 ;  /* 0x0000002eb9047211 */ /* 0x001fc800078008ff */
[----:B------:R-:W-:-:S05]  /*18a90*/  LEA.HI.X R5, R185, R3, R104, 0x1, P0 ;  /* 0x00000003b9057211 */ /* 0x000fca00000f0c68 */
[----:B------:R0:W-:Y:S01]  /*18aa0*/  ST.E.128 desc[UR56][R4.64], R40 ;  /* 0x0000002804007985 */ /* 0x0001e2000c101d38 */
[----:B------:R-:W-:Y:S05]  /*18ab0*/  BRA `(.L_x_656) ;  /* 0x0000001800047947 */ /* 0x000fea0003800000 */
.L_x_649:
[----:B0-----:R-:W0:Y:S01]  /*18ac0*/  @P4 LDC R0, c[0x0][0xbec] ;  /* 0x0002fb00ff004b82 */ /* 0x001e220000000800 */
[----:B------:R-:W-:Y:S01]  /*18ad0*/  ULDC.64 UR4, c[0x0][0xb08] ;  /* 0x0002c20000047ab9 */ /* 0x000fe20000000a00 */
[----:B------:R-:W-:Y:S01]  /*18ae0*/  SHF.R.S32.HI R3, RZ, 0x1f, R188 ;  /* 0x0000001fff037819 */ /* 0x000fe200000114bc */
[----:B------:R-:W-:Y:S01]  /*18af0*/  IMAD R103, R103, UR4, RZ ;  /* 0x0000000467677c24 */ /* 0x000fe2000f8e02ff */
[----:B------:R-:W-:Y:S01]  /*18b00*/  ULDC.64 UR6, c[0x0][0xb30] ;  /* 0x0002cc0000067ab9 */ /* 0x000fe20000000a00 */
[----:B------:R-:W-:Y:S01]  /*18b10*/  IMAD.WIDE.U32 R4, R100, UR4, RZ ;  /* 0x0000000464047c25 */ /* 0x000fe2000f8e00ff */
[----:B------:R-:W-:Y:S01]  /*18b20*/  ISETP.GE.AND P0, PT, R8, R101, PT ;  /* 0x000000650800720c */ /* 0x000fe20003f06270 */
[----:B------:R-:W-:Y:S01]  /*18b30*/  BSSY B1, `(.L_x_657) ;  /* 0x0000079000017945 */ /* 0x000fe20003800000 */
[----:B------:R-:W1:Y:S01]  /*18b40*/  @P4 LDC R9, c[0x0][0xbf0] ;  /* 0x0002fc00ff094b82 */ /* 0x000e620000000800 */
[----:B------:R-:W-:Y:S01]  /*18b50*/  IMAD R103, R100, UR5, R103 ;  /* 0x0000000564677c24 */ /* 0x000fe2000f8e0267 */
[----:B------:R-:W-:Y:S01]  /*18b60*/  ULDC.64 UR4, c[0x0][0xb38] ;  /* 0x0002ce0000047ab9 */ /* 0x000fe20000000a00 */
[----:B------:R-:W-:Y:S01]  /*18b70*/  VIADD R6, R2, 0x2a820 ;  /* 0x0002a82002067836 */ /* 0x000fe20000000000 */
[----:B------:R-:W-:Y:S01]  /*18b80*/  SHF.R.S32.HI R26, RZ, 0x1f, R201 ;  /* 0x0000001fff1a7819 */ /* 0x000fe200000114c9 */
[----:B------:R-:W-:Y:S01]  /*18b90*/  IMAD.IADD R5, R5, 0x1, R103 ;  /* 0x0000000105057824 */ /* 0x000fe200078e0267 */
[----:B------:R-:W-:Y:S01]  /*18ba0*/  SHF.R.S32.HI R27, RZ, 0x1f, R202 ;  /* 0x0000001fff1b7819 */ /* 0x000fe200000114ca */
[----:B------:R-:W-:Y:S01]  /*18bb0*/  VIADD R13, R199, 0x8 ;  /* 0x00000008c70d7836 */ /* 0x000fe20000000000 */
[----:B------:R-:W-:Y:S01]  /*18bc0*/  PRMT R6, RZ, 0x654, R6 ;  /* 0x00000654ff067816 */ /* 0x000fe20000000006 */
[----:B------:R-:W-:Y:S01]  /*18bd0*/  IMAD.WIDE.U32 R4, R162, UR4, R4 ;  /* 0x00000004a2047c25 */ /* 0x000fe2000f8e0004 */
[----:B------:R-:W-:-:S02]  /*18be0*/  SHF.R.S32.HI R28, RZ, 0x1f, R203 ;  /* 0x0000001fff1c7819 */ /* 0x000fc400000114cb */
[----:B------:R2:W-:Y:S01]  /*18bf0*/  SYNCS.ARRIVE.TRANS64.RED.A1T0 RZ, [R6+URZ], RZ ;  /* 0x000000ff06ff79a7 */ /* 0x0005e2000810043f */
[----:B------:R-:W-:Y:S01]  /*18c00*/  IMAD R5, R162, UR5, R5 ;  /* 0x00000005a2057c24 */ /* 0x000fe2000f8e0205 */
[----:B------:R-:W-:Y:S01]  /*18c10*/  ULDC.64 UR4, c[0x0][0xb40] ;  /* 0x0002d00000047ab9 */ /* 0x000fe20000000a00 */
[----:B------:R-:W-:Y:S01]  /*18c20*/  VIADD R15, R199, 0x10 ;  /* 0x00000010c70f7836 */ /* 0x000fe20000000000 */
[----:B------:R-:W-:Y:S01]  /*18c30*/  SHF.R.S32.HI R14, RZ, 0x1f, R13 ;  /* 0x0000001fff0e7819 */ /* 0x000fe2000001140d */
[----:B------:R-:W-:Y:S01]  /*18c40*/  IMAD R3, R3, UR4, RZ ;  /* 0x0000000403037c24 */ /* 0x000fe2000f8e02ff */
[----:B------:R-:W-:Y:S01]  /*18c50*/  SHF.R.S32.HI R29, RZ, 0x1f, R204 ;  /* 0x0000001fff1d7819 */ /* 0x000fe200000114cc */
[----:B0-----:R-:W-:Y:S01]  /*18c60*/  @P4 IMAD.HI.U32 R0, R25, R0, RZ ;  /* 0x0000000019004227 */ /* 0x001fe200078e00ff */
[----:B------:R-:W-:Y:S02]  /*18c70*/  SHF.R.S32.HI R24, RZ, 0x1f, R15 ;  /* 0x0000001fff187819 */ /* 0x000fe4000001140f */
[----:B------:R-:W-:Y:S01]  /*18c80*/  SHF.R.S32.HI R30, RZ, 0x1f, R205 ;  /* 0x0000001fff1e7819 */ /* 0x000fe200000114cd */
[C---:B------:R-:W-:Y:S01]  /*18c90*/  IMAD R7, R188.reuse, UR5, R3 ;  /* 0x00000005bc077c24 */ /* 0x040fe2000f8e0203 */
[----:B------:R-:W-:Y:S01]  /*18ca0*/  SHF.R.S32.HI R31, RZ, 0x1f, R206 ;  /* 0x0000001fff1f7819 */ /* 0x000fe200000114ce */
[----:B------:R-:W-:Y:S01]  /*18cb0*/  IMAD.WIDE.U32 R4, R188, UR4, R4 ;  /* 0x00000004bc047c25 */ /* 0x000fe2000f8e0004 */
[----:B------:R-:W-:Y:S01]  /*18cc0*/  ULDC.64 UR4, c[0x0][0xb48] ;  /* 0x0002d20000047ab9 */ /* 0x000fe20000000a00 */
[----:B------:R-:W-:-:S02]  /*18cd0*/  SHF.R.S32.HI R32, RZ, 0x1f, R207 ;  /* 0x0000001fff207819 */ /* 0x000fc400000114cf */
[----:B------:R-:W-:Y:S01]  /*18ce0*/  IMAD.MOV.U32 R3, RZ, RZ, R25 ;  /* 0x000000ffff037224 */ /* 0x000fe200078e0019 */
[----:B-1----:R-:W-:Y:S01]  /*18cf0*/  @P4 SHF.R.U32.HI R3, RZ, R9, R0 ;  /* 0x00000009ff034219 */ /* 0x002fe20000011600 */
[----:B------:R-:W-:Y:S01]  /*18d00*/  IMAD.IADD R5, R5, 0x1, R7 ;  /* 0x0000000105057824 */ /* 0x000fe200078e0207 */
[----:B------:R-:W-:Y:S02]  /*18d10*/  SHF.R.S32.HI R33, RZ, 0x1f, R208 ;  /* 0x0000001fff217819 */ /* 0x000fe400000114d0 */
[C---:B------:R-:W-:Y:S01]  /*18d20*/  IADD3 R7, -R3.reuse, RZ, RZ ;  /* 0x000000ff03077210 */ /* 0x040fe20007ffe1ff */
[----:B------:R-:W-:Y:S01]  /*18d30*/  IMAD.WIDE.U32 R4, R200, UR4, R4 ;  /* 0x00000004c8047c25 */ /* 0x000fe2000f8e0004 */
[----:B------:R-:W-:Y:S02]  /*18d40*/  SHF.R.S32.HI R0, RZ, 0x1f, R3 ;  /* 0x0000001fff007819 */ /* 0x000fe40000011403 */
[----:B------:R-:W-:Y:S01]  /*18d50*/  SHF.R.S32.HI R34, RZ, 0x1f, R209 ;  /* 0x0000001fff227819 */ /* 0x000fe200000114d1 */
[----:B------:R-:W-:Y:S01]  /*18d60*/  IMAD R7, R102, R7, R25 ;  /* 0x0000000766077224 */ /* 0x000fe200078e0219 */
[----:B------:R-:W-:Y:S01]  /*18d70*/  SHF.R.S32.HI R35, RZ, 0x1f, R210 ;  /* 0x0000001fff237819 */ /* 0x000fe200000114d2 */
[----:B------:R-:W-:Y:S01]  /*18d80*/  IMAD R0, R0, UR6, RZ ;  /* 0x0000000600007c24 */ /* 0x000fe2000f8e02ff */
[----:B------:R-:W-:Y:S01]  /*18d90*/  SHF.R.S32.HI R72, RZ, 0x1f, R211 ;  /* 0x0000001fff487819 */ /* 0x000fe200000114d3 */
[----:B------:R-:W-:Y:S01]  /*18da0*/  IMAD R5, R200, UR5, R5 ;  /* 0x00000005c8057c24 */ /* 0x000fe2000f8e0205 */
[----:B------:R-:W-:Y:S01]  /*18db0*/  ULDC.64 UR4, c[0x0][0xb28] ;  /* 0x0002ca0000047ab9 */ /* 0x000fe20000000a00 */
[C---:B------:R-:W-:Y:S01]  /*18dc0*/  IMAD R9, R3.reuse, UR7, R0 ;  /* 0x0000000703097c24 */ /* 0x040fe2000f8e0200 */
[----:B------:R-:W-:Y:S01]  /*18dd0*/  SHF.R.S32.HI R0, RZ, 0x1f, R7 ;  /* 0x0000001fff007819 */ /* 0x000fe20000011407 */
[----:B------:R-:W-:Y:S01]  /*18de0*/  IMAD.WIDE.U32 R4, R3, UR6, R4 ;  /* 0x0000000603047c25 */ /* 0x000fe2000f8e0004 */
[----:B------:R-:W-:-:S02]  /*18df0*/  SHF.R.S32.HI R73, RZ, 0x1f, R212 ;  /* 0x0000001fff497819 */ /* 0x000fc400000114d4 */
[----:B------:R-:W-:Y:S01]  /*18e00*/  SHF.R.S32.HI R104, RZ, 0x1f, R213 ;  /* 0x0000001fff687819 */ /* 0x000fe200000114d5 */
[----:B------:R-:W-:Y:S02]  /*18e10*/  IMAD R0, R0, UR4, RZ ;  /* 0x0000000400007c24 */ /* 0x000fe4000f8e02ff */
[----:B------:R-:W-:Y:S02]  /*18e20*/  IMAD.IADD R5, R5, 0x1, R9 ;  /* 0x0000000105057824 */ /* 0x000fe400078e0209 */
[C---:B------:R-:W-:Y:S02]  /*18e30*/  IMAD R3, R7.reuse, UR5, R0 ;  /* 0x0000000507037c24 */ /* 0x040fe4000f8e0200 */
[----:B------:R-:W-:Y:S01]  /*18e40*/  IMAD.WIDE.U32 R4, R7, UR4, R4 ;  /* 0x0000000407047c25 */ /* 0x000fe2000f8e0004 */
[----:B------:R-:W-:-:S03]  /*18e50*/  ULDC.64 UR4, c[0x0][0xb00] ;  /* 0x0002c00000047ab9 */ /* 0x000fc60000000a00 */
[----:B------:R-:W-:Y:S01]  /*18e60*/  IMAD.IADD R3, R5, 0x1, R3 ;  /* 0x0000000105037824 */ /* 0x000fe200078e0203 */
[----:B------:R-:W-:-:S04]  /*18e70*/  LEA R0, P1, R4, UR4, 0x2 ;  /* 0x0000000404007c11 */ /* 0x000fc8000f8210ff */
[----:B------:R-:W-:Y:S02]  /*18e80*/  LEA.HI.X R3, R4, UR5, R3, 0x2, P1 ;  /* 0x0000000504037c11 */ /* 0x000fe400088f1403 */
[----:B------:R2:W0:Y:S04]  /*18e90*/  SHFL.IDX PT, R4, R0, RZ, 0x1c1f ;  /* 0x001c1fff00047589 */ /* 0x00042800000e0000 */
[----:B------:R2:W1:Y:S01]  /*18ea0*/  SHFL.IDX PT, R5, R3, RZ, 0x1c1f ;  /* 0x001c1fff03057589 */ /* 0x00046200000e0000 */
[----:B------:R-:W-:Y:S05]  /*18eb0*/  @P0 BRA `(.L_x_658) ;  /* 0x0000000400000947 */ /* 0x000fea0003800000 */
[----:B------:R-:W-:Y:S02]  /*18ec0*/  ULDC UR4, c[0x0][0xac8] ;  /* 0x0002b20000047ab9 */ /* 0x000fe40000000800 */
[----:B------:R-:W-:Y:S02]  /*18ed0*/  ISETP.GE.AND P3, PT, R199, UR4, PT ;  /* 0x00000004c7007c0c */ /* 0x000fe4000bf66270 */
[----:B------:R-:W-:Y:S02]  /*18ee0*/  ISETP.GE.AND P2, PT, R13, UR4, PT ;  /* 0x000000040d007c0c */ /* 0x000fe4000bf46270 */
[----:B------:R-:W-:Y:S02]  /*18ef0*/  ISETP.GE.AND P1, PT, R15, UR4, PT ;  /* 0x000000040f007c0c */ /* 0x000fe4000bf26270 */
[----:B------:R-:W-:Y:S02]  /*18f00*/  ISETP.GE.AND P0, PT, R213, UR4, PT ;  /* 0x00000004d5007c0c */ /* 0x000fe4000bf06270 */
[----:B------:R-:W-:-:S05]  /*18f10*/  ISETP.GE.AND P4, PT, R211, UR4, PT ;  /* 0x00000004d3007c0c */ /* 0x000fca000bf86270 */
[----:B012---:R-:W-:-:S04]  /*18f20*/  @!P3 IMAD.WIDE R6, R199, 0x4, R4 ;  /* 0x00000004c706b825 */ /* 0x007fc800078e0204 */
[CC--:B------:R-:W-:Y:S01]  /*18f30*/  @!P1 LEA R8, P5, R15.reuse, R4.reuse, 0x2 ;  /* 0x000000040f089211 */ /* 0x0c0fe200078a10ff */
[----:B------:R0:W-:Y:S01]  /*18f40*/  @!P3 ST.E.64 desc[UR56][R6.64], R20 ;  /* 0x000000140600b985 */ /* 0x0001e2000c101b38 */
[----:B------:R-:W-:Y:S02]  /*18f50*/  ISETP.GE.AND P3, PT, R212, UR4, PT ;  /* 0x00000004d4007c0c */ /* 0x000fe4000bf66270 */
[----:B------:R-:W-:Y:S02]  /*18f60*/  @!P1 LEA.HI.X R9, R15, R5, R24, 0x2, P5 ;  /* 0x000000050f099211 */ /* 0x000fe400028f1418 */
[----:B------:R-:W-:Y:S02]  /*18f70*/  ISETP.GE.AND P5, PT, R210, UR4, PT ;  /* 0x00000004d2007c0c */ /* 0x000fe4000bfa6270 */
[----:B0-----:R-:W-:-:S04]  /*18f80*/  @!P2 LEA R6, P6, R13, R4, 0x2 ;  /* 0x000000040d06a211 */ /* 0x001fc800078c10ff */
[----:B------:R-:W-:Y:S02]  /*18f90*/  @!P2 LEA.HI.X R7, R13, R5, R14, 0x2, P6 ;  /* 0x000000050d07a211 */ /* 0x000fe400030f140e */
[----:B------:R-:W-:-:S03]  /*18fa0*/  @!P0 LEA R10, P6, R213, R4, 0x2 ;  /* 0x00000004d50a8211 */ /* 0x000fc600078c10ff */
[----:B------:R0:W-:Y:S01]  /*18fb0*/  @!P2 ST.E.64 desc[UR56][R6.64], R88 ;  /* 0x000000580600a985 */ /* 0x0001e2000c101b38 */
[----:B------:R-:W-:Y:S02]  /*18fc0*/  @!P0 LEA.HI.X R11, R213, R5, R104, 0x2, P6 ;  /* 0x00000005d50b8211 */ /* 0x000fe400030f1468 */
[----:B------:R-:W-:Y:S01]  /*18fd0*/  ISETP.GE.AND P2, PT, R209, UR4, PT ;  /* 0x00000004d1007c0c */ /* 0x000fe2000bf46270 */
[----:B------:R1:W-:Y:S01]  /*18fe0*/  @!P1 ST.E.64 desc[UR56][R8.64], R90 ;  /* 0x0000005a08009985 */ /* 0x0003e2000c101b38 */
[----:B------:R-:W-:-:S03]  /*18ff0*/  ISETP.GE.AND P1, PT, R208, UR4, PT ;  /* 0x00000004d0007c0c */ /* 0x000fc6000bf26270 */
[----:B------:R2:W-:Y:S01]  /*19000*/  @!P0 ST.E.64 desc[UR56][R10.64], R36 ;  /* 0x000000240a008985 */ /* 0x0005e2000c101b38 */
[CC--:B0-----:R-:W-:Y:S02]  /*19010*/  @!P3 LEA R6, P6, R212.reuse, R4.reuse, 0x2 ;  /* 0x00000004d406b211 */ /* 0x0c1fe400078c10ff */
[CC--:B-1----:R-:W-:Y:S02]  /*19020*/  @!P4 LEA R8, P0, R211.reuse, R4.reuse, 0x2 ;  /* 0x00000004d308c211 */ /* 0x0c2fe400078010ff */
[-C--:B------:R-:W-:Y:S02]  /*19030*/  @!P3 LEA.HI.X R7, R212, R5.reuse, R73, 0x2, P6 ;  /* 0x00000005d407b211 */ /* 0x080fe400030f1449 */
[----:B------:R-:W-:Y:S02]  /*19040*/  @!P4 LEA.HI.X R9, R211, R5, R72, 0x2, P0 ;  /* 0x00000005d309c211 */ /* 0x000fe400000f1448 */
[----:B------:R-:W-:Y:S01]  /*19050*/  ISETP.GE.AND P0, PT, R207, UR4, PT ;  /* 0x00000004cf007c0c */ /* 0x000fe2000bf06270 */
[----:B------:R0:W-:Y:S01]  /*19060*/  @!P3 ST.E.64 desc[UR56][R6.64], R40 ;  /* 0x000000280600b985 */ /* 0x0001e2000c101b38 */
[----:B--2---:R-:W-:-:S02]  /*19070*/  @!P5 LEA R10, P6, R210, R4, 0x2 ;  /* 0x00000004d20ad211 */ /* 0x004fc400078c10ff */
[----:B------:R-:W-:Y:S01]  /*19080*/  ISETP.GE.AND P3, PT, R206, UR4, PT ;  /* 0x00000004ce007c0c */ /* 0x000fe2000bf66270 */
[----:B------:R1:W-:Y:S01]  /*19090*/  @!P4 ST.E.64 desc[UR56][R8.64], R44 ;  /* 0x0000002c0800c985 */ /* 0x0003e2000c101b38 */
[----:B------:R-:W-:-:S05]  /*190a0*/  @!P5 LEA.HI.X R11, R210, R5, R35, 0x2, P6 ;  /* 0x00000005d20bd211 */ /* 0x000fca00030f1423 */
[----:B------:R2:W-:Y:S01]  /*190b0*/  @!P5 ST.E.64 desc[UR56][R10.64], R48 ;  /* 0x000000300a00d985 */ /* 0x0005e2000c101b38 */
[CC--:B0-----:R-:W-:Y:S02]  /*190c0*/  @!P2 LEA R6, P4, R209.reuse, R4.reuse, 0x2 ;  /* 0x00000004d106a211 */ /* 0x0c1fe400078810ff */
[CC--:B-1----:R-:W-:Y:S02]  /*190d0*/  @!P1 LEA R8, P5, R208.reuse, R4.reuse, 0x2 ;  /* 0x00000004d0089211 */ /* 0x0c2fe400078a10ff */
[-C--:B------:R-:W-:Y:S02]  /*190e0*/  @!P2 LEA.HI.X R7, R209, R5.reuse, R34, 0x2, P4 ;  /* 0x00000005d107a211 */ /* 0x080fe400020f1422 */
[----:B------:R-:W-:Y:S02]  /*190f0*/  ISETP.GE.AND P4, PT, R205, UR4, PT ;  /* 0x00000004cd007c0c */ /* 0x000fe4000bf86270 */
[----:B--2---:R-:W-:Y:S01]  /*19100*/  @!P0 LEA R10, P6, R207, R4, 0x2 ;  /* 0x00000004cf0a8211 */ /* 0x004fe200078c10ff */
[----:B------:R0:W-:Y:S01]  /*19110*/  @!P2 ST.E.64 desc[UR56][R6.64], R52 ;  /* 0x000000340600a985 */ /* 0x0001e2000c101b38 */
[----:B------:R-:W-:-:S02]  /*19120*/  @!P1 LEA.HI.X R9, R208, R5, R33, 0x2, P5 ;  /* 0x00000005d0099211 */ /* 0x000fc400028f1421 */
[----:B------:R-:W-:Y:S02]  /*19130*/  @!P0 LEA.HI.X R11, R207, R5, R32, 0x2, P6 ;  /* 0x00000005cf0b8211 */ /* 0x000fe400030f1420 */
[----:B------:R-:W-:Y:S01]  /*19140*/  ISETP.GE.AND P2, PT, R204, UR4, PT ;  /* 0x00000004cc007c0c */ /* 0x000fe2000bf46270 */
[----:B------:R1:W-:Y:S01]  /*19150*/  @!P1 ST.E.64 desc[UR56][R8.64], R56 ;  /* 0x0000003808009985 */ /* 0x0003e2000c101b38 */
[----:B------:R-:W-:-:S03]  /*19160*/  ISETP.GE.AND P1, PT, R203, UR4, PT ;  /* 0x00000004cb007c0c */ /* 0x000fc6000bf26270 */
[----:B------:R2:W-:Y:S01]  /*19170*/  @!P0 ST.E.64 desc[UR56][R10.64], R60 ;  /* 0x0000003c0a008985 */ /* 0x0005e2000c101b38 */
[----:B------:R-:W-:Y:S02]  /*19180*/  ISETP.GE.AND P0, PT, R202, UR4, PT ;  /* 0x00000004ca007c0c */ /* 0x000fe4000bf06270 */
[----:B0-----:R-:W-:-:S04]  /*19190*/  @!P3 LEA R6, P5, R206, R4, 0x2 ;  /* 0x00000004ce06b211 */ /* 0x001fc800078a10ff */
[-C--:B------:R-:W-:Y:S02]  /*191a0*/  @!P3 LEA.HI.X R7, R206, R5.reuse, R31, 0x2, P5 ;  /* 0x00000005ce07b211 */ /* 0x080fe400028f141f */
[----:B------:R-:W-:Y:S02]  /*191b0*/  ISETP.GE.AND P5, PT, R201, UR4, PT ;  /* 0x00000004c9007c0c */ /* 0x000fe4000bfa6270 */
[CC--:B-1----:R-:W-:Y:S01]  /*191c0*/  @!P4 LEA R8, P6, R205.reuse, R4.reuse, 0x2 ;  /* 0x00000004cd08c211 */ /* 0x0c2fe200078c10ff */
[----:B------:R0:W-:Y:S03]  /*191d0*/  @!P3 ST.E.64 desc[UR56][R6.64], R64 ;  /* 0x000000400600b985 */ /* 0x0001e6000c101b38 */
[----:B------:R-:W-:Y:S02]  /*191e0*/  @!P4 LEA.HI.X R9, R205, R5, R30, 0x2, P6 ;  /* 0x00000005cd09c211 */ /* 0x000fe400030f141e */
[----:B--2---:R-:W-:-:S03]  /*191f0*/  @!P1 LEA R10, P6, R203, R4, 0x2 ;  /* 0x00000004cb0a9211 */ /* 0x004fc600078c10ff */
[----:B------:R1:W-:Y:S01]  /*19200*/  @!P4 ST.E.64 desc[UR56][R8.64], R68 ;  /* 0x000000440800c985 */ /* 0x0003e2000c101b38 */
[----:B------:R-:W-:Y:S02]  /*19210*/  @!P1 LEA.HI.X R11, R203, R5, R28, 0x2, P6 ;  /* 0x00000005cb0b9211 */ /* 0x000fe400030f141c */
[----:B0-----:R-:W-:-:S04]  /*19220*/  @!P2 LEA R6, P3, R204, R4, 0x2 ;  /* 0x00000004cc06a211 */ /* 0x001fc800078610ff */
[----:B------:R-:W-:Y:S02]  /*19230*/  @!P2 LEA.HI.X R7, R204, R5, R29, 0x2, P3 ;  /* 0x00000005cc07a211 */ /* 0x000fe400018f141d */
[----:B-1----:R-:W-:-:S03]  /*19240*/  @!P0 LEA R8, P4, R202, R4, 0x2 ;  /* 0x00000004ca088211 */ /* 0x002fc600078810ff */
[----:B------:R3:W-:Y:S01]  /*19250*/  @!P2 ST.E.64 desc[UR56][R6.64], R92 ;  /* 0x0000005c0600a985 */ /* 0x0007e2000c101b38 */
[C---:B------:R-:W-:Y:S02]  /*19260*/  @!P5 LEA R4, P3, R201.reuse, R4, 0x2 ;  /* 0x00000004c904d211 */ /* 0x040fe400078610ff */
[-C--:B------:R-:W-:Y:S01]  /*19270*/  @!P0 LEA.HI.X R9, R202, R5.reuse, R27, 0x2, P4 ;  /* 0x00000005ca098211 */ /* 0x080fe200020f141b */
[----:B------:R3:W-:Y:S01]  /*19280*/  @!P1 ST.E.64 desc[UR56][R10.64], R76 ;  /* 0x0000004c0a009985 */ /* 0x0007e2000c101b38 */
[----:B------:R-:W-:-:S03]  /*19290*/  @!P5 LEA.HI.X R5, R201, R5, R26, 0x2, P3 ;  /* 0x00000005c905d211 */ /* 0x000fc600018f141a */
[----:B------:R3:W-:Y:S04]  /*192a0*/  @!P0 ST.E.64 desc[UR56][R8.64], R80 ;  /* 0x0000005008008985 */ /* 0x0007e8000c101b38 */
[----:B------:R3:W-:Y:S02]  /*192b0*/  @!P5 ST.E.64 desc[UR56][R4.64], R84 ;  /* 0x000000540400d985 */ /* 0x0007e4000c101b38 */
.L_x_658:
[----:B------:R-:W-:Y:S05]  /*192c0*/  BSYNC B1 ;  /* 0x0000000000017941 */ /* 0x000fea0003800000 */
.L_x_657:
[----:B------:R-:W-:Y:S01]  /*192d0*/  ISETP.GE.AND P0, PT, R12, R101, PT ;  /* 0x000000650c00720c */ /* 0x000fe20003f06270 */
[----:B-1-3--:R1:W3:Y:S04]  /*192e0*/  SHFL.IDX PT, R5, R3, 0x1, 0x1c1f ;  /* 0x003c1f0003057f89 */ /* 0x00a2e800000e0000 */
[----:B0-----:R1:W0:Y:S08]  /*192f0*/  SHFL.IDX PT, R4, R0, 0x1, 0x1c1f ;  /* 0x003c1f0000047f89 */ /* 0x00123000000e0000 */
[----:B-1----:R-:W-:Y:S05]  /*19300*/  @P0 BRA `(.L_x_656) ;  /* 0x0000000c00f00947 */ /* 0x002fea0003800000 */
[----:B------:R-:W-:Y:S02]  /*19310*/  ULDC UR4, c[0x0][0xac8] ;  /* 0x0002b20000047ab9 */ /* 0x000fe40000000800 */
[----:B------:R-:W-:Y:S02]  /*19320*/  ISETP.GE.AND P1, PT, R13, UR4, PT ;  /* 0x000000040d007c0c */ /* 0x000fe4000bf26270 */
[----:B------:R-:W-:Y:S02]  /*19330*/  ISETP.GE.AND P0, PT, R15, UR4, PT ;  /* 0x000000040f007c0c */ /* 0x000fe4000bf06270 */
[----:B------:R-:W-:Y:S02]  /*19340*/  ISETP.GE.AND P2, PT, R199, UR4, PT ;  /* 0x00000004c7007c0c */ /* 0x000fe4000bf46270 */
[----:B------:R-:W-:Y:S02]  /*19350*/  ISETP.GE.AND P4, PT, R212, UR4, PT ;  /* 0x00000004d4007c0c */ /* 0x000fe4000bf86270 */
[----:B------:R-:W-:-:S05]  /*19360*/  ISETP.GE.AND P3, PT, R213, UR4, PT ;  /* 0x00000004d5007c0c */ /* 0x000fca000bf66270 */
[-C--:B0-2---:R-:W-:Y:S02]  /*19370*/  @!P1 LEA R6, P5, R13, R4.reuse, 0x2 ;  /* 0x000000040d069211 */ /* 0x085fe400078a10ff */
[-C--:B------:R-:W-:Y:S02]  /*19380*/  @!P0 LEA R8, P6, R15, R4.reuse, 0x2 ;  /* 0x000000040f088211 */ /* 0x080fe400078c10ff */
[-C--:B---3--:R-:W-:Y:S01]  /*19390*/  @!P1 LEA.HI.X R7, R13, R5.reuse, R14, 0x2, P5 ;  /* 0x000000050d079211 */ /* 0x088fe200028f140e */
[----:B------:R-:W-:Y:S01]  /*193a0*/  @!P2 IMAD.WIDE R10, R199, 0x4, R4 ;  /* 0x00000004c70aa825 */ /* 0x000fe200078e0204 */
[----:B------:R-:W-:Y:S02]  /*193b0*/  ISETP.GE.AND P5, PT, R211, UR4, PT ;  /* 0x00000004d3007c0c */ /* 0x000fe4000bfa6270 */
[----:B------:R-:W-:Y:S02]  /*193c0*/  @!P0 LEA.HI.X R9, R15, R5, R24, 0x2, P6 ;  /* 0x000000050f098211 */ /* 0x000fe400030f1418 */
[----:B------:R-:W-:Y:S01]  /*193d0*/  @!P2 ST.E.64 desc[UR56][R10.64], R94 ;  /* 0x0000005e0a00a985 */ /* 0x000fe2000c101b38 */
[----:B------:R-:W-:-:S02]  /*193e0*/  @!P4 LEA R14, P2, R212, R4, 0x2 ;  /* 0x00000004d40ec211 */ /* 0x000fc400078410ff */
[----:B------:R-:W-:Y:S01]  /*193f0*/  @!P3 LEA R12, P6, R213, R4, 0x2 ;  /* 0x00000004d50cb211 */ /* 0x000fe200078c10ff */
[----:B------:R0:W-:Y:S01]  /*19400*/  @!P1 ST.E.64 desc[UR56][R6.64], R96 ;  /* 0x0000006006009985 */ /* 0x0001e2000c101b38 */
        /* <DEDUP_REMOVED lines=12> */
[-C--:B------:R-:W-:Y:S01]  /*194d0*/  @!P2 LEA R10, P6, R208, R4.reuse, 0x2 ;  /* 0x00000004d00aa211 */ /* 0x080fe200078c10ff */
[----:B------:R-:W-:Y:S01]  /*194e0*/  @!P5 ST.E.64 desc[UR56][R20.64], R46 ;  /* 0x0000002e1400d985 */ /* 0x000fe2000c101b38 */
[----:B-1----:R-:W-:Y:S02]  /*194f0*/  @!P1 LEA R8, P5, R209, R4, 0x2 ;  /* 0x00000004d1089211 */ /* 0x002fe400078a10ff */
[----:B------:R-:W-:-:S02]  /*19500*/  @!P0 LEA.HI.X R7, R210, R5, R35, 0x2, P4 ;  /* 0x00000005d2078211 */ /* 0x000fc400020f1423 */
[-C--:B------:R-:W-:Y:S02]  /*19510*/  @!P1 LEA.HI.X R9, R209, R5.reuse, R34, 0x2, P5 ;  /* 0x00000005d1099211 */ /* 0x080fe400028f1422 */
[----:B------:R-:W-:Y:S01]  /*19520*/  ISETP.GE.AND P4, PT, R206, UR4, PT ;  /* 0x00000004ce007c0c */ /* 0x000fe2000bf86270 */
[----:B------:R-:W-:Y:S01]  /*19530*/  @!P0 ST.E.64 desc[UR56][R6.64], R50 ;  /* 0x0000003206008985 */ /* 0x000fe2000c101b38 */
[----:B------:R-:W-:Y:S02]  /*19540*/  @!P2 LEA.HI.X R11, R208, R5, R33, 0x2, P6 ;  /* 0x00000005d00ba211 */ /* 0x000fe400030f1421 */
[----:B--2---:R-:W-:Y:S01]  /*19550*/  @!P3 LEA R12, P5, R207, R4, 0x2 ;  /* 0x00000004cf0cb211 */ /* 0x004fe200078a10ff */
[----:B------:R0:W-:Y:S01]  /*19560*/  @!P1 ST.E.64 desc[UR56][R8.64], R54 ;  /* 0x0000003608009985 */ /* 0x0001e2000c101b38 */
[----:B------:R-:W-:Y:S02]  /*19570*/  ISETP.GE.AND P1, PT, R204, UR4, PT ;  /* 0x00000004cc007c0c */ /* 0x000fe4000bf26270 */
[----:B------:R-:W-:Y:S01]  /*19580*/  ISETP.GE.AND P0, PT, R203, UR4, PT ;  /* 0x00000004cb007c0c */ /* 0x000fe2000bf06270 */
[----:B------:R1:W-:Y:S01]  /*19590*/  @!P2 ST.E.64 desc[UR56][R10.64], R58 ;  /* 0x0000003a0a00a985 */ /* 0x0003e2000c101b38 */
[----:B------:R-:W-:-:S02]  /*195a0*/  ISETP.GE.AND P2, PT, R205, UR4, PT ;  /* 0x00000004cd007c0c */ /* 0x000fc4000bf46270 */
[-C--:B------:R-:W-:Y:S02]  /*195b0*/  @!P3 LEA.HI.X R13, R207, R5.reuse, R32, 0x2, P5 ;  /* 0x00000005cf0db211 */ /* 0x080fe400028f1420 */
[----:B------:R-:W-:Y:S02]  /*195c0*/  ISETP.GE.AND P5, PT, R202, UR4, PT ;  /* 0x00000004ca007c0c */ /* 0x000fe4000bfa6270 */
[CC--:B---3--:R-:W-:Y:S01]  /*195d0*/  @!P4 LEA R14, P6, R206.reuse, R4.reuse, 0x2 ;  /* 0x00000004ce0ec211 */ /* 0x0c8fe200078c10ff */
[----:B------:R2:W-:Y:S03]  /*195e0*/  @!P3 ST.E.64 desc[UR56][R12.64], R62 ;  /* 0x0000003e0c00b985 */ /* 0x0005e6000c101b38 */
[----:B------:R-:W-:Y:S02]  /*195f0*/  @!P4 LEA.HI.X R15, R206, R5, R31, 0x2, P6 ;  /* 0x00000005ce0fc211 */ /* 0x000fe400030f141f */
[----:B0-----:R-:W-:-:S02]  /*19600*/  @!P1 LEA R8, P6, R204, R4, 0x2 ;  /* 0x00000004cc089211 */ /* 0x001fc400078c10ff */
[-C--:B------:R-:W-:Y:S01]  /*19610*/  @!P2 LEA R6, P3, R205, R4.reuse, 0x2 ;  /* 0x00000004cd06a211 */ /* 0x080fe200078610ff */
[----:B------:R2:W-:Y:S01]  /*19620*/  @!P4 ST.E.64 desc[UR56][R14.64], R66 ;  /* 0x000000420e00c985 */ /* 0x0005e2000c101b38 */
[-C--:B-1----:R-:W-:Y:S02]  /*19630*/  @!P0 LEA R10, P4, R203, R4.reuse, 0x2 ;  /* 0x00000004cb0a8211 */ /* 0x082fe400078810ff */
        /* <DEDUP_REMOVED lines=11> */
[----:B------:R-:W-:-:S04]  /*196f0*/  LEA R4, P0, R201, R4, 0x2 ;  /* 0x00000004c9047211 */ /* 0x000fc800078010ff */
[----:B------:R-:W-:-:S05]  /*19700*/  LEA.HI.X R5, R201, R5, R26, 0x2, P0 ;  /* 0x00000005c9057211 */ /* 0x000fca00000f141a */
[----:B------:R0:W-:Y:S01]  /*19710*/  ST.E.64 desc[UR56][R4.64], R86 ;  /* 0x0000005604007985 */ /* 0x0001e2000c101b38 */
[----:B------:R-:W-:Y:S05]  /*19720*/  BRA `(.L_x_656) ;  /* 0x0000000800e87947 */ /* 0x000fea0003800000 */
.L_x_647:
[----:B------:R-:W-:Y:S01]  /*19730*/  ULDC.64 UR6, c[0x0][0xc08] ;  /* 0x0003020000067ab9 */ /* 0x000fe20000000a00 */
[----:B------:R-:W-:Y:S01]  /*19740*/  ULDC.64 UR4, c[0x0][0xc00] ;  /* 0x0003000000047ab9 */ /* 0x000fe20000000a00 */
[----:B------:R-:W-:Y:S01]  /*19750*/  ISETP.NE.U32.AND P1, PT, RZ, UR6, PT ;  /* 0x00000006ff007c0c */ /* 0x000fe2000bf25070 */
[----:B------:R-:W-:Y:S01]  /*19760*/  IMAD.MOV.U32 R3, RZ, RZ, RZ ;  /* 0x000000ffff037224 */ /* 0x000fe200078e00ff */
[----:B------:R-:W-:Y:S02]  /*19770*/  ISETP.NE.U32.AND P0, PT, RZ, UR4, PT ;  /* 0x00000004ff007c0c */ /* 0x000fe4000bf05070 */
[----:B------:R-:W-:Y:S02]  /*19780*/  ISETP.NE.AND.EX P1, PT, RZ, UR7, PT, P1 ;  /* 0x00000007ff007c0c */ /* 0x000fe4000bf25310 */
[----:B------:R-:W-:Y:S02]  /*19790*/  IADD3 R4, P2, R189, UR4, RZ ;  /* 0x00000004bd047c10 */ /* 0x000fe4000ff5e0ff */
[----:B------:R-:W-:-:S02]  /*197a0*/  ISETP.NE.AND.EX P0, PT, RZ, UR5, PT, P0 ;  /* 0x00000005ff007c0c */ /* 0x000fc4000bf05300 */
[----:B------:R-:W-:Y:S01]  /*197b0*/  IADD3.X R5, R190, UR5, RZ, P2, !PT ;  /* 0x00000005be057c10 */ /* 0x000fe200097fe4ff */
[----:B------:R-:W-:Y:S02]  /*197c0*/  ULDC UR4, c[0x0][0xa88] ;  /* 0x0002a20000047ab9 */ /* 0x000fe40000000800 */
[----:B------:R-:W-:-:S04]  /*197d0*/  IMAD.U32 R0, RZ, RZ, UR4 ;  /* 0x00000004ff007e24 */ /* 0x000fc8000f8e00ff */
[----:B0-----:R-:W-:-:S04]  /*197e0*/  @P1 IADD3 R6, P2, R189, UR6, RZ ;  /* 0x00000006bd061c10 */ /* 0x001fc8000ff5e0ff */
[----:B------:R-:W-:Y:S01]  /*197f0*/  @P1 IADD3.X R7, R190, UR7, RZ, P2, !PT ;  /* 0x00000007be071c10 */ /* 0x000fe200097fe4ff */
[----:B------:R0:W5:Y:S04]  /*19800*/  @P0 LDG.E R3, desc[UR56][R4.64] ;  /* 0x0000003804030981 */ /* 0x000168000c1e1900 */
[----:B------:R0:W5:Y:S01]  /*19810*/  @P1 LDG.E R0, desc[UR56][R6.64] ;  /* 0x0000003806001981 */ /* 0x000162000c1e1900 */
[----:B------:R-:W-:Y:S01]  /*19820*/  ISETP.NE.AND P2, PT, R187, RZ, PT ;  /* 0x000000ffbb00720c */ /* 0x000fe20003f45270 */
[----:B------:R-:W4:-:S12]  /*19830*/  S2R R9, SR_TID.X ;  /* 0x0000000000097919 */ /* 0x000f180000002100 */
[----:B------:R-:W3:Y:S01]  /*19840*/  @!P2 LDC R187, c[0x0][0xad4] ;  /* 0x0002b500ffbbab82 */ /* 0x000ee20000000800 */
[----:B----4-:R-:W-:Y:S01]  /*19850*/  VIADD R8, R9, 0xffffff80 ;  /* 0xffffff8009087836 */ /* 0x010fe20000000000 */
[----:B---3--:R-:W-:-:S04]  /*19860*/  ISETP.GT.AND P2, PT, R187, 0x1, PT ;  /* 0x00000001bb00780c */ /* 0x008fc80003f44270 */
[----:B------:R-:W-:Y:S01]  /*19870*/  ISETP.GT.AND P3, PT, R8, 0x7f, PT ;  /* 0x0000007f0800780c */ /* 0x000fe20003f64270 */
[----:B0-----:R-:W-:-:S12]  /*19880*/  @P1 BRA `(.L_x_659) ;  /* 0x0000000000101947 */ /* 0x001fd80003800000 */
[----:B------:R-:W-:Y:S05]  /*19890*/  @!P0 BRA `(.L_x_659) ;  /* 0x00000000000c8947 */ /* 0x000fea0003800000 */
[----:B------:R-:W3:Y:S04]  /*198a0*/  LDG.E R7, desc[UR56][R4.64] ;  /* 0x0000003804077981 */ /* 0x000ee8000c1e1900 */
[----:B-----5:R-:W3:Y:S02]  /*198b0*/  LDG.E R0, desc[UR56][R4.64+0x4] ;  /* 0x0000043804007981 */ /* 0x020ee4000c1e1900 */
[----:B---3--:R-:W-:-:S07]  /*198c0*/  IMAD.IADD R0, R0, 0x1, -R7 ;  /* 0x0000000100007824 */ /* 0x008fce00078e0a07 */
.L_x_659:
[----:B------:R-:W-:Y:S01]  /*198d0*/  BSSY B1, `(.L_x_660) ;  /* 0x0000036000017945 */ /* 0x000fe20003800000 */
[----:B------:R-:W-:Y:S02]  /*198e0*/  SEL R29, R188, RZ, !P0 ;  /* 0x000000ffbc1d7207 */ /* 0x000fe40004000000 */
[----:B------:R-:W-:Y:S02]  /*198f0*/  SEL R216, R216, RZ, !P0 ;  /* 0x000000ffd8d87207 */ /* 0x000fe40004000000 */
[----:B-----5:R-:W-:Y:S01]  /*19900*/  SHF.R.S32.HI R26, RZ, 0x1f, R3 ;  /* 0x0000001fff1a7819 */ /* 0x020fe20000011403 */
[----:B------:R-:W-:Y:S06]  /*19910*/  @P3 BRA `(.L_x_661) ;  /* 0x0000000000c43947 */ /* 0x000fec0003800000 */
[----:B------:R-:W0:Y:S01]  /*19920*/  LDC R31, c[0x0][0xbe8] ;  /* 0x0002fa00ff1f7b82 */ /* 0x000e220000000800 */
[----:B------:R-:W-:-:S04]  /*19930*/  IMAD R4, R192, 0x80, R9 ;  /* 0x00000080c0047824 */ /* 0x000fc800078e0209 */
[----:B------:R-:W-:Y:S02]  /*19940*/  VIADD R28, R4, 0xffffff80 ;  /* 0xffffff80041c7836 */ /* 0x000fe40000000000 */
[----:B0-----:R-:W-:-:S05]  /*19950*/  IMAD R5, R0, R31, RZ ;  /* 0x0000001f00057224 */ /* 0x001fca00078e02ff */
[----:B------:R-:W-:-:S13]  /*19960*/  ISETP.GE.AND P0, PT, R28, R5, PT ;  /* 0x000000051c00720c */ /* 0x000fda0003f06270 */
[----:B------:R-:W-:Y:S05]  /*19970*/  @P0 BRA `(.L_x_661) ;  /* 0x0000000000ac0947 */ /* 0x000fea0003800000 */
[----:B------:R-:W-:Y:S01]  /*19980*/  ISETP.GT.AND P0, PT, R187, 0x1, PT ;  /* 0x00000001bb00780c */ /* 0x000fe20003f04270 */
[----:B------:R-:W0:Y:S01]  /*19990*/  LDC.64 R4, c[0x0][0xba8] ;  /* 0x0002ea00ff047b82 */ /* 0x000e220000000a00 */
[----:B------:R-:W-:Y:S01]  /*199a0*/  MOV R24, 0x9b8 ;  /* 0x000009b800187802 */ /* 0x000fe20000000f00 */
[----:B------:R-:W-:Y:S01]  /*199b0*/  IMAD.MOV.U32 R21, RZ, RZ, R28 ;  /* 0x000000ffff157224 */ /* 0x000fe200078e001c */
[----:B------:R-:W-:Y:S02]  /*199c0*/  ISETP.NE.AND P1, PT, R31, 0x1, PT ;  /* 0x000000011f00780c */ /* 0x000fe40003f25270 */
[----:B------:R-:W-:-:S04]  /*199d0*/  SEL R24, R24, 0x978, P0 ;  /* 0x0000097818187807 */ /* 0x000fc80000000000 */
[----:B------:R-:W3:Y:S08]  /*199e0*/  LDC.64 R12, c[0x0][R24+0x220] ;  /* 0x00008800180c7b82 */ /* 0x000ef00000000a00 */
[----:B------:R-:W4:Y:S08]  /*199f0*/  LDC.64 R14, c[0x0][R24+0x218] ;  /* 0x00008600180e7b82 */ /* 0x000f300000000a00 */
[----:B------:R-:W5:Y:S08]  /*19a00*/  LDC.64 R8, c[0x0][R24+0x228] ;  /* 0x00008a0018087b82 */ /* 0x000f700000000a00 */
[----:B------:R-:W1:Y:S08]  /*19a10*/  LDC.64 R6, c[0x0][R24+0x210] ;  /* 0x0000840018067b82 */ /* 0x000e700000000a00 */
[----:B------:R-:W2:Y:S08]  /*19a20*/  @P1 LDC R11, c[0x0][0xbec] ;  /* 0x0002fb00ff0b1b82 */ /* 0x000eb00000000800 */
[----:B------:R-:W5:Y:S01]  /*19a30*/  @P1 LDC R27, c[0x0][0xbf0] ;  /* 0x0002fc00ff1b1b82 */ /* 0x000f620000000800 */
[----:B---3--:R-:W-:-:S07]  /*19a40*/  IMAD R13, R13, R29, RZ ;  /* 0x0000001d0d0d7224 */ /* 0x008fce00078e02ff */
[----:B0-----:R-:W0:Y:S01]  /*19a50*/  @!P0 LDC R4, c[0x0][0xb50] ;  /* 0x0002d400ff048b82 */ /* 0x001e220000000800 */
[----:B--2---:R-:W-:-:S07]  /*19a60*/  @P1 IMAD.HI.U32 R20, R28, R11, RZ ;  /* 0x0000000b1c141227 */ /* 0x004fce00078e00ff */
[----:B------:R-:W2:Y:S01]  /*19a70*/  @!P0 LDC R5, c[0x0][0xb54] ;  /* 0x0002d500ff058b82 */ /* 0x000ea20000000800 */
[-C--:B----4-:R-:W-:Y:S02]  /*19a80*/  IMAD R25, R15, R162.reuse, RZ ;  /* 0x000000a20f197224 */ /* 0x090fe400078e02ff */
[----:B------:R-:W-:Y:S01]  /*19a90*/  IMAD.WIDE.U32 R14, R14, R162, RZ ;  /* 0x000000a20e0e7225 */ /* 0x000fe200078e00ff */
[----:B-----5:R-:W-:-:S03]  /*19aa0*/  @P1 SHF.R.U32.HI R21, RZ, R27, R20 ;  /* 0x0000001bff151219 */ /* 0x020fc60000011614 */
[----:B------:R-:W-:-:S04]  /*19ab0*/  IMAD.WIDE.U32 R10, R12, R29, RZ ;  /* 0x0000001d0c0a7225 */ /* 0x000fc800078e00ff */
[----:B------:R-:W-:Y:S01]  /*19ac0*/  IMAD R27, R12, R216, R13 ;  /* 0x000000d80c1b7224 */ /* 0x000fe200078e020d */
[----:B------:R-:W-:Y:S01]  /*19ad0*/  SEL R13, R200, RZ, P0 ;  /* 0x000000ffc80d7207 */ /* 0x000fe20000000000 */
[----:B------:R-:W-:Y:S01]  /*19ae0*/  IMAD.IADD R25, R15, 0x1, R25 ;  /* 0x000000010f197824 */ /* 0x000fe200078e0219 */
[----:B------:R-:W-:Y:S01]  /*19af0*/  IADD3 R14, P1, P3, R10, R14, R3 ;  /* 0x0000000e0a0e7210 */ /* 0x000fe20007b3e003 */
[----:B------:R-:W-:Y:S02]  /*19b00*/  IMAD.MOV R10, RZ, RZ, -R21 ;  /* 0x000000ffff0a7224 */ /* 0x000fe400078e0a15 */
[----:B------:R-:W-:Y:S02]  /*19b10*/  IMAD.IADD R27, R11, 0x1, R27 ;  /* 0x000000010b1b7824 */ /* 0x000fe400078e021b */
[-C--:B------:R-:W-:Y:S02]  /*19b20*/  IMAD R15, R9, R13.reuse, RZ ;  /* 0x0000000d090f7224 */ /* 0x080fe400078e02ff */
[----:B------:R-:W-:-:S04]  /*19b30*/  IMAD.WIDE.U32 R8, R8, R13, RZ ;  /* 0x0000000d08087225 */ /* 0x000fc800078e00ff */
[----:B------:R-:W-:Y:S01]  /*19b40*/  IMAD R11, R31, R10, R28 ;  /* 0x0000000a1f0b7224 */ /* 0x000fe200078e021c */
[----:B------:R-:W-:Y:S01]  /*19b50*/  IADD3.X R10, R27, R25, R26, P1, P3 ;  /* 0x000000191b0a7210 */ /* 0x000fe20000fe641a */
[----:B------:R-:W-:Y:S01]  /*19b60*/  IMAD.IADD R15, R9, 0x1, R15 ;  /* 0x00000001090f7824 */ /* 0x000fe200078e020f */
[----:B------:R-:W-:Y:S01]  /*19b70*/  IADD3 R8, P0, P1, R21, R14, R8 ;  /* 0x0000000e15087210 */ /* 0x000fe2000791e008 */
[----:B-1----:R-:W-:Y:S01]  /*19b80*/  IMAD R7, R7, R11, RZ ;  /* 0x0000000b07077224 */ /* 0x002fe200078e02ff */
[----:B------:R-:W-:Y:S02]  /*19b90*/  SHF.R.S32.HI R21, RZ, 0x1f, R21 ;  /* 0x0000001fff157819 */ /* 0x000fe40000011415 */
[----:B------:R-:W-:Y:S02]  /*19ba0*/  SHF.R.S32.HI R13, RZ, 0x1f, R11 ;  /* 0x0000001fff0d7819 */ /* 0x000fe4000001140b */
[----:B------:R-:W-:-:S03]  /*19bb0*/  IADD3.X R9, R21, R10, R15, P0, P1 ;  /* 0x0000000a15097210 */ /* 0x000fc600007e240f */
[C---:B------:R-:W-:Y:S02]  /*19bc0*/  IMAD R13, R6.reuse, R13, R7 ;  /* 0x0000000d060d7224 */ /* 0x040fe400078e0207 */
[----:B------:R-:W-:-:S04]  /*19bd0*/  IMAD.WIDE.U32 R6, R6, R11, R8 ;  /* 0x0000000b06067225 */ /* 0x000fc800078e0008 */
[----:B------:R-:W-:Y:S01]  /*19be0*/  IMAD.IADD R7, R7, 0x1, R13 ;  /* 0x0000000107077824 */ /* 0x000fe200078e020d */
[----:B0-----:R-:W-:-:S04]  /*19bf0*/  LEA R4, P0, R6, R4, 0x2 ;  /* 0x0000000406047211 */ /* 0x001fc800078010ff */
[----:B--2---:R-:W-:Y:S01]  /*19c00*/  LEA.HI.X R5, R6, R5, R7, 0x2, P0 ;  /* 0x0000000506057211 */ /* 0x004fe200000f1407 */
[----:B------:R-:W-:-:S05]  /*19c10*/  IMAD.MOV.U32 R7, RZ, RZ, -0x800000 ;  /* 0xff800000ff077424 */ /* 0x000fca00078e00ff */
[----:B------:R0:W-:Y:S03]  /*19c20*/  STG.E desc[UR56][R4.64], R7 ;  /* 0x0000000704007986 */ /* 0x0001e6000c101938 */
.L_x_661:
[----:B------:R-:W-:Y:S05]  /*19c30*/  BSYNC B1 ;  /* 0x0000000000017941 */ /* 0x000fea0003800000 */
.L_x_660:
[----:B------:R-:W-:Y:S05]  /*19c40*/  @P2 BRA `(.L_x_656) ;  /* 0x0000000400a02947 */ /* 0x000fea0003800000 */
[----:B------:R-:W3:Y:S01]  /*19c50*/  LDC R11, c[0x0][0xbe8] ;  /* 0x0002fa00ff0b7b82 */ /* 0x000ee20000000800 */
[----:B------:R-:W-:Y:S01]  /*19c60*/  ULDC.64 UR4, c[0x0][0xaa0] ;  /* 0x0002a80000047ab9 */ /* 0x000fe20000000a00 */
[----:B------:R-:W-:Y:S01]  /*19c70*/  ULDC.64 UR6, c[0x0][0xaf0] ;  /* 0x0002bc0000067ab9 */ /* 0x000fe20000000a00 */
[----:B0-----:R-:W-:Y:S01]  /*19c80*/  IMAD R4, R26, UR4, RZ ;  /* 0x000000041a047c24 */ /* 0x001fe2000f8e02ff */
[----:B------:R-:W-:Y:S01]  /*19c90*/  BSSY B1, `(.L_x_662) ;  /* 0x0000039000017945 */ /* 0x000fe20003800000 */
[----:B------:R-:W-:Y:S02]  /*19ca0*/  SHF.R.S32.HI R10, RZ, 0x1f, R185 ;  /* 0x0000001fff0a7819 */ /* 0x000fe400000114b9 */
[C---:B------:R-:W-:Y:S01]  /*19cb0*/  IMAD R7, R3.reuse, UR5, R4 ;  /* 0x0000000503077c24 */ /* 0x040fe2000f8e0204 */
[----:B------:R-:W-:Y:S01]  /*19cc0*/  SHF.R.S32.HI R14, RZ, 0x1f, R184 ;  /* 0x0000001fff0e7819 */ /* 0x000fe200000114b8 */
[----:B------:R-:W-:Y:S01]  /*19cd0*/  IMAD.WIDE.U32 R4, R3, UR4, RZ ;  /* 0x0000000403047c25 */ /* 0x000fe2000f8e00ff */
[----:B------:R-:W-:-:S03]  /*19ce0*/  ULDC.64 UR4, c[0x0][0xae8] ;  /* 0x0002ba0000047ab9 */ /* 0x000fc60000000a00 */
[----:B------:R-:W-:Y:S02]  /*19cf0*/  IMAD R3, R186, 0x20, R217 ;  /* 0x00000020ba037824 */ /* 0x000fe400078e02d9 */
[----:B------:R-:W-:Y:S02]  /*19d00*/  IMAD.IADD R5, R5, 0x1, R7 ;  /* 0x0000000105057824 */ /* 0x000fe400078e0207 */
[----:B------:R-:W-:Y:S02]  /*19d10*/  IMAD R9, R192, 0x80, R3 ;  /* 0x00000080c0097824 */ /* 0x000fe400078e0203 */
[----:B------:R-:W-:-:S04]  /*19d20*/  IMAD.WIDE.U32 R4, R162, UR4, R4 ;  /* 0x00000004a2047c25 */ /* 0x000fc8000f8e0004 */
[----:B------:R-:W-:Y:S01]  /*19d30*/  IMAD.MOV.U32 R3, RZ, RZ, R9 ;  /* 0x000000ffff037224 */ /* 0x000fe200078e0009 */
[----:B---3--:R-:W-:Y:S01]  /*19d40*/  ISETP.NE.AND P0, PT, R11, 0x1, PT ;  /* 0x000000010b00780c */ /* 0x008fe20003f05270 */
[----:B------:R-:W-:Y:S02]  /*19d50*/  IMAD R7, R216, UR6, RZ ;  /* 0x00000006d8077c24 */ /* 0x000fe4000f8e02ff */
[----:B------:R-:W-:Y:S01]  /*19d60*/  IMAD R5, R162, UR5, R5 ;  /* 0x00000005a2057c24 */ /* 0x000fe2000f8e0205 */
[----:B------:R-:W-:Y:S01]  /*19d70*/  ULDC.64 UR4, c[0x0][0xae0] ;  /* 0x0002b80000047ab9 */ /* 0x000fe20000000a00 */
[C---:B------:R-:W-:Y:S02]  /*19d80*/  IMAD R7, R29.reuse, UR7, R7 ;  /* 0x000000071d077c24 */ /* 0x040fe4000f8e0207 */
[----:B------:R-:W-:-:S04]  /*19d90*/  IMAD.WIDE.U32 R4, R29, UR6, R4 ;  /* 0x000000061d047c25 */ /* 0x000fc8000f8e0004 */
[----:B------:R-:W-:Y:S02]  /*19da0*/  IMAD.IADD R5, R5, 0x1, R7 ;  /* 0x0000000105057824 */ /* 0x000fe400078e0207 */
[----:B------:R-:W0:Y:S08]  /*19db0*/  @P0 LDC R6, c[0x0][0xbec] ;  /* 0x0002fb00ff060b82 */ /* 0x000e300000000800 */
[----:B------:R-:W3:Y:S01]  /*19dc0*/  @P0 LDC R13, c[0x0][0xbf0] ;  /* 0x0002fc00ff0d0b82 */ /* 0x000ee20000000800 */
[----:B0-----:R-:W-:-:S05]  /*19dd0*/  @P0 IMAD.HI.U32 R6, R9, R6, RZ ;  /* 0x0000000609060227 */ /* 0x001fca00078e00ff */
[----:B---3--:R-:W-:-:S04]  /*19de0*/  @P0 SHF.R.U32.HI R3, RZ, R13, R6 ;  /* 0x0000000dff030219 */ /* 0x008fc80000011606 */
[----:B------:R-:W-:Y:S01]  /*19df0*/  SHF.R.S32.HI R6, RZ, 0x1f, R3 ;  /* 0x0000001fff067819 */ /* 0x000fe20000011403 */
[C---:B------:R-:W-:Y:S01]  /*19e00*/  IMAD.WIDE.U32 R4, R3.reuse, UR4, R4 ;  /* 0x0000000403047c25 */ /* 0x040fe2000f8e0004 */
[----:B------:R-:W-:-:S03]  /*19e10*/  IADD3 R8, -R3, RZ, RZ ;  /* 0x000000ff03087210 */ /* 0x000fc60007ffe1ff */
[----:B------:R-:W-:Y:S02]  /*19e20*/  IMAD R6, R6, UR4, RZ ;  /* 0x0000000406067c24 */ /* 0x000fe4000f8e02ff */
[----:B------:R-:W-:Y:S02]  /*19e30*/  IMAD R7, R11, R8, R9 ;  /* 0x000000080b077224 */ /* 0x000fe400078e0209 */
[----:B------:R-:W-:Y:S01]  /*19e40*/  IMAD R9, R3, UR5, R6 ;  /* 0x0000000503097c24 */ /* 0x000fe2000f8e0206 */
[----:B------:R-:W-:Y:S01]  /*19e50*/  ULDC.64 UR4, c[0x0][0xad8] ;  /* 0x0002b60000047ab9 */ /* 0x000fe20000000a00 */
[----:B------:R-:W-:Y:S01]  /*19e60*/  IMAD R8, R192, 0x80, R217 ;  /* 0x00000080c0087824 */ /* 0x000fe200078e02d9 */
[----:B------:R-:W-:Y:S01]  /*19e70*/  SHF.R.S32.HI R3, RZ, 0x1f, R7 ;  /* 0x0000001fff037819 */ /* 0x000fe20000011407 */
[----:B------:R-:W-:Y:S02]  /*19e80*/  IMAD.IADD R5, R5, 0x1, R9 ;  /* 0x0000000105057824 */ /* 0x000fe400078e0209 */
[----:B------:R-:W-:-:S02]  /*19e90*/  IMAD R11, R0, R11, RZ ;  /* 0x0000000b000b7224 */ /* 0x000fc400078e02ff */
[----:B------:R-:W-:Y:S02]  /*19ea0*/  IMAD R6, R3, UR4, RZ ;  /* 0x0000000403067c24 */ /* 0x000fe4000f8e02ff */
[----:B------:R-:W-:Y:S01]  /*19eb0*/  IMAD.WIDE.U32 R4, R7, UR4, R4 ;  /* 0x0000000407047c25 */ /* 0x000fe2000f8e0004 */
[----:B------:R-:W-:-:S03]  /*19ec0*/  ISETP.GE.AND P2, PT, R8, R11, PT ;  /* 0x0000000b0800720c */ /* 0x000fc60003f46270 */
[----:B------:R-:W-:Y:S01]  /*19ed0*/  IMAD R3, R7, UR5, R6 ;  /* 0x0000000507037c24 */ /* 0x000fe2000f8e0206 */
[----:B------:R-:W-:Y:S01]  /*19ee0*/  ULDC.64 UR4, c[0x0][0xa80] ;  /* 0x0002a00000047ab9 */ /* 0x000fe20000000a00 */
[----:B------:R-:W-:Y:S01]  /*19ef0*/  VIADD R0, R8, 0x20 ;  /* 0x0000002008007836 */ /* 0x000fe20000000000 */
[----:B------:R-:W-:Y:S01]  /*19f00*/  LEA R6, P3, R4, UR4, 0x1 ;  /* 0x0000000404067c11 */ /* 0x000fe2000f8608ff */
[----:B------:R-:W-:-:S03]  /*19f10*/  IMAD.IADD R3, R5, 0x1, R3 ;  /* 0x0000000105037824 */ /* 0x000fc600078e0203 */
[-C--:B------:R-:W-:Y:S01]  /*19f20*/  ISETP.GE.AND P1, PT, R0, R11.reuse, PT ;  /* 0x0000000b0000720c */ /* 0x080fe20003f26270 */
[----:B------:R-:W-:Y:S01]  /*19f30*/  VIADD R0, R8, 0x40 ;  /* 0x0000004008007836 */ /* 0x000fe20000000000 */
[----:B------:R-:W-:Y:S02]  /*19f40*/  LEA.HI.X R3, R4, UR5, R3, 0x1, P3 ;  /* 0x0000000504037c11 */ /* 0x000fe400098f0c03 */
[----:B------:R0:W3:Y:S02]  /*19f50*/  SHFL.IDX PT, R4, R6, RZ, 0x181f ;  /* 0x00181fff06047589 */ /* 0x0000e400000e0000 */
[----:B------:R-:W-:Y:S02]  /*19f60*/  ISETP.GE.AND P0, PT, R0, R11, PT ;  /* 0x0000000b0000720c */ /* 0x000fe40003f06270 */
[----:B------:R0:W4:Y:S01]  /*19f70*/  SHFL.IDX PT, R0, R3, RZ, 0x181f ;  /* 0x00181fff03007589 */ /* 0x00012200000e0000 */
[----:B------:R-:W-:Y:S10]  /*19f80*/  @P2 BRA `(.L_x_663) ;  /* 0x0000000000242947 */ /* 0x000ff40003800000 */
[----:B------:R-:W-:Y:S02]  /*19f90*/  ULDC UR4, c[0x0][0xac8] ;  /* 0x0002b20000047ab9 */ /* 0x000fe40000000800 */
[----:B------:R-:W-:Y:S02]  /*19fa0*/  ISETP.GE.AND P4, PT, R184, UR4, PT ;  /* 0x00000004b8007c0c */ /* 0x000fe4000bf86270 */
[----:B------:R-:W-:-:S11]  /*19fb0*/  ISETP.GE.AND P5, PT, R185, UR4, PT ;  /* 0x00000004b9007c0c */ /* 0x000fd6000bfa6270 */
[CC--:B---3--:R-:W-:Y:S02]  /*19fc0*/  @!P4 LEA R12, P2, R184.reuse, R4.reuse, 0x1 ;  /* 0x00000004b80cc211 */ /* 0x0c8fe400078408ff */
[C---:B------:R-:W-:Y:S02]  /*19fd0*/  @!P5 LEA R4, P3, R185.reuse, R4, 0x1 ;  /* 0x00000004b904d211 */ /* 0x040fe400078608ff */
[-C--:B----4-:R-:W-:Y:S02]  /*19fe0*/  @!P4 LEA.HI.X R13, R184, R0.reuse, R14, 0x1, P2 ;  /* 0x00000000b80dc211 */ /* 0x090fe400010f0c0e */
[----:B------:R-:W-:-:S03]  /*19ff0*/  @!P5 LEA.HI.X R5, R185, R0, R10, 0x1, P3 ;  /* 0x00000000b905d211 */ /* 0x000fc600018f0c0a */
[----:B------:R3:W-:Y:S04]  /*1a000*/  @!P4 ST.E.128 desc[UR56][R12.64], RZ ;  /* 0x000000ff0c00c985 */ /* 0x0007e8000c101d38 */
[----:B------:R3:W-:Y:S02]  /*1a010*/  @!P5 ST.E.128 desc[UR56][R4.64], RZ ;  /* 0x000000ff0400d985 */ /* 0x0007e4000c101d38 */
.L_x_663:
[----:B------:R-:W-:Y:S05]  /*1a020*/  BSYNC B1 ;  /* 0x0000000000017941 */ /* 0x000fea0003800000 */
.L_x_662:
        /* <DEDUP_REMOVED lines=11> */
[----:B------:R0:W-:Y:S04]  /*1a0e0*/  @!P3 ST.E.128 desc[UR56][R12.64], RZ ;  /* 0x000000ff0c00b985 */ /* 0x0001e8000c101d38 */
[----:B------:R0:W-:Y:S02]  /*1a0f0*/  @!P4 ST.E.128 desc[UR56][R4.64], RZ ;  /* 0x000000ff0400c985 */ /* 0x0001e4000c101d38 */
.L_x_665:
[----:B------:R-:W-:Y:S05]  /*1a100*/  BSYNC B1 ;  /* 0x0000000000017941 */ /* 0x000fea0003800000 */
.L_x_664:
[----:B0-----:R0:W0:Y:S01]  /*1a110*/  SHFL.IDX PT, R0, R3, 0x2, 0x181f ;  /* 0x00581f0003007f89 */ /* 0x00102200000e0000 */
[----:B------:R-:W-:Y:S03]  /*1a120*/  BSSY B1, `(.L_x_666) ;  /* 0x000000c000017945 */ /* 0x000fe60003800000 */
[----:B---3--:R3:W0:Y:S01]  /*1a130*/  SHFL.IDX PT, R4, R6, 0x2, 0x181f ;  /* 0x00581f0006047f89 */ /* 0x00862200000e0000 */
[----:B------:R-:W-:Y:S05]  /*1a140*/  @P0 BRA `(.L_x_667) ;  /* 0x0000000000240947 */ /* 0x000fea0003800000 */
[----:B------:R-:W-:Y:S02]  /*1a150*/  ULDC UR4, c[0x0][0xac8] ;  /* 0x0002b20000047ab9 */ /* 0x000fe40000000800 */
[----:B------:R-:W-:Y:S02]  /*1a160*/  ISETP.GE.AND P2, PT, R184, UR4, PT ;  /* 0x00000004b8007c0c */ /* 0x000fe4000bf46270 */
[----:B------:R-:W-:-:S11]  /*1a170*/  ISETP.GE.AND P3, PT, R185, UR4, PT ;  /* 0x00000004b9007c0c */ /* 0x000fd6000bf66270 */
[CC--:B0-----:R-:W-:Y:S02]  /*1a180*/  @!P2 LEA R12, P0, R184.reuse, R4.reuse, 0x1 ;  /* 0x00000004b80ca211 */ /* 0x0c1fe400078008ff */
[C---:B------:R-:W-:Y:S02]  /*1a190*/  @!P3 LEA R4, P1, R185.reuse, R4, 0x1 ;  /* 0x00000004b904b211 */ /* 0x040fe400078208ff */
[-C--:B------:R-:W-:Y:S02]  /*1a1a0*/  @!P2 LEA.HI.X R13, R184, R0.reuse, R14, 0x1, P0 ;  /* 0x00000000b80da211 */ /* 0x080fe400000f0c0e */
[----:B------:R-:W-:-:S03]  /*1a1b0*/  @!P3 LEA.HI.X R5, R185, R0, R10, 0x1, P1 ;  /* 0x00000000b905b211 */ /* 0x000fc600008f0c0a */
[----:B------:R0:W-:Y:S04]  /*1a1c0*/  @!P2 ST.E.128 desc[UR56][R12.64], RZ ;  /* 0x000000ff0c00a985 */ /* 0x0001e8000c101d38 */
[----:B------:R0:W-:Y:S02]  /*1a1d0*/  @!P3 ST.E.128 desc[UR56][R4.64], RZ ;  /* 0x000000ff0400b985 */ /* 0x0001e4000c101d38 */
.L_x_667:
[----:B------:R-:W-:Y:S05]  /*1a1e0*/  BSYNC B1 ;  /* 0x0000000000017941 */ /* 0x000fea0003800000 */
.L_x_666:
[----:B0-----:R-:W-:Y:S01]  /*1a1f0*/  VIADD R0, R8, 0x60 ;  /* 0x0000006008007836 */ /* 0x001fe20000000000 */
[----:B----4-:R-:W4:Y:S04]  /*1a200*/  SHFL.IDX PT, R3, R3, 0x3, 0x181f ;  /* 0x00781f0003037f89 */ /* 0x010f2800000e0000 */
[----:B------:R-:W-:Y:S01]  /*1a210*/  ISETP.GE.AND P0, PT, R0, R11, PT ;  /* 0x0000000b0000720c */ /* 0x000fe20003f06270 */
[----:B------:R0:W0:-:S12]  /*1a220*/  SHFL.IDX PT, R4, R6, 0x3, 0x181f ;  /* 0x00781f0006047f89 */ /* 0x00001800000e0000 */
[----:B------:R-:W-:Y:S05]  /*1a230*/  @P0 BRA `(.L_x_656) ;  /* 0x0000000000240947 */ /* 0x000fea0003800000 */
[----:B------:R-:W-:Y:S02]  /*1a240*/  ULDC UR4, c[0x0][0xac8] ;  /* 0x0002b20000047ab9 */ /* 0x000fe40000000800 */
[----:B------:R-:W-:Y:S02]  /*1a250*/  ISETP.GE.AND P2, PT, R184, UR4, PT ;  /* 0x00000004b8007c0c */ /* 0x000fe4000bf46270 */
[----:B------:R-:W-:-:S11]  /*1a260*/  ISETP.GE.AND P3, PT, R185, UR4, PT ;  /* 0x00000004b9007c0c */ /* 0x000fd6000bf66270 */
[CC--:B0--3--:R-:W-:Y:S02]  /*1a270*/  @!P2 LEA R6, P0, R184.reuse, R4.reuse, 0x1 ;  /* 0x00000004b806a211 */ /* 0x0c9fe400078008ff */
[C---:B------:R-:W-:Y:S02]  /*1a280*/  @!P3 LEA R4, P1, R185.reuse, R4, 0x1 ;  /* 0x00000004b904b211 */ /* 0x040fe400078208ff */
[-C--:B----4-:R-:W-:Y:S02]  /*1a290*/  @!P2 LEA.HI.X R7, R184, R3.reuse, R14, 0x1, P0 ;  /* 0x00000003b807a211 */ /* 0x090fe400000f0c0e */
[----:B------:R-:W-:-:S03]  /*1a2a0*/  @!P3 LEA.HI.X R5, R185, R3, R10, 0x1, P1 ;  /* 0x00000003b905b211 */ /* 0x000fc600008f0c0a */
[----:B------:R0:W-:Y:S04]  /*1a2b0*/  @!P2 ST.E.128 desc[UR56][R6.64], RZ ;  /* 0x000000ff0600a985 */ /* 0x0001e8000c101d38 */
[----:B------:R0:W-:Y:S02]  /*1a2c0*/  @!P3 ST.E.128 desc[UR56][R4.64], RZ ;  /* 0x000000ff0400b985 */ /* 0x0001e4000c101d38 */
.L_x_656:
[----:B------:R-:W-:Y:S05]  /*1a2d0*/  BSYNC B0 ;  /* 0x0000000000007941 */ /* 0x000fea0003800000 */
.L_x_646:
[----:B------:R-:W-:Y:S02]  /*1a2e0*/  ULDC UR4, c[0x0][0xc3c] ;  /* 0x00030f0000047ab9 */ /* 0x000fe40000000800 */
[----:B--2---:R-:W-:-:S13]  /*1a2f0*/  ISETP.GE.AND P0, PT, R147, UR4, PT ;  /* 0x0000000493007c0c */ /* 0x004fda000bf06270 */
[----:B------:R-:W-:Y:S05]  /*1a300*/  @!P0 BRA `(.L_x_668) ;  /* 0xfffffe70008c8947 */ /* 0x000fea000383ffff */
[----:B------:R-:W-:Y:S05]  /*1a310*/  BRA `(.L_x_446) ;  /* 0x0000007000487947 */ /* 0x000fea0003800000 */
.L_x_444:
[----:B------:R-:W-:-:S08]  /*1a320*/  NOP ;  /* 0x0000000000007918 */ /* 0x000fd00000000000 */
[----:B------:R-:W0:-:S00]  /*1a330*/  USETMAXREG.DEALLOC.CTAPOOL 0x28 ;  /* 0x00000028000079c8 */ /* 0x000e0000080e0500 */
[----:B0-----:R-:W2:Y:S01]  /*1a340*/  LDL.LU R3, [R1+0x38] ;  /* 0x0000380001037983 */ /* 0x001ea20000300800 */
[----:B------:R-:W-:Y:S01]  /*1a350*/  LOP3.LUT R2, R2, 0x3, RZ, 0xc0, !PT ;  /* 0x0000000302027812 */ /* 0x000fe200078ec0ff */
[----:B------:R-:W-:-:S05]  /*1a360*/  IMAD.MOV.U32 R6, RZ, RZ, RZ ;  /* 0x000000ffff067224 */ /* 0x000fca00078e00ff */
[----:B------:R-:W0:Y:S02]  /*1a370*/  SHFL.IDX PT, R2, R2, RZ, 0x1f ;  /* 0x00001fff02027589 */ /* 0x000e2400000e0000 */
[----:B0-----:R-:W-:Y:S02]  /*1a380*/  ISETP.NE.AND P0, PT, R2, RZ, PT ;  /* 0x000000ff0200720c */ /* 0x001fe40003f05270 */
[----:B--2---:R-:W-:-:S11]  /*1a390*/  LOP3.LUT R3, R3, 0xffffffdf, RZ, 0xc0, !PT ;  /* 0xffffffdf03037812 */ /* 0x004fd600078ec0ff */
[----:B------:R-:W-:-:S05]  /*1a3a0*/  @P0 LOP3.LUT R3, R3, 0x20, RZ, 0xfc, !PT ;  /* 0x0000002003030812 */ /* 0x000fca00078efcff */
[----:B------:R0:W-:Y:S01]  /*1a3b0*/  STL [R1+0x38], R3 ;  /* 0x0000380301007387 */ /* 0x0001e20000100800 */
[----:B------:R-:W-:Y:S05]  /*1a3c0*/  @!P0 BRA `(.L_x_669) ;  /* 0x00000000001c8947 */ /* 0x000fea0003800000 */
[----:B------:R-:W1:Y:S08]  /*1a3d0*/  S2UR UR5, SR_CgaCtaId ;  /* 0x00000000000579c3 */ /* 0x000e700000008800 */
[----:B------:R-:W-:Y:S06]  /*1a3e0*/  BAR.SYNC.DEFER_BLOCKING 0x5, 0x180 ;  /* 0x0146000000007b1d */ /* 0x000fec0000010000 */
[----:B------:R-:W-:-:S02]  /*1a3f0*/  UMOV UR4, 0x400 ;  /* 0x0000040000047882 */ /* 0x000fc40000000000 */
[----:B-1----:R-:W-:-:S09]  /*1a400*/  ULEA UR4, UR5, UR4, 0x18 ;  /* 0x0000000405047291 */ /* 0x002fd2000f8ec03f */
[----:B------:R-:W1:Y:S01]  /*1a410*/  LDS.128 R16, [UR4+0x2a8d0] ;  /* 0x02a8d004ff107984 */ /* 0x000e620008000c00 */
[----:B------:R-:W-:Y:S06]  /*1a420*/  BAR.ARV 0x4, 0x180 ;  /* 0x0106000000007b1d */ /* 0x000fec0000002000 */
[----:B------:R-:W-:Y:S05]  /*1a430*/  BRA `(.L_x_670) ;  /* 0x0000000800947947 */ /* 0x000fea0003800000 */
.L_x_669:
[----:B------:R-:W-:Y:S01]  /*1a440*/  LOP3.LUT R7, R0, 0x1f, RZ, 0xc0, !PT ;  /* 0x0000001f00077812 */ /* 0x000fe200078ec0ff */
[----:B------:R-:W-:Y:S01]  /*1a450*/  ULDC UR4, c[0x0][0xc3c] ;  /* 0x00030f0000047ab9 */ /* 0x000fe20000000800 */
[----:B------:R-:W-:Y:S01]  /*1a460*/  IMAD.MOV.U32 R9, RZ, RZ, RZ ;  /* 0x000000ffff097224 */ /* 0x000fe200078e00ff */
[----:B------:R-:W1:Y:S01]  /*1a470*/  S2UR UR6, SR_CTAID.X ;  /* 0x00000000000679c3 */ /* 0x000e620000002500 */
[----:B------:R-:W-:Y:S01]  /*1a480*/  ISETP.NE.AND P0, PT, R7, 0x1f, PT ;  /* 0x0000001f0700780c */ /* 0x000fe20003f05270 */
[----:B------:R-:W-:-:S03]  /*1a490*/  ULDC UR5, c[0x0][0xc38] ;  /* 0x00030e0000057ab9 */ /* 0x000fc60000000800 */
[----:B------:R-:W-:-:S13]  /*1a4a0*/  ISETP.GE.OR P1, PT, R7, UR4, !P0 ;  /* 0x0000000407007c0c */ /* 0x000fda000c726670 */
[----:B------:R-:W2:Y:S08]  /*1a4b0*/  @!P1 LDC.64 R4, c[0x0][0xc80] ;  /* 0x00032000ff049b82 */ /* 0x000eb00000000a00 */
[----:B0-----:R-:W0:Y:S01]  /*1a4c0*/  @!P1 LDC.64 R2, c[0x0][0xc78] ;  /* 0x00031e00ff029b82 */ /* 0x001e220000000a00 */
[----:B--2---:R-:W-:-:S05]  /*1a4d0*/  @!P1 IMAD.WIDE.U32 R4, R7, 0x4, R4 ;  /* 0x0000000407049825 */ /* 0x004fca00078e0004 */
[----:B------:R-:W2:Y:S01]  /*1a4e0*/  @!P1 LDG.E R6, desc[UR56][R4.64] ;  /* 0x0000003804069981 */ /* 0x000ea2000c1e1900 */
[----:B0-----:R-:W-:-:S05]  /*1a4f0*/  @!P1 IMAD.WIDE.U32 R2, R7, 0x4, R2 ;  /* 0x0000000407029825 */ /* 0x001fca00078e0002 */
[----:B------:R-:W2:Y:S01]  /*1a500*/  @!P1 LDG.E R9, desc[UR56][R2.64] ;  /* 0x0000003802099981 */ /* 0x000ea2000c1e1900 */
[C---:B------:R-:W-:Y:S02]  /*1a510*/  ISETP.NE.AND P1, PT, R7.reuse, RZ, PT ;  /* 0x000000ff0700720c */ /* 0x040fe40003f25270 */
[C---:B------:R-:W-:Y:S02]  /*1a520*/  ISETP.GE.U32.AND P2, PT, R7.reuse, 0x2, PT ;  /* 0x000000020700780c */ /* 0x040fe40003f46070 */
[C---:B------:R-:W-:Y:S02]  /*1a530*/  ISETP.GE.U32.AND P3, PT, R7.reuse, 0x4, PT ;  /* 0x000000040700780c */ /* 0x040fe40003f66070 */
[C---:B------:R-:W-:Y:S02]  /*1a540*/  ISETP.GE.U32.AND P4, PT, R7.reuse, 0x8, PT ;  /* 0x000000080700780c */ /* 0x040fe40003f86070 */
[----:B------:R-:W-:Y:S01]  /*1a550*/  ISETP.GE.U32.AND P5, PT, R7, 0x10, PT ;  /* 0x000000100700780c */ /* 0x000fe20003fa6070 */
[----:B------:R-:W-:Y:S01]  /*1a560*/  UMOV UR4, URZ ;  /* 0x0000003f00047c82 */ /* 0x000fe20008000000 */
        /* <DEDUP_REMOVED lines=24> */
.L_x_673:
[----:B------:R-:W0:Y:S01]  /*1a6f0*/  LDC R2, c[0x0][0xc3c] ;  /* 0x00030f00ff027b82 */ /* 0x000e220000000800 */
[----:B------:R-:W-:Y:S01]  /*1a700*/  UIADD3 UR4, UR4, 0x1f, URZ ;  /* 0x0000001f04047890 */ /* 0x000fe2000fffe03f */
[----:B------:R-:W-:Y:S02]  /*1a710*/  ULDC UR7, c[0x0][0xc3c] ;  /* 0x00030f0000077ab9 */ /* 0x000fe40000000800 */
[----:B------:R-:W-:-:S03]  /*1a720*/  IMAD.U32 R19, RZ, RZ, UR7 ;  /* 0x00000007ff137e24 */ /* 0x000fc6000f8e00ff */
[----:B0-----:R-:W-:-:S13]  /*1a730*/  ISETP.LE.AND P6, PT, R2, UR4, PT ;  /* 0x0000000402007c0c */ /* 0x001fda000bfc3270 */
[----:B------:R-:W-:Y:S05]  /*1a740*/  @P6 BRA `(.L_x_672) ;  /* 0x0000000400ac6947 */ /* 0x000fea0003800000 */
[----:B------:R-:W-:Y:S02]  /*1a750*/  VIADD R9, R7, UR4 ;  /* 0x0000000407097c36 */ /* 0x000fe40008000000 */
[----:B------:R-:W-:-:S03]  /*1a760*/  IMAD.MOV.U32 R6, RZ, RZ, RZ ;  /* 0x000000ffff067224 */ /* 0x000fc600078e00ff */
[----:B------:R-:W-:-:S13]  /*1a770*/  ISETP.GE.OR P6, PT, R9, R2, !P0 ;  /* 0x000000020900720c */ /* 0x000fda00047c6670 */
[----:B------:R-:W0:Y:S08]  /*1a780*/  @!P6 LDC.64 R4, c[0x0][0xc80] ;  /* 0x00032000ff04eb82 */ /* 0x000e300000000a00 */
[----:B------:R-:W1:Y:S01]  /*1a790*/  @!P6 LDC.64 R2, c[0x0][0xc78] ;  /* 0x00031e00ff02eb82 */ /* 0x000e620000000a00 */
[----:B0-----:R-:W-:-:S05]  /*1a7a0*/  @!P6 IMAD.WIDE R4, R9, 0x4, R4 ;  /* 0x000000040904e825 */ /* 0x001fca00078e0204 */
[----:B------:R-:W2:Y:S01]  /*1a7b0*/  @!P6 LDG.E R6, desc[UR56][R4.64] ;  /* 0x000000380406e981 */ /* 0x000ea2000c1e1900 */
[----:B-1----:R-:W-:-:S04]  /*1a7c0*/  @!P6 IMAD.WIDE R2, R9, 0x4, R2 ;  /* 0x000000040902e825 */ /* 0x002fc800078e0202 */
[----:B------:R-:W-:-:S06]  /*1a7d0*/  IMAD.MOV.U32 R9, RZ, RZ, RZ ;  /* 0x000000ffff097224 */ /* 0x000fcc00078e00ff */
        /* <DEDUP_REMOVED lines=22> */
.L_x_671:
[----:B------:R-:W-:Y:S02]  /*1a940*/  IMAD.IADD R11, R8, 0x1, -R3 ;  /* 0x00000001080b7824 */ /* 0x000fe400078e0a03 */
[----:B------:R-:W-:Y:S02]  /*1a950*/  IMAD.MOV.U32 R16, RZ, RZ, RZ ;  /* 0x000000ffff107224 */ /* 0x000fe400078e00ff */
        /* <DEDUP_REMOVED lines=16> */
.L_x_674:
[----:B-1----:R-:W-:Y:S01]  /*1aa60*/  IMAD R16, R16, UR5, R11 ;  /* 0x0000000510107c24 */ /* 0x002fe2000f8e020b */
[----:B0-----:R-:W-:Y:S01]  /*1aa70*/  IABS R5, R9 ;  /* 0x0000000900057213 */ /* 0x001fe20000000000 */
[----:B------:R-:W-:Y:S01]  /*1aa80*/  IMAD.MOV.U32 R11, RZ, RZ, R12 ;  /* 0x000000ffff0b7224 */ /* 0x000fe200078e000c */
[----:B------:R-:W-:Y:S01]  /*1aa90*/  IABS R12, R6 ;  /* 0x00000006000c7213 */ /* 0x000fe20000000000 */
[----:B------:R-:W-:Y:S01]  /*1aaa0*/  IMAD.MOV.U32 R2, RZ, RZ, RZ ;  /* 0x000000ffff027224 */ /* 0x000fe200078e00ff */
[----:B------:R-:W-:Y:S01]  /*1aab0*/  IADD3 R17, -R16, UR6, RZ ;  /* 0x0000000610117c10 */ /* 0x000fe2000fffe1ff */
[----:B------:R-:W-:Y:S01]  /*1aac0*/  IMAD R11, R11, R4, RZ ;  /* 0x000000040b0b7224 */ /* 0x000fe200078e02ff */
[----:B------:R-:W0:Y:S01]  /*1aad0*/  I2F.RP R8, R5 ;  /* 0x0000000500087306 */ /* 0x000e220000209400 */
[----:B------:R-:W-:Y:S01]  /*1aae0*/  IMAD.MOV R12, RZ, RZ, -R12 ;  /* 0x000000ffff0c7224 */ /* 0x000fe200078e0a0c */
[----:B------:R-:W-:Y:S01]  /*1aaf0*/  IABS R10, R17 ;  /* 0x00000011000a7213 */ /* 0x000fe20000000000 */
[----:B------:R-:W-:-:S04]  /*1ab00*/  IMAD.HI.U32 R2, R3, R11, R2 ;  /* 0x0000000b03027227 */ /* 0x000fc800078e0002 */
[----:B------:R-:W-:Y:S01]  /*1ab10*/  IMAD.MOV.U32 R3, RZ, RZ, R10 ;  /* 0x000000ffff037224 */ /* 0x000fe200078e000a */
[----:B------:R-:W-:Y:S01]  /*1ab20*/  MOV R10, R12 ;  /* 0x0000000c000a7202 */ /* 0x000fe20000000f00 */
[----:B------:R-:W-:Y:S02]  /*1ab30*/  VIADD R19, R19, UR4 ;  /* 0x0000000413137c36 */ /* 0x000fe40008000000 */
[----:B------:R-:W-:-:S04]  /*1ab40*/  IMAD.HI.U32 R2, R2, R3, RZ ;  /* 0x0000000302027227 */ /* 0x000fc800078e00ff */
[----:B------:R-:W-:Y:S01]  /*1ab50*/  IMAD R3, R2, R10, R3 ;  /* 0x0000000a02037224 */ /* 0x000fe200078e0203 */
[----:B0-----:R-:W0:Y:S04]  /*1ab60*/  MUFU.RCP R8, R8 ;  /* 0x0000000800087308 */ /* 0x001e280000001000 */
[----:B------:R-:W-:-:S13]  /*1ab70*/  ISETP.GT.U32.AND P1, PT, R4, R3, PT ;  /* 0x000000030400720c */ /* 0x000fda0003f24070 */
[----:B------:R-:W-:Y:S02]  /*1ab80*/  @!P1 IMAD.IADD R3, R3, 0x1, -R4 ;  /* 0x0000000103039824 */ /* 0x000fe400078e0a04 */
[----:B0-----:R-:W-:Y:S02]  /*1ab90*/  VIADD R10, R8, 0xffffffe ;  /* 0x0ffffffe080a7836 */ /* 0x001fe40000000000 */
[----:B------:R-:W-:Y:S01]  /*1aba0*/  @!P1 VIADD R2, R2, 0x1 ;  /* 0x0000000102029836 */ /* 0x000fe20000000000 */
[----:B------:R-:W-:Y:S02]  /*1abb0*/  ISETP.GE.U32.AND P0, PT, R3, R4, PT ;  /* 0x000000040300720c */ /* 0x000fe40003f06070 */
[----:B------:R-:W-:Y:S01]  /*1abc0*/  LOP3.LUT R4, R17, R6, RZ, 0x3c, !PT ;  /* 0x0000000611047212 */ /* 0x000fe200078e3cff */
[----:B------:R0:W1:Y:S01]  /*1abd0*/  F2I.FTZ.U32.TRUNC.NTZ R3, R10 ;  /* 0x0000000a00037305 */ /* 0x000062000021f000 */
[----:B------:R-:W-:Y:S02]  /*1abe0*/  ISETP.NE.AND P1, PT, R6, RZ, PT ;  /* 0x000000ff0600720c */ /* 0x000fe40003f25270 */
[----:B------:R-:W-:-:S02]  /*1abf0*/  ISETP.GE.AND P2, PT, R4, RZ, PT ;  /* 0x000000ff0400720c */ /* 0x000fc40003f46270 */
[----:B0-----:R-:W-:-:S05]  /*1ac00*/  IABS R10, R9 ;  /* 0x00000009000a7213 */ /* 0x001fca0000000000 */
[----:B------:R-:W-:-:S04]  /*1ac10*/  @P0 VIADD R2, R2, 0x1 ;  /* 0x0000000102020836 */ /* 0x000fc80000000000 */
[----:B------:R-:W-:Y:S02]  /*1ac20*/  IMAD.MOV.U32 R8, RZ, RZ, R2 ;  /* 0x000000ffff087224 */ /* 0x000fe400078e0002 */
[----:B-1----:R-:W-:Y:S02]  /*1ac30*/  IMAD.MOV R2, RZ, RZ, -R3 ;  /* 0x000000ffff027224 */ /* 0x002fe400078e0a03 */
[----:B------:R-:W-:Y:S01]  /*1ac40*/  @!P2 IMAD.MOV R8, RZ, RZ, -R8 ;  /* 0x000000ffff08a224 */ /* 0x000fe200078e0a08 */
[----:B------:R-:W-:Y:S01]  /*1ac50*/  @!P1 LOP3.LUT R8, RZ, R6, RZ, 0x33, !PT ;  /* 0x00000006ff089212 */ /* 0x000fe200078e33ff */
[----:B------:R-:W-:Y:S02]  /*1ac60*/  IMAD R11, R2, R5, RZ ;  /* 0x00000005020b7224 */ /* 0x000fe400078e02ff */
[----:B------:R-:W-:Y:S01]  /*1ac70*/  IMAD.MOV.U32 R2, RZ, RZ, RZ ;  /* 0x000000ffff027224 */ /* 0x000fe200078e00ff */
[----:B------:R-:W-:Y:S01]  /*1ac80*/  IABS R4, R8 ;  /* 0x0000000800047213 */ /* 0x000fe20000000000 */
[----:B------:R-:W-:-:S02]  /*1ac90*/  IMAD.MOV R10, RZ, RZ, -R10 ;  /* 0x000000ffff0a7224 */ /* 0x000fc400078e0a0a */
[----:B------:R-:W-:-:S04]  /*1aca0*/  IMAD.HI.U32 R2, R3, R11, R2 ;  /* 0x0000000b03027227 */ /* 0x000fc800078e0002 */
[----:B------:R-:W-:Y:S02]  /*1acb0*/  IMAD.MOV.U32 R3, RZ, RZ, R4 ;  /* 0x000000ffff037224 */ /* 0x000fe400078e0004 */
[----:B------:R-:W-:Y:S02]  /*1acc0*/  IMAD.MOV.U32 R4, RZ, RZ, R10 ;  /* 0x000000ffff047224 */ /* 0x000fe400078e000a */
[----:B------:R-:W-:-:S04]  /*1acd0*/  IMAD.HI.U32 R2, R2, R3, RZ ;  /* 0x0000000302027227 */ /* 0x000fc800078e00ff */
[----:B------:R-:W-:Y:S01]  /*1ace0*/  IMAD R4, R2, R4, R3 ;  /* 0x0000000402047224 */ /* 0x000fe200078e0203 */
[----:B------:R-:W-:Y:S01]  /*1acf0*/  LOP3.LUT R3, R8, R9, RZ, 0x3c, !PT ;  /* 0x0000000908037212 */ /* 0x000fe200078e3cff */
[----:B------:R-:W-:-:S03]  /*1ad00*/  IMAD R6, R6, R8, RZ ;  /* 0x0000000806067224 */ /* 0x000fc600078e02ff */
[----:B------:R-:W-:Y:S01]  /*1ad10*/  ISETP.GT.U32.AND P1, PT, R5, R4, PT ;  /* 0x000000040500720c */ /* 0x000fe20003f24070 */
[----:B------:R-:W-:Y:S01]  /*1ad20*/  IMAD.IADD R17, R17, 0x1, -R6 ;  /* 0x0000000111117824 */ /* 0x000fe200078e0a06 */
[----:B------:R-:W-:-:S11]  /*1ad30*/  ISETP.GE.AND P2, PT, R3, RZ, PT ;  /* 0x000000ff0300720c */ /* 0x000fd60003f46270 */
[-C--:B------:R-:W-:Y:S01]  /*1ad40*/  @!P1 IADD3 R4, R4, -R5.reuse, RZ ;  /* 0x8000000504049210 */ /* 0x080fe20007ffe0ff */
[----:B------:R-:W-:Y:S01]  /*1ad50*/  @!P1 VIADD R2, R2, 0x1 ;  /* 0x0000000102029836 */ /* 0x000fe20000000000 */
[----:B------:R-:W-:Y:S02]  /*1ad60*/  ISETP.NE.AND P1, PT, R9, RZ, PT ;  /* 0x000000ff0900720c */ /* 0x000fe40003f25270 */
[----:B------:R-:W-:-:S13]  /*1ad70*/  ISETP.GE.U32.AND P0, PT, R4, R5, PT ;  /* 0x000000050400720c */ /* 0x000fda0003f06070 */
[----:B------:R-:W-:-:S04]  /*1ad80*/  @P0 VIADD R2, R2, 0x1 ;  /* 0x0000000102020836 */ /* 0x000fc80000000000 */
[----:B------:R-:W-:Y:S01]  /*1ad90*/  @!P2 IMAD.MOV R2, RZ, RZ, -R2 ;  /* 0x000000ffff02a224 */ /* 0x000fe200078e0a02 */
[----:B------:R-:W-:-:S05]  /*1ada0*/  @!P1 LOP3.LUT R2, RZ, R9, RZ, 0x33, !PT ;  /* 0x00000009ff029212 */ /* 0x000fca00078e33ff */
[----:B------:R-:W-:-:S04]  /*1adb0*/  IMAD.MOV R18, RZ, RZ, -R2 ;  /* 0x000000ffff127224 */ /* 0x000fc800078e0a02 */
[C---:B------:R-:W-:Y:S02]  /*1adc0*/  IMAD R18, R9.reuse, R18, R8 ;  /* 0x0000001209127224 */ /* 0x040fe400078e0208 */
[----:B------:R-:W-:-:S04]  /*1add0*/  IMAD R9, R9, 0x1000000, R2 ;  /* 0x0100000009097824 */ /* 0x000fc800078e0202 */
[----:B------:R-:W-:Y:S01]  /*1ade0*/  IMAD R18, R18, 0x10000, R9 ;  /* 0x0001000012127824 */ /* 0x000fe200078e0209 */
[----:B------:R-:W-:Y:S06]  /*1adf0*/  BRA `(.L_x_675) ;  /* 0x00000000000c7947 */ /* 0x000fec0003800000 */
.L_x_672:
[----:B------:R-:W-:Y:S02]  /*1ae00*/  IMAD.MOV.U32 R17, RZ, RZ, RZ ;  /* 0x000000ffff117224 */ /* 0x000fe400078e00ff */
[----:B------:R-:W-:Y:S02]  /*1ae10*/  IMAD.U32 R16, RZ, RZ, UR6 ;  /* 0x00000006ff107e24 */ /* 0x000fe4000f8e00ff */
[----:B------:R-:W-:-:S07]  /*1ae20*/  IMAD.MOV.U32 R18, RZ, RZ, RZ ;  /* 0x000000ffff127224 */ /* 0x000fce00078e00ff */
.L_x_675:
[----:B------:R-:W-:-:S13]  /*1ae30*/  ISETP.NE.AND P0, PT, R7, RZ, PT ;  /* 0x000000ff0700720c */ /* 0x000fda0003f05270 */
[----:B------:R-:W0:Y:S01]  /*1ae40*/  @!P0 S2R R3, SR_CgaCtaId ;  /* 0x0000000000038919 */ /* 0x000e220000008800 */
[----:B------:R-:W-:-:S04]  /*1ae50*/  @!P0 MOV R2, 0x400 ;  /* 0x0000040000028802 */ /* 0x000fc80000000f00 */
[----:B0-----:R-:W-:-:S05]  /*1ae60*/  @!P0 LEA R2, R3, R2, 0x18 ;  /* 0x0000000203028211 */ /* 0x001fca00078ec0ff */
[----:B------:R0:W-:Y:S01]  /*1ae70*/  @!P0 STS.128 [R2+0x2a8d0], R16 ;  /* 0x02a8d01002008388 */ /* 0x0001e20000000c00 */
[----:B------:R-:W-:Y:S06]  /*1ae80*/  BAR.ARV 0x5, 0x180 ;  /* 0x0146000000007b1d */ /* 0x000fec0000002000 */
.L_x_670:
[----:B------:R2:W-:Y:S01]  /*1ae90*/  STL [R1+0x20], RZ ;  /* 0x000020ff01007387 */ /* 0x0005e20000100800 */
[----:B------:R-:W-:Y:S01]  /*1aea0*/  ULDC UR4, c[0x0][0xc3c] ;  /* 0x00030f0000047ab9 */ /* 0x000fe20000000800 */
[----:B------:R-:W-:Y:S01]  /*1aeb0*/  MOV R28, 0x1 ;  /* 0x00000001001c7802 */ /* 0x000fe20000000f00 */
[----:B------:R-:W-:Y:S01]  /*1aec0*/  IMAD.MOV.U32 R27, RZ, RZ, RZ ;  /* 0x000000ffff1b7224 */ /* 0x000fe200078e00ff */
[----:B-1----:R-:W-:-:S13]  /*1aed0*/  ISETP.GE.AND P0, PT, R19, UR4, PT ;  /* 0x0000000413007c0c */ /* 0x002fda000bf06270 */
[----:B--2---:R-:W-:Y:S05]  /*1aee0*/  @P0 BRA `(.L_x_676) ;  /* 0x0000006000780947 */ /* 0x004fea0003800000 */
[----:B------:R-:W1:Y:S01]  /*1aef0*/  S2UR UR5, SR_CgaCtaId ;  /* 0x00000000000579c3 */ /* 0x000e620000008800 */
[----:B------:R2:W-:Y:S01]  /*1af00*/  STL [R1+0x20], RZ ;  /* 0x000020ff01007387 */ /* 0x0005e20000100800 */
[C---:B0-----:R-:W-:Y:S01]  /*1af10*/  IMAD.SHL.U32 R2, R0.reuse, 0x8, RZ ;  /* 0x0000000800027824 */ /* 0x041fe200078e00ff */
[----:B------:R-:W-:Y:S01]  /*1af20*/  LOP3.LUT R5, R0, 0x7f, RZ, 0xc0, !PT ;  /* 0x0000007f00057812 */ /* 0x000fe200078ec0ff */
[----:B------:R-:W-:Y:S01]  /*1af30*/  UMOV UR4, 0x400 ;  /* 0x0000040000047882 */ /* 0x000fe20000000000 */
[----:B------:R-:W-:Y:S01]  /*1af40*/  BSSY B8, `(.L_x_676) ;  /* 0x0000618000087945 */ /* 0x000fe20003800000 */
[----:B------:R-:W-:Y:S01]  /*1af50*/  IMAD.MOV.U32 R30, RZ, RZ, 0x1 ;  /* 0x00000001ff1e7424 */ /* 0x000fe200078e00ff */
[C---:B------:R-:W-:Y:S01]  /*1af60*/  LOP3.LUT R3, R2.reuse, 0x1f8, RZ, 0xc0, !PT ;  /* 0x000001f802037812 */ /* 0x040fe200078ec0ff */
[----:B------:R-:W-:Y:S01]  /*1af70*/  IMAD.SHL.U32 R33, R5, 0x8, RZ ;  /* 0x0000000805217824 */ /* 0x000fe200078e00ff */
[----:B------:R-:W-:Y:S01]  /*1af80*/  LOP3.LUT R2, R2, 0x38, RZ, 0xc0, !PT ;  /* 0x0000003802027812 */ /* 0x000fe200078ec0ff */
[----:B------:R-:W-:Y:S01]  /*1af90*/  IMAD.MOV.U32 R25, RZ, RZ, RZ ;  /* 0x000000ffff197224 */ /* 0x000fe200078e00ff */
[----:B------:R-:W-:Y:S01]  /*1afa0*/  LOP3.LUT R4, R3, 0x38, R0, 0x78, !PT ;  /* 0x0000003803047812 */ /* 0x000fe200078e7800 */
[----:B------:R-:W-:Y:S01]  /*1afb0*/  IMAD.SHL.U32 R0, R0, 0x10, RZ ;  /* 0x0000001000007824 */ /* 0x000fe200078e00ff */
[----:B------:R-:W-:Y:S01]  /*1afc0*/  SHF.R.U32.HI R3, RZ, 0x3, R5 ;  /* 0x00000003ff037819 */ /* 0x000fe20000011605 */
[----:B------:R-:W-:Y:S01]  /*1afd0*/  IMAD.MOV.U32 R27, RZ, RZ, RZ ;  /* 0x000000ffff1b7224 */ /* 0x000fe200078e00ff */
[----:B------:R-:W-:Y:S01]  /*1afe0*/  LOP3.LUT R33, R4, 0x200, R33, 0xf8, !PT ;  /* 0x0000020004217812 */ /* 0x000fe200078ef821 */
[----:B------:R-:W-:Y:S01]  /*1aff0*/  IMAD.MOV.U32 R28, RZ, RZ, 0x1 ;  /* 0x00000001ff1c7424 */ /* 0x000fe200078e00ff */
[----:B------:R-:W-:Y:S01]  /*1b000*/  LOP3.LUT R4, R3, 0x70, R0, 0xf8, !PT ;  /* 0x0000007003047812 */ /* 0x000fe200078ef800 */
[----:B------:R-:W-:Y:S01]  /*1b010*/  ULOP3.LUT UR39, UR60, 0x2, URZ, 0xfc, !UPT ;  /* 0x000000023c277892 */ /* 0x000fe2000f8efc3f */
[C---:B------:R-:W-:Y:S01]  /*1b020*/  LOP3.LUT R3, R2.reuse, 0x40, RZ, 0xfc, !PT ;  /* 0x0000004002037812 */ /* 0x040fe200078efcff */
[----:B------:R-:W-:Y:S01]  /*1b030*/  ULDC.64 UR36, c[0x0][0x198] ;  /* 0x0000660000247ab9 */ /* 0x000fe20000000a00 */
[----:B------:R-:W-:Y:S01]  /*1b040*/  LOP3.LUT R0, R2, 0x80, RZ, 0xfc, !PT ;  /* 0x0000008002007812 */ /* 0x000fe200078efcff */
[----:B------:R-:W-:Y:S01]  /*1b050*/  ULDC UR38, c[0x0][0xc] ;  /* 0x0000030000267ab9 */ /* 0x000fe20000000800 */
[----:B-1----:R-:W-:-:S06]  /*1b060*/  ULEA UR4, UR5, UR4, 0x18 ;  /* 0x0000000405047291 */ /* 0x002fcc000f8ec03f */
[----:B------:R-:W-:-:S04]  /*1b070*/  IMAD.U32 R22, RZ, RZ, UR4 ;  /* 0x00000004ff167e24 */ /* 0x000fc8000f8e00ff */
[----:B--2---:R-:W-:-:S07]  /*1b080*/  IMAD R35, R33, 0x2, R22 ;  /* 0x0000000221237824 */ /* 0x004fce00078e0216 */
.L_x_779:
[----:B0-----:R-:W0:Y:S02]  /*1b090*/  LDC.64 R2, c[0x0][0xc88] ;  /* 0x00032200ff027b82 */ /* 0x001e240000000a00 */
[----:B0-----:R-:W-:-:S05]  /*1b0a0*/  IMAD.WIDE R2, R19, 0x4, R2 ;  /* 0x0000000413027825 */ /* 0x001fca00078e0202 */
[----:B--2---:R-:W2:Y:S01]  /*1b0b0*/  LDG.E R31, desc[UR56][R2.64] ;  /* 0x00000038021f7981 */ /* 0x004ea2000c1e1900 */
[----:B------:R-:W-:Y:S05]  /*1b0c0*/  YIELD ;  /* 0x0000000000007946 */ /* 0x000fea0003800000 */
[----:B------:R-:W-:Y:S01]  /*1b0d0*/  ULDC.64 UR4, c[0x0][0xa28] ;  /* 0x00028a0000047ab9 */ /* 0x000fe20000000a00 */
[----:B------:R-:W-:Y:S01]  /*1b0e0*/  ULDC.64 UR8, c[0x0][0xa18] ;  /* 0x0002860000087ab9 */ /* 0x000fe20000000a00 */
[----:B------:R-:W-:Y:S01]  /*1b0f0*/  ISETP.NE.U32.AND P0, PT, RZ, UR4, PT ;  /* 0x00000004ff007c0c */ /* 0x000fe2000bf05070 */
[----:B------:R-:W-:Y:S01]  /*1b100*/  IMAD.MOV.U32 R11, RZ, RZ, RZ ;  /* 0x000000ffff0b7224 */ /* 0x000fe200078e00ff */
[----:B------:R-:W-:-:S02]  /*1b110*/  ULDC.64 UR6, c[0x0][0xa10] ;  /* 0x0002840000067ab9 */ /* 0x000fc40000000a00 */
[----:B------:R-:W-:Y:S02]  /*1b120*/  ISETP.NE.AND.EX P0, PT, RZ, UR5, PT, P0 ;  /* 0x00000005ff007c0c */ /* 0x000fe4000bf05300 */
[----:B------:R-:W-:-:S04]  /*1b130*/  ISETP.NE.U32.AND P2, PT, RZ, UR6, PT ;  /* 0x00000006ff007c0c */ /* 0x000fc8000bf45070 */
[----:B------:R-:W-:Y:S01]  /*1b140*/  ISETP.NE.AND.EX P2, PT, RZ, UR7, PT, P2 ;  /* 0x00000007ff007c0c */ /* 0x000fe2000bf45320 */
[----:B------:R-:W-:Y:S01]  /*1b150*/  IMAD.MOV.U32 R34, RZ, RZ, RZ ;  /* 0x000000ffff227224 */ /* 0x000fe200078e00ff */
[----:B--2---:R-:W-:-:S05]  /*1b160*/  SHF.R.S32.HI R0, RZ, 0x1f, R31 ;  /* 0x0000001fff007819 */ /* 0x004fca000001141f */
[C---:B------:R-:W-:Y:S02]  /*1b170*/  @P0 LEA R2, P1, R31.reuse, UR4, 0x2 ;  /* 0x000000041f020c11 */ /* 0x040fe4000f8210ff */
[C---:B------:R-:W-:Y:S01]  /*1b180*/  SHF.L.U32 R23, R31.reuse, 0x2, RZ ;  /* 0x000000021f177819 */ /* 0x040fe200000006ff */
[----:B------:R0:W-:Y:S01]  /*1b190*/  STL [R1+0x10], R0 ;  /* 0x0000100001007387 */ /* 0x0001e20000100800 */
[C-C-:B------:R-:W-:Y:S01]  /*1b1a0*/  @P0 LEA.HI.X R3, R31.reuse, UR5, R0.reuse, 0x2, P1 ;  /* 0x000000051f030c11 */ /* 0x140fe200088f1400 */
[----:B------:R-:W-:Y:S01]  /*1b1b0*/  ULDC.64 UR4, c[0x0][0xa00] ;  /* 0x0002800000047ab9 */ /* 0x000fe20000000a00 */
[----:B------:R-:W-:Y:S02]  /*1b1c0*/  ISETP.NE.U32.AND P1, PT, RZ, UR8, PT ;  /* 0x00000008ff007c0c */ /* 0x000fe4000bf25070 */
[----:B------:R-:W-:Y:S01]  /*1b1d0*/  SHF.L.U64.HI R24, R31, 0x2, R0 ;  /* 0x000000021f187819 */ /* 0x000fe20000010200 */
[----:B-1----:R1:W2:Y:S01]  /*1b1e0*/  @P0 LDG.E R11, desc[UR56][R2.64] ;  /* 0x00000038020b0981 */ /* 0x0022a2000c1e1900 */
[----:B------:R-:W-:-:S02]  /*1b1f0*/  ISETP.NE.AND.EX P1, PT, RZ, UR9, PT, P1 ;  /* 0x00000009ff007c0c */ /* 0x000fc4000bf25310 */
[----:B------:R-:W-:Y:S01]  /*1b200*/  ISETP.NE.U32.AND P0, PT, RZ, UR4, PT ;  /* 0x00000004ff007c0c */ /* 0x000fe2000bf05070 */
[----:B0-----:R-:W-:Y:S01]  /*1b210*/  IMAD.MOV.U32 R0, RZ, RZ, RZ ;  /* 0x000000ffff007224 */ /* 0x001fe200078e00ff */
[C---:B------:R-:W-:Y:S02]  /*1b220*/  IADD3 R4, P4, R23.reuse, UR6, RZ ;  /* 0x0000000617047c10 */ /* 0x040fe4000ff9e0ff */
[----:B------:R-:W-:Y:S02]  /*1b230*/  ISETP.NE.AND.EX P0, PT, RZ, UR5, PT, P0 ;  /* 0x00000005ff007c0c */ /* 0x000fe4000bf05300 */
[C---:B------:R-:W-:Y:S02]  /*1b240*/  IADD3.X R5, R24.reuse, UR7, RZ, P4, !PT ;  /* 0x0000000718057c10 */ /* 0x040fe4000a7fe4ff */
[----:B-1----:R-:W-:Y:S01]  /*1b250*/  IADD3 R2, P3, R23, UR4, RZ ;  /* 0x0000000417027c10 */ /* 0x002fe2000ff7e0ff */
[----:B------:R-:W-:Y:S02]  /*1b260*/  ULDC UR4, c[0x0][0x288] ;  /* 0x0000a20000047ab9 */ /* 0x000fe40000000800 */
[----:B------:R-:W5:Y:S01]  /*1b270*/  @P2 LDG.E R0, desc[UR56][R4.64] ;  /* 0x0000003804002981 */ /* 0x000f62000c1e1900 */
[----:B------:R-:W-:-:S02]  /*1b280*/  IADD3.X R3, R24, UR5, RZ, P3, !PT ;  /* 0x0000000518037c10 */ /* 0x000fc40009ffe4ff */
[----:B------:R-:W-:Y:S01]  /*1b290*/  @P1 IADD3 R6, P3, R23, UR8, RZ ;  /* 0x0000000817061c10 */ /* 0x000fe2000ff7e0ff */
[----:B------:R-:W-:Y:S01]  /*1b2a0*/  IMAD.U32 R8, RZ, RZ, UR4 ;  /* 0x00000004ff087e24 */ /* 0x000fe2000f8e00ff */
[----:B------:R-:W-:Y:S01]  /*1b2b0*/  ULDC.64 UR4, c[0x0][0x418] ;  /* 0x0001060000047ab9 */ /* 0x000fe20000000a00 */
[----:B------:R-:W5:Y:S01]  /*1b2c0*/  @P0 LDG.E R34, desc[UR56][R2.64] ;  /* 0x0000003802220981 */ /* 0x000f62000c1e1900 */
[----:B------:R-:W-:-:S05]  /*1b2d0*/  @P1 IADD3.X R7, R24, UR9, RZ, P3, !PT ;  /* 0x0000000918071c10 */ /* 0x000fca0009ffe4ff */
[----:B------:R0:W3:Y:S01]  /*1b2e0*/  @P1 LDG.E R8, desc[UR56][R6.64] ;  /* 0x0000003806081981 */ /* 0x0000e2000c1e1900 */
[----:B------:R-:W-:-:S03]  /*1b2f0*/  UISETP.NE.U32.AND UP0, UPT, UR4, URZ, UPT ;  /* 0x0000003f0400728c */ /* 0x000fc6000bf05070 */
[----:B------:R-:W-:Y:S01]  /*1b300*/  ULDC UR4, c[0x0][0x424] ;  /* 0x0001090000047ab9 */ /* 0x000fe20000000800 */
[----:B------:R-:W-:-:S03]  /*1b310*/  UISETP.NE.AND.EX UP0, UPT, UR5, URZ, UPT, UP0 ;  /* 0x0000003f0500728c */ /* 0x000fc6000bf05300 */
[----:B------:R-:W-:Y:S01]  /*1b320*/  ULDC UR5, c[0x0][0x2f0] ;  /* 0x0000bc0000057ab9 */ /* 0x000fe20000000800 */
[----:B------:R-:W-:-:S04]  /*1b330*/  USEL UR4, UR4, 0x1, UP0 ;  /* 0x0000000104047887 */ /* 0x000fc80008000000 */
[----:B------:R-:W-:-:S03]  /*1b340*/  UIMAD UR4, UR4, UR5, URZ ;  /* 0x00000005040472a4 */ /* 0x000fc6000f8e023f */
[----:B------:R-:W-:Y:S02]  /*1b350*/  ULDC UR5, c[0x0][0x348] ;  /* 0x0000d20000057ab9 */ /* 0x000fe40000000800 */
[----:B0-----:R-:W-:Y:S01]  /*1b360*/  IMAD.U32 R6, RZ, RZ, UR5 ;  /* 0x00000005ff067e24 */ /* 0x001fe2000f8e00ff */
[----:B--2---:R-:W-:Y:S04]  /*1b370*/  STL [R1], R11 ;  /* 0x0000000b01007387 */ /* 0x004fe80000100800 */
[----:B---3--:R0:W-:Y:S02]  /*1b380*/  STL [R1+0x1c], R8 ;  /* 0x00001c0801007387 */ /* 0x0081e40000100800 */
[----:B0-----:R-:W-:Y:S01]  /*1b390*/  IMAD.U32 R8, RZ, RZ, UR4 ;  /* 0x00000004ff087e24 */ /* 0x001fe2000f8e00ff */
[----:B------:R-:W-:Y:S06]  /*1b3a0*/  @P1 BRA `(.L_x_677) ;  /* 0x0000000000141947 */ /* 0x000fec0003800000 */
[----:B------:R-:W-:Y:S05]  /*1b3b0*/  @!P0 BRA `(.L_x_677) ;  /* 0x0000000000108947 */ /* 0x000fea0003800000 */
[----:B------:R-:W2:Y:S04]  /*1b3c0*/  LDG.E R10, desc[UR56][R2.64] ;  /* 0x00000038020a7981 */ /* 0x000ea8000c1e1900 */
[----:B------:R-:W2:Y:S02]  /*1b3d0*/  LDG.E R7, desc[UR56][R2.64+0x4] ;  /* 0x0000043802077981 */ /* 0x000ea4000c1e1900 */
[----:B--2---:R-:W-:-:S05]  /*1b3e0*/  IMAD.IADD R2, R7, 0x1, -R10 ;  /* 0x0000000107027824 */ /* 0x004fca00078e0a0a */
[----:B------:R0:W-:Y:S02]  /*1b3f0*/  STL [R1+0x1c], R2 ;  /* 0x00001c0201007387 */ /* 0x0001e40000100800 */
.L_x_677:
[----:B------:R-:W-:Y:S01]  /*1b400*/  ULDC.64 UR4, c[0x0][0xa20] ;  /* 0x0002880000047ab9 */ /* 0x000fe20000000a00 */
[C---:B0-----:R-:W-:Y:S01]  /*1b410*/  LOP3.LUT R2, R18.reuse, 0xff000000, RZ, 0xc0, !PT ;  /* 0xff00000012027812 */ /* 0x041fe200078ec0ff */
[----:B------:R-:W-:Y:S01]  /*1b420*/  IMAD.MOV.U32 R32, RZ, RZ, R31 ;  /* 0x000000ffff207224 */ /* 0x000fe200078e001f */
[----:B------:R-:W-:Y:S02]  /*1b430*/  ISETP.NE.U32.AND P0, PT, RZ, UR4, PT ;  /* 0x00000004ff007c0c */ /* 0x000fe4000bf05070 */
[----:B------:R-:W-:Y:S02]  /*1b440*/  SHF.R.U32.HI R2, RZ, 0x8, R2 ;  /* 0x00000008ff027819 */ /* 0x000fe40000011602 */
[----:B------:R-:W-:Y:S02]  /*1b450*/  ISETP.NE.AND.EX P0, PT, RZ, UR5, PT, P0 ;  /* 0x00000005ff007c0c */ /* 0x000fe4000bf05300 */
[C---:B------:R-:W-:Y:S02]  /*1b460*/  LOP3.LUT R7, R18.reuse, 0xff0000, RZ, 0xc0, !PT ;  /* 0x00ff000012077812 */ /* 0x040fe400078ec0ff */
[----:B------:R-:W-:-:S02]  /*1b470*/  LOP3.LUT R18, R18, 0xffff, RZ, 0xc0, !PT ;  /* 0x0000ffff12127812 */ /* 0x000fc400078ec0ff */
[----:B------:R-:W-:-:S07]  /*1b480*/  LEA.HI R7, R7, R2, RZ, 0x10 ;  /* 0x0000000207077211 */ /* 0x000fce00078f80ff */
[----:B------:R-:W-:Y:S05]  /*1b490*/  @!P0 BRA `(.L_x_678) ;  /* 0x0000000000108947 */ /* 0x000fea0003800000 */
[----:B------:R-:W-:-:S04]  /*1b4a0*/  IADD3 R2, P0, R23, UR4, RZ ;  /* 0x0000000417027c10 */ /* 0x000fc8000ff1e0ff */
[----:B------:R-:W-:-:S05]  /*1b4b0*/  IADD3.X R3, R24, UR5, RZ, P0, !PT ;  /* 0x0000000518037c10 */ /* 0x000fca00087fe4ff */
[----:B------:R0:W5:Y:S01]  /*1b4c0*/  LDG.E R8, desc[UR56][R2.64] ;  /* 0x0000003802087981 */ /* 0x000162000c1e1900 */
[----:B------:R-:W-:Y:S05]  /*1b4d0*/  BRA `(.L_x_679) ;  /* 0x0000000000247947 */ /* 0x000fea0003800000 */
.L_x_678:
[----:B------:R-:W-:Y:S02]  /*1b4e0*/  ULDC.64 UR4, c[0x0][0xa08] ;  /* 0x0002820000047ab9 */ /* 0x000fe40000000a00 */
[----:B------:R-:W-:-:S04]  /*1b4f0*/  ISETP.NE.U32.AND P0, PT, RZ, UR4, PT ;  /* 0x00000004ff007c0c */ /* 0x000fc8000bf05070 */
[----:B------:R-:W-:-:S13]  /*1b500*/  ISETP.NE.AND.EX P0, PT, RZ, UR5, PT, P0 ;  /* 0x00000005ff007c0c */ /* 0x000fda000bf05300 */
[----:B------:R-:W-:Y:S05]  /*1b510*/  @!P0 BRA `(.L_x_679) ;  /* 0x0000000000148947 */ /* 0x000fea0003800000 */
[----:B------:R-:W0:Y:S02]  /*1b520*/  LDC.64 R2, c[0x0][0xa08] ;  /* 0x00028200ff027b82 */ /* 0x000e240000000a00 */
[----:B0-----:R-:W-:-:S05]  /*1b530*/  IMAD.WIDE R2, R32, 0x4, R2 ;  /* 0x0000000420027825 */ /* 0x001fca00078e0202 */
[----:B------:R-:W2:Y:S04]  /*1b540*/  LDG.E R8, desc[UR56][R2.64] ;  /* 0x0000003802087981 */ /* 0x000ea8000c1e1900 */
[----:B------:R-:W2:Y:S02]  /*1b550*/  LDG.E R9, desc[UR56][R2.64+0x4] ;  /* 0x0000043802097981 */ /* 0x000ea4000c1e1900 */
[----:B--2---:R-:W-:-:S07]  /*1b560*/  IMAD.IADD R8, R9, 0x1, -R8 ;  /* 0x0000000109087824 */ /* 0x004fce00078e0a08 */
.L_x_679:
[----:B0-----:R-:W2:Y:S04]  /*1b570*/  @P2 LDG.E R3, desc[UR56][R4.64] ;  /* 0x0000003804032981 */ /* 0x001ea8000c1e1900 */
[----:B------:R0:W2:Y:S01]  /*1b580*/  @P2 LDG.E R2, desc[UR56][R4.64+0x4] ;  /* 0x0000043804022981 */ /* 0x0000a2000c1e1900 */
[----:B-----5:R-:W-:Y:S01]  /*1b590*/  IMAD.IADD R8, R8, 0x1, -R11 ;  /* 0x0000000108087824 */ /* 0x020fe200078e0a0b */
[----:B------:R-:W-:Y:S01]  /*1b5a0*/  BSSY B0, `(.L_x_680) ;  /* 0x0000029000007945 */ /* 0x000fe20003800000 */
[----:B------:R-:W-:Y:S02]  /*1b5b0*/  LOP3.LUT R37, R7, 0xff, RZ, 0xc0, !PT ;  /* 0x000000ff07257812 */ /* 0x000fe400078ec0ff */
[----:B0-----:R-:W-:Y:S01]  /*1b5c0*/  SHF.R.U32.HI R5, RZ, 0x10, R7 ;  /* 0x00000010ff057819 */ /* 0x001fe20000011607 */
[----:B--2---:R-:W-:-:S04]  /*1b5d0*/  @P2 IMAD.IADD R6, R2, 0x1, -R3 ;  /* 0x0000000102062824 */ /* 0x004fc800078e0a03 */
[----:B------:R-:W-:-:S05]  /*1b5e0*/  IMAD.IADD R36, R8, 0x1, R6 ;  /* 0x0000000108247824 */ /* 0x000fca00078e0206 */
[C---:B------:R-:W-:Y:S02]  /*1b5f0*/  IADD3 R2, R36.reuse, 0x5f, RZ ;  /* 0x0000005f24027810 */ /* 0x040fe40007ffe0ff */
[----:B------:R-:W-:-:S03]  /*1b600*/  ISETP.GE.AND P1, PT, R36, 0x1, PT ;  /* 0x000000012400780c */ /* 0x000fc60003f26270 */
[----:B------:R-:W-:-:S05]  /*1b610*/  IMAD.HI R2, R2, 0x2aaaaaab, RZ ;  /* 0x2aaaaaab02027827 */ /* 0x000fca00078e02ff */
[----:B------:R-:W-:-:S04]  /*1b620*/  SHF.R.U32.HI R3, RZ, 0x1f, R2 ;  /* 0x0000001fff037819 */ /* 0x000fc80000011602 */
[----:B------:R-:W-:Y:S01]  /*1b630*/  LEA.HI.SX32 R4, R2, R3, 0x1c ;  /* 0x0000000302047211 */ /* 0x000fe200078fe2ff */
[----:B------:R-:W-:Y:S01]  /*1b640*/  IMAD.MOV.U32 R3, RZ, RZ, RZ ;  /* 0x000000ffff037224 */ /* 0x000fe200078e00ff */
[----:B------:R-:W-:Y:S06]  /*1b650*/  @!P1 BRA `(.L_x_681) ;  /* 0x0000000000749947 */ /* 0x000fec0003800000 */
[----:B------:R-:W-:Y:S01]  /*1b660*/  ISETP.NE.AND P0, PT, R5, RZ, PT ;  /* 0x000000ff0500720c */ /* 0x000fe20003f05270 */
[----:B------:R-:W-:-:S03]  /*1b670*/  ULDC UR4, c[0x0][0x9f0] ;  /* 0x00027c0000047ab9 */ /* 0x000fc60000000800 */
[----:B------:R-:W-:-:S04]  /*1b680*/  SEL R7, R5, UR4, P0 ;  /* 0x0000000405077c07 */ /* 0x000fc80008000000 */
[----:B------:R-:W-:Y:S02]  /*1b690*/  IABS R10, R7 ;  /* 0x00000007000a7213 */ /* 0x000fe40000000000 */
[----:B------:R-:W-:Y:S02]  /*1b6a0*/  IADD3 R9, R7, -0x1, R4 ;  /* 0xffffffff07097810 */ /* 0x000fe40007ffe004 */
[----:B------:R-:W0:Y:S08]  /*1b6b0*/  I2F.RP R2, R10 ;  /* 0x0000000a00027306 */ /* 0x000e300000209400 */
[----:B0-----:R-:W0:Y:S02]  /*1b6c0*/  MUFU.RCP R2, R2 ;  /* 0x0000000200027308 */ /* 0x001e240000001000 */
[----:B0-----:R-:W-:-:S06]  /*1b6d0*/  VIADD R2, R2, 0xffffffe ;  /* 0x0ffffffe02027836 */ /* 0x001fcc0000000000 */
[----:B------:R0:W1:Y:S02]  /*1b6e0*/  F2I.FTZ.U32.TRUNC.NTZ R3, R2 ;  /* 0x0000000200037305 */ /* 0x000064000021f000 */
[----:B0-----:R-:W-:-:S04]  /*1b6f0*/  LOP3.LUT R2, R9, R7, RZ, 0x3c, !PT ;  /* 0x0000000709027212 */ /* 0x001fc800078e3cff */
[----:B------:R-:W-:Y:S01]  /*1b700*/  ISETP.GE.AND P4, PT, R2, RZ, PT ;  /* 0x000000ff0200720c */ /* 0x000fe20003f86270 */
[----:B-1----:R-:W-:-:S04]  /*1b710*/  IMAD.MOV R2, RZ, RZ, -R3 ;  /* 0x000000ffff027224 */ /* 0x002fc800078e0a03 */
[----:B------:R-:W-:Y:S02]  /*1b720*/  IMAD R11, R2, R10, RZ ;  /* 0x0000000a020b7224 */ /* 0x000fe400078e02ff */
[----:B------:R-:W-:-:S04]  /*1b730*/  IMAD.MOV.U32 R2, RZ, RZ, RZ ;  /* 0x000000ffff027224 */ /* 0x000fc800078e00ff */
[----:B------:R-:W-:Y:S01]  /*1b740*/  IMAD.HI.U32 R11, R3, R11, R2 ;  /* 0x0000000b030b7227 */ /* 0x000fe200078e0002 */
[----:B------:R-:W-:Y:S02]  /*1b750*/  IABS R2, R9 ;  /* 0x0000000900027213 */ /* 0x000fe40000000000 */
[----:B------:R-:W-:-:S03]  /*1b760*/  IABS R3, R7 ;  /* 0x0000000700037213 */ /* 0x000fc60000000000 */
[----:B------:R-:W-:-:S04]  /*1b770*/  IMAD.HI.U32 R11, R11, R2, RZ ;  /* 0x000000020b0b7227 */ /* 0x000fc800078e00ff */
[----:B------:R-:W-:-:S04]  /*1b780*/  IMAD.MOV R3, RZ, RZ, -R3 ;  /* 0x000000ffff037224 */ /* 0x000fc800078e0a03 */
        /* <DEDUP_REMOVED lines=10> */
.L_x_681:
[----:B------:R-:W-:Y:S05]  /*1b830*/  BSYNC B0 ;  /* 0x0000000000007941 */ /* 0x000fea0003800000 */
.L_x_680:
[-C--:B------:R-:W-:Y:S01]  /*1b840*/  IMAD R2, R37, R3.reuse, RZ ;  /* 0x0000000325027224 */ /* 0x080fe200078e02ff */
[----:B------:R-:W-:Y:S04]  /*1b850*/  BSSY B0, `(.L_x_682) ;  /* 0x0000133000007945 */ /* 0x000fe80003800000 */
[C---:B------:R-:W-:Y:S01]  /*1b860*/  VIADDMNMX R3, R2.reuse, R3, R4, PT ;  /* 0x0000000302037246 */ /* 0x040fe20003800104 */
[----:B------:R-:W-:-:S04]  /*1b870*/  IMAD R2, R2, 0x60, -R8 ;  /* 0x0000006002027824 */ /* 0x000fc800078e0a08 */
[----:B------:R-:W-:Y:S01]  /*1b880*/  IMAD R3, R3, 0x60, -R8 ;  /* 0x0000006003037824 */ /* 0x000fe200078e0a08 */
[----:B------:R-:W-:-:S04]  /*1b890*/  VIMNMX R2, RZ, R2, !PT ;  /* 0x00000002ff027248 */ /* 0x000fc80007fe0100 */
[----:B------:R-:W-:-:S04]  /*1b8a0*/  VIMNMX R3, R3, R6, PT ;  /* 0x0000000603037248 */ /* 0x000fc80003fe0100 */
[----:B------:R-:W-:-:S13]  /*1b8b0*/  ISETP.GT.AND P0, PT, R3, R2, PT ;  /* 0x000000020300720c */ /* 0x000fda0003f04270 */
[----:B------:R-:W-:Y:S02]  /*1b8c0*/  @P0 VIADD R7, R3, 0x5f ;  /* 0x0000005f03070836 */ /* 0x000fe40000000000 */
[----:B------:R-:W-:-:S04]  /*1b8d0*/  IMAD.WIDE.U32 R2, R2, -0x55555555, RZ ;  /* 0xaaaaaaab02027825 */ /* 0x000fc800078e00ff */
[----:B------:R-:W-:Y:S01]  /*1b8e0*/  @P0 IMAD.HI R7, R7, 0x2aaaaaab, RZ ;  /* 0x2aaaaaab07070827 */ /* 0x000fe200078e02ff */
[----:B------:R-:W-:-:S04]  /*1b8f0*/  SHF.R.U32.HI R6, RZ, 0x6, R3 ;  /* 0x00000006ff067819 */ /* 0x000fc80000011603 */
[----:B------:R-:W-:Y:S02]  /*1b900*/  @P0 SHF.R.U32.HI R2, RZ, 0x1f, R7 ;  /* 0x0000001fff020819 */ /* 0x000fe40000011607 */
[----:B------:R-:W-:Y:S02]  /*1b910*/  MOV R3, R6 ;  /* 0x0000000600037202 */ /* 0x000fe40000000f00 */
[----:B------:R-:W-:Y:S02]  /*1b920*/  @P0 LEA.HI.SX32 R3, R7, R2, 0x1c ;  /* 0x0000000207030211 */ /* 0x000fe400078fe2ff */
[----:B------:R-:W-:Y:S02]  /*1b930*/  PLOP3.LUT P0, PT, PT, PT, PT, 0x80, 0x0 ;  /* 0x000000000000781c */ /* 0x000fe40003f0f070 */
[----:B------:R-:W-:-:S13]  /*1b940*/  ISETP.GT.AND P3, PT, R3, R6, PT ;  /* 0x000000060300720c */ /* 0x000fda0003f64270 */
[----:B------:R-:W-:Y:S05]  /*1b950*/  @!P3 BRA `(.L_x_683) ;  /* 0x000000100088b947 */ /* 0x000fea0003800000 */
[----:B------:R-:W-:Y:S01]  /*1b960*/  UMOV UR4, 0xffffffff ;  /* 0xffffffff00047882 */ /* 0x000fe20000000000 */
[----:B------:R-:W-:Y:S02]  /*1b970*/  SEL R2, R32, RZ, !P2 ;  /* 0x000000ff20027207 */ /* 0x000fe40005000000 */
[----:B------:R-:W-:Y:S05]  /*1b980*/  BRA.DIV UR4, `(.L_x_684) ;  /* 0x0000006a042c7947 */ /* 0x000fea000b800000 */
[----:B------:R-:W0:Y:S02]  /*1b990*/  S2R R7, SR_TID.X ;  /* 0x0000000000077919 */ /* 0x000e240000002100 */
[----:B0-----:R-:W-:-:S04]  /*1b9a0*/  SHF.R.U32.HI R7, RZ, 0x5, R7 ;  /* 0x00000005ff077819 */ /* 0x001fc80000011607 */
[----:B------:R-:W-:-:S05]  /*1b9b0*/  LOP3.LUT R7, R7, 0x3, RZ, 0xc0, !PT ;  /* 0x0000000307077812 */ /* 0x000fca00078ec0ff */
[----:B------:R0:W1:Y:S02]  /*1b9c0*/  SHFL.IDX PT, R14, R7, RZ, 0x1f ;  /* 0x00001fff070e7589 */ /* 0x00006400000e0000 */
.L_x_835:
[----:B-1----:R-:W-:Y:S02]  /*1b9d0*/  ISETP.NE.AND P0, PT, R14, RZ, PT ;  /* 0x000000ff0e00720c */ /* 0x002fe40003f05270 */
[----:B------:R-:W-:-:S11]  /*1b9e0*/  PLOP3.LUT P6, PT, PT, PT, PT, 0x8, 0x0 ;  /* 0x000000000000781c */ /* 0x000fd60003fce170 */
[----:B------:R-:W-:Y:S05]  /*1b9f0*/  @P0 BRA `(.L_x_685) ;  /* 0x00000000000c0947 */ /* 0x000fea0003800000 */
[----:B------:R-:W-:-:S03]  /*1ba00*/  UMOV UR4, 0xffffffff ;  /* 0xffffffff00047882 */ /* 0x000fc60000000000 */
[----:B------:R-:W-:Y:S05]  /*1ba10*/  BRA.DIV UR4, `(.L_x_686) ;  /* 0x0000006a043c7947 */ /* 0x000fea000b800000 */
[----:B------:R-:W-:-:S13]  /*1ba20*/  ELECT P6, URZ, PT ;  /* 0x00000000003f782f */ /* 0x000fda00038c0000 */
.L_x_685:
[----:B0-----:R-:W2:Y:S01]  /*1ba30*/  LDL R7, [R1+0x20] ;  /* 0x0000200001077983 */ /* 0x001ea20000100800 */
[----:B------:R-:W-:Y:S01]  /*1ba40*/  BSSY B1, `(.L_x_687) ;  /* 0x0000008000017945 */ /* 0x000fe20003800000 */
[----:B--2---:R-:W-:-:S05]  /*1ba50*/  VIADD R7, R7, 0x1 ;  /* 0x0000000107077836 */ /* 0x004fca0000000000 */
[----:B------:R-:W-:-:S04]  /*1ba60*/  LEA.HI R8, R7, R7, RZ, 0x1 ;  /* 0x0000000707087211 */ /* 0x000fc800078f08ff */
[----:B------:R-:W-:-:S05]  /*1ba70*/  LOP3.LUT R8, R8, 0xfffffffe, RZ, 0xc0, !PT ;  /* 0xfffffffe08087812 */ /* 0x000fca00078ec0ff */
[----:B------:R-:W-:-:S05]  /*1ba80*/  IMAD.IADD R7, R7, 0x1, -R8 ;  /* 0x0000000107077824 */ /* 0x000fca00078e0a08 */
[----:B------:R-:W-:-:S04]  /*1ba90*/  SHF.L.U32 R7, R7, 0x1f, RZ ;  /* 0x0000001f07077819 */ /* 0x000fc800000006ff */
[----:B------:R-:W0:Y:S02]  /*1baa0*/  SYNCS.PHASECHK.TRANS64.TRYWAIT P0, [R22+URZ+0x2a820], R7 ;  /* 0x02a82007160075a7 */ /* 0x000e24000800017f */
[----:B0-----:R-:W-:Y:S05]  /*1bab0*/  @!P0 BRA `(.L_x_688) ;  /* 0x0000006800348947 */ /* 0x001fea0003800000 */
.L_x_838:
[----:B------:R-:W-:Y:S05]  /*1bac0*/  BSYNC B1 ;  /* 0x0000000000017941 */ /* 0x000fea0003800000 */
.L_x_687:
[----:B------:R-:W-:Y:S04]  /*1bad0*/  BSSY B1, `(.L_x_689) ;  /* 0x000007c000017945 */ /* 0x000fe80003800000 */
[----:B------:R-:W-:Y:S05]  /*1bae0*/  @!P6 BRA `(.L_x_690) ;  /* 0x0000000400e8e947 */ /* 0x000fea0003800000 */
[----:B------:R-:W-:Y:S01]  /*1baf0*/  IMAD R11, R25, 0x8, R22 ;  /* 0x00000008190b7824 */ /* 0x000fe200078e0216 */
[----:B------:R-:W-:Y:S01]  /*1bb00*/  SHF.L.U32 R10, R30, 0x1f, RZ ;  /* 0x0000001f1e0a7819 */ /* 0x000fe200000006ff */
[----:B------:R-:W1:Y:S01]  /*1bb10*/  S2R R8, SR_TID.X ;  /* 0x0000000000087919 */ /* 0x000e620000002100 */
[----:B------:R-:W-:Y:S02]  /*1bb20*/  BSSY B2, `(.L_x_691) ;  /* 0x0000005000027945 */ /* 0x000fe40003800000 */
[----:B------:R-:W2:Y:S01]  /*1bb30*/  SYNCS.PHASECHK.TRANS64.TRYWAIT P0, [R11+URZ+0x2a8a0], R10 ;  /* 0x02a8a00a0b0075a7 */ /* 0x000ea2000800017f */
[----:B-1----:R-:W-:-:S04]  /*1bb40*/  LOP3.LUT R8, R8, 0x7f, RZ, 0xc0, !PT ;  /* 0x0000007f08087812 */ /* 0x002fc800078ec0ff */
[----:B------:R-:W-:Y:S01]  /*1bb50*/  ISETP.NE.AND P2, PT, R8, RZ, PT ;  /* 0x000000ff0800720c */ /* 0x000fe20003f45270 */
[----:B--2---:R-:W-:-:S12]  /*1bb60*/  @!P0 BRA `(.L_x_692) ;  /* 0x00000068001c8947 */ /* 0x004fd80003800000 */
.L_x_839:
[----:B------:R-:W-:Y:S05]  /*1bb70*/  BSYNC B2 ;  /* 0x0000000000027941 */ /* 0x000fea0003800000 */
.L_x_691:
[----:B------:R-:W-:Y:S04]  /*1bb80*/  BSSY B2, `(.L_x_693) ;  /* 0x0000009000027945 */ /* 0x000fe80003800000 */
[----:B------:R-:W-:Y:S05]  /*1bb90*/  @P2 BRA `(.L_x_694) ;  /* 0x00000000001c2947 */ /* 0x000fea0003800000 */
[----:B------:R-:W2:Y:S01]  /*1bba0*/  S2R R8, SR_TID.X ;  /* 0x0000000000087919 */ /* 0x000ea20000002100 */
[----:B0-----:R-:W-:-:S04]  /*1bbb0*/  IMAD.MOV.U32 R7, RZ, RZ, 0x9000 ;  /* 0x00009000ff077424 */ /* 0x001fc800078e00ff */
[----:B------:R3:W-:Y:S01]  /*1bbc0*/  SYNCS.ARRIVE.TRANS64 RZ, [R11+URZ+0x2a890], R7 ;  /* 0x02a890070bff79a7 */ /* 0x0007e2000800003f */
[----:B--2---:R-:W-:-:S04]  /*1bbd0*/  LOP3.LUT R8, R8, 0x1f, RZ, 0xc0, !PT ;  /* 0x0000001f08087812 */ /* 0x004fc800078ec0ff */
[----:B------:R-:W-:-:S13]  /*1bbe0*/  ISETP.NE.AND P0, PT, R8, RZ, PT ;  /* 0x000000ff0800720c */ /* 0x000fda0003f05270 */
[----:B---3--:R-:W-:Y:S05]  /*1bbf0*/  @!P0 BRA `(.L_x_694) ;  /* 0x0000000000048947 */ /* 0x008fea0003800000 */
[----:B------:R-:W-:Y:S01]  /*1bc00*/  BPT.TRAP 0x1 ;  /* 0x000000040000795c */ /* 0x000fe20000300000 */
.L_x_694:
[----:B------:R-:W-:Y:S05]  /*1bc10*/  BSYNC B2 ;  /* 0x0000000000027941 */ /* 0x000fea0003800000 */
.L_x_693:
[----:B------:R-:W-:Y:S01]  /*1bc20*/  IMAD.MOV.U32 R14, RZ, RZ, RZ ;  /* 0x000000ffff0e7224 */ /* 0x000fe200078e00ff */
[----:B------:R-:W-:Y:S01]  /*1bc30*/  UIADD3 UR4, UP0, UR36, 0x570, URZ ;  /* 0x0000057024047890 */ /* 0x000fe2000ff1e03f */
[----:B------:R-:W-:Y:S01]  /*1bc40*/  IMAD R8, R3, 0x60, R0 ;  /* 0x0000006003087824 */ /* 0x000fe200078e0200 */
[----:B------:R-:W-:Y:S01]  /*1bc50*/  PLOP3.LUT P0, PT, PT, PT, PT, 0x80, 0x0 ;  /* 0x000000000000781c */ /* 0x000fe20003f0f070 */
[----:B------:R-:W-:Y:S01]  /*1bc60*/  IMAD R9, R25, 0x9000, R22 ;  /* 0x0000900019097824 */ /* 0x000fe200078e0216 */
[----:B------:R-:W-:Y:S01]  /*1bc70*/  R2UR UR10, R14 ;  /* 0x000000000e0a72ca */ /* 0x000fe200000e0000 */
[----:B------:R-:W-:Y:S01]  /*1bc80*/  VIADD R8, R8, 0xffffffa0 ;  /* 0xffffffa008087836 */ /* 0x000fe20000000000 */
[----:B------:R-:W-:Y:S01]  /*1bc90*/  UIADD3.X UR5, URZ, UR37, URZ, UP0, !UPT ;  /* 0x000000253f057290 */ /* 0x000fe200087fe43f */
[----:B0-----:R-:W-:Y:S01]  /*1bca0*/  VIADD R7, R11, 0x2a890 ;  /* 0x0002a8900b077836 */ /* 0x001fe20000000000 */
[----:B------:R-:W-:Y:S01]  /*1bcb0*/  UMOV UR6, 0x0 ;  /* 0x0000000000067882 */ /* 0x000fe20000000000 */
[----:B------:R-:W-:Y:S01]  /*1bcc0*/  VIADD R12, R9, 0x18400 ;  /* 0x00018400090c7836 */ /* 0x000fe20000000000 */
[----:B------:R-:W-:-:S09]  /*1bcd0*/  UMOV UR7, 0x12f00000 ;  /* 0x12f0000000077882 */ /* 0x000fd20000000000 */
.L_x_695:
[----:B------:R-:W-:-:S13]  /*1bce0*/  @P0 ELECT P3, URZ, PT ;  /* 0x00000000003f082f */ /* 0x000fda0003860000 */
[----:B------:R-:W-:Y:S02]  /*1bcf0*/  @P3 R2UR UR13, R2 ;  /* 0x00000000020d32ca */ /* 0x000fe400000e0000 */
[----:B------:R-:W-:Y:S02]  /*1bd00*/  @P3 R2UR UR12, R18 ;  /* 0x00000000120c32ca */ /* 0x000fe400000e0000 */
[----:B------:R-:W-:Y:S02]  /*1bd10*/  @P3 R2UR UR11, R8 ;  /* 0x00000000080b32ca */ /* 0x000fe400000e0000 */
[----:B------:R-:W-:Y:S02]  /*1bd20*/  @P3 R2UR UR9, R7 ;  /* 0x00000000070932ca */ /* 0x000fe400000e0000 */
[----:B------:R-:W-:Y:S02]  /*1bd30*/  @P3 R2UR UR8, R12 ;  /* 0x000000000c0832ca */ /* 0x000fe400000e0000 */
[----:B------:R-:W-:-:S02]  /*1bd40*/  @P3 PLOP3.LUT P0, PT, P3, PT, PT, 0x8, 0x0 ;  /* 0x000000000000381c */ /* 0x000fc40001f0e170 */
[----:B------:R-:W-:-:S09]  /*1bd50*/  PLOP3.LUT P3, PT, PT, PT, PT, 0x8, 0x0 ;  /* 0x000000000000781c */ /* 0x000fd20003f6e170 */
[----:B------:R0:W-:Y:S02]  /*1bd60*/  UTMALDG.4D [UR8], [UR4], desc[UR6] ;  /* 0x00000608040075b4 */ /* 0x0001e40008019000 */
[----:B0-----:R-:W-:Y:S05]  /*1bd70*/  @P0 BRA.U.ANY `(.L_x_695) ;  /* 0xfffffffd00d80947 */ /* 0x001fea000393ffff */
[----:B------:R-:W-:Y:S01]  /*1bd80*/  IMAD.MOV.U32 R15, RZ, RZ, 0x40 ;  /* 0x00000040ff0f7424 */ /* 0x000fe200078e00ff */
[----:B------:R-:W-:Y:S01]  /*1bd90*/  PLOP3.LUT P0, PT, PT, PT, PT, 0x80, 0x0 ;  /* 0x000000000000781c */ /* 0x000fe20003f0f070 */
[----:B------:R-:W-:Y:S01]  /*1bda0*/  VIADD R12, R9, 0x1b400 ;  /* 0x0001b400090c7836 */ /* 0x000fe20000000000 */
[----:B------:R-:W-:Y:S01]  /*1bdb0*/  UMOV UR6, 0x0 ;  /* 0x0000000000067882 */ /* 0x000fe20000000000 */
[----:B------:R-:W-:Y:S01]  /*1bdc0*/  UMOV UR7, 0x12f00000 ;  /* 0x12f0000000077882 */ /* 0x000fe20000000000 */
[----:B------:R-:W-:-:S15]  /*1bdd0*/  R2UR UR10, R15 ;  /* 0x000000000f0a72ca */ /* 0x000fde00000e0000 */
.L_x_696:
        /* <DEDUP_REMOVED lines=10> */
[----:B------:R-:W-:Y:S01]  /*1be80*/  PLOP3.LUT P0, PT, PT, PT, PT, 0x80, 0x0 ;  /* 0x000000000000781c */ /* 0x000fe20003f0f070 */
[----:B------:R-:W-:Y:S01]  /*1be90*/  VIADD R9, R9, 0x1e400 ;  /* 0x0001e40009097836 */ /* 0x000fe20000000000 */
[----:B------:R-:W-:Y:S01]  /*1bea0*/  UMOV UR6, 0x0 ;  /* 0x0000000000067882 */ /* 0x000fe20000000000 */
[----:B------:R-:W-:Y:S01]  /*1beb0*/  UMOV UR7, 0x12f00000 ;  /* 0x12f0000000077882 */ /* 0x000fe20000000000 */
[----:B------:R-:W-:-:S09]  /*1bec0*/  UMOV UR10, 0x80 ;  /* 0x00000080000a7882 */ /* 0x000fd20000000000 */
.L_x_697:
        /* <DEDUP_REMOVED lines=10> */
[----:B------:R-:W0:Y:S01]  /*1bf70*/  SYNCS.PHASECHK.TRANS64.TRYWAIT P0, [R11+URZ+0x2a8c0], R10 ;  /* 0x02a8c00a0b0075a7 */ /* 0x000e22000800017f */
[----:B------:R-:W-:Y:S04]  /*1bf80*/  BSSY B2, `(.L_x_698) ;  /* 0x0000002000027945 */ /* 0x000fe80003800000 */
[----:B0-----:R-:W-:Y:S05]  /*1bf90*/  @!P0 BRA `(.L_x_699) ;  /* 0x0000006400248947 */ /* 0x001fea0003800000 */
.L_x_840:
[----:B------:R-:W-:Y:S05]  /*1bfa0*/  BSYNC B2 ;  /* 0x0000000000027941 */ /* 0x000fea0003800000 */
.L_x_698:
[----:B------:R-:W-:Y:S01]  /*1bfb0*/  BSSY B2, `(.L_x_700) ;  /* 0x000000b000027945 */ /* 0x000fe20003800000 */
[----:B------:R-:W-:Y:S01]  /*1bfc0*/  MOV R12, 0x0 ;  /* 0x00000000000c7802 */ /* 0x000fe20000000f00 */
[----:B------:R-:W-:Y:S02]  /*1bfd0*/  IMAD.MOV.U32 R13, RZ, RZ, 0x12f00000 ;  /* 0x12f00000ff0d7424 */ /* 0x000fe400078e00ff */
[----:B------:R-:W-:Y:S05]  /*1bfe0*/  @P2 BRA `(.L_x_701) ;  /* 0x00000000001c2947 */ /* 0x000fea0003800000 */
[----:B------:R-:W2:Y:S01]  /*1bff0*/  S2R R9, SR_TID.X ;  /* 0x0000000000097919 */ /* 0x000ea20000002100 */
[----:B------:R-:W-:-:S04]  /*1c000*/  IMAD.MOV.U32 R7, RZ, RZ, 0x6000 ;  /* 0x00006000ff077424 */ /* 0x000fc800078e00ff */
[----:B------:R3:W-:Y:S01]  /*1c010*/  SYNCS.ARRIVE.TRANS64 RZ, [R11+URZ+0x2a8b0], R7 ;  /* 0x02a8b0070bff79a7 */ /* 0x0007e2000800003f */
[----:B--2---:R-:W-:-:S04]  /*1c020*/  LOP3.LUT R9, R9, 0x1f, RZ, 0xc0, !PT ;  /* 0x0000001f09097812 */ /* 0x004fc800078ec0ff */
[----:B------:R-:W-:-:S13]  /*1c030*/  ISETP.NE.AND P0, PT, R9, RZ, PT ;  /* 0x000000ff0900720c */ /* 0x000fda0003f05270 */
[----:B---3--:R-:W-:Y:S05]  /*1c040*/  @!P0 BRA `(.L_x_701) ;  /* 0x0000000000048947 */ /* 0x008fea0003800000 */
[----:B------:R-:W-:Y:S01]  /*1c050*/  BPT.TRAP 0x1 ;  /* 0x000000040000795c */ /* 0x000fe20000300000 */
.L_x_701:
[----:B------:R-:W-:Y:S05]  /*1c060*/  BSYNC B2 ;  /* 0x0000000000027941 */ /* 0x000fea0003800000 */
.L_x_700:
[----:B------:R-:W-:Y:S01]  /*1c070*/  R2UR UR10, R14 ;  /* 0x000000000e0a72ca */ /* 0x000fe200000e0000 */
[----:B------:R-:W-:Y:S01]  /*1c080*/  IMAD R7, R25, 0x6000, R22 ;  /* 0x0000600019077824 */ /* 0x000fe200078e0216 */
[----:B------:R-:W-:Y:S01]  /*1c090*/  R2UR UR6, R12 ;  /* 0x000000000c0672ca */ /* 0x000fe200000e0000 */
[----:B------:R-:W-:Y:S01]  /*1c0a0*/  UIADD3 UR4, UP0, UR36, 0x670, URZ ;  /* 0x0000067024047890 */ /* 0x000fe2000ff1e03f */
[----:B------:R-:W-:Y:S01]  /*1c0b0*/  R2UR UR7, R13 ;  /* 0x000000000d0772ca */ /* 0x000fe200000e0000 */
[----:B01----:R-:W-:Y:S01]  /*1c0c0*/  VIADD R11, R11, 0x2a8b0 ;  /* 0x0002a8b00b0b7836 */ /* 0x003fe20000000000 */
[----:B------:R-:W-:Y:S01]  /*1c0d0*/  PLOP3.LUT P0, PT, PT, PT, PT, 0x80, 0x0 ;  /* 0x000000000000781c */ /* 0x000fe20003f0f070 */
[----:B------:R-:W-:Y:S01]  /*1c0e0*/  VIADD R9, R7, 0x400 ;  /* 0x0000040007097836 */ /* 0x000fe20000000000 */
[----:B------:R-:W-:-:S12]  /*1c0f0*/  UIADD3.X UR5, URZ, UR37, URZ, UP0, !UPT ;  /* 0x000000253f057290 */ /* 0x000fd800087fe43f */
.L_x_702:
        /* <DEDUP_REMOVED lines=10> */
[----:B------:R-:W-:Y:S01]  /*1c1a0*/  R2UR UR10, R15 ;  /* 0x000000000f0a72ca */ /* 0x000fe200000e0000 */
[----:B------:R-:W-:Y:S01]  /*1c1b0*/  VIADD R7, R7, 0x3400 ;  /* 0x0000340007077836 */ /* 0x000fe20000000000 */
[----:B------:R-:W-:Y:S02]  /*1c1c0*/  R2UR UR6, R12 ;  /* 0x000000000c0672ca */ /* 0x000fe400000e0000 */
[----:B------:R-:W-:Y:S02]  /*1c1d0*/  R2UR UR7, R13 ;  /* 0x000000000d0772ca */ /* 0x000fe400000e0000 */
[----:B------:R-:W-:-:S13]  /*1c1e0*/  PLOP3.LUT P0, PT, PT, PT, PT, 0x80, 0x0 ;  /* 0x000000000000781c */ /* 0x000fda0003f0f070 */
.L_x_703:
        /* <DEDUP_REMOVED lines=9> */
[----:B-1----:R-:W-:Y:S05]  /*1c280*/  @P0 BRA.U.ANY `(.L_x_703) ;  /* 0xfffffffd00d80947 */ /* 0x002fea000393ffff */
.L_x_690:
[----:B------:R-:W-:Y:S05]  /*1c290*/  BSYNC B1 ;  /* 0x0000000000017941 */ /* 0x000fea0003800000 */
.L_x_689:
[----:B------:R-:W-:Y:S01]  /*1c2a0*/  VIADD R11, R3, 0xfffffffe ;  /* 0xfffffffe030b7836 */ /* 0x000fe20000000000 */
[----:B------:R-:W-:Y:S01]  /*1c2b0*/  PLOP3.LUT P0, PT, PT, PT, PT, 0x8, 0x0 ;  /* 0x000000000000781c */ /* 0x000fe20003f0e170 */
[----:B------:R-:W-:-:S03]  /*1c2c0*/  VIADD R25, R25, 0x1 ;  /* 0x0000000119197836 */ /* 0x000fc60000000000 */
[----:B------:R-:W-:Y:S02]  /*1c2d0*/  ISETP.GE.AND P3, PT, R11, R6, PT ;  /* 0x000000060b00720c */ /* 0x000fe40003f66270 */
[----:B------:R-:W-:-:S04]  /*1c2e0*/  ISETP.NE.AND P2, PT, R25, 0x2, PT ;  /* 0x000000021900780c */ /* 0x000fc80003f45270 */
[----:B------:R-:W-:Y:S02]  /*1c2f0*/  SEL R3, RZ, 0x1, P2 ;  /* 0x00000001ff037807 */ /* 0x000fe40001000000 */
[----:B------:R-:W-:Y:S02]  /*1c300*/  SEL R25, R25, RZ, P2 ;  /* 0x000000ff19197207 */ /* 0x000fe40001000000 */
[----:B------:R-:W-:-:S03]  /*1c310*/  LOP3.LUT R30, R30, R3, RZ, 0x3c, !PT ;  /* 0x000000031e1e7212 */ /* 0x000fc600078e3cff */
[----:B------:R-:W-:Y:S05]  /*1c320*/  @!P3 BRA `(.L_x_683) ;  /* 0x000000080014b947 */ /* 0x000fea0003800000 */
.L_x_719:
[----:B------:R-:W-:Y:S05]  /*1c330*/  YIELD ;  /* 0x0000000000007946 */ /* 0x000fea0003800000 */
        /* <DEDUP_REMOVED lines=10> */
.L_x_841:
[----:B------:R-:W-:Y:S05]  /*1c3e0*/  BSYNC B2 ;  /* 0x0000000000027941 */ /* 0x000fea0003800000 */
.L_x_706:
[----:B------:R-:W-:Y:S04]  /*1c3f0*/  BSSY B2, `(.L_x_708) ;  /* 0x0000009000027945 */ /* 0x000fe80003800000 */
[----:B------:R-:W-:Y:S05]  /*1c400*/  @P3 BRA `(.L_x_709) ;  /* 0x00000000001c3947 */ /* 0x000fea0003800000 */
[----:B0-----:R-:W0:Y:S01]  /*1c410*/  S2R R7, SR_TID.X ;  /* 0x0000000000077919 */ /* 0x001e220000002100 */
[----:B------:R-:W-:-:S04]  /*1c420*/  IMAD.MOV.U32 R3, RZ, RZ, 0x9000 ;  /* 0x00009000ff037424 */ /* 0x000fc800078e00ff */
[----:B------:R2:W-:Y:S01]  /*1c430*/  SYNCS.ARRIVE.TRANS64 RZ, [R10+URZ+0x2a890], R3 ;  /* 0x02a890030aff79a7 */ /* 0x0005e2000800003f */
[----:B0-----:R-:W-:-:S04]  /*1c440*/  LOP3.LUT R7, R7, 0x1f, RZ, 0xc0, !PT ;  /* 0x0000001f07077812 */ /* 0x001fc800078ec0ff */
[----:B------:R-:W-:-:S13]  /*1c450*/  ISETP.NE.AND P2, PT, R7, RZ, PT ;  /* 0x000000ff0700720c */ /* 0x000fda0003f45270 */
[----:B--2---:R-:W-:Y:S05]  /*1c460*/  @!P2 BRA `(.L_x_709) ;  /* 0x000000000004a947 */ /* 0x004fea0003800000 */
[----:B------:R-:W-:Y:S01]  /*1c470*/  BPT.TRAP 0x1 ;  /* 0x000000040000795c */ /* 0x000fe20000300000 */
.L_x_709:
[----:B------:R-:W-:Y:S05]  /*1c480*/  BSYNC B2 ;  /* 0x0000000000027941 */ /* 0x000fea0003800000 */
.L_x_708:
[----:B------:R-:W-:Y:S01]  /*1c490*/  IMAD.MOV.U32 R14, RZ, RZ, RZ ;  /* 0x000000ffff0e7224 */ /* 0x000fe200078e00ff */
[----:B------:R-:W-:Y:S01]  /*1c4a0*/  UIADD3 UR4, UP0, UR36, 0x570, URZ ;  /* 0x0000057024047890 */ /* 0x000fe2000ff1e03f */
[----:B------:R-:W-:Y:S01]  /*1c4b0*/  IMAD R8, R25, 0x9000, R22 ;  /* 0x0000900019087824 */ /* 0x000fe200078e0216 */
[----:B------:R-:W-:Y:S01]  /*1c4c0*/  PLOP3.LUT P2, PT, PT, PT, PT, 0x80, 0x0 ;  /* 0x000000000000781c */ /* 0x000fe20003f4f070 */
[----:B0-----:R-:W-:Y:S01]  /*1c4d0*/  IMAD R7, R11, 0x60, R0 ;  /* 0x000000600b077824 */ /* 0x001fe200078e0200 */
[----:B------:R-:W-:Y:S01]  /*1c4e0*/  R2UR UR10, R14 ;  /* 0x000000000e0a72ca */ /* 0x000fe200000e0000 */
[----:B------:R-:W-:Y:S01]  /*1c4f0*/  VIADD R3, R10, 0x2a890 ;  /* 0x0002a8900a037836 */ /* 0x000fe20000000000 */
[----:B------:R-:W-:Y:S01]  /*1c500*/  IADD3 R12, R8, 0x18400, RZ ;  /* 0x00018400080c7810 */ /* 0x000fe20007ffe0ff */
[----:B------:R-:W-:Y:S01]  /*1c510*/  UIADD3.X UR5, URZ, UR37, URZ, UP0, !UPT ;  /* 0x000000253f057290 */ /* 0x000fe200087fe43f */
[----:B------:R-:W-:Y:S01]  /*1c520*/  UMOV UR6, 0x0 ;  /* 0x0000000000067882 */ /* 0x000fe20000000000 */
[----:B------:R-:W-:-:S10]  /*1c530*/  UMOV UR7, 0x12f00000 ;  /* 0x12f0000000077882 */ /* 0x000fd40000000000 */
.L_x_710:
        /* <DEDUP_REMOVED lines=16> */
.L_x_711:
        /* <DEDUP_REMOVED lines=15> */
.L_x_712:
        /* <DEDUP_REMOVED lines=13> */
.L_x_842:
[----:B------:R-:W-:Y:S05]  /*1c800*/  BSYNC B2 ;  /* 0x0000000000027941 */ /* 0x000fea0003800000 */
.L_x_713:
[----:B------:R-:W-:Y:S01]  /*1c810*/  BSSY B2, `(.L_x_715) ;  /* 0x000000b000027945 */ /* 0x000fe20003800000 */
[----:B------:R-:W-:Y:S02]  /*1c820*/  IMAD.MOV.U32 R12, RZ, RZ, 0x0 ;  /* 0x00000000ff0c7424 */ /* 0x000fe400078e00ff */
[----:B------:R-:W-:Y:S01]  /*1c830*/  IMAD.MOV.U32 R13, RZ, RZ, 0x12f00000 ;  /* 0x12f00000ff0d7424 */ /* 0x000fe200078e00ff */
[----:B------:R-:W-:Y:S06]  /*1c840*/  @P3 BRA `(.L_x_716) ;  /* 0x00000000001c3947 */ /* 0x000fec0003800000 */
[----:B------:R-:W2:Y:S01]  /*1c850*/  S2R R8, SR_TID.X ;  /* 0x0000000000087919 */ /* 0x000ea20000002100 */
[----:B------:R-:W-:-:S04]  /*1c860*/  IMAD.MOV.U32 R3, RZ, RZ, 0x6000 ;  /* 0x00006000ff037424 */ /* 0x000fc800078e00ff */
[----:B------:R3:W-:Y:S01]  /*1c870*/  SYNCS.ARRIVE.TRANS64 RZ, [R10+URZ+0x2a8b0], R3 ;  /* 0x02a8b0030aff79a7 */ /* 0x0007e2000800003f */
[----:B--2---:R-:W-:-:S04]  /*1c880*/  LOP3.LUT R8, R8, 0x1f, RZ, 0xc0, !PT ;  /* 0x0000001f08087812 */ /* 0x004fc800078ec0ff */
[----:B------:R-:W-:-:S13]  /*1c890*/  ISETP.NE.AND P2, PT, R8, RZ, PT ;  /* 0x000000ff0800720c */ /* 0x000fda0003f45270 */
[----:B---3--:R-:W-:Y:S05]  /*1c8a0*/  @!P2 BRA `(.L_x_716) ;  /* 0x000000000004a947 */ /* 0x008fea0003800000 */
[----:B------:R-:W-:Y:S01]  /*1c8b0*/  BPT.TRAP 0x1 ;  /* 0x000000040000795c */ /* 0x000fe20000300000 */
.L_x_716:
[----:B------:R-:W-:Y:S05]  /*1c8c0*/  BSYNC B2 ;  /* 0x0000000000027941 */ /* 0x000fea0003800000 */
.L_x_715:
        /* <DEDUP_REMOVED lines=9> */
.L_x_717:
        /* <DEDUP_REMOVED lines=15> */
.L_x_718:
        /* <DEDUP_REMOVED lines=10> */
.L_x_705:
[----:B------:R-:W-:Y:S05]  /*1caf0*/  BSYNC B1 ;  /* 0x0000000000017941 */ /* 0x000fea0003800000 */
.L_x_704:
[----:B------:R-:W-:Y:S01]  /*1cb00*/  ISETP.GT.AND P3, PT, R11, R6, PT ;  /* 0x000000060b00720c */ /* 0x000fe20003f64270 */
[----:B------:R-:W-:Y:S02]  /*1cb10*/  VIADD R25, R25, 0x1 ;  /* 0x0000000119197836 */ /* 0x000fe40000000000 */
[----:B------:R-:W-:-:S03]  /*1cb20*/  VIADD R11, R11, 0xffffffff ;  /* 0xffffffff0b0b7836 */ /* 0x000fc60000000000 */
[----:B------:R-:W-:-:S04]  /*1cb30*/  ISETP.NE.AND P2, PT, R25, 0x2, PT ;  /* 0x000000021900780c */ /* 0x000fc80003f45270 */
[----:B------:R-:W-:Y:S02]  /*1cb40*/  SEL R3, RZ, 0x1, P2 ;  /* 0x00000001ff037807 */ /* 0x000fe40001000000 */
[----:B------:R-:W-:Y:S02]  /*1cb50*/  SEL R25, R25, RZ, P2 ;  /* 0x000000ff19197207 */ /* 0x000fe40001000000 */
[----:B------:R-:W-:Y:S01]  /*1cb60*/  LOP3.LUT R30, R30, R3, RZ, 0x3c, !PT ;  /* 0x000000031e1e7212 */ /* 0x000fe200078e3cff */
[----:B------:R-:W-:Y:S06]  /*1cb70*/  @P3 BRA `(.L_x_719) ;  /* 0xfffffff400ec3947 */ /* 0x000fec000383ffff */
.L_x_683:
[----:B------:R-:W-:Y:S05]  /*1cb80*/  BSYNC B0 ;  /* 0x0000000000007941 */ /* 0x000fea0003800000 */
.L_x_682:
[----:B------:R-:W-:Y:S05]  /*1cb90*/  @!P0 WARPSYNC.ALL ;  /* 0x0000000000008948 */ /* 0x000fea0003800000 */
[----:B------:R-:W-:Y:S01]  /*1cba0*/  @!P0 BAR.SYNC.DEFER_BLOCKING 0xc, 0x180 ;  /* 0x0306000000008b1d */ /* 0x000fe20000010000 */
[----:B------:R-:W-:-:S05]  /*1cbb0*/  MOV R0, RZ ;  /* 0x000000ff00007202 */ /* 0x000fca0000000f00 */
[----:B------:R-:W-:Y:S04]  /*1cbc0*/  BSSY B0, `(.L_x_720) ;  /* 0x000001e000007945 */ /* 0x000fe80003800000 */
[----:B------:R-:W-:Y:S05]  /*1cbd0*/  @!P1 BRA `(.L_x_721) ;  /* 0x0000000000709947 */ /* 0x000fea0003800000 */
[----:B------:R-:W-:Y:S01]  /*1cbe0*/  ISETP.NE.AND P0, PT, R5, RZ, PT ;  /* 0x000000ff0500720c */ /* 0x000fe20003f05270 */
[----:B------:R-:W-:-:S12]  /*1cbf0*/  IMAD.MOV.U32 R2, RZ, RZ, RZ ;  /* 0x000000ffff027224 */ /* 0x000fd800078e00ff */
[----:B------:R-:W1:Y:S02]  /*1cc00*/  @!P0 LDC R5, c[0x0][0x9f0] ;  /* 0x00027c00ff058b82 */ /* 0x000e640000000800 */
[----:B-1----:R-:W-:-:S04]  /*1cc10*/  IABS R0, R5 ;  /* 0x0000000500007213 */ /* 0x002fc80000000000 */
[----:B------:R-:W1:Y:S08]  /*1cc20*/  I2F.RP R8, R0 ;  /* 0x0000000000087306 */ /* 0x000e700000209400 */
[----:B-1----:R-:W1:Y:S02]  /*1cc30*/  MUFU.RCP R8, R8 ;  /* 0x0000000800087308 */ /* 0x002e640000001000 */
[----:B-1----:R-:W-:-:S06]  /*1cc40*/  VIADD R9, R8, 0xffffffe ;  /* 0x0ffffffe08097836 */ /* 0x002fcc0000000000 */
[----:B------:R-:W0:Y:S02]  /*1cc50*/  F2I.FTZ.U32.TRUNC.NTZ R3, R9 ;  /* 0x0000000900037305 */ /* 0x000e24000021f000 */
[----:B0-----:R-:W-:-:S04]  /*1cc60*/  IMAD.MOV R7, RZ, RZ, -R3 ;  /* 0x000000ffff077224 */ /* 0x001fc800078e0a03 */
[----:B------:R-:W-:-:S04]  /*1cc70*/  IMAD R7, R7, R0, RZ ;  /* 0x0000000007077224 */ /* 0x000fc800078e02ff */
[----:B------:R-:W-:Y:S01]  /*1cc80*/  IMAD.HI.U32 R6, R3, R7, R2 ;  /* 0x0000000703067227 */ /* 0x000fe200078e0002 */
[----:B------:R-:W-:Y:S02]  /*1cc90*/  IADD3 R3, R4, -0x1, R5 ;  /* 0xffffffff04037810 */ /* 0x000fe40007ffe005 */
[----:B------:R-:W-:Y:S02]  /*1cca0*/  IABS R7, R5 ;  /* 0x0000000500077213 */ /* 0x000fe40000000000 */
[----:B------:R-:W-:Y:S02]  /*1ccb0*/  IABS R2, R3 ;  /* 0x0000000300027213 */ /* 0x000fe40000000000 */
[----:B------:R-:W-:Y:S01]  /*1ccc0*/  LOP3.LUT R3, R3, R5, RZ, 0x3c, !PT ;  /* 0x0000000503037212 */ /* 0x000fe200078e3cff */
[----:B------:R-:W-:Y:S02]  /*1ccd0*/  IMAD.MOV R7, RZ, RZ, -R7 ;  /* 0x000000ffff077224 */ /* 0x000fe400078e0a07 */
[----:B------:R-:W-:Y:S01]  /*1cce0*/  IMAD.HI.U32 R6, R6, R2, RZ ;  /* 0x0000000206067227 */ /* 0x000fe200078e00ff */
[----:B------:R-:W-:-:S03]  /*1ccf0*/  ISETP.GE.AND P2, PT, R3, RZ, PT ;  /* 0x000000ff0300720c */ /* 0x000fc60003f46270 */
        /* <DEDUP_REMOVED lines=10> */
.L_x_721:
[----:B------:R-:W-:Y:S05]  /*1cda0*/  BSYNC B0 ;  /* 0x0000000000007941 */ /* 0x000fea0003800000 */
.L_x_720:
[-C--:B------:R-:W-:Y:S01]  /*1cdb0*/  IMAD R37, R37, R0.reuse, RZ ;  /* 0x0000000025257224 */ /* 0x080fe200078e02ff */
[----:B------:R-:W-:Y:S04]  /*1cdc0*/  BSSY B7, `(.L_x_722) ;  /* 0x000036c000077945 */ /* 0x000fe80003800000 */
[----:B------:R-:W-:-:S04]  /*1cdd0*/  VIADDMNMX R29, R37, R0, R4, PT ;  /* 0x00000000251d7246 */ /* 0x000fc80003800104 */
[----:B------:R-:W-:Y:S01]  /*1cde0*/  ISETP.GT.AND P0, PT, R29, R37, PT ;  /* 0x000000251d00720c */ /* 0x000fe20003f04270 */
[----:B------:R1:W-:-:S12]  /*1cdf0*/  STL [R1+0x18], R29 ;  /* 0x0000181d01007387 */ /* 0x0003d80000100800 */
[----:B-1----:R-:W-:Y:S05]  /*1ce00*/  @P0 BRA `(.L_x_723) ;  /* 0x0000000000440947 */ /* 0x002fea0003800000 */
[----:B------:R-:W1:Y:S02]  /*1ce10*/  S2R R2, SR_TID.X ;  /* 0x0000000000027919 */ /* 0x000e640000002100 */
[----:B-1----:R-:W-:-:S04]  /*1ce20*/  LOP3.LUT R2, R2, 0x7f, RZ, 0xc0, !PT ;  /* 0x0000007f02027812 */ /* 0x002fc800078ec0ff */
[----:B------:R-:W-:-:S13]  /*1ce30*/  ISETP.NE.AND P0, PT, R2, RZ, PT ;  /* 0x000000ff0200720c */ /* 0x000fda0003f05270 */
[----:B------:R-:W-:Y:S05]  /*1ce40*/  @P0 BRA `(.L_x_724) ;  /* 0x00000034008c0947 */ /* 0x000fea0003800000 */
[----:B------:R-:W1:Y:S01]  /*1ce50*/  S2R R5, SR_LANEID ;  /* 0x0000000000057919 */ /* 0x000e620000000000 */
[----:B------:R-:W-:Y:S01]  /*1ce60*/  VOTEU.ANY UR4, UPT, PT ;  /* 0x0000000000047886 */ /* 0x000fe200038e0100 */
[----:B------:R-:W2:Y:S01]  /*1ce70*/  LDC.64 R2, c[0x0][0xc60] ;  /* 0x00031800ff027b82 */ /* 0x000ea20000000a00 */
[----:B------:R-:W1:Y:S02]  /*1ce80*/  FLO.U32 R0, UR4 ;  /* 0x0000000400007d00 */ /* 0x000e6400080e0000 */
[----:B-1----:R-:W-:-:S06]  /*1ce90*/  ISETP.EQ.U32.AND P0, PT, R0, R5, PT ;  /* 0x000000050000720c */ /* 0x002fcc0003f02070 */
[----:B------:R-:W2:Y:S07]  /*1cea0*/  POPC R5, UR4 ;  /* 0x0000000400057d09 */ /* 0x000eae0008000000 */
[----:B--2---:R-:W2:Y:S01]  /*1ceb0*/  @P0 ATOMG.E.ADD.STRONG.GPU PT, R3, desc[UR56][R2.64], R5 ;  /* 0x00000005020309a8 */ /* 0x004ea200081ee1f8 */
[----:B------:R-:W1:Y:S02]  /*1cec0*/  S2R R4, SR_LTMASK ;  /* 0x0000000000047919 */ /* 0x000e640000003900 */
[----:B-1----:R-:W-:-:S04]  /*1ced0*/  LOP3.LUT R4, R4, UR4, RZ, 0xc0, !PT ;  /* 0x0000000404047c12 */ /* 0x002fc8000f8ec0ff */
[----:B0-----:R-:W0:Y:S01]  /*1cee0*/  POPC R7, R4 ;  /* 0x0000000400077309 */ /* 0x001e220000000000 */
[----:B--2---:R-:W0:Y:S02]  /*1cef0*/  SHFL.IDX PT, R0, R3, R0, 0x1f ;  /* 0x00001f0003007589 */ /* 0x004e2400000e0000 */
[----:B0-----:R-:W-:Y:S01]  /*1cf00*/  IADD3 R16, R0, UR38, R7 ;  /* 0x0000002600107c10 */ /* 0x001fe2000fffe007 */
[----:B------:R-:W-:Y:S06]  /*1cf10*/  BRA `(.L_x_724) ;  /* 0x0000003400587947 */ /* 0x000fec0003800000 */
.L_x_723:
        /* <DEDUP_REMOVED lines=10> */
[----:B------:R-:W1:Y:S01]  /*1cfc0*/  LDC.64 R2, c[0x4][R2] ;  /* 0x0100000002027b82 */ /* 0x000e620000000a00 */
[----:B------:R-:W-:Y:S02]  /*1cfd0*/  IMAD.U32 R6, RZ, RZ, UR8 ;  /* 0x00000008ff067e24 */ /* 0x000fe4000f8e00ff */
[----:B0-----:R-:W-:Y:S02]  /*1cfe0*/  IMAD.U32 R7, RZ, RZ, UR9 ;  /* 0x00000009ff077e24 */ /* 0x001fe4000f8e00ff */
[----:B------:R-:W-:-:S02]  /*1cff0*/  IMAD.U32 R10, RZ, RZ, UR4 ;  /* 0x00000004ff0a7e24 */ /* 0x000fc4000f8e00ff */
[----:B------:R-:W-:Y:S02]  /*1d000*/  IMAD.U32 R11, RZ, RZ, UR5 ;  /* 0x00000005ff0b7e24 */ /* 0x000fe4000f8e00ff */
[----:B------:R-:W-:Y:S02]  /*1d010*/  IMAD.MOV.U32 R8, RZ, RZ, 0x70 ;  /* 0x00000070ff087424 */ /* 0x000fe400078e00ff */
[----:B------:R-:W-:Y:S02]  /*1d020*/  IMAD.MOV.U32 R12, RZ, RZ, 0x1 ;  /* 0x00000001ff0c7424 */ /* 0x000fe400078e00ff */
[----:B------:R-:W-:-:S07]  /*1d030*/  IMAD.MOV.U32 R13, RZ, RZ, RZ ;  /* 0x000000ffff0d7224 */ /* 0x000fce00078e00ff */
[----:B------:R-:W-:-:S07]  /*1d040*/  LEPC R20, `(.L_x_726) ;  /* 0x000000001014794e */ /* 0x000fce0000000000 */
[----:B-1----:R-:W-:Y:S05]  /*1d050*/  CALL.ABS.NOINC R2 ;  /* 0x0000000002007343 */ /* 0x002fea0003c00000 */
.L_x_726:
[----:B------:R-:W-:Y:S05]  /*1d060*/  BSYNC B6 ;  /* 0x0000000000067941 */ /* 0x000fea0003800000 */
.L_x_725:
        /* <DEDUP_REMOVED lines=8> */
[----:B------:R1:W2:Y:S01]  /*1d0f0*/  LDC.64 R2, c[0x4][R26] ;  /* 0x010000001a027b82 */ /* 0x0002a20000000a00 */
[----:B------:R-:W-:Y:S01]  /*1d100*/  IMAD.U32 R4, RZ, RZ, UR6 ;  /* 0x00000006ff047e24 */ /* 0x000fe2000f8e00ff */
[----:B0-----:R-:W-:Y:S01]  /*1d110*/  MOV R7, UR9 ;  /* 0x0000000900077c02 */ /* 0x001fe20008000f00 */
[----:B------:R-:W-:Y:S02]  /*1d120*/  IMAD.U32 R5, RZ, RZ, UR7 ;  /* 0x00000007ff057e24 */ /* 0x000fe4000f8e00ff */
[----:B------:R-:W-:Y:S02]  /*1d130*/  IMAD.U32 R6, RZ, RZ, UR8 ;  /* 0x00000008ff067e24 */ /* 0x000fe4000f8e00ff */
[----:B------:R-:W-:-:S02]  /*1d140*/  IMAD.U32 R10, RZ, RZ, UR4 ;  /* 0x00000004ff0a7e24 */ /* 0x000fc4000f8e00ff */
[----:B------:R-:W-:Y:S02]  /*1d150*/  IMAD.U32 R11, RZ, RZ, UR5 ;  /* 0x00000005ff0b7e24 */ /* 0x000fe4000f8e00ff */
[----:B------:R-:W-:Y:S02]  /*1d160*/  IMAD.MOV.U32 R8, RZ, RZ, 0x70 ;  /* 0x00000070ff087424 */ /* 0x000fe400078e00ff */
[----:B------:R-:W-:Y:S02]  /*1d170*/  IMAD.MOV.U32 R12, RZ, RZ, 0x1 ;  /* 0x00000001ff0c7424 */ /* 0x000fe400078e00ff */
[----:B-1----:R-:W-:-:S07]  /*1d180*/  IMAD.MOV.U32 R13, RZ, RZ, RZ ;  /* 0x000000ffff0d7224 */ /* 0x002fce00078e00ff */
[----:B------:R-:W-:-:S07]  /*1d190*/  LEPC R20, `(.L_x_729) ;  /* 0x000000001014794e */ /* 0x000fce0000000000 */
[----:B--2---:R-:W-:Y:S05]  /*1d1a0*/  CALL.ABS.NOINC R2 ;  /* 0x0000000002007343 */ /* 0x004fea0003c00000 */
.L_x_729:
[----:B------:R0:W1:Y:S01]  /*1d1b0*/  LDC.64 R2, c[0x4][R26] ;  /* 0x010000001a027b82 */ /* 0x0000620000000a00 */
[----:B------:R-:W-:Y:S01]  /*1d1c0*/  ULDC.64 UR4, c[0x4][0x90] ;  /* 0x0100240000047ab9 */ /* 0x000fe20000000a00 */
[----:B------:R-:W-:Y:S01]  /*1d1d0*/  ULDC.64 UR6, c[0x4][0x98] ;  /* 0x0100260000067ab9 */ /* 0x000fe20000000a00 */
[----:B------:R-:W-:Y:S01]  /*1d1e0*/  ULDC.64 UR8, c[0x4][0x18] ;  /* 0x0100060000087ab9 */ /* 0x000fe20000000a00 */
[----:B------:R-:W-:Y:S01]  /*1d1f0*/  IMAD.U32 R4, RZ, RZ, UR4 ;  /* 0x00000004ff047e24 */ /* 0x000fe2000f8e00ff */
[----:B------:R-:W-:Y:S01]  /*1d200*/  MOV R8, 0x70 ;  /* 0x0000007000087802 */ /* 0x000fe20000000f00 */
[----:B------:R-:W-:Y:S02]  /*1d210*/  IMAD.U32 R5, RZ, RZ, UR5 ;  /* 0x00000005ff057e24 */ /* 0x000fe4000f8e00ff */
[----:B------:R-:W-:Y:S02]  /*1d220*/  IMAD.U32 R6, RZ, RZ, UR6 ;  /* 0x00000006ff067e24 */ /* 0x000fe4000f8e00ff */
[----:B------:R-:W-:-:S02]  /*1d230*/  IMAD.U32 R7, RZ, RZ, UR7 ;  /* 0x00000007ff077e24 */ /* 0x000fc4000f8e00ff */
[----:B------:R-:W-:Y:S02]  /*1d240*/  IMAD.U32 R10, RZ, RZ, UR8 ;  /* 0x00000008ff0a7e24 */ /* 0x000fe4000f8e00ff */
[----:B------:R-:W-:Y:S02]  /*1d250*/  IMAD.U32 R11, RZ, RZ, UR9 ;  /* 0x00000009ff0b7e24 */ /* 0x000fe4000f8e00ff */
[----:B------:R-:W-:Y:S02]  /*1d260*/  IMAD.MOV.U32 R12, RZ, RZ, 0x1 ;  /* 0x00000001ff0c7424 */ /* 0x000fe400078e00ff */
[----:B0-----:R-:W-:-:S07]  /*1d270*/  IMAD.MOV.U32 R13, RZ, RZ, RZ ;  /* 0x000000ffff0d7224 */ /* 0x001fce00078e00ff */
[----:B------:R-:W-:-:S07]  /*1d280*/  LEPC R20, `(.L_x_728) ;  /* 0x000000001014794e */ /* 0x000fce0000000000 */
[----:B-1----:R-:W-:Y:S05]  /*1d290*/  CALL.ABS.NOINC R2 ;  /* 0x0000000002007343 */ /* 0x002fea0003c00000 */
.L_x_728:
[----:B------:R-:W-:Y:S05]  /*1d2a0*/  BSYNC B6 ;  /* 0x0000000000067941 */ /* 0x000fea0003800000 */
.L_x_727:
[----:B------:R-:W2:Y:S01]  /*1d2b0*/  LDL R20, [R1] ;  /* 0x0000000001147983 */ /* 0x000ea20000100800 */
[----:B------:R-:W-:Y:S01]  /*1d2c0*/  ULDC.64 UR4, c[0x0][0x9f8] ;  /* 0x00027e0000047ab9 */ /* 0x000fe20000000a00 */
[----:B------:R-:W1:Y:S01]  /*1d2d0*/  LDC R0, c[0x0][0x430] ;  /* 0x00010c00ff007b82 */ /* 0x000e620000000800 */
[----:B------:R-:W-:Y:S01]  /*1d2e0*/  ISETP.NE.U32.AND P0, PT, RZ, UR4, PT ;  /* 0x00000004ff007c0c */ /* 0x000fe2000bf05070 */
[----:B------:R-:W3:Y:S03]  /*1d2f0*/  LDL.LU R8, [R1+0x38] ;  /* 0x0000380001087983 */ /* 0x000ee60000300800 */
[----:B------:R-:W-:Y:S01]  /*1d300*/  ISETP.NE.AND.EX P0, PT, RZ, UR5, PT, P0 ;  /* 0x00000005ff007c0c */ /* 0x000fe2000bf05300 */
[----:B------:R-:W4:-:S12]  /*1d310*/  S2R R21, SR_TID.X ;  /* 0x0000000000157919 */ /* 0x000f180000002100 */
[----:B------:R-:W-:Y:S01]  /*1d320*/  @P0 IADD3 R2, P1, R23, UR4, RZ ;  /* 0x0000000417020c10 */ /* 0x000fe2000ff3e0ff */
[----:B------:R-:W0:Y:S01]  /*1d330*/  S2R R9, SR_TID.X ;  /* 0x0000000000097919 */ /* 0x000e220000002100 */
[----:B------:R-:W-:Y:S01]  /*1d340*/  VIADD R26, R29, 0xffffffff ;  /* 0xffffffff1d1a7836 */ /* 0x000fe20000000000 */
[----:B------:R-:W-:Y:S01]  /*1d350*/  ULDC UR4, c[0x0][0x320] ;  /* 0x0000c80000047ab9 */ /* 0x000fe20000000800 */
[----:B------:R-:W-:-:S05]  /*1d360*/  @P0 IADD3.X R3, R24, UR5, RZ, P1, !PT ;  /* 0x0000000518030c10 */ /* 0x000fca0008ffe4ff */
[----:B------:R2:W3:Y:S01]  /*1d370*/  @P0 LDG.E R32, desc[UR56][R2.64] ;  /* 0x0000003802200981 */ /* 0x0004e2000c1e1900 */
[----:B-1----:R-:W-:Y:S02]  /*1d380*/  ISETP.NE.AND P1, PT, R0, 0x1, PT ;  /* 0x000000010000780c */ /* 0x002fe40003f25270 */
[----:B----4-:R-:W-:-:S11]  /*1d390*/  LOP3.LUT R21, R21, 0x7f, RZ, 0xc0, !PT ;  /* 0x0000007f15157812 */ /* 0x010fd600078ec0ff */
[----:B------:R-:W1:Y:S01]  /*1d3a0*/  @P1 LDC R4, c[0x0][0x434] ;  /* 0x00010d00ff041b82 */ /* 0x000e620000000800 */
[----:B------:R-:W-:-:S07]  /*1d3b0*/  SHF.R.U32.HI R21, RZ, 0x3, R21 ;  /* 0x00000003ff157819 */ /* 0x000fce0000011615 */
[----:B------:R-:W4:Y:S01]  /*1d3c0*/  @P1 LDC R6, c[0x0][0x438] ;  /* 0x00010e00ff061b82 */ /* 0x000f220000000800 */
[----:B0-----:R-:W-:-:S05]  /*1d3d0*/  IMAD.SHL.U32 R9, R9, 0x10, RZ ;  /* 0x0000001009097824 */ /* 0x001fca00078e00ff */
[----:B------:R-:W-:Y:S02]  /*1d3e0*/  LOP3.LUT R9, R21, 0x70, R9, 0xf8, !PT ;  /* 0x0000007015097812 */ /* 0x000fe400078ef809 */
[----:B------:R-:W0:Y:S03]  /*1d3f0*/  S2R R21, SR_TID.X ;  /* 0x0000000000157919 */ /* 0x000e260000002100 */
[----:B------:R-:W-:-:S05]  /*1d400*/  IMAD R7, R26, 0x60, R9 ;  /* 0x000000601a077824 */ /* 0x000fca00078e0209 */
[----:B------:R-:W-:-:S04]  /*1d410*/  ISETP.GE.AND P0, PT, R7, R36, PT ;  /* 0x000000240700720c */ /* 0x000fc80003f06270 */
[----:B------:R-:W-:Y:S01]  /*1d420*/  ISETP.GT.U32.OR P0, PT, R9, 0x5f, P0 ;  /* 0x0000005f0900780c */ /* 0x000fe20000704470 */
[----:B0-----:R-:W-:-:S05]  /*1d430*/  IMAD.SHL.U32 R21, R21, 0x8, RZ ;  /* 0x0000000815157824 */ /* 0x001fca00078e00ff */
[----:B------:R-:W-:Y:S01]  /*1d440*/  LOP3.LUT R21, R21, 0x38, RZ, 0xc0, !PT ;  /* 0x0000003815157812 */ /* 0x000fe200078ec0ff */
[----:B------:R-:W-:Y:S01]  /*1d450*/  UMOV UR5, 0xffffffff ;  /* 0xffffffff00057882 */ /* 0x000fe20000000000 */
[----:B--2---:R-:W-:-:S04]  /*1d460*/  IMAD.IADD R5, R7, 0x1, R20 ;  /* 0x0000000107057824 */ /* 0x004fc800078e0214 */
[----:B-1----:R-:W-:-:S04]  /*1d470*/  @P1 IMAD.HI.U32 R7, R5, R4, RZ ;  /* 0x0000000405071227 */ /* 0x002fc800078e00ff */
[----:B------:R-:W-:Y:S01]  /*1d480*/  IMAD.MOV.U32 R4, RZ, RZ, R5 ;  /* 0x000000ffff047224 */ /* 0x000fe200078e0005 */
[----:B----4-:R-:W-:-:S05]  /*1d490*/  @P1 SHF.R.U32.HI R4, RZ, R6, R7 ;  /* 0x00000006ff041219 */ /* 0x010fca0000011607 */
[----:B------:R-:W-:-:S04]  /*1d4a0*/  IMAD.MOV R2, RZ, RZ, -R4 ;  /* 0x000000ffff027224 */ /* 0x000fc800078e0a04 */
[----:B------:R-:W-:Y:S02]  /*1d4b0*/  IMAD R0, R0, R2, R5 ;  /* 0x0000000200007224 */ /* 0x000fe400078e0205 */
[----:B------:R-:W0:Y:S01]  /*1d4c0*/  @!P0 LDC.64 R2, c[0x0][0x428] ;  /* 0x00010a00ff028b82 */ /* 0x000e220000000a00 */
[----:B------:R-:W-:-:S04]  /*1d4d0*/  LOP3.LUT R20, R21, 0x40, RZ, 0xfc, !PT ;  /* 0x0000004015147812 */ /* 0x000fc800078efcff */
[----:B------:R-:W-:Y:S02]  /*1d4e0*/  ISETP.GE.AND P2, PT, R20, UR4, PT ;  /* 0x0000000414007c0c */ /* 0x000fe4000bf46270 */
[----:B------:R-:W-:Y:S01]  /*1d4f0*/  ISETP.GE.AND P1, PT, R21, UR4, PT ;  /* 0x0000000415007c0c */ /* 0x000fe2000bf26270 */
[----:B------:R-:W-:Y:S01]  /*1d500*/  ULDC UR4, c[0x0][0x2f4] ;  /* 0x0000bd0000047ab9 */ /* 0x000fe20000000800 */
[----:B------:R-:W-:Y:S02]  /*1d510*/  SEL R5, RZ, 0xffffffff, P2 ;  /* 0xffffffffff057807 */ /* 0x000fe40001000000 */
[----:B------:R-:W-:Y:S02]  /*1d520*/  SEL R29, RZ, 0x1, P1 ;  /* 0x00000001ff1d7807 */ /* 0x000fe40000800000 */
[----:B---3--:R-:W-:Y:S01]  /*1d530*/  SHF.R.S32.HI R10, RZ, 0x1f, R32 ;  /* 0x0000001fff0a7819 */ /* 0x008fe20000011420 */
[----:B------:R-:W-:Y:S01]  /*1d540*/  IMAD.SHL.U32 R6, R5, 0x2, RZ ;  /* 0x0000000205067824 */ /* 0x000fe200078e00ff */
[----:B------:R-:W-:-:S04]  /*1d550*/  @!P0 SHF.R.S32.HI R5, RZ, 0x1f, R4 ;  /* 0x0000001fff058819 */ /* 0x000fc80000011404 */
[----:B------:R-:W-:Y:S01]  /*1d560*/  LOP3.LUT R29, R6, 0x2, R29, 0xe2, !PT ;  /* 0x00000002061d7812 */ /* 0x000fe200078ee21d */
[-C--:B0-----:R-:W-:Y:S02]  /*1d570*/  @!P0 IMAD R6, R10, R2.reuse, RZ ;  /* 0x000000020a068224 */ /* 0x081fe400078e02ff */
[----:B------:R-:W-:-:S04]  /*1d580*/  @!P0 IMAD.WIDE.U32 R4, R32, R2, R4 ;  /* 0x0000000220048225 */ /* 0x000fc800078e0004 */
[----:B------:R-:W-:Y:S02]  /*1d590*/  @!P0 IMAD R6, R32, R3, R6 ;  /* 0x0000000320068224 */ /* 0x000fe400078e0206 */
[----:B------:R-:W0:Y:S02]  /*1d5a0*/  @!P0 LDC.64 R2, c[0x0][0x418] ;  /* 0x00010600ff028b82 */ /* 0x000e240000000a00 */
[----:B------:R-:W-:Y:S01]  /*1d5b0*/  @!P0 IMAD.IADD R6, R5, 0x1, R6 ;  /* 0x0000000105068824 */ /* 0x000fe200078e0206 */
[----:B------:R-:W-:Y:S02]  /*1d5c0*/  MOV R7, UR39 ;  /* 0x0000002700077c02 */ /* 0x000fe40008000f00 */
[----:B0-----:R-:W-:-:S04]  /*1d5d0*/  @!P0 LEA R2, P1, R4, R2, 0x2 ;  /* 0x0000000204028211 */ /* 0x001fc800078210ff */
[----:B------:R-:W-:Y:S01]  /*1d5e0*/  @!P0 LEA.HI.X R3, R4, R3, R6, 0x2, P1 ;  /* 0x0000000304038211 */ /* 0x000fe200008f1406 */
[----:B------:R-:W-:-:S06]  /*1d5f0*/  IMAD.MOV.U32 R4, RZ, RZ, RZ ;  /* 0x000000ffff047224 */ /* 0x000fcc00078e00ff */
[----:B------:R0:W5:Y:S01]  /*1d600*/  @!P0 LDG.E R4, desc[UR56][R2.64] ;  /* 0x0000003802048981 */ /* 0x000162000c1e1900 */
[----:B------:R-:W-:Y:S02]  /*1d610*/  ISETP.GT.U32.AND P0, PT, R9, 0x5f, PT ;  /* 0x0000005f0900780c */ /* 0x000fe40003f04070 */
[----:B------:R-:W-:Y:S02]  /*1d620*/  ISETP.NE.AND P3, PT, R7, 0x3, PT ;  /* 0x000000030700780c */ /* 0x000fe40003f65270 */
[----:B------:R-:W-:Y:S02]  /*1d630*/  LOP3.LUT R8, R8, 0xfffffff7, RZ, 0xc0, !PT ;  /* 0xfffffff708087812 */ /* 0x000fe400078ec0ff */
[----:B------:R-:W-:-:S07]  /*1d640*/  ISETP.GE.AND P2, PT, R21, UR4, PT ;  /* 0x0000000415007c0c */ /* 0x000fce000bf46270 */
[----:B------:R-:W-:-:S04]  /*1d650*/  @P0 LOP3.LUT R8, R8, 0x8, RZ, 0xfc, !PT ;  /* 0x0000000808080812 */ /* 0x000fc800078efcff */
[----:B------:R-:W-:-:S04]  /*1d660*/  LOP3.LUT R8, R8, 0xffffffef, RZ, 0xc0, !PT ;  /* 0xffffffef08087812 */ /* 0x000fc800078ec0ff */
[----:B------:R-:W-:-:S04]  /*1d670*/  @P3 LOP3.LUT R8, R8, 0x10, RZ, 0xfc, !PT ;  /* 0x0000001008083812 */ /* 0x000fc800078efcff */
[----:B------:R-:W-:Y:S02]  /*1d680*/  LOP3.LUT R8, R8, 0xfffffffb, RZ, 0xc0, !PT ;  /* 0xfffffffb08087812 */ /* 0x000fe400078ec0ff */
[----:B------:R-:W-:Y:S02]  /*1d690*/  LOP3.LUT R9, R21, 0x80, RZ, 0xfc, !PT ;  /* 0x0000008015097812 */ /* 0x000fe400078efcff */
[----:B------:R-:W-:Y:S02]  /*1d6a0*/  ISETP.GE.AND P1, PT, R20, UR4, PT ;  /* 0x0000000414007c0c */ /* 0x000fe4000bf26270 */
[----:B------:R-:W-:Y:S02]  /*1d6b0*/  @P2 LOP3.LUT R8, R8, 0x4, RZ, 0xfc, !PT ;  /* 0x0000000408082812 */ /* 0x000fe400078efcff */
[----:B------:R-:W-:Y:S02]  /*1d6c0*/  ISETP.GE.AND P0, PT, R9, UR4, PT ;  /* 0x0000000409007c0c */ /* 0x000fe4000bf06270 */
[----:B------:R-:W-:-:S04]  /*1d6d0*/  LOP3.LUT R8, R8, 0xfffffffe, RZ, 0xc0, !PT ;  /* 0xfffffffe08087812 */ /* 0x000fc800078ec0ff */
[----:B------:R-:W-:-:S04]  /*1d6e0*/  LOP3.LUT R8, R8, 0xfffffffd, RZ, 0xc0, !PT ;  /* 0xfffffffd08087812 */ /* 0x000fc800078ec0ff */
[----:B------:R-:W-:Y:S01]  /*1d6f0*/  @P1 LOP3.LUT R8, R8, 0x2, RZ, 0xfc, !PT ;  /* 0x0000000208081812 */ /* 0x000fe200078efcff */
[----:B------:R0:W-:Y:S03]  /*1d700*/  STL [R1+0x4], R10 ;  /* 0x0000040a01007387 */ /* 0x0001e60000100800 */
[----:B------:R-:W-:Y:S01]  /*1d710*/  @P0 LOP3.LUT R8, R8, 0x1, RZ, 0xfc, !PT ;  /* 0x0000000108080812 */ /* 0x000fe200078efcff */
[----:B------:R0:W-:Y:S04]  /*1d720*/  STL [R1+0x30], R7 ;  /* 0x0000300701007387 */ /* 0x0001e80000100800 */
[----:B------:R0:W-:Y:S01]  /*1d730*/  STL [R1+0x38], R8 ;  /* 0x0000380801007387 */ /* 0x0001e20000100800 */
[----:B------:R-:W-:Y:S05]  /*1d740*/  BRA.DIV UR5, `(.L_x_730) ;  /* 0x0000004e05747947 */ /* 0x000fea000b800000 */
.L_x_845:
[----:B------:R-:W-:Y:S05]  /*1d750*/  @!P3 BRA `(.L_x_731) ;  /* 0x000000000004b947 */ /* 0x000fea0003800000 */
[----:B------:R-:W-:Y:S01]  /*1d760*/  BPT.TRAP 0x1 ;  /* 0x000000040000795c */ /* 0x000fe20000300000 */
.L_x_731:
[----:B------:R-:W-:Y:S01]  /*1d770*/  SHF.R.S32.HI R5, RZ, 0x1f, R0 ;  /* 0x0000001fff057819 */ /* 0x000fe20000011400 */
[----:B------:R-:W-:Y:S01]  /*1d780*/  ULDC.64 UR4, c[0x0][0x328] ;  /* 0x0000ca0000047ab9 */ /* 0x000fe20000000a00 */
[----:B------:R-:W-:Y:S01]  /*1d790*/  ULDC.64 UR6, c[0x0][0x318] ;  /* 0x0000c60000067ab9 */ /* 0x000fe20000000a00 */
[----:B0-----:R-:W-:Y:S01]  /*1d7a0*/  IMAD.WIDE.U32 R2, R0, UR4, RZ ;  /* 0x0000000400027c25 */ /* 0x001fe2000f8e00ff */
[----:B------:R-:W-:Y:S03]  /*1d7b0*/  BSSY B0, `(.L_x_732) ;  /* 0x0000013000007945 */ /* 0x000fe60003800000 */
[----:B------:R-:W-:-:S04]  /*1d7c0*/  IMAD R6, R5, UR4, RZ ;  /* 0x0000000405067c24 */ /* 0x000fc8000f8e02ff */
[----:B------:R-:W-:Y:S01]  /*1d7d0*/  IMAD R6, R0, UR5, R6 ;  /* 0x0000000500067c24 */ /* 0x000fe2000f8e0206 */
        /* <DEDUP_REMOVED lines=16> */
.L_x_846:
[----:B------:R-:W-:Y:S05]  /*1d8e0*/  BSYNC B0 ;  /* 0x0000000000007941 */ /* 0x000fea0003800000 */
.L_x_732:
[----:B------:R-:W2:Y:S01]  /*1d8f0*/  LDL R3, [R1+0x38] ;  /* 0x0000380001037983 */ /* 0x000ea20000100800 */
[----:B------:R-:W-:Y:S01]  /*1d900*/  ULDC.64 UR4, c[0x0][0x300] ;  /* 0x0000c00000047ab9 */ /* 0x000fe20000000a00 */
[----:B------:R-:W-:Y:S01]  /*1d910*/  ULDC.64 UR6, c[0x0][0x2e8] ;  /* 0x0000ba0000067ab9 */ /* 0x000fe20000000a00 */
[----:B------:R-:W-:Y:S01]  /*1d920*/  IMAD R5, R5, UR4, RZ ;  /* 0x0000000405057c24 */ /* 0x000fe2000f8e02ff */
[----:B------:R-:W1:Y:S03]  /*1d930*/  S2R R8, SR_TID.X ;  /* 0x0000000000087919 */ /* 0x000e660000002100 */
[----:B------:R-:W-:Y:S01]  /*1d940*/  IMAD R5, R0, UR5, R5 ;  /* 0x0000000500057c24 */ /* 0x000fe2000f8e0205 */
[----:B------:R-:W3:Y:S01]  /*1d950*/  S2R R9, SR_TID.X ;  /* 0x0000000000097919 */ /* 0x000ee20000002100 */
[----:B-1----:R-:W-:-:S04]  /*1d960*/  LOP3.LUT R8, R8, 0x7f, RZ, 0xc0, !PT ;  /* 0x0000007f08087812 */ /* 0x002fc800078ec0ff */
[----:B------:R-:W-:Y:S01]  /*1d970*/  SHF.R.U32.HI R8, RZ, 0x3, R8 ;  /* 0x00000003ff087819 */ /* 0x000fe20000011608 */
[----:B---3--:R-:W-:-:S05]  /*1d980*/  IMAD.SHL.U32 R9, R9, 0x8, RZ ;  /* 0x0000000809097824 */ /* 0x008fca00078e00ff */
[----:B------:R-:W-:Y:S02]  /*1d990*/  LOP3.LUT R9, R9, 0x38, RZ, 0xc0, !PT ;  /* 0x0000003809097812 */ /* 0x000fe400078ec0ff */
[C---:B--2---:R-:W-:Y:S02]  /*1d9a0*/  LOP3.LUT P4, RZ, R3.reuse, 0x4, RZ, 0xc0, !PT ;  /* 0x0000000403ff7812 */ /* 0x044fe4000788c0ff */
[C---:B------:R-:W-:Y:S02]  /*1d9b0*/  LOP3.LUT P3, RZ, R3.reuse, 0x2, RZ, 0xc0, !PT ;  /* 0x0000000203ff7812 */ /* 0x040fe4000786c0ff */
[----:B------:R-:W-:Y:S01]  /*1d9c0*/  LOP3.LUT P2, RZ, R3, 0x1, RZ, 0xc0, !PT ;  /* 0x0000000103ff7812 */ /* 0x000fe2000784c0ff */
[----:B0-----:R-:W-:Y:S01]  /*1d9d0*/  IMAD.WIDE.U32 R2, R0, UR4, RZ ;  /* 0x0000000400027c25 */ /* 0x001fe2000f8e00ff */
[----:B------:R-:W-:-:S03]  /*1d9e0*/  ULDC.64 UR4, c[0x0][0x310] ;  /* 0x0000c40000047ab9 */ /* 0x000fc60000000a00 */
[----:B------:R-:W-:Y:S02]  /*1d9f0*/  IMAD.IADD R3, R3, 0x1, R5 ;  /* 0x0000000103037824 */ /* 0x000fe400078e0205 */
[----:B------:R-:W-:Y:S02]  /*1da00*/  IMAD R6, R6, UR4, RZ ;  /* 0x0000000406067c24 */ /* 0x000fe4000f8e02ff */
[----:B------:R-:W-:-:S04]  /*1da10*/  IMAD.WIDE.U32 R2, R4, UR4, R2 ;  /* 0x0000000404027c25 */ /* 0x000fc8000f8e0002 */
[----:B------:R-:W-:Y:S01]  /*1da20*/  IMAD R6, R4, UR5, R6 ;  /* 0x0000000504067c24 */ /* 0x000fe2000f8e0206 */
[----:B------:R-:W-:Y:S01]  /*1da30*/  ULDC.64 UR4, c[0x0][0x308] ;  /* 0x0000c20000047ab9 */ /* 0x000fe20000000a00 */
[----:B------:R-:W-:Y:S02]  /*1da40*/  IMAD R5, R27, 0x4800, R33 ;  /* 0x000048001b057824 */ /* 0x000fe400078e0221 */
[----:B------:R-:W-:Y:S02]  /*1da50*/  IMAD.IADD R3, R3, 0x1, R6 ;  /* 0x0000000103037824 */ /* 0x000fe400078e0206 */
[----:B------:R-:W-:Y:S02]  /*1da60*/  IMAD R6, R26, -0x60, R36 ;  /* 0xffffffa01a067824 */ /* 0x000fe400078e0224 */
[----:B------:R-:W-:Y:S01]  /*1da70*/  IMAD.WIDE.U32 R2, R18, UR4, R2 ;  /* 0x0000000412027c25 */ /* 0x000fe2000f8e0002 */
[----:B------:R-:W-:-:S03]  /*1da80*/  UMOV UR4, 0xffffffff ;  /* 0xffffffff00047882 */ /* 0x000fc60000000000 */
[----:B------:R-:W-:Y:S01]  /*1da90*/  IMAD R0, R18, UR5, R3 ;  /* 0x0000000512007c24 */ /* 0x000fe2000f8e0203 */
[----:B------:R-:W-:Y:S01]  /*1daa0*/  LEA R4, P0, R2, UR6, 0x1 ;  /* 0x0000000602047c11 */ /* 0x000fe2000f8008ff */
[----:B------:R-:W-:-:S03]  /*1dab0*/  IMAD.IADD R6, R6, 0x1, -R8 ;  /* 0x0000000106067824 */ /* 0x000fc600078e0a08 */
[----:B------:R-:W-:Y:S02]  /*1dac0*/  LEA.HI.X R0, R2, UR7, R0, 0x1, P0 ;  /* 0x0000000702007c11 */ /* 0x000fe400080f0c00 */
[----:B------:R-:W-:Y:S01]  /*1dad0*/  ISETP.GE.AND P0, PT, R6, 0x1, PT ;  /* 0x000000010600780c */ /* 0x000fe20003f06270 */
[----:B------:R-:W-:-:S12]  /*1dae0*/  BRA.DIV UR4, `(.L_x_734) ;  /* 0x0000004a04d47947 */ /* 0x000fd8000b800000 */
        /* <DEDUP_REMOVED lines=28> */
[----:B0-----:R-:W-:-:S04]  /*1dcb0*/  @P1 LEA R3, P0, R9, R3, 0x1 ;  /* 0x0000000309031211 */ /* 0x001fc800078008ff */
[----:B-1----:R-:W-:-:S04]  /*1dcc0*/  @P1 IADD3.X R2, RZ, R2, RZ, P0, !PT ;  /* 0x00000002ff021210 */ /* 0x002fc800007fe4ff */
        /* <DEDUP_REMOVED lines=32> */
.L_x_860:
        /* <DEDUP_REMOVED lines=12> */
.L_x_735:
[----:B------:R-:W-:Y:S02]  /*1df90*/  PLOP3.LUT P1, PT, P1, P0, PT, 0xa2, 0x0 ;  /* 0x000000000000781c */ /* 0x000fe40000f21472 */
[----:B------:R-:W-:-:S08]  /*1dfa0*/  @P0 R2UR P1, UR4, R7 ;  /* 0x00000000070402ca */ /* 0x000fd00000020000 */
[----:B------:R-:W-:-:S05]  /*1dfb0*/  @P0 PLOP3.LUT P0, PT, P1, PT, PT, 0x80, 0x0 ;  /* 0x000000000000081c */ /* 0x000fca0000f0f070 */
[----:B------:R-:W-:Y:S01]  /*1dfc0*/  @!P1 SYNCS.ARRIVE.TRANS64.RED.A0T1 RZ, [UR4+0x2a830], RZ ;  /* 0x02a830ffffff99a7 */ /* 0x000fe20008200404 */
[----:B------:R-:W-:Y:S07]  /*1dfd0*/  @!P1 ARRIVES.LDGSTSBAR.64.TRANSCNT [UR4+0x2a830] ;  /* 0x02a83000ff0099b0 */ /* 0x000fee0008000a84 */
[----:B------:R-:W-:Y:S05]  /*1dfe0*/  @P0 BRA.U.ANY `(.L_x_735) ;  /* 0xfffffffd00e80947 */ /* 0x000fea000393ffff */
[----:B------:R-:W-:Y:S01]  /*1dff0*/  NOP ;  /* 0x0000000000007918 */ /* 0x000fe20000000000 */
[----:B------:R-:W2:Y:S02]  /*1e000*/  LDL R0, [R1+0x30] ;  /* 0x0000300001007983 */ /* 0x000ea40000100800 */
[----:B--2---:R-:W-:-:S13]  /*1e010*/  ISETP.NE.AND P2, PT, R0, 0x3, PT ;  /* 0x000000030000780c */ /* 0x004fda0003f45270 */
[----:B------:R-:W-:Y:S05]  /*1e020*/  @!P2 BRA `(.L_x_736) ;  /* 0x000000000004a947 */ /* 0x000fea0003800000 */
[----:B------:R-:W-:Y:S01]  /*1e030*/  BPT.TRAP 0x1 ;  /* 0x000000040000795c */ /* 0x000fe20000300000 */
.L_x_736:
[----:B-1----:R1:W5:Y:S01]  /*1e040*/  LDL.LU R3, [R1+0x10] ;  /* 0x0000100001037983 */ /* 0x0023620000300800 */
[----:B------:R1:W-:Y:S02]  /*1e050*/  SYNCS.ARRIVE.TRANS64.A1T0 RZ, [R7+URZ+0x2a830], RZ ;  /* 0x02a830ff07ff79a7 */ /* 0x0003e4000810003f */
[----:B------:R-:W-:Y:S05]  /*1e060*/  WARPSYNC.ALL ;  /* 0x0000000000007948 */ /* 0x000fea0003800000 */
[----:B------:R-:W-:Y:S01]  /*1e070*/  ULDC.64 UR6, c[0x0][0xa00] ;  /* 0x0002800000067ab9 */ /* 0x000fe20000000a00 */
[----:B------:R-:W-:Y:S01]  /*1e080*/  ULDC.64 UR4, c[0x0][0x298] ;  /* 0x0000a60000047ab9 */ /* 0x000fe20000000a00 */
[----:B------:R-:W-:Y:S01]  /*1e090*/  BAR.SYNC.DEFER_BLOCKING 0x8, 0x180 ;  /* 0x0206000000007b1d */ /* 0x000fe20000010000 */
[----:B------:R-:W-:Y:S01]  /*1e0a0*/  ISETP.NE.U32.AND P0, PT, RZ, UR6, PT ;  /* 0x00000006ff007c0c */ /* 0x000fe2000bf05070 */
[----:B0-----:R-:W-:Y:S01]  /*1e0b0*/  IMAD.WIDE.U32 R4, R34, UR4, RZ ;  /* 0x0000000422047c25 */ /* 0x001fe2000f8e00ff */
[----:B------:R-:W-:-:S02]  /*1e0c0*/  SHF.R.S32.HI R0, RZ, 0x1f, R34 ;  /* 0x0000001fff007819 */ /* 0x000fc40000011422 */
[----:B------:R-:W-:Y:S01]  /*1e0d0*/  ISETP.NE.AND.EX P0, PT, RZ, UR7, PT, P0 ;  /* 0x00000007ff007c0c */ /* 0x000fe2000bf05300 */
[----:B------:R-:W-:Y:S01]  /*1e0e0*/  VIADD R2, R22, 0xc400 ;  /* 0x0000c40016027836 */ /* 0x000fe20000000000 */
[----:B------:R-:W-:Y:S01]  /*1e0f0*/  BSSY B6, `(.L_x_737) ;  /* 0x000001a000067945 */ /* 0x000fe20003800000 */
[----:B------:R-:W-:Y:S01]  /*1e100*/  IMAD R0, R0, UR4, RZ ;  /* 0x0000000400007c24 */ /* 0x000fe2000f8e02ff */
[----:B------:R-:W-:-:S03]  /*1e110*/  SEL R31, R31, RZ, !P0 ;  /* 0x000000ff1f1f7207 */ /* 0x000fc60004000000 */
[----:B------:R-:W-:-:S04]  /*1e120*/  IMAD R0, R34, UR5, R0 ;  /* 0x0000000522007c24 */ /* 0x000fc8000f8e0200 */
[----:B------:R-:W-:Y:S01]  /*1e130*/  IMAD.IADD R34, R5, 0x1, R0 ;  /* 0x0000000105227824 */ /* 0x000fe200078e0200 */
[----:B-----5:R-:W-:Y:S02]  /*1e140*/  SEL R3, R3, RZ, !P0 ;  /* 0x000000ff03037207 */ /* 0x020fe40004000000 */
[----:B------:R-:W-:-:S03]  /*1e150*/  LOP3.LUT P0, RZ, R2, 0x3ff, RZ, 0xc0, !PT ;  /* 0x000003ff02ff7812 */ /* 0x000fc6000780c0ff */
[----:B------:R0:W-:Y:S04]  /*1e160*/  STL [R1+0x24], R3 ;  /* 0x0000240301007387 */ /* 0x0001e80000100800 */
[----:B------:R0:W-:Y:S06]  /*1e170*/  STL.64 [R1+0x10], R4 ;  /* 0x0000100401007387 */ /* 0x0001ec0000100a00 */
[----:B------:R-:W-:Y:S05]  /*1e180*/  @!P0 BRA `(.L_x_738) ;  /* 0x0000000000408947 */ /* 0x000fea0003800000 */
[----:B------:R-:W-:Y:S01]  /*1e190*/  MOV R2, 0x0 ;  /* 0x0000000000027802 */ /* 0x000fe20000000f00 */
[----:B------:R-:W-:Y:S01]  /*1e1a0*/  ULDC.64 UR4, c[0x4][0x90] ;  /* 0x0100240000047ab9 */ /* 0x000fe20000000a00 */
[----:B------:R-:W-:Y:S01]  /*1e1b0*/  ULDC.64 UR6, c[0x4][0x98] ;  /* 0x0100260000067ab9 */ /* 0x000fe20000000a00 */
[----:B------:R-:W-:Y:S01]  /*1e1c0*/  ULDC.64 UR8, c[0x4][0x20] ;  /* 0x0100080000087ab9 */ /* 0x000fe20000000a00 */
[----:B0-----:R-:W-:Y:S01]  /*1e1d0*/  IMAD.U32 R4, RZ, RZ, UR4 ;  /* 0x00000004ff047e24 */ /* 0x001fe2000f8e00ff */
[----:B------:R-:W-:Y:S01]  /*1e1e0*/  MOV R6, UR6 ;  /* 0x0000000600067c02 */ /* 0x000fe20008000f00 */
[----:B------:R-:W0:Y:S01]  /*1e1f0*/  LDC.64 R2, c[0x4][R2] ;  /* 0x0100000002027b82 */ /* 0x000e220000000a00 */
[----:B------:R-:W-:Y:S02]  /*1e200*/  IMAD.U32 R5, RZ, RZ, UR5 ;  /* 0x00000005ff057e24 */ /* 0x000fe4000f8e00ff */
[----:B-1----:R-:W-:Y:S02]  /*1e210*/  IMAD.U32 R7, RZ, RZ, UR7 ;  /* 0x00000007ff077e24 */ /* 0x002fe4000f8e00ff */
[----:B------:R-:W-:-:S02]  /*1e220*/  IMAD.U32 R10, RZ, RZ, UR8 ;  /* 0x00000008ff0a7e24 */ /* 0x000fc4000f8e00ff */
[----:B------:R-:W-:Y:S02]  /*1e230*/  IMAD.U32 R11, RZ, RZ, UR9 ;  /* 0x00000009ff0b7e24 */ /* 0x000fe4000f8e00ff */
[----:B------:R-:W-:Y:S02]  /*1e240*/  IMAD.MOV.U32 R8, RZ, RZ, 0x70 ;  /* 0x00000070ff087424 */ /* 0x000fe400078e00ff */
[----:B------:R-:W-:Y:S02]  /*1e250*/  IMAD.MOV.U32 R12, RZ, RZ, 0x1 ;  /* 0x00000001ff0c7424 */ /* 0x000fe400078e00ff */
[----:B------:R-:W-:-:S07]  /*1e260*/  IMAD.MOV.U32 R13, RZ, RZ, RZ ;  /* 0x000000ffff0d7224 */ /* 0x000fce00078e00ff */
[----:B------:R-:W-:-:S07]  /*1e270*/  LEPC R20, `(.L_x_738) ;  /* 0x000000001014794e */ /* 0x000fce0000000000 */
[----:B0-----:R-:W-:Y:S05]  /*1e280*/  CALL.ABS.NOINC R2 ;  /* 0x0000000002007343 */ /* 0x001fea0003c00000 */
.L_x_738:
[----:B------:R-:W-:Y:S05]  /*1e290*/  BSYNC B6 ;  /* 0x0000000000067941 */ /* 0x000fea0003800000 */
.L_x_737:
[----:B------:R-:W2:Y:S01]  /*1e2a0*/  LDL.LU R20, [R1+0x24] ;  /* 0x0000240001147983 */ /* 0x000ea20000300800 */
[----:B------:R-:W-:Y:S01]  /*1e2b0*/  ULDC.64 UR4, c[0x0][0x2d8] ;  /* 0x0000b60000047ab9 */ /* 0x000fe20000000a00 */
[----:B------:R-:W3:Y:S02]  /*1e2c0*/  LDC R8, c[0x0][0x448] ;  /* 0x00011200ff087b82 */ /* 0x000ee40000000800 */
[----:B0-----:R-:W4:Y:S01]  /*1e2d0*/  LDL.LU.64 R2, [R1+0x10] ;  /* 0x0000100001027983 */ /* 0x001f220000300a00 */
[----:B------:R-:W-:-:S03]  /*1e2e0*/  IMAD.SHL.U32 R4, R17, 0x80, RZ ;  /* 0x0000008011047824 */ /* 0x000fc600078e00ff */
[----:B------:R0:W5:Y:S01]  /*1e2f0*/  LDL R17, [R1+0x1c] ;  /* 0x00001c0001117983 */ /* 0x0001620000100800 */
[----:B---3--:R-:W-:-:S13]  /*1e300*/  ISETP.NE.AND P0, PT, R8, 0x1, PT ;  /* 0x000000010800780c */ /* 0x008fda0003f05270 */
[----:B------:R-:W1:Y:S01]  /*1e310*/  @P0 LDC R5, c[0x0][0x44c] ;  /* 0x00011300ff050b82 */ /* 0x000e620000000800 */
[----:B------:R-:W3:Y:S02]  /*1e320*/  S2R R9, SR_TID.X ;  /* 0x0000000000097919 */ /* 0x000ee40000002100 */
[----:B---3--:R-:W-:-:S05]  /*1e330*/  IMAD.SHL.U32 R9, R9, 0x8, RZ ;  /* 0x0000000809097824 */ /* 0x008fca00078e00ff */
[----:B------:R-:W-:Y:S01]  /*1e340*/  LOP3.LUT R9, R9, 0x38, RZ, 0xc0, !PT ;  /* 0x0000003809097812 */ /* 0x000fe200078ec0ff */
[----:B----4-:R-:W-:Y:S02]  /*1e350*/  IMAD.MOV.U32 R3, RZ, RZ, R34 ;  /* 0x000000ffff037224 */ /* 0x010fe400078e0022 */
[----:B------:R-:W-:-:S04]  /*1e360*/  IMAD.WIDE.U32 R2, R18, UR4, R2 ;  /* 0x0000000412027c25 */ /* 0x000fc8000f8e0002 */
[----:B------:R-:W-:Y:S01]  /*1e370*/  IMAD R3, R18, UR5, R3 ;  /* 0x0000000512037c24 */ /* 0x000fe2000f8e0203 */
[----:B------:R-:W-:Y:S02]  /*1e380*/  ULDC.64 UR4, c[0x0][0x2e0] ;  /* 0x0000b80000047ab9 */ /* 0x000fe40000000a00 */
[----:B--2---:R-:W-:Y:S02]  /*1e390*/  IMAD R0, R20, UR4, RZ ;  /* 0x0000000414007c24 */ /* 0x004fe4000f8e02ff */
[----:B------:R-:W2:Y:S01]  /*1e3a0*/  S2R R20, SR_TID.X ;  /* 0x0000000000147919 */ /* 0x000ea20000002100 */
[----:B------:R-:W-:-:S04]  /*1e3b0*/  IMAD.WIDE.U32 R2, R31, UR4, R2 ;  /* 0x000000041f027c25 */ /* 0x000fc8000f8e0002 */
[----:B------:R-:W-:Y:S01]  /*1e3c0*/  IMAD R0, R31, UR5, R0 ;  /* 0x000000051f007c24 */ /* 0x000fe2000f8e0200 */
[----:B------:R-:W-:-:S03]  /*1e3d0*/  ULDC.64 UR4, c[0x0][0x2d0] ;  /* 0x0000b40000047ab9 */ /* 0x000fc60000000a00 */
[----:B------:R-:W-:Y:S02]  /*1e3e0*/  IMAD.IADD R3, R3, 0x1, R0 ;  /* 0x0000000103037824 */ /* 0x000fe400078e0200 */
[----:B------:R-:W3:Y:S01]  /*1e3f0*/  @P0 LDC R0, c[0x0][0x450] ;  /* 0x00011400ff000b82 */ /* 0x000ee20000000800 */
[----:B--2---:R-:W-:-:S04]  /*1e400*/  LOP3.LUT R20, R20, 0x7f, RZ, 0xc0, !PT ;  /* 0x0000007f14147812 */ /* 0x004fc800078ec0ff */
[----:B------:R-:W-:Y:S02]  /*1e410*/  SHF.R.U32.HI R21, RZ, 0x3, R20 ;  /* 0x00000003ff157819 */ /* 0x000fe40000011614 */
[----:B------:R-:W2:Y:S02]  /*1e420*/  S2R R20, SR_TID.X ;  /* 0x0000000000147919 */ /* 0x000ea40000002100 */
[----:B--2---:R-:W-:-:S05]  /*1e430*/  IMAD.SHL.U32 R20, R20, 0x10, RZ ;  /* 0x0000001014147824 */ /* 0x004fca00078e00ff */
[----:B------:R-:W-:-:S04]  /*1e440*/  LOP3.LUT R20, R21, 0x70, R20, 0xf8, !PT ;  /* 0x0000007015147812 */ /* 0x000fc800078ef814 */
[----:B------:R-:W-:Y:S01]  /*1e450*/  LOP3.LUT R6, R20, R4, RZ, 0xfc, !PT ;  /* 0x0000000414067212 */ /* 0x000fe200078efcff */
[----:B------:R-:W2:Y:S04]  /*1e460*/  S2R R21, SR_TID.X ;  /* 0x0000000000157919 */ /* 0x000ea80000002100 */
[----:B-1----:R-:W-:-:S04]  /*1e470*/  @P0 IMAD.HI.U32 R7, R6, R5, RZ ;  /* 0x0000000506070227 */ /* 0x002fc800078e00ff */
[----:B------:R-:W-:Y:S01]  /*1e480*/  IMAD.MOV.U32 R5, RZ, RZ, R6 ;  /* 0x000000ffff057224 */ /* 0x000fe200078e0006 */
[----:B---3--:R-:W-:-:S04]  /*1e490*/  @P0 SHF.R.U32.HI R5, RZ, R0, R7 ;  /* 0x00000000ff050219 */ /* 0x008fc80000011607 */
[C---:B------:R-:W-:Y:S01]  /*1e4a0*/  IADD3 R0, -R5.reuse, RZ, RZ ;  /* 0x000000ff05007210 */ /* 0x040fe20007ffe1ff */
[----:B------:R-:W1:Y:S04]  /*1e4b0*/  S2R R20, SR_TID.X ;  /* 0x0000000000147919 */ /* 0x000e680000002100 */
        /* <DEDUP_REMOVED lines=8> */
[----:B------:R-:W-:Y:S02]  /*1e540*/  IMAD R5, R5, UR4, RZ ;  /* 0x0000000405057c24 */ /* 0x000fe4000f8e02ff */
[----:B--2---:R-:W-:Y:S02]  /*1e550*/  IMAD.SHL.U32 R21, R21, 0x8, RZ ;  /* 0x0000000815157824 */ /* 0x004fe400078e00ff */
[----:B------:R-:W-:-:S04]  /*1e560*/  IMAD.WIDE.U32 R2, R0, UR4, R2 ;  /* 0x0000000400027c25 */ /* 0x000fc8000f8e0002 */
[----:B------:R-:W-:Y:S01]  /*1e570*/  IMAD R5, R0, UR5, R5 ;  /* 0x0000000500057c24 */ /* 0x000fe2000f8e0205 */
[----:B------:R-:W-:Y:S01]  /*1e580*/  ULDC.64 UR4, c[0x0][0x280] ;  /* 0x0000a00000047ab9 */ /* 0x000fe20000000a00 */
[----:B------:R-:W-:Y:S02]  /*1e590*/  LOP3.LUT R21, R21, 0x38, RZ, 0xc0, !PT ;  /* 0x0000003815157812 */ /* 0x000fe400078ec0ff */
[----:B------:R-:W-:Y:S01]  /*1e5a0*/  IMAD.IADD R5, R3, 0x1, R5 ;  /* 0x0000000103057824 */ /* 0x000fe200078e0205 */
[C---:B------:R-:W-:Y:S01]  /*1e5b0*/  LEA R0, P0, R2.reuse, UR4, 0x1 ;  /* 0x0000000402007c11 */ /* 0x040fe2000f8008ff */
[----:B------:R-:W-:Y:S01]  /*1e5c0*/  ULDC UR4, c[0x0][0x2b8] ;  /* 0x0000ae0000047ab9 */ /* 0x000fe20000000800 */
[C---:B------:R-:W-:Y:S02]  /*1e5d0*/  LOP3.LUT R10, R21.reuse, 0x40, RZ, 0xfc, !PT ;  /* 0x00000040150a7812 */ /* 0x040fe400078efcff */
[----:B------:R-:W-:Y:S02]  /*1e5e0*/  LOP3.LUT R11, R21, 0x80, RZ, 0xfc, !PT ;  /* 0x00000080150b7812 */ /* 0x000fe400078efcff */
[----:B------:R-:W-:Y:S01]  /*1e5f0*/  LEA.HI.X R5, R2, UR5, R5, 0x1, P0 ;  /* 0x0000000502057c11 */ /* 0x000fe200080f0c05 */
[----:B------:R-:W-:Y:S01]  /*1e600*/  UMOV UR5, 0xffffffff ;  /* 0xffffffff00057882 */ /* 0x000fe20000000000 */
[----:B-1----:R-:W-:-:S02]  /*1e610*/  LOP3.LUT R20, R20, 0x7f, RZ, 0xc0, !PT ;  /* 0x0000007f14147812 */ /* 0x002fc400078ec0ff */
[----:B------:R-:W-:Y:S02]  /*1e620*/  ISETP.GE.AND P3, PT, R9, UR4, PT ;  /* 0x0000000409007c0c */ /* 0x000fe4000bf66270 */
[----:B------:R-:W-:Y:S02]  /*1e630*/  ISETP.GE.AND P2, PT, R10, UR4, PT ;  /* 0x000000040a007c0c */ /* 0x000fe4000bf46270 */
[----:B------:R-:W-:Y:S02]  /*1e640*/  ISETP.GE.AND P0, PT, R11, UR4, PT ;  /* 0x000000040b007c0c */ /* 0x000fe4000bf06270 */
[----:B------:R-:W-:Y:S01]  /*1e650*/  SHF.R.U32.HI R10, RZ, 0x3, R20 ;  /* 0x00000003ff0a7819 */ /* 0x000fe20000011614 */
[----:B0-----:R-:W-:Y:S10]  /*1e660*/  BRA.DIV UR5, `(.L_x_739) ;  /* 0x0000004a051c7947 */ /* 0x001ff4000b800000 */
[----:B------:R-:W0:Y:S01]  /*1e670*/  SHFL.IDX PT, R3, R0, RZ, 0x181f ;  /* 0x00181fff00037589 */ /* 0x000e2200000e0000 */
[----:B-----5:R-:W-:Y:S02]  /*1e680*/  IMAD R6, R17, R8, RZ ;  /* 0x0000000811067224 */ /* 0x020fe400078e02ff */
[----:B------:R-:W-:Y:S01]  /*1e690*/  IMAD.IADD R4, R10, 0x1, R4 ;  /* 0x000000010a047824 */ /* 0x000fe200078e0204 */
[----:B------:R-:W1:Y:S04]  /*1e6a0*/  SHFL.IDX PT, R2, R5, RZ, 0x181f ;  /* 0x00181fff05027589 */ /* 0x000e6800000e0000 */
[----:B------:R-:W-:Y:S01]  /*1e6b0*/  ISETP.GE.AND P1, PT, R4, R6, PT ;  /* 0x000000060400720c */ /* 0x000fe20003f26270 */
[----:B------:R-:W-:-:S12]  /*1e6c0*/  SHFL.IDX PT, R14, R0, 0x7, 0x181f ;  /* 0x00f81f00000e7f89 */ /* 0x000fd800000e0000 */
[----:B0-----:R-:W-:-:S05]  /*1e6d0*/  @!P1 LEA R7, P4, R9, R3, 0x1 ;  /* 0x0000000309079211 */ /* 0x001fca00078808ff */
[----:B-1----:R-:W-:Y:S02]  /*1e6e0*/  @!P1 IMAD.X R3, RZ, RZ, R2, P4 ;  /* 0x000000ffff039224 */ /* 0x002fe400020e0602 */
[----:B------:R-:W-:Y:S02]  /*1e6f0*/  @!P1 IMAD.MOV.U32 R2, RZ, RZ, R7 ;  /* 0x000000ffff029224 */ /* 0x000fe400078e0007 */
[----:B------:R-:W-:-:S03]  /*1e700*/  VIADD R7, R4, 0x10 ;  /* 0x0000001004077836 */ /* 0x000fc60000000000 */
[----:B------:R-:W-:Y:S04]  /*1e710*/  @!P1 LDGSTS.E.BYPASS.LTC128B.128 [R35+0xc400], desc[UR56][R2.64], !P3 ;  /* 0x0c40000002239fae */ /* 0x000fe8000d901d78 */
[----:B------:R-:W-:Y:S04]  /*1e720*/  @!P1 LDGSTS.E.BYPASS.LTC128B.128 [R35+0x10400], desc[UR56][R2.64+0x80], !P2 ;  /* 0x1040008002239fae */ /* 0x000fe8000d101d78 */
[----:B------:R0:W-:Y:S01]  /*1e730*/  @!P1 LDGSTS.E.BYPASS.LTC128B.128 [R35+0x14400], desc[UR56][R2.64+0x100], !P0 ;  /* 0x1440010002239fae */ /* 0x0001e2000c101d78 */
[----:B------:R-:W-:-:S03]  /*1e740*/  ISETP.GE.AND P1, PT, R7, R6, PT ;  /* 0x000000060700720c */ /* 0x000fc60003f26270 */
[----:B0-----:R-:W0:Y:S04]  /*1e750*/  SHFL.IDX PT, R3, R0, 0x1, 0x181f ;  /* 0x00381f0000037f89 */ /* 0x001e2800000e0000 */
[----:B------:R-:W1:Y:S06]  /*1e760*/  SHFL.IDX PT, R2, R5, 0x1, 0x181f ;  /* 0x00381f0005027f89 */ /* 0x000e6c00000e0000 */
[----:B0-----:R-:W-:-:S05]  /*1e770*/  @!P1 LEA R7, P4, R9, R3, 0x1 ;  /* 0x0000000309079211 */ /* 0x001fca00078808ff */
[----:B-1----:R-:W-:Y:S02]  /*1e780*/  @!P1 IMAD.X R8, RZ, RZ, R2, P4 ;  /* 0x000000ffff089224 */ /* 0x002fe400020e0602 */
[----:B------:R-:W-:Y:S01]  /*1e790*/  @!P1 IMAD.MOV.U32 R2, RZ, RZ, R7 ;  /* 0x000000ffff029224 */ /* 0x000fe200078e0007 */
[----:B------:R-:W-:Y:S01]  /*1e7a0*/  IADD3 R7, R4, 0x20, RZ ;  /* 0x0000002004077810 */ /* 0x000fe20007ffe0ff */
[----:B------:R-:W-:-:S05]  /*1e7b0*/  @!P1 IMAD.MOV.U32 R3, RZ, RZ, R8 ;  /* 0x000000ffff039224 */ /* 0x000fca00078e0008 */
        /* <DEDUP_REMOVED lines=8> */
[----:B------:R-:W-:Y:S02]  /*1e840*/  @!P1 IMAD.MOV.U32 R2, RZ, RZ, R7 ;  /* 0x000000ffff029224 */ /* 0x000fe400078e0007 */
        /* <DEDUP_REMOVED lines=40> */
[----:B------:R-:W1:Y:S04]  /*1ead0*/  SHFL.IDX PT, R2, R5, 0x6, 0x181f ;  /* 0x00d81f0005027f89 */ /* 0x000e6800000e0000 */
[----:B------:R-:W2:Y:S02]  /*1eae0*/  SHFL.IDX PT, R5, R5, 0x7, 0x181f ;  /* 0x00f81f0005057f89 */ /* 0x000ea400000e0000 */
[----:B0-----:R-:W-:-:S05]  /*1eaf0*/  @!P1 LEA R7, P4, R9, R3, 0x1 ;  /* 0x0000000309079211 */ /* 0x001fca00078808ff */
[----:B-1----:R-:W-:Y:S02]  /*1eb00*/  @!P1 IMAD.X R8, RZ, RZ, R2, P4 ;  /* 0x000000ffff089224 */ /* 0x002fe400020e0602 */
[----:B------:R-:W-:Y:S02]  /*1eb10*/  @!P1 IMAD.MOV.U32 R2, RZ, RZ, R7 ;  /* 0x000000ffff029224 */ /* 0x000fe400078e0007 */
[----:B------:R-:W-:-:S05]  /*1eb20*/  @!P1 IMAD.MOV.U32 R3, RZ, RZ, R8 ;  /* 0x000000ffff039224 */ /* 0x000fca00078e0008 */
[----:B------:R0:W-:Y:S04]  /*1eb30*/  @!P1 LDGSTS.E.BYPASS.LTC128B.128 [R35+0xf400], desc[UR56][R2.64], !P3 ;  /* 0x0f40000002239fae */ /* 0x0001e8000d901d78 */
[----:B------:R0:W-:Y:S04]  /*1eb40*/  @!P1 LDGSTS.E.BYPASS.LTC128B.128 [R35+0x13400], desc[UR56][R2.64+0x80], !P2 ;  /* 0x1340008002239fae */ /* 0x0001e8000d101d78 */
[----:B--2---:R0:W-:Y:S02]  /*1eb50*/  @!P1 LDGSTS.E.BYPASS.LTC128B.128 [R35+0x17400], desc[UR56][R2.64+0x100], !P0 ;  /* 0x1740010002239fae */ /* 0x0041e4000c101d78 */
.L_x_877:
[----:B0-----:R-:W-:Y:S01]  /*1eb60*/  VIADD R3, R4, 0x70 ;  /* 0x0000007004037836 */ /* 0x001fe20000000000 */
[----:B------:R-:W-:Y:S04]  /*1eb70*/  BSSY B0, `(.L_x_740) ;  /* 0x000000b000007945 */ /* 0x000fe80003800000 */
[----:B------:R-:W-:-:S13]  /*1eb80*/  ISETP.GE.AND P1, PT, R3, R6, PT ;  /* 0x000000060300720c */ /* 0x000fda0003f26270 */
[----:B------:R-:W-:Y:S05]  /*1eb90*/  @P1 BRA `(.L_x_741) ;  /* 0x0000000000201947 */ /* 0x000fea0003800000 */
[----:B------:R-:W-:-:S05]  /*1eba0*/  LEA R2, P1, R9, R14, 0x1 ;  /* 0x0000000e09027211 */ /* 0x000fca00078208ff */
[----:B------:R-:W-:-:S05]  /*1ebb0*/  IMAD.X R3, RZ, RZ, R5, P1 ;  /* 0x000000ffff037224 */ /* 0x000fca00008e0605 */
[----:B------:R-:W-:Y:S01]  /*1ebc0*/  @!PT LDS RZ, [RZ] ;  /* 0x00000000fffff984 */ /* 0x000fe20000000800 */
[----:B------:R-:W-:Y:S01]  /*1ebd0*/  @!PT LDS RZ, [RZ] ;  /* 0x00000000fffff984 */ /* 0x000fe20000000800 */
[----:B------:R-:W-:Y:S01]  /*1ebe0*/  @!PT LDS RZ, [RZ] ;  /* 0x00000000fffff984 */ /* 0x000fe20000000800 */
[----:B------:R0:W-:Y:S04]  /*1ebf0*/  LDGSTS.E.BYPASS.LTC128B.128 [R35+0xfc00], desc[UR56][R2.64], !P3 ;  /* 0x0fc0000002237fae */ /* 0x0001e8000d901d78 */
[----:B------:R0:W-:Y:S04]  /*1ec00*/  LDGSTS.E.BYPASS.LTC128B.128 [R35+0x13c00], desc[UR56][R2.64+0x80], !P2 ;  /* 0x13c0008002237fae */ /* 0x0001e8000d101d78 */
[----:B------:R0:W-:Y:S02]  /*1ec10*/  LDGSTS.E.BYPASS.LTC128B.128 [R35+0x17c00], desc[UR56][R2.64+0x100], !P0 ;  /* 0x17c0010002237fae */ /* 0x0001e4000c101d78 */
.L_x_741:
[----:B------:R-:W-:Y:S05]  /*1ec20*/  BSYNC B0 ;  /* 0x0000000000007941 */ /* 0x000fea0003800000 */
.L_x_740:
[----:B------:R-:W-:Y:S01]  /*1ec30*/  NOP ;  /* 0x0000000000007918 */ /* 0x000fe20000000000 */
[----:B------:R-:W-:-:S13]  /*1ec40*/  PLOP3.LUT P0, PT, PT, PT, PT, 0x80, 0x0 ;  /* 0x000000000000781c */ /* 0x000fda0003f0f070 */
.L_x_742:
[----:B------:R-:W-:Y:S02]  /*1ec50*/  PLOP3.LUT P1, PT, P1, P0, PT, 0xa2, 0x0 ;  /* 0x000000000000781c */ /* 0x000fe40000f21472 */
[----:B------:R-:W-:-:S08]  /*1ec60*/  @P0 R2UR P1, UR4, R22 ;  /* 0x00000000160402ca */ /* 0x000fd00000020000 */
[----:B------:R-:W-:-:S05]  /*1ec70*/  @P0 PLOP3.LUT P0, PT, P1, PT, PT, 0x80, 0x0 ;  /* 0x000000000000081c */ /* 0x000fca0000f0f070 */
[----:B------:R-:W-:Y:S01]  /*1ec80*/  @!P1 SYNCS.ARRIVE.TRANS64.RED.A0T1 RZ, [UR4+0x2a800], RZ ;  /* 0x02a800ffffff99a7 */ /* 0x000fe20008200404 */
[----:B------:R-:W-:Y:S07]  /*1ec90*/  @!P1 ARRIVES.LDGSTSBAR.64.TRANSCNT [UR4+0x2a800] ;  /* 0x02a80000ff0099b0 */ /* 0x000fee0008000a84 */
[----:B------:R-:W-:Y:S05]  /*1eca0*/  @P0 BRA.U.ANY `(.L_x_742) ;  /* 0xfffffffd00e80947 */ /* 0x000fea000393ffff */
[----:B0-----:R-:W2:Y:S02]  /*1ecb0*/  LDL.LU R2, [R1+0x20] ;  /* 0x0000200001027983 */ /* 0x001ea40000300800 */
[----:B--2---:R-:W-:-:S05]  /*1ecc0*/  VIADD R2, R2, 0x1 ;  /* 0x0000000102027836 */ /* 0x004fca0000000000 */
[----:B------:R0:W-:Y:S01]  /*1ecd0*/  STL [R1+0x20], R2 ;  /* 0x0000200201007387 */ /* 0x0001e20000100800 */
[----:B------:R-:W-:-:S04]  /*1ece0*/  LEA.HI R0, R2, R2, RZ, 0x1 ;  /* 0x0000000202007211 */ /* 0x000fc800078f08ff */
[----:B------:R-:W-:-:S05]  /*1ecf0*/  LOP3.LUT R0, R0, 0xfffffffe, RZ, 0xc0, !PT ;  /* 0xfffffffe00007812 */ /* 0x000fca00078ec0ff */
[----:B------:R-:W-:-:S05]  /*1ed00*/  IMAD.IADD R0, R2, 0x1, -R0 ;  /* 0x0000000102007824 */ /* 0x000fca00078e0a00 */
[----:B------:R-:W-:Y:S01]  /*1ed10*/  SHF.L.U32 R3, R0, 0x1f, RZ ;  /* 0x0000001f00037819 */ /* 0x000fe200000006ff */
[----:B------:R-:W-:Y:S01]  /*1ed20*/  NOP ;  /* 0x0000000000007918 */ /* 0x000fe20000000000 */
[----:B0-----:R-:W2:Y:S01]  /*1ed30*/  LDL.LU R2, [R1+0x18] ;  /* 0x0000180001027983 */ /* 0x001ea20000300800 */
[----:B------:R0:W-:Y:S01]  /*1ed40*/  SYNCS.ARRIVE.TRANS64.A1T0 RZ, [R22+URZ+0x2a800], RZ ;  /* 0x02a800ff16ff79a7 */ /* 0x0001e2000810003f */
[----:B------:R-:W-:Y:S01]  /*1ed50*/  BSSY B0, `(.L_x_743) ;  /* 0x0000004000007945 */ /* 0x000fe20003800000 */
[----:B------:R-:W1:Y:S01]  /*1ed60*/  SYNCS.PHASECHK.TRANS64.TRYWAIT P0, [R22+URZ+0x2a820], R3 ;  /* 0x02a82003160075a7 */ /* 0x000e62000800017f */
[----:B--2---:R-:W-:Y:S02]  /*1ed70*/  IADD3 R0, R2, -0x2, RZ ;  /* 0xfffffffe02007810 */ /* 0x004fe40007ffe0ff */
[----:B01----:R-:W-:Y:S05]  /*1ed80*/  @!P0 BRA `(.L_x_744) ;  /* 0x0000004c000c8947 */ /* 0x003fea0003800000 */
.L_x_878:
[----:B------:R-:W-:Y:S05]  /*1ed90*/  BSYNC B0 ;  /* 0x0000000000007941 */ /* 0x000fea0003800000 */
.L_x_743:
[----:B------:R-:W-:Y:S01]  /*1eda0*/  ISETP.GE.AND P0, PT, R0, R37, PT ;  /* 0x000000250000720c */ /* 0x000fe20003f06270 */
[----:B------:R-:W-:-:S12]  /*1edb0*/  BSSY B0, `(.L_x_745) ;  /* 0x00000fa000007945 */ /* 0x000fd80003800000 */
[----:B------:R-:W-:Y:S05]  /*1edc0*/  @!P0 BRA `(.L_x_746) ;  /* 0x0000000c00e08947 */ /* 0x000fea0003800000 */
[----:B------:R-:W-:Y:S02]  /*1edd0*/  IMAD.MOV.U32 R10, RZ, RZ, R27 ;  /* 0x000000ffff0a7224 */ /* 0x000fe400078e001b */
[----:B------:R-:W-:Y:S02]  /*1ede0*/  IMAD.MOV.U32 R17, RZ, RZ, R28 ;  /* 0x000000ffff117224 */ /* 0x000fe400078e001c */
[----:B------:R-:W-:-:S07]  /*1edf0*/  IMAD.MOV.U32 R31, RZ, RZ, R26 ;  /* 0x000000ffff1f7224 */ /* 0x000fce00078e001a */
.L_x_759:
[----:B------:R-:W2:Y:S01]  /*1ee00*/  LDL R2, [R1] ;  /* 0x0000000001027983 */ /* 0x000ea20000100800 */
[----:B------:R-:W1:Y:S03]  /*1ee10*/  LDC R8, c[0x0][0x430] ;  /* 0x00010c00ff087b82 */ /* 0x000e660000000800 */
[----:B------:R-:W3:Y:S04]  /*1ee20*/  LDL R7, [R1+0x4] ;  /* 0x0000040001077983 */ /* 0x000ee80000100800 */
[----:B------:R-:W4:Y:S01]  /*1ee30*/  LDL R6, [R1+0x30] ;  /* 0x0000300001067983 */ /* 0x000f220000100800 */
[----:B0-----:R-:W0:Y:S01]  /*1ee40*/  S2R R3, SR_TID.X ;  /* 0x0000000000037919 */ /* 0x001e220000002100 */
[----:B------:R-:W0:Y:S01]  /*1ee50*/  S2R R9, SR_TID.X ;  /* 0x0000000000097919 */ /* 0x000e220000002100 */
[----:B-1----:R-:W-:-:S13]  /*1ee60*/  ISETP.NE.AND P0, PT, R8, 0x1, PT ;  /* 0x000000010800780c */ /* 0x002fda0003f05270 */
[----:B------:R-:W1:Y:S01]  /*1ee70*/  @P0 LDC R4, c[0x0][0x434] ;  /* 0x00010d00ff040b82 */ /* 0x000e620000000800 */
[----:B0-----:R-:W-:-:S04]  /*1ee80*/  LOP3.LUT R3, R3, 0x7f, RZ, 0xc0, !PT ;  /* 0x0000007f03037812 */ /* 0x001fc800078ec0ff */
[----:B------:R-:W-:Y:S01]  /*1ee90*/  SHF.R.U32.HI R3, RZ, 0x3, R3 ;  /* 0x00000003ff037819 */ /* 0x000fe20000011603 */
[----:B------:R-:W-:-:S05]  /*1eea0*/  IMAD.SHL.U32 R9, R9, 0x10, RZ ;  /* 0x0000001009097824 */ /* 0x000fca00078e00ff */
[----:B------:R-:W-:Y:S02]  /*1eeb0*/  LOP3.LUT R9, R3, 0x70, R9, 0xf8, !PT ;  /* 0x0000007003097812 */ /* 0x000fe400078ef809 */
[----:B------:R-:W0:Y:S02]  /*1eec0*/  @P0 LDC R3, c[0x0][0x438] ;  /* 0x00010e00ff030b82 */ /* 0x000e240000000800 */
[----:B------:R-:W-:Y:S01]  /*1eed0*/  ISETP.GT.U32.AND P1, PT, R9, 0x5f, PT ;  /* 0x0000005f0900780c */ /* 0x000fe20003f24070 */
[----:B------:R-:W-:Y:S01]  /*1eee0*/  VIADD R27, R10, 0x1 ;  /* 0x000000010a1b7836 */ /* 0x000fe20000000000 */
[----:B------:R-:W-:Y:S05]  /*1eef0*/  YIELD ;  /* 0x0000000000007946 */ /* 0x000fea0003800000 */
[----:B------:R-:W-:-:S02]  /*1ef00*/  IMAD.MOV.U32 R26, RZ, RZ, R0 ;  /* 0x000000ffff1a7224 */ /* 0x000fc400078e0000 */
[----:B--2---:R-:W-:-:S04]  /*1ef10*/  IMAD R5, R0, 0x60, R2 ;  /* 0x0000006000057824 */ /* 0x004fc800078e0202 */
[----:B------:R-:W-:-:S04]  /*1ef20*/  IMAD.IADD R5, R9, 0x1, R5 ;  /* 0x0000000109057824 */ /* 0x000fc800078e0205 */
[----:B-1----:R-:W-:-:S04]  /*1ef30*/  @P0 IMAD.HI.U32 R4, R5, R4, RZ ;  /* 0x0000000405040227 */ /* 0x002fc800078e00ff */
[----:B------:R-:W-:Y:S01]  /*1ef40*/  IMAD.MOV.U32 R2, RZ, RZ, R5 ;  /* 0x000000ffff027224 */ /* 0x000fe200078e0005 */
[----:B0-----:R-:W-:-:S05]  /*1ef50*/  @P0 SHF.R.U32.HI R2, RZ, R3, R4 ;  /* 0x00000003ff020219 */ /* 0x001fca0000011604 */
[----:B------:R-:W-:-:S04]  /*1ef60*/  IMAD.MOV R3, RZ, RZ, -R2 ;  /* 0x000000ffff037224 */ /* 0x000fc800078e0a02 */
[----:B------:R-:W-:Y:S02]  /*1ef70*/  IMAD R8, R8, R3, R5 ;  /* 0x0000000308087224 */ /* 0x000fe400078e0205 */
[----:B------:R-:W0:Y:S01]  /*1ef80*/  @!P1 LDC.64 R4, c[0x0][0x428] ;  /* 0x00010a00ff049b82 */ /* 0x000e220000000a00 */
[----:B------:R-:W-:-:S03]  /*1ef90*/  @!P1 SHF.R.S32.HI R3, RZ, 0x1f, R2 ;  /* 0x0000001fff039819 */ /* 0x000fc60000011402 */
[----:B0-----:R-:W-:-:S04]  /*1efa0*/  @!P1 IMAD.WIDE.U32 R2, R32, R4, R2 ;  /* 0x0000000420029225 */ /* 0x001fc800078e0002 */
[----:B---3--:R-:W-:-:S04]  /*1efb0*/  @!P1 IMAD R4, R7, R4, RZ ;  /* 0x0000000407049224 */ /* 0x008fc800078e02ff */
[----:B------:R-:W-:Y:S02]  /*1efc0*/  @!P1 IMAD R7, R32, R5, R4 ;  /* 0x0000000520079224 */ /* 0x000fe400078e0204 */
[----:B------:R-:W0:Y:S02]  /*1efd0*/  @!P1 LDC.64 R4, c[0x0][0x418] ;  /* 0x00010600ff049b82 */ /* 0x000e240000000a00 */
[----:B------:R-:W-:Y:S02]  /*1efe0*/  @!P1 IMAD.IADD R3, R7, 0x1, R3 ;  /* 0x0000000107039824 */ /* 0x000fe400078e0203 */
[----:B------:R-:W-:Y:S01]  /*1eff0*/  IMAD.MOV.U32 R7, RZ, RZ, RZ ;  /* 0x000000ffff077224 */ /* 0x000fe200078e00ff */
[----:B0-----:R-:W-:-:S04]  /*1f000*/  @!P1 LEA R4, P0, R2, R4, 0x2 ;  /* 0x0000000402049211 */ /* 0x001fc800078010ff */
[----:B------:R-:W-:-:S05]  /*1f010*/  @!P1 LEA.HI.X R5, R2, R5, R3, 0x2, P0 ;  /* 0x0000000502059211 */ /* 0x000fca00000f1403 */
[----:B------:R0:W5:Y:S01]  /*1f020*/  @!P1 LDG.E R7, desc[UR56][R4.64] ;  /* 0x0000003804079981 */ /* 0x000162000c1e1900 */
[----:B----4-:R-:W-:Y:S02]  /*1f030*/  ISETP.NE.AND P1, PT, R6, 0x3, PT ;  /* 0x000000030600780c */ /* 0x010fe40003f25270 */
[----:B------:R-:W-:-:S04]  /*1f040*/  ISETP.NE.AND P0, PT, R27, 0x2, PT ;  /* 0x000000021b00780c */ /* 0x000fc80003f05270 */
[----:B------:R-:W-:Y:S02]  /*1f050*/  SEL R28, RZ, 0x1, P0 ;  /* 0x00000001ff1c7807 */ /* 0x000fe40000000000 */
[----:B------:R-:W-:Y:S02]  /*1f060*/  SEL R27, R27, RZ, P0 ;  /* 0x000000ff1b1b7207 */ /* 0x000fe40000000000 */
[----:B------:R-:W-:-:S03]  /*1f070*/  LOP3.LUT R28, R17, R28, RZ, 0x3c, !PT ;  /* 0x0000001c111c7212 */ /* 0x000fc600078e3cff */
[----:B0-----:R-:W-:Y:S05]  /*1f080*/  @!P1 BRA `(.L_x_747) ;  /* 0x0000000000049947 */ /* 0x001fea0003800000 */
[----:B------:R-:W-:Y:S01]  /*1f090*/  BPT.TRAP 0x1 ;  /* 0x000000040000795c */ /* 0x000fe20000300000 */
.L_x_747:
[----:B------:R-:W-:Y:S01]  /*1f0a0*/  LEA R6, R27, R22, 0x3 ;  /* 0x000000161b067211 */ /* 0x000fe200078e18ff */
[----:B------:R-:W-:Y:S01]  /*1f0b0*/  BSSY B1, `(.L_x_748) ;  /* 0x0000004000017945 */ /* 0x000fe20003800000 */
[----:B------:R-:W-:-:S04]  /*1f0c0*/  SHF.L.U32 R3, R28, 0x1f, RZ ;  /* 0x0000001f1c037819 */ /* 0x000fc800000006ff */
[----:B------:R-:W0:Y:S02]  /*1f0d0*/  SYNCS.PHASECHK.TRANS64.TRYWAIT P0, [R6+URZ+0x2a840], R3 ;  /* 0x02a84003060075a7 */ /* 0x000e24000800017f */
[----:B0-----:R-:W-:Y:S05]  /*1f0e0*/  @!P0 BRA `(.L_x_749) ;  /* 0x0000004800488947 */ /* 0x001fea0003800000 */
.L_x_879:
[----:B------:R-:W-:Y:S05]  /*1f0f0*/  BSYNC B1 ;  /* 0x0000000000017941 */ /* 0x000fea0003800000 */
.L_x_748:
[----:B------:R-:W2:Y:S01]  /*1f100*/  LDL R0, [R1+0x38] ;  /* 0x0000380001007983 */ /* 0x000ea20000100800 */
[----:B------:R-:W-:Y:S01]  /*1f110*/  SHF.R.S32.HI R20, RZ, 0x1f, R8 ;  /* 0x0000001fff147819 */ /* 0x000fe20000011408 */
[----:B------:R-:W-:Y:S01]  /*1f120*/  ULDC.64 UR4, c[0x0][0x300] ;  /* 0x0000c00000047ab9 */ /* 0x000fe20000000a00 */
[----:B-----5:R-:W-:Y:S01]  /*1f130*/  SHF.R.S32.HI R21, RZ, 0x1f, R7 ;  /* 0x0000001fff157819 */ /* 0x020fe20000011407 */
[----:B0-----:R-:W-:Y:S01]  /*1f140*/  IMAD.WIDE.U32 R2, R8, UR4, RZ ;  /* 0x0000000408027c25 */ /* 0x001fe2000f8e00ff */
[----:B------:R-:W-:-:S03]  /*1f150*/  ULDC.64 UR6, c[0x0][0x2e8] ;  /* 0x0000ba0000067ab9 */ /* 0x000fc60000000a00 */
[----:B------:R-:W-:Y:S01]  /*1f160*/  IMAD R4, R27, 0x4800, R33 ;  /* 0x000048001b047824 */ /* 0x000fe200078e0221 */
[C---:B--2---:R-:W-:Y:S02]  /*1f170*/  LOP3.LUT P3, RZ, R0.reuse, 0x4, RZ, 0xc0, !PT ;  /* 0x0000000400ff7812 */ /* 0x044fe4000786c0ff */
[C---:B------:R-:W-:Y:S02]  /*1f180*/  LOP3.LUT P2, RZ, R0.reuse, 0x2, RZ, 0xc0, !PT ;  /* 0x0000000200ff7812 */ /* 0x040fe4000784c0ff */
[----:B------:R-:W-:Y:S01]  /*1f190*/  LOP3.LUT P1, RZ, R0, 0x1, RZ, 0xc0, !PT ;  /* 0x0000000100ff7812 */ /* 0x000fe2000782c0ff */
[----:B------:R-:W-:-:S04]  /*1f1a0*/  IMAD R0, R20, UR4, RZ ;  /* 0x0000000414007c24 */ /* 0x000fc8000f8e02ff */
        /* <DEDUP_REMOVED lines=17> */
[----:B------:R-:W2:Y:S04]  /*1f2c0*/  SHFL.IDX PT, R3, R5, RZ, 0x181f ;  /* 0x00181fff05037589 */ /* 0x000ea800000e0000 */
[----:B------:R-:W-:Y:S01]  /*1f2d0*/  SHFL.IDX PT, R34, R5, 0x2, 0x181f ;  /* 0x00581f0005227f89 */ /* 0x000fe200000e0000 */
[----:B0-----:R-:W-:-:S05]  /*1f2e0*/  IMAD.SHL.U32 R11, R11, 0x8, RZ ;  /* 0x000000080b0b7824 */ /* 0x001fca00078e00ff */
[----:B------:R-:W-:-:S05]  /*1f2f0*/  LOP3.LUT R11, R11, 0x38, RZ, 0xc0, !PT ;  /* 0x000000380b0b7812 */ /* 0x000fca00078ec0ff */
[----:B------:R-:W-:-:S05]  /*1f300*/  IMAD.SHL.U32 R0, R11, 0x2, RZ ;  /* 0x000000020b007824 */ /* 0x000fca00078e00ff */
[----:B-1----:R-:W-:-:S05]  /*1f310*/  IADD3 R2, P0, R2, R0, RZ ;  /* 0x0000000002027210 */ /* 0x002fca0007f1e0ff */
[----:B--2---:R-:W-:-:S05]  /*1f320*/  IMAD.X R3, RZ, RZ, R3, P0 ;  /* 0x000000ffff037224 */ /* 0x004fca00000e0603 */
        /* <DEDUP_REMOVED lines=31> */
[----:B-12---:R0:W2:Y:S02]  /*1f520*/  SHFL.IDX PT, R2, R9, 0x5, 0x181f ;  /* 0x00b81f0009027f89 */ /* 0x0060a400000e0000 */
.L_x_893:
[----:B--2---:R-:W-:-:S05]  /*1f530*/  IADD3 R2, P0, R2, R0, RZ ;  /* 0x0000000002027210 */ /* 0x004fca0007f1e0ff */
        /* <DEDUP_REMOVED lines=9> */
.L_x_751:
[----:B------:R-:W-:Y:S02]  /*1f5d0*/  PLOP3.LUT P1, PT, P1, P0, PT, 0xa2, 0x0 ;  /* 0x000000000000781c */ /* 0x000fe40000f21472 */
[----:B------:R-:W-:-:S08]  /*1f5e0*/  @P0 R2UR P1, UR4, R6 ;  /* 0x00000000060402ca */ /* 0x000fd00000020000 */
[----:B------:R-:W-:-:S05]  /*1f5f0*/  @P0 PLOP3.LUT P0, PT, P1, PT, PT, 0x80, 0x0 ;  /* 0x000000000000081c */ /* 0x000fca0000f0f070 */
[----:B------:R-:W-:Y:S01]  /*1f600*/  @!P1 SYNCS.ARRIVE.TRANS64.RED.A0T1 RZ, [UR4+0x2a830], RZ ;  /* 0x02a830ffffff99a7 */ /* 0x000fe20008200404 */
[----:B------:R-:W-:Y:S07]  /*1f610*/  @!P1 ARRIVES.LDGSTSBAR.64.TRANSCNT [UR4+0x2a830] ;  /* 0x02a83000ff0099b0 */ /* 0x000fee0008000a84 */
[----:B------:R-:W-:Y:S05]  /*1f620*/  @P0 BRA.U.ANY `(.L_x_751) ;  /* 0xfffffffd00e80947 */ /* 0x000fea000393ffff */
[----:B------:R-:W-:Y:S01]  /*1f630*/  NOP ;  /* 0x0000000000007918 */ /* 0x000fe20000000000 */
[----:B-1----:R-:W2:Y:S02]  /*1f640*/  LDL R2, [R1+0x30] ;  /* 0x0000300001027983 */ /* 0x002ea40000100800 */
[----:B--2---:R-:W-:-:S13]  /*1f650*/  ISETP.NE.AND P2, PT, R2, 0x3, PT ;  /* 0x000000030200780c */ /* 0x004fda0003f45270 */
[----:B------:R-:W-:Y:S05]  /*1f660*/  @!P2 BRA `(.L_x_752) ;  /* 0x000000000004a947 */ /* 0x000fea0003800000 */
[----:B------:R-:W-:Y:S01]  /*1f670*/  BPT.TRAP 0x1 ;  /* 0x000000040000795c */ /* 0x000fe20000300000 */
.L_x_752:
[----:B------:R1:W-:Y:S01]  /*1f680*/  SYNCS.ARRIVE.TRANS64.A1T0 RZ, [R6+URZ+0x2a830], RZ ;  /* 0x02a830ff06ff79a7 */ /* 0x0003e2000810003f */
[----:B------:R-:W-:Y:S05]  /*1f690*/  @!P2 BRA `(.L_x_753) ;  /* 0x000000000004a947 */ /* 0x000fea0003800000 */
[----:B------:R-:W-:Y:S01]  /*1f6a0*/  BPT.TRAP 0x1 ;  /* 0x000000040000795c */ /* 0x000fe20000300000 */
.L_x_753:
[----:B------:R-:W-:Y:S01]  /*1f6b0*/  SHF.L.U32 R2, R17, 0x1f, RZ ;  /* 0x0000001f11027819 */ /* 0x000fe200000006ff */
[----:B------:R-:W-:Y:S01]  /*1f6c0*/  BSSY B1, `(.L_x_754) ;  /* 0x0000004000017945 */ /* 0x000fe20003800000 */
[----:B0-----:R-:W-:-:S04]  /*1f6d0*/  LEA R5, R10, R22, 0x3 ;  /* 0x000000160a057211 */ /* 0x001fc800078e18ff */
[----:B------:R-:W0:Y:S02]  /*1f6e0*/  SYNCS.PHASECHK.TRANS64.TRYWAIT P0, [R5+URZ+0x2a860], R2 ;  /* 0x02a86002050075a7 */ /* 0x000e24000800017f */
[----:B0-----:R-:W-:Y:S05]  /*1f6f0*/  @!P0 BRA `(.L_x_755) ;  /* 0x0000004800b48947 */ /* 0x001fea0003800000 */
.L_x_894:
[----:B------:R-:W-:Y:S05]  /*1f700*/  BSYNC B1 ;  /* 0x0000000000017941 */ /* 0x000fea0003800000 */
.L_x_754:
[----:B------:R-:W2:Y:S01]  /*1f710*/  S2R R3, SR_TID.X ;  /* 0x0000000000037919 */ /* 0x000ea20000002100 */
[----:B------:R-:W-:Y:S01]  /*1f720*/  UMOV UR4, 0xffffffff ;  /* 0xffffffff00047882 */ /* 0x000fe20000000000 */
[----:B-1----:R-:W-:Y:S01]  /*1f730*/  IMAD R6, R31, -0x60, R36 ;  /* 0xffffffa01f067824 */ /* 0x002fe200078e0224 */
[----:B------:R-:W-:Y:S01]  /*1f740*/  LOP3.LUT P0, RZ, R29, 0x2, RZ, 0xc0, !PT ;  /* 0x000000021dff7812 */ /* 0x000fe2000780c0ff */
[----:B------:R-:W-:Y:S01]  /*1f750*/  IMAD R4, R10, 0x3000, R33 ;  /* 0x000030000a047824 */ /* 0x000fe200078e0221 */
[----:B--2---:R-:W-:-:S04]  /*1f760*/  LOP3.LUT R3, R3, 0x7f, RZ, 0xc0, !PT ;  /* 0x0000007f03037812 */ /* 0x004fc800078ec0ff */
[----:B------:R-:W-:-:S05]  /*1f770*/  SHF.R.U32.HI R3, RZ, 0x3, R3 ;  /* 0x00000003ff037819 */ /* 0x000fca0000011603 */
[----:B------:R-:W-:Y:S01]  /*1f780*/  IMAD.IADD R6, R6, 0x1, -R3 ;  /* 0x0000000106067824 */ /* 0x000fe200078e0a03 */
[----:B------:R-:W-:Y:S06]  /*1f790*/  BRA.DIV UR4, `(.L_x_756) ;  /* 0x0000004a04a07947 */ /* 0x000fec000b800000 */
[----:B0-----:R-:W0:Y:S01]  /*1f7a0*/  SHFL.IDX PT, R2, R23, RZ, 0x181f ;  /* 0x00181fff17027589 */ /* 0x001e2200000e0000 */
[----:B------:R-:W-:-:S03]  /*1f7b0*/  IMAD R4, R4, 0x2, R22 ;  /* 0x0000000204047824 */ /* 0x000fc600078e0216 */
[----:B------:R-:W1:Y:S01]  /*1f7c0*/  SHFL.IDX PT, R3, R24, RZ, 0x181f ;  /* 0x00181fff18037589 */ /* 0x000e6200000e0000 */
[----:B0-----:R-:W-:-:S05]  /*1f7d0*/  IADD3 R2, P1, R2, R0, RZ ;  /* 0x0000000002027210 */ /* 0x001fca0007f3e0ff */
[----:B-1----:R-:W-:Y:S01]  /*1f7e0*/  IMAD.X R3, RZ, RZ, R3, P1 ;  /* 0x000000ffff037224 */ /* 0x002fe200008e0603 */
[----:B------:R-:W-:-:S04]  /*1f7f0*/  LOP3.LUT P1, RZ, R29, 0x1, RZ, 0xc0, !PT ;  /* 0x000000011dff7812 */ /* 0x000fc8000782c0ff */
[----:B------:R-:W-:-:S13]  /*1f800*/  ISETP.LT.OR P2, PT, R6, 0x1, !P1 ;  /* 0x000000010600780c */ /* 0x000fda0004f41670 */
[----:B------:R-:W-:Y:S01]  /*1f810*/  @!PT LDS RZ, [RZ] ;  /* 0x00000000fffff984 */ /* 0x000fe20000000800 */
        /* <DEDUP_REMOVED lines=33> */
[----:B------:R-:W-:Y:S01]  /*1fa30*/  LDGSTS.E.BYPASS.LTC128B.128 [R4+0x2400], desc[UR56][R2.64], !P2 ;  /* 0x0240000002047fae */ /* 0x000fe2000d101d78 */
[----:B------:R-:W-:-:S13]  /*1fa40*/  ISETP.LT.OR P2, PT, R6, 0x41, !P0 ;  /* 0x000000410600780c */ /* 0x000fda0004741670 */
[----:B------:R0:W-:Y:S04]  /*1fa50*/  LDGSTS.E.BYPASS.LTC128B.128 [R4+0x5400], desc[UR56][R2.64+0x80], !P2 ;  /* 0x0540008002047fae */ /* 0x0001e8000d101d78 */
[----:B0-2---:R0:W1:Y:S02]  /*1fa60*/  SHFL.IDX PT, R2, R23, 0x5, 0x181f ;  /* 0x00b81f0017027f89 */ /* 0x00506400000e0000 */
.L_x_908:
[C---:B------:R-:W-:Y:S01]  /*1fa70*/  ISETP.LT.OR P1, PT, R6.reuse, 0x51, !P1 ;  /* 0x000000510600780c */ /* 0x040fe20004f21670 */
[----:B------:R-:W-:Y:S01]  /*1fa80*/  ULDC.64 UR4, c[0x0][0x328] ;  /* 0x0000ca0000047ab9 */ /* 0x000fe20000000a00 */
[----:B------:R-:W-:Y:S01]  /*1fa90*/  ISETP.LT.OR P0, PT, R6, 0x51, !P0 ;  /* 0x000000510600780c */ /* 0x000fe20004701670 */
[----:B------:R-:W-:Y:S01]  /*1faa0*/  IMAD R9, R20, UR4, RZ ;  /* 0x0000000414097c24 */ /* 0x000fe2000f8e02ff */
[----:B-1----:R-:W-:-:S03]  /*1fab0*/  IADD3 R2, P2, R2, R0, RZ ;  /* 0x0000000002027210 */ /* 0x002fc60007f5e0ff */
        /* <DEDUP_REMOVED lines=9> */
[----:B-1----:R-:W-:Y:S01]  /*1fb50*/  IMAD.WIDE.U32 R2, R8, UR4, RZ ;  /* 0x0000000408027c25 */ /* 0x002fe2000f8e00ff */
[----:B------:R-:W-:-:S03]  /*1fb60*/  ULDC.64 UR4, c[0x0][0x338] ;  /* 0x0000ce0000047ab9 */ /* 0x000fc60000000a00 */
[----:B------:R-:W-:Y:S02]  /*1fb70*/  IMAD.IADD R3, R3, 0x1, R9 ;  /* 0x0000000103037824 */ /* 0x000fe400078e0209 */
[----:B------:R-:W-:Y:S02]  /*1fb80*/  IMAD R0, R21, UR4, RZ ;  /* 0x0000000415007c24 */ /* 0x000fe4000f8e02ff */
[----:B------:R-:W-:-:S04]  /*1fb90*/  IMAD.WIDE.U32 R2, R7, UR4, R2 ;  /* 0x0000000407027c25 */ /* 0x000fc8000f8e0002 */
[----:B------:R-:W-:-:S04]  /*1fba0*/  IMAD R9, R7, UR5, R0 ;  /* 0x0000000507097c24 */ /* 0x000fc8000f8e0200 */
[----:B------:R-:W-:-:S07]  /*1fbb0*/  IMAD.IADD R9, R3, 0x1, R9 ;  /* 0x0000000103097824 */ /* 0x000fce00078e0209 */
.L_x_757:
        /* <DEDUP_REMOVED lines=11> */
.L_x_758:
[----:B------:R-:W-:Y:S01]  /*1fc70*/  IMAD.MOV.U32 R3, RZ, RZ, R9 ;  /* 0x000000ffff037224 */ /* 0x000fe200078e0009 */
[----:B------:R-:W-:Y:S01]  /*1fc80*/  ULDC.64 UR4, c[0x0][0x330] ;  /* 0x0000cc0000047ab9 */ /* 0x000fe20000000a00 */
[----:B------:R-:W-:Y:S01]  /*1fc90*/  ULDC.64 UR6, c[0x0][0x318] ;  /* 0x0000c60000067ab9 */ /* 0x000fe20000000a00 */
[----:B------:R1:W-:Y:S01]  /*1fca0*/  SYNCS.ARRIVE.TRANS64.A1T0 RZ, [R5+URZ+0x2a850], RZ ;  /* 0x02a850ff05ff79a7 */ /* 0x0003e2000810003f */
[----:B------:R-:W-:Y:S01]  /*1fcb0*/  IMAD.WIDE.U32 R2, R18, UR4, R2 ;  /* 0x0000000412027c25 */ /* 0x000fe2000f8e0002 */
[----:B------:R-:W-:-:S03]  /*1fcc0*/  IADD3 R0, R26, -0x1, RZ ;  /* 0xffffffff1a007810 */ /* 0x000fc60007ffe0ff */
[----:B------:R-:W-:Y:S01]  /*1fcd0*/  IMAD R3, R18, UR5, R3 ;  /* 0x0000000512037c24 */ /* 0x000fe2000f8e0203 */
[C---:B0-----:R-:W-:Y:S01]  /*1fce0*/  LEA R23, P0, R2.reuse, UR6, 0x1 ;  /* 0x0000000602177c11 */ /* 0x041fe2000f8008ff */
[----:B------:R-:W-:Y:S02]  /*1fcf0*/  IMAD.MOV.U32 R10, RZ, RZ, R27 ;  /* 0x000000ffff0a7224 */ /* 0x000fe400078e001b */
[----:B------:R-:W-:Y:S01]  /*1fd00*/  IMAD.MOV.U32 R17, RZ, RZ, R28 ;  /* 0x000000ffff117224 */ /* 0x000fe200078e001c */
[----:B------:R-:W-:Y:S01]  /*1fd10*/  LEA.HI.X R24, R2, UR7, R3, 0x1, P0 ;  /* 0x0000000702187c11 */ /* 0x000fe200080f0c03 */
[----:B------:R-:W-:Y:S01]  /*1fd20*/  IMAD.MOV.U32 R31, RZ, RZ, R26 ;  /* 0x000000ffff1f7224 */ /* 0x000fe200078e001a */
[----:B------:R-:W-:-:S13]  /*1fd30*/  ISETP.GT.AND P0, PT, R26, R37, PT ;  /* 0x000000251a00720c */ /* 0x000fda0003f04270 */
[----:B-1----:R-:W-:Y:S05]  /*1fd40*/  @P0 BRA `(.L_x_759) ;  /* 0xfffffff0002c0947 */ /* 0x002fea000383ffff */
.L_x_746:
[----:B------:R-:W-:Y:S05]  /*1fd50*/  BSYNC B0 ;  /* 0x0000000000007941 */ /* 0x000fea0003800000 */
.L_x_745:
        /* <DEDUP_REMOVED lines=11> */
[----:B0-----:R-:W2:Y:S01]  /*1fe10*/  @P0 ATOMG.E.ADD.STRONG.GPU PT, R3, desc[UR56][R2.64], R5 ;  /* 0x00000005020309a8 */ /* 0x001ea200081ee1f8 */
[----:B------:R-:W0:Y:S02]  /*1fe20*/  S2R R4, SR_LTMASK ;  /* 0x0000000000047919 */ /* 0x000e240000003900 */
[----:B0-----:R-:W-:-:S04]  /*1fe30*/  LOP3.LUT R4, R4, UR4, RZ, 0xc0, !PT ;  /* 0x0000000404047c12 */ /* 0x001fc8000f8ec0ff */
[----:B------:R-:W0:Y:S01]  /*1fe40*/  POPC R7, R4 ;  /* 0x0000000400077309 */ /* 0x000e220000000000 */
[----:B--2---:R-:W0:Y:S02]  /*1fe50*/  SHFL.IDX PT, R0, R3, R0, 0x1f ;  /* 0x00001f0003007589 */ /* 0x004e2400000e0000 */
[----:B0-----:R-:W-:-:S07]  /*1fe60*/  IADD3 R16, R0, UR38, R7 ;  /* 0x0000002600107c10 */ /* 0x001fce000fffe007 */
.L_x_761:
[----:B------:R-:W-:Y:S05]  /*1fe70*/  BSYNC B0 ;  /* 0x0000000000007941 */ /* 0x000fea0003800000 */
.L_x_760:
[----:B------:R-:W2:Y:S02]  /*1fe80*/  LDL R0, [R1+0x30] ;  /* 0x0000300001007983 */ /* 0x000ea40000100800 */
[----:B--2---:R-:W-:-:S13]  /*1fe90*/  ISETP.NE.AND P0, PT, R0, 0x3, PT ;  /* 0x000000030000780c */ /* 0x004fda0003f05270 */
[----:B------:R-:W-:Y:S05]  /*1fea0*/  @!P0 BRA `(.L_x_762) ;  /* 0x0000000000048947 */ /* 0x000fea0003800000 */
[----:B------:R-:W-:Y:S01]  /*1feb0*/  BPT.TRAP 0x1 ;  /* 0x000000040000795c */ /* 0x000fe20000300000 */
.L_x_762:
[----:B------:R-:W-:Y:S01]  /*1fec0*/  IMAD R0, R27, 0x8, R22 ;  /* 0x000000081b007824 */ /* 0x000fe200078e0216 */
[----:B0-----:R-:W-:Y:S01]  /*1fed0*/  SHF.L.U32 R3, R28, 0x1f, RZ ;  /* 0x0000001f1c037819 */ /* 0x001fe200000006ff */
[----:B------:R-:W-:Y:S01]  /*1fee0*/  BSSY B0, `(.L_x_763) ;  /* 0x0000004000007945 */ /* 0x000fe20003800000 */
[----:B------:R-:W-:Y:S02]  /*1fef0*/  IMAD R6, R26, -0x60, R36 ;  /* 0xffffffa01a067824 */ /* 0x000fe400078e0224 */
[----:B------:R-:W0:Y:S02]  /*1ff00*/  SYNCS.PHASECHK.TRANS64.TRYWAIT P0, [R0+URZ+0x2a860], R3 ;  /* 0x02a86003000075a7 */ /* 0x000e24000800017f */
[----:B0-----:R-:W-:Y:S05]  /*1ff10*/  @!P0 BRA `(.L_x_764) ;  /* 0x0000004800b08947 */ /* 0x001fea0003800000 */
.L_x_909:
[----:B------:R-:W-:Y:S05]  /*1ff20*/  BSYNC B0 ;  /* 0x0000000000007941 */ /* 0x000fea0003800000 */
.L_x_763:
        /* <DEDUP_REMOVED lines=8> */
[C---:B------:R-:W-:Y:S01]  /*1ffb0*/  LOP3.LUT R2, R29.reuse, 0x1, RZ, 0xc0, !PT ;  /* 0x000000011d027812 */ /* 0x040fe200078ec0ff */
[----:B------:R-:W-:Y:S01]  /*1ffc0*/  IMAD R4, R4, 0x2, R22 ;  /* 0x0000000204047824 */ /* 0x000fe200078e0216 */
[----:B------:R-:W-:Y:S01]  /*1ffd0*/  LOP3.LUT P0, RZ, R29, 0x2, RZ, 0xc0, !PT ;  /* 0x000000021dff7812 */ /* 0x000fe2000780c0ff */
[----:B------:R-:W2:Y:S01]  /*1ffe0*/  SHFL.IDX PT, R14, R23, RZ, 0x181f ;  /* 0x00181fff170e7589 */ /* 0x000ea200000e0000 */
[----:B------:R-:W-:Y:S02]  /*1fff0*/  ISETP.NE.U32.AND P1, PT, R2, 0x1, PT ;  /* 0x000000010200780c */ /* 0x000fe40003f25070 */
[C---:B------:R-:W-:Y:S01]  /*20000*/  ISETP.LT.OR P3, PT, R6.reuse, 0x1, !P0 ;  /* 0x000000010600780c */ /* 0x040fe20004761670 */
[----:B0-----:R-:W0:Y:S01]  /*20010*/  SHFL.IDX PT, R3, R24, RZ, 0x181f ;  /* 0x00181fff18037589 */ /* 0x001e2200000e0000 */
[----:B------:R-:W-:-:S03]  /*20020*/  ISETP.LT.OR P2, PT, R6, 0x1, P1 ;  /* 0x000000010600780c */ /* 0x000fc60000f41670 */
[----:B------:R-:W-:Y:S04]  /*20030*/  SHFL.IDX PT, R8, R24, 0x1, 0x181f ;  /* 0x00381f0018087f89 */ /* 0x000fe800000e0000 */
[----:B------:R-:W-:Y:S01]  /*20040*/  SHFL.IDX PT, R10, R23, 0x2, 0x181f ;  /* 0x00581f00170a7f89 */ /* 0x000fe200000e0000 */
[----:B-1----:R-:W-:-:S05]  /*20050*/  IMAD.SHL.U32 R7, R7, 0x8, RZ ;  /* 0x0000000807077824 */ /* 0x002fca00078e00ff */
[----:B------:R-:W-:-:S05]  /*20060*/  LOP3.LUT R7, R7, 0x38, RZ, 0xc0, !PT ;  /* 0x0000003807077812 */ /* 0x000fca00078ec0ff */
[----:B------:R-:W-:Y:S02]  /*20070*/  IMAD.SHL.U32 R5, R7, 0x2, RZ ;  /* 0x0000000207057824 */ /* 0x000fe400078e00ff */
[----:B------:R-:W-:Y:S03]  /*20080*/  SHFL.IDX PT, R7, R24, 0x2, 0x181f ;  /* 0x00581f0018077f89 */ /* 0x000fe600000e0000 */
[----:B--2---:R-:W-:Y:S02]  /*20090*/  IADD3 R2, P4, R14, R5, RZ ;  /* 0x000000050e027210 */ /* 0x004fe40007f9e0ff */
[----:B------:R-:W1:Y:S03]  /*200a0*/  SHFL.IDX PT, R14, R23, 0x1, 0x181f ;  /* 0x00381f00170e7f89 */ /* 0x000e6600000e0000 */
[----:B0-----:R-:W-:-:S05]  /*200b0*/  IMAD.X R3, RZ, RZ, R3, P4 ;  /* 0x000000ffff037224 */ /* 0x001fca00020e0603 */
        /* <DEDUP_REMOVED lines=22> */
[----:B------:R0:W0:Y:S01]  /*20220*/  SHFL.IDX PT, R14, R23, 0x5, 0x181f ;  /* 0x00b81f00170e7f89 */ /* 0x00002200000e0000 */
[----:B-1----:R-:W-:-:S05]  /*20230*/  IADD3.X R3, RZ, R8, RZ, P4, !PT ;  /* 0x00000008ff037210 */ /* 0x002fca00027fe4ff */
        /* <DEDUP_REMOVED lines=8> */
.L_x_923:
        /* <DEDUP_REMOVED lines=11> */
.L_x_766:
[----:B------:R-:W-:Y:S02]  /*20370*/  PLOP3.LUT P1, PT, P1, P0, PT, 0xa2, 0x0 ;  /* 0x000000000000781c */ /* 0x000fe40000f21472 */
[----:B------:R-:W-:-:S08]  /*20380*/  @P0 R2UR P1, UR4, R0 ;  /* 0x00000000000402ca */ /* 0x000fd00000020000 */
[----:B------:R-:W-:-:S05]  /*20390*/  @P0 PLOP3.LUT P0, PT, P1, PT, PT, 0x80, 0x0 ;  /* 0x000000000000081c */ /* 0x000fca0000f0f070 */
[----:B------:R-:W-:Y:S01]  /*203a0*/  @!P1 SYNCS.ARRIVE.TRANS64.RED.A0T1 RZ, [UR4+0x2a850], RZ ;  /* 0x02a850ffffff99a7 */ /* 0x000fe20008200404 */
[----:B------:R-:W-:Y:S07]  /*203b0*/  @!P1 ARRIVES.LDGSTSBAR.64.TRANSCNT [UR4+0x2a850] ;  /* 0x02a85000ff0099b0 */ /* 0x000fee0008000a84 */
[----:B------:R-:W-:Y:S05]  /*203c0*/  @P0 BRA.U.ANY `(.L_x_766) ;  /* 0xfffffffd00e80947 */ /* 0x000fea000393ffff */
[----:B------:R-:W-:Y:S01]  /*203d0*/  NOP ;  /* 0x0000000000007918 */ /* 0x000fe20000000000 */
[----:B0-----:R-:W2:Y:S02]  /*203e0*/  LDL.LU R2, [R1+0x30] ;  /* 0x0000300001027983 */ /* 0x001ea40000300800 */
[----:B--2---:R-:W-:-:S13]  /*203f0*/  ISETP.NE.AND P2, PT, R2, 0x3, PT ;  /* 0x000000030200780c */ /* 0x004fda0003f45270 */
[----:B------:R-:W-:Y:S05]  /*20400*/  @!P2 BRA `(.L_x_767) ;  /* 0x000000000004a947 */ /* 0x000fea0003800000 */
[----:B------:R-:W-:Y:S01]  /*20410*/  BPT.TRAP 0x1 ;  /* 0x000000040000795c */ /* 0x000fe20000300000 */
.L_x_767:
[----:B------:R0:W-:Y:S01]  /*20420*/  SYNCS.ARRIVE.TRANS64.A1T0 RZ, [R0+URZ+0x2a850], RZ ;  /* 0x02a850ff00ff79a7 */ /* 0x0001e2000810003f */
[----:B------:R-:W-:-:S05]  /*20430*/  VIADD R27, R27, 0x1 ;  /* 0x000000011b1b7836 */ /* 0x000fca0000000000 */
[----:B------:R-:W-:-:S04]  /*20440*/  ISETP.NE.AND P0, PT, R27, 0x2, PT ;  /* 0x000000021b00780c */ /* 0x000fc80003f05270 */
[----:B------:R-:W-:Y:S02]  /*20450*/  SEL R3, RZ, 0x1, P0 ;  /* 0x00000001ff037807 */ /* 0x000fe40000000000 */
[----:B------:R-:W-:Y:S02]  /*20460*/  SEL R27, R27, RZ, P0 ;  /* 0x000000ff1b1b7207 */ /* 0x000fe40000000000 */
[----:B0-----:R-:W-:-:S07]  /*20470*/  LOP3.LUT R28, R28, R3, RZ, 0x3c, !PT ;  /* 0x000000031c1c7212 */ /* 0x001fce00078e3cff */
.L_x_724:
[----:B------:R-:W-:Y:S05]  /*20480*/  BSYNC B7 ;  /* 0x0000000000077941 */ /* 0x000fea0003800000 */
.L_x_722:
[----:B------:R-:W2:Y:S02]  /*20490*/  LDL R0, [R1+0x38] ;  /* 0x0000380001007983 */ /* 0x000ea40000100800 */
[----:B--2---:R-:W-:-:S13]  /*204a0*/  LOP3.LUT P0, RZ, R0, 0x20, RZ, 0xc0, !PT ;  /* 0x0000002000ff7812 */ /* 0x004fda000780c0ff */
[----:B------:R-:W-:Y:S05]  /*204b0*/  @!P0 BRA `(.L_x_768) ;  /* 0x0000000000248947 */ /* 0x000fea0003800000 */
[----:B------:R-:W-:Y:S05]  /*204c0*/  WARPSYNC.ALL ;  /* 0x0000000000007948 */ /* 0x000fea0003800000 */
[----:B------:R-:W1:Y:S08]  /*204d0*/  S2UR UR5, SR_CgaCtaId ;  /* 0x00000000000579c3 */ /* 0x000e700000008800 */
[----:B------:R-:W-:Y:S06]  /*204e0*/  BAR.SYNC.DEFER_BLOCKING 0x5, 0x180 ;  /* 0x0146000000007b1d */ /* 0x000fec0000010000 */
[----:B------:R-:W-:-:S02]  /*204f0*/  UMOV UR4, 0x400 ;  /* 0x0000040000047882 */ /* 0x000fc40000000000 */
[----:B-1----:R-:W-:-:S06]  /*20500*/  ULEA UR4, UR5, UR4, 0x18 ;  /* 0x0000000405047291 */ /* 0x002fcc000f8ec03f */
[----:B0-----:R-:W-:-:S05]  /*20510*/  IMAD.U32 R22, RZ, RZ, UR4 ;  /* 0x00000004ff167e24 */ /* 0x001fca000f8e00ff */
[----:B------:R2:W3:Y:S01]  /*20520*/  LDS.128 R16, [R22+0x2a8d0] ;  /* 0x02a8d00016107984 */ /* 0x0004e20000000c00 */
[----:B------:R-:W-:Y:S06]  /*20530*/  BAR.ARV 0x4, 0x180 ;  /* 0x0106000000007b1d */ /* 0x000fec0000002000 */
[----:B------:R-:W-:Y:S05]  /*20540*/  BRA `(.L_x_769) ;  /* 0x0000000800d07947 */ /* 0x000fea0003800000 */
.L_x_768:
[----:B------:R-:W1:Y:S01]  /*20550*/  S2R R9, SR_TID.X ;  /* 0x0000000000097919 */ /* 0x000e620000002100 */
[----:B------:R-:W-:Y:S01]  /*20560*/  UMOV UR4, 0xffffffff ;  /* 0xffffffff00047882 */ /* 0x000fe20000000000 */
[----:B-1----:R-:W-:-:S04]  /*20570*/  LOP3.LUT R9, R9, 0x1f, RZ, 0xc0, !PT ;  /* 0x0000001f09097812 */ /* 0x002fc800078ec0ff */
[----:B------:R-:W-:Y:S01]  /*20580*/  ISETP.NE.AND P0, PT, R9, 0x1f, PT ;  /* 0x0000001f0900780c */ /* 0x000fe20003f05270 */
[----:B------:R-:W-:-:S12]  /*20590*/  BRA.DIV UR4, `(.L_x_770) ;  /* 0x0000004e04107947 */ /* 0x000fd8000b800000 */
[----:B0-----:R-:W-:Y:S01]  /*205a0*/  IMAD.IADD R7, R19, 0x1, R9 ;  /* 0x0000000113077824 */ /* 0x001fe200078e0209 */
[----:B------:R-:W-:-:S04]  /*205b0*/  ULDC UR4, c[0x0][0xc3c] ;  /* 0x00030f0000047ab9 */ /* 0x000fc80000000800 */
[----:B------:R-:W-:-:S13]  /*205c0*/  ISETP.GE.OR P1, PT, R7, UR4, !P0 ;  /* 0x0000000407007c0c */ /* 0x000fda000c726670 */
[----:B------:R-:W0:Y:S08]  /*205d0*/  @!P1 LDC.64 R2, c[0x0][0xc80] ;  /* 0x00032000ff029b82 */ /* 0x000e300000000a00 */
[----:B------:R-:W1:Y:S01]  /*205e0*/  @!P1 LDC.64 R4, c[0x0][0xc78] ;  /* 0x00031e00ff049b82 */ /* 0x000e620000000a00 */
[----:B0-----:R-:W-:-:S05]  /*205f0*/  @!P1 IMAD.WIDE R2, R7, 0x4, R2 ;  /* 0x0000000407029825 */ /* 0x001fca00078e0202 */
[----:B------:R1:W2:Y:S02]  /*20600*/  @!P1 LDG.E R6, desc[UR56][R2.64] ;  /* 0x0000003802069981 */ /* 0x0002a4000c1e1900 */
[----:B-1----:R-:W-:-:S05]  /*20610*/  @!P1 IMAD.WIDE R2, R7, 0x4, R4 ;  /* 0x0000000407029825 */ /* 0x002fca00078e0204 */
[----:B------:R-:W3:Y:S01]  /*20620*/  @!P1 LDG.E R5, desc[UR56][R2.64] ;  /* 0x0000003802059981 */ /* 0x000ee2000c1e1900 */
[----:B------:R-:W-:Y:S01]  /*20630*/  IMAD.MOV.U32 R7, RZ, RZ, RZ ;  /* 0x000000ffff077224 */ /* 0x000fe200078e00ff */
[C---:B------:R-:W-:Y:S01]  /*20640*/  ISETP.GE.U32.AND P2, PT, R9.reuse, 0x2, PT ;  /* 0x000000020900780c */ /* 0x040fe20003f46070 */
[----:B------:R-:W-:Y:S01]  /*20650*/  IMAD.MOV.U32 R4, RZ, RZ, RZ ;  /* 0x000000ffff047224 */ /* 0x000fe200078e00ff */
[C---:B------:R-:W-:Y:S01]  /*20660*/  ISETP.GE.U32.AND P3, PT, R9.reuse, 0x4, PT ;  /* 0x000000040900780c */ /* 0x040fe20003f66070 */
[----:B------:R-:W-:Y:S01]  /*20670*/  SHFL.IDX PT, R0, R16, RZ, 0x1f ;  /* 0x00001fff10007589 */ /* 0x000fe200000e0000 */
[C---:B------:R-:W-:Y:S02]  /*20680*/  ISETP.GE.U32.AND P4, PT, R9.reuse, 0x8, PT ;  /* 0x000000080900780c */ /* 0x040fe40003f86070 */
[----:B------:R-:W-:Y:S01]  /*20690*/  ISETP.GE.U32.AND P5, PT, R9, 0x10, PT ;  /* 0x000000100900780c */ /* 0x000fe20003fa6070 */
[----:B------:R-:W-:Y:S01]  /*206a0*/  SHFL.IDX PT, R8, R16, 0x1, 0x1f ;  /* 0x00201f0010087f89 */ /* 0x000fe200000e0000 */
[----:B--2---:R-:W-:-:S02]  /*206b0*/  @!P1 IMAD.MOV.U32 R7, RZ, RZ, R6 ;  /* 0x000000ffff079224 */ /* 0x004fc400078e0006 */
[----:B------:R-:W-:Y:S02]  /*206c0*/  IMAD.MOV.U32 R6, RZ, RZ, RZ ;  /* 0x000000ffff067224 */ /* 0x000fe400078e00ff */
[----:B---3--:R-:W-:Y:S01]  /*206d0*/  @!P1 IMAD.MOV.U32 R4, RZ, RZ, R5 ;  /* 0x000000ffff049224 */ /* 0x008fe200078e0005 */
[----:B------:R-:W-:-:S03]  /*206e0*/  ISETP.NE.AND P1, PT, R9, RZ, PT ;  /* 0x000000ff0900720c */ /* 0x000fc60003f25270 */
[----:B------:R-:W-:-:S05]  /*206f0*/  IMAD R13, R4, R7, RZ ;  /* 0x00000007040d7224 */ /* 0x000fca00078e02ff */
        /* <DEDUP_REMOVED lines=16> */
.L_x_933:
[----:B------:R-:W-:Y:S02]  /*20800*/  ULDC UR4, c[0x0][0xc38] ;  /* 0x00030e0000047ab9 */ /* 0x000fe40000000800 */
[----:B------:R-:W-:-:S04]  /*20810*/  IMAD.U32 R5, RZ, RZ, UR4 ;  /* 0x00000004ff057e24 */ /* 0x000fc8000f8e00ff */
[----:B-1----:R-:W-:-:S04]  /*20820*/  IMAD R14, R14, R5, RZ ;  /* 0x000000050e0e7224 */ /* 0x002fc800078e02ff */
[----:B------:R-:W-:-:S05]  /*20830*/  IMAD.IADD R9, R8, 0x1, R14 ;  /* 0x0000000108097824 */ /* 0x000fca00078e020e */
[----:B------:R-:W-:-:S13]  /*20840*/  ISETP.GT.AND P6, PT, R9, R0, PT ;  /* 0x000000000900720c */ /* 0x000fda0003fc4270 */
[----:B------:R-:W-:Y:S05]  /*20850*/  @P6 BRA `(.L_x_771) ;  /* 0x0000000000a46947 */ /* 0x000fea0003800000 */
.L_x_774:
        /* <DEDUP_REMOVED lines=11> */
[----:B0-----:R-:W-:-:S05]  /*20910*/  @!P6 IMAD.WIDE R2, R11, 0x4, R2 ;  /* 0x000000040b02e825 */ /* 0x001fca00078e0202 */
[----:B------:R1:W2:Y:S02]  /*20920*/  @!P6 LDG.E R7, desc[UR56][R2.64] ;  /* 0x000000380207e981 */ /* 0x0002a4000c1e1900 */
[----:B-1----:R-:W-:-:S04]  /*20930*/  @!P6 IMAD.WIDE R2, R11, 0x4, R4 ;  /* 0x000000040b02e825 */ /* 0x002fc800078e0204 */
[----:B------:R-:W-:-:S06]  /*20940*/  IMAD.MOV.U32 R4, RZ, RZ, RZ ;  /* 0x000000ffff047224 */ /* 0x000fcc00078e00ff */
        /* <DEDUP_REMOVED lines=20> */
.L_x_941:
[----:B------:R-:W-:Y:S02]  /*20a90*/  ULDC UR4, c[0x0][0xc38] ;  /* 0x00030e0000047ab9 */ /* 0x000fe40000000800 */
[----:B------:R-:W-:-:S04]  /*20aa0*/  IMAD.U32 R5, RZ, RZ, UR4 ;  /* 0x00000004ff057e24 */ /* 0x000fc8000f8e00ff */
[----:B-1----:R-:W-:-:S04]  /*20ab0*/  IMAD R14, R14, R5, RZ ;  /* 0x000000050e0e7224 */ /* 0x002fc800078e02ff */
[----:B------:R-:W-:-:S05]  /*20ac0*/  IMAD.IADD R9, R14, 0x1, R9 ;  /* 0x000000010e097824 */ /* 0x000fca00078e0209 */
[----:B------:R-:W-:-:S13]  /*20ad0*/  ISETP.GT.AND P6, PT, R9, R0, PT ;  /* 0x000000000900720c */ /* 0x000fda0003fc4270 */
[----:B------:R-:W-:Y:S05]  /*20ae0*/  @!P6 BRA `(.L_x_774) ;  /* 0xfffffffc005ce947 */ /* 0x000fea000383ffff */
.L_x_771:
        /* <DEDUP_REMOVED lines=9> */
.L_x_946:
[----:B------:R-:W-:-:S13]  /*20b80*/  ISETP.NE.AND P0, PT, R3, RZ, PT ;  /* 0x000000ff0300720c */ /* 0x000fda0003f05270 */
[----:B------:R-:W-:Y:S05]  /*20b90*/  @!P0 BRA `(.L_x_776) ;  /* 0x0000000000108947 */ /* 0x000fea0003800000 */
[----:B------:R-:W-:Y:S01]  /*20ba0*/  UMOV UR4, 0xffffffff ;  /* 0xffffffff00047882 */ /* 0x000fe20000000000 */
[----:B------:R-:W-:Y:S02]  /*20bb0*/  VIADD R12, R8, 0xffffffff ;  /* 0xffffffff080c7836 */ /* 0x000fe40000000000 */
[----:B------:R-:W-:Y:S05]  /*20bc0*/  BRA.DIV UR4, `(.L_x_777) ;  /* 0x0000004e04d47947 */ /* 0x000fea000b800000 */
[----:B------:R4:W0:Y:S02]  /*20bd0*/  SHFL.IDX PT, R6, R2, R12, 0x1f ;  /* 0x00001f0c02067589 */ /* 0x00082400000e0000 */
.L_x_776:
        /* <DEDUP_REMOVED lines=9> */
[----:B0-----:R-:W-:-:S07]  /*20c70*/  VIADD R2, R11, 0xffffffe ;  /* 0x0ffffffe0b027836 */ /* 0x001fce0000000000 */
        /* <DEDUP_REMOVED lines=8> */
[----:B------:R-:W-:Y:S01]  /*20d00*/  IMAD.HI.U32 R6, R3, R9, RZ ;  /* 0x0000000903067227 */ /* 0x000fe200078e00ff */
[----:B------:R-:W-:-:S03]  /*20d10*/  IADD3 R3, R12, 0xffffffe, RZ ;  /* 0x0ffffffe0c037810 */ /* 0x000fc60007ffe0ff */
[----:B------:R-:W-:-:S03]  /*20d20*/  IMAD R9, R6, R2, R9 ;  /* 0x0000000206097224 */ /* 0x000fc600078e0209 */
[----:B------:R-:W0:Y:S02]  /*20d30*/  F2I.FTZ.U32.TRUNC.NTZ R3, R3 ;  /* 0x0000000300037305 */ /* 0x000e24000021f000 */
[----:B------:R-:W-:-:S13]  /*20d40*/  ISETP.GT.U32.AND P1, PT, R10, R9, PT ;  /* 0x000000090a00720c */ /* 0x000fda0003f24070 */
[----:B------:R-:W-:Y:S02]  /*20d50*/  @!P1 IMAD.IADD R9, R9, 0x1, -R10 ;  /* 0x0000000109099824 */ /* 0x000fe400078e0a0a */
[----:B0-----:R-:W-:Y:S02]  /*20d60*/  IMAD.MOV R2, RZ, RZ, -R3 ;  /* 0x000000ffff027224 */ /* 0x001fe400078e0a03 */
[----:B------:R-:W-:Y:S01]  /*20d70*/  @!P1 VIADD R6, R6, 0x1 ;  /* 0x0000000106069836 */ /* 0x000fe20000000000 */
[----:B------:R-:W-:Y:S01]  /*20d80*/  ISETP.GE.U32.AND P0, PT, R9, R10, PT ;  /* 0x0000000a0900720c */ /* 0x000fe20003f06070 */
[----:B------:R-:W-:Y:S01]  /*20d90*/  IMAD R9, R2, R5, RZ ;  /* 0x0000000502097224 */ /* 0x000fe200078e02ff */
[----:B------:R-:W-:Y:S01]  /*20da0*/  ISETP.NE.AND P1, PT, R7, RZ, PT ;  /* 0x000000ff0700720c */ /* 0x000fe20003f25270 */
[----:B------:R-:W-:-:S04]  /*20db0*/  IMAD.MOV.U32 R2, RZ, RZ, RZ ;  /* 0x000000ffff027224 */ /* 0x000fc800078e00ff */
[----:B------:R-:W-:Y:S01]  /*20dc0*/  IMAD.HI.U32 R9, R3, R9, R2 ;  /* 0x0000000903097227 */ /* 0x000fe200078e0002 */
[----:B------:R-:W-:Y:S02]  /*20dd0*/  LOP3.LUT R2, R0, R7, RZ, 0x3c, !PT ;  /* 0x0000000700027212 */ /* 0x000fe400078e3cff */
[----:B------:R-:W-:Y:S02]  /*20de0*/  IABS R3, R4 ;  /* 0x0000000400037213 */ /* 0x000fe40000000000 */
[----:B------:R-:W-:Y:S01]  /*20df0*/  ISETP.GE.AND P2, PT, R2, RZ, PT ;  /* 0x000000ff0200720c */ /* 0x000fe20003f46270 */
[----:B------:R-:W-:Y:S02]  /*20e00*/  @P0 VIADD R6, R6, 0x1 ;  /* 0x0000000106060836 */ /* 0x000fe40000000000 */
[----:B------:R-:W-:-:S10]  /*20e10*/  IMAD.MOV R3, RZ, RZ, -R3 ;  /* 0x000000ffff037224 */ /* 0x000fd400078e0a03 */
[----:B------:R-:W-:Y:S01]  /*20e20*/  @!P2 IMAD.MOV R6, RZ, RZ, -R6 ;  /* 0x000000ffff06a224 */ /* 0x000fe200078e0a06 */
[----:B------:R-:W-:-:S04]  /*20e30*/  @!P1 LOP3.LUT R6, RZ, R7, RZ, 0x33, !PT ;  /* 0x00000007ff069212 */ /* 0x000fc800078e33ff */
[-C--:B------:R-:W-:Y:S01]  /*20e40*/  IABS R2, R6.reuse ;  /* 0x0000000600027213 */ /* 0x080fe20000000000 */
[----:B------:R-:W-:-:S04]  /*20e50*/  IMAD R7, R7, R6, RZ ;  /* 0x0000000607077224 */ /* 0x000fc800078e02ff */
[----:B------:R-:W-:-:S04]  /*20e60*/  IMAD.HI.U32 R9, R9, R2, RZ ;  /* 0x0000000209097227 */ /* 0x000fc800078e00ff */
[----:B------:R-:W-:Y:S02]  /*20e70*/  IMAD R2, R9, R3, R2 ;  /* 0x0000000309027224 */ /* 0x000fe400078e0202 */
[----:B------:R-:W-:-:S03]  /*20e80*/  IMAD.IADD R17, R0, 0x1, -R7 ;  /* 0x0000000100117824 */ /* 0x000fc600078e0a07 */
[----:B------:R-:W-:-:S13]  /*20e90*/  ISETP.GT.U32.AND P1, PT, R5, R2, PT ;  /* 0x000000020500720c */ /* 0x000fda0003f24070 */
[----:B------:R-:W-:Y:S02]  /*20ea0*/  @!P1 IMAD.IADD R2, R2, 0x1, -R5 ;  /* 0x0000000102029824 */ /* 0x000fe400078e0a05 */
[----:B------:R-:W-:Y:S01]  /*20eb0*/  @!P1 VIADD R9, R9, 0x1 ;  /* 0x0000000109099836 */ /* 0x000fe20000000000 */
[----:B------:R-:W-:Y:S02]  /*20ec0*/  ISETP.NE.AND P1, PT, R4, RZ, PT ;  /* 0x000000ff0400720c */ /* 0x000fe40003f25270 */
[----:B------:R-:W-:Y:S02]  /*20ed0*/  ISETP.GE.U32.AND P0, PT, R2, R5, PT ;  /* 0x000000050200720c */ /* 0x000fe40003f06070 */
[----:B------:R-:W-:-:S04]  /*20ee0*/  LOP3.LUT R2, R6, R4, RZ, 0x3c, !PT ;  /* 0x0000000406027212 */ /* 0x000fc800078e3cff */
[----:B------:R-:W-:-:S07]  /*20ef0*/  ISETP.GE.AND P2, PT, R2, RZ, PT ;  /* 0x000000ff0200720c */ /* 0x000fce0003f46270 */
[----:B------:R-:W-:-:S06]  /*20f00*/  @P0 VIADD R9, R9, 0x1 ;  /* 0x0000000109090836 */ /* 0x000fcc0000000000 */
[----:B------:R-:W-:Y:S01]  /*20f10*/  @!P2 IMAD.MOV R9, RZ, RZ, -R9 ;  /* 0x000000ffff09a224 */ /* 0x000fe200078e0a09 */
[----:B------:R-:W-:-:S04]  /*20f20*/  @!P1 LOP3.LUT R9, RZ, R4, RZ, 0x33, !PT ;  /* 0x00000004ff099212 */ /* 0x000fc800078e33ff */
[----:B------:R-:W-:Y:S01]  /*20f30*/  IADD3 R3, -R9, RZ, RZ ;  /* 0x000000ff09037210 */ /* 0x000fe20007ffe1ff */
[----:B------:R-:W-:-:S04]  /*20f40*/  IMAD R9, R4, 0x1000000, R9 ;  /* 0x0100000004097824 */ /* 0x000fc800078e0209 */
[----:B------:R-:W-:-:S04]  /*20f50*/  IMAD R18, R4, R3, R6 ;  /* 0x0000000304127224 */ /* 0x000fc800078e0206 */
[----:B------:R-:W-:Y:S01]  /*20f60*/  IMAD R18, R18, 0x10000, R9 ;  /* 0x0001000012127824 */ /* 0x000fe200078e0209 */
[----:B------:R-:W-:Y:S06]  /*20f70*/  BRA `(.L_x_778) ;  /* 0x00000000001c7947 */ /* 0x000fec0003800000 */
.L_x_772:
[----:B------:R-:W-:Y:S01]  /*20f80*/  UMOV UR4, URZ ;  /* 0x0000003f00047c82 */ /* 0x000fe20008000000 */
[----:B------:R-:W-:Y:S01]  /*20f90*/  UMOV UR5, URZ ;  /* 0x0000003f00057c82 */ /* 0x000fe20008000000 */
[----:B------:R-:W-:Y:S01]  /*20fa0*/  ULDC UR6, c[0x0][0xc3c] ;  /* 0x00030f0000067ab9 */ /* 0x000fe20000000800 */
[----:B------:R-:W-:Y:S02]  /*20fb0*/  IMAD.MOV.U32 R16, RZ, RZ, R0 ;  /* 0x000000ffff107224 */ /* 0x000fe400078e0000 */
[----:B------:R-:W-:Y:S02]  /*20fc0*/  IMAD.U32 R17, RZ, RZ, UR4 ;  /* 0x00000004ff117e24 */ /* 0x000fe4000f8e00ff */
[----:B------:R-:W-:Y:S02]  /*20fd0*/  IMAD.U32 R18, RZ, RZ, UR5 ;  /* 0x00000005ff127e24 */ /* 0x000fe4000f8e00ff */
[----:B------:R-:W-:-:S07]  /*20fe0*/  IMAD.U32 R19, RZ, RZ, UR6 ;  /* 0x00000006ff137e24 */ /* 0x000fce000f8e00ff */
.L_x_778:
        /* <DEDUP_REMOVED lines=10> */
.L_x_769:
[----:B------:R-:W-:Y:S02]  /*21090*/  ULDC UR4, c[0x0][0xc3c] ;  /* 0x00030f0000047ab9 */ /* 0x000fe40000000800 */
[----:B---3--:R-:W-:-:S13]  /*210a0*/  ISETP.GE.AND P0, PT, R19, UR4, PT ;  /* 0x0000000413007c0c */ /* 0x008fda000bf06270 */
[----:B------:R-:W-:Y:S05]  /*210b0*/  @!P0 BRA `(.L_x_779) ;  /* 0xffffff9c00f48947 */ /* 0x000fea000383ffff */
[----:B------:R-:W-:Y:S05]  /*210c0*/  BSYNC B8 ;  /* 0x0000000000087941 */ /* 0x000fea0003800000 */
.L_x_676:
[----:B------:R-:W3:Y:S01]  /*210d0*/  LDL.LU R0, [R1+0x20] ;  /* 0x0000200001007983 */ /* 0x000ee20000300800 */
[----:B------:R-:W-:Y:S01]  /*210e0*/  BSSY B0, `(.L_x_780) ;  /* 0x000000b000007945 */ /* 0x000fe20003800000 */
[----:B------:R-:W4:Y:S01]  /*210f0*/  S2R R5, SR_CgaCtaId ;  /* 0x0000000000057919 */ /* 0x000f220000008800 */
[----:B---3--:R-:W-:-:S05]  /*21100*/  VIADD R0, R0, 0x1 ;  /* 0x0000000100007836 */ /* 0x008fca0000000000 */
[----:B0-----:R-:W-:-:S04]  /*21110*/  LEA.HI R2, R0, R0, RZ, 0x1 ;  /* 0x0000000000027211 */ /* 0x001fc800078f08ff */
[----:B------:R-:W-:Y:S02]  /*21120*/  LOP3.LUT R3, R2, 0xfffffffe, RZ, 0xc0, !PT ;  /* 0xfffffffe02037812 */ /* 0x000fe400078ec0ff */
[----:B------:R-:W-:-:S03]  /*21130*/  MOV R2, 0x400 ;  /* 0x0000040000027802 */ /* 0x000fc60000000f00 */
[----:B------:R-:W-:Y:S01]  /*21140*/  IMAD.IADD R0, R0, 0x1, -R3 ;  /* 0x0000000100007824 */ /* 0x000fe200078e0a03 */
[----:B----4-:R-:W-:-:S04]  /*21150*/  LEA R4, R5, R2, 0x18 ;  /* 0x0000000205047211 */ /* 0x010fc800078ec0ff */
[----:B------:R-:W-:-:S04]  /*21160*/  SHF.L.U32 R0, R0, 0x1f, RZ ;  /* 0x0000001f00007819 */ /* 0x000fc800000006ff */
[----:B------:R-:W0:Y:S02]  /*21170*/  SYNCS.PHASECHK.TRANS64.TRYWAIT P0, [R4+URZ+0x2a820], R0 ;  /* 0x02a82000040075a7 */ /* 0x000e24000800017f */
[----:B0-----:R-:W-:Y:S05]  /*21180*/  @!P0 BRA `(.L_x_781) ;  /* 0x00000048008c8947 */ /* 0x001fea0003800000 */
.L_x_949:
[----:B------:R-:W-:Y:S05]  /*21190*/  BSYNC B0 ;  /* 0x0000000000007941 */ /* 0x000fea0003800000 */
.L_x_780:
[----:B------:R-:W-:-:S03]  /*211a0*/  UMOV UR4, 0xffffffff ;  /* 0xffffffff00047882 */ /* 0x000fc60000000000 */
[----:B------:R-:W-:Y:S05]  /*211b0*/  BRA.DIV UR4, `(.L_x_782) ;  /* 0x0000004a04947947 */ /* 0x000fea000b800000 */
[----:B0-----:R-:W0:Y:S02]  /*211c0*/  S2R R0, SR_TID.X ;  /* 0x0000000000007919 */ /* 0x001e240000002100 */
[----:B0-----:R-:W-:-:S04]  /*211d0*/  SHF.R.U32.HI R0, RZ, 0x5, R0 ;  /* 0x00000005ff007819 */ /* 0x001fc80000011600 */
[----:B------:R-:W-:-:S05]  /*211e0*/  LOP3.LUT R0, R0, 0x3, RZ, 0xc0, !PT ;  /* 0x0000000300007812 */ /* 0x000fca00078ec0ff */
[----:B------:R0:W3:Y:S02]  /*211f0*/  SHFL.IDX PT, R14, R0, RZ, 0x1f ;  /* 0x00001fff000e7589 */ /* 0x0000e400000e0000 */
.L_x_952:
[----:B---3--:R-:W-:-:S13]  /*21200*/  ISETP.NE.AND P0, PT, R14, RZ, PT ;  /* 0x000000ff0e00720c */ /* 0x008fda0003f05270 */
[----:B------:R-:W-:Y:S05]  /*21210*/  @P0 BRA `(.L_x_446) ;  /* 0x0000000000880947 */ /* 0x000fea0003800000 */
[----:B------:R-:W-:-:S03]  /*21220*/  UMOV UR4, 0xffffffff ;  /* 0xffffffff00047882 */ /* 0x000fc60000000000 */
[----:B------:R-:W-:Y:S05]  /*21230*/  BRA.DIV UR4, `(.L_x_783) ;  /* 0x0000004a04a87947 */ /* 0x000fea000b800000 */
[----:B------:R-:W-:-:S13]  /*21240*/  ELECT P6, URZ, PT ;  /* 0x00000000003f782f */ /* 0x000fda00038c0000 */
.L_x_955:
[----:B------:R-:W-:Y:S05]  /*21250*/  @!P6 BRA `(.L_x_446) ;  /* 0x000000000078e947 */ /* 0x000fea0003800000 */
[----:B------:R-:W-:-:S06]  /*21260*/  ULOP3.LUT UR4, UR60, 0x2, URZ, 0xfc, !UPT ;  /* 0x000000023c047892 */ /* 0x000fcc000f8efc3f */
[----:B0-----:R-:W-:-:S05]  /*21270*/  IMAD.U32 R0, RZ, RZ, UR4 ;  /* 0x00000004ff007e24 */ /* 0x001fca000f8e00ff */
[----:B------:R-:W-:-:S13]  /*21280*/  ISETP.NE.AND P0, PT, R0, 0x3, PT ;  /* 0x000000030000780c */ /* 0x000fda0003f05270 */
[----:B------:R-:W-:Y:S05]  /*21290*/  @!P0 BRA `(.L_x_784) ;  /* 0x0000000000048947 */ /* 0x000fea0003800000 */
[----:B------:R-:W-:Y:S01]  /*212a0*/  BPT.TRAP 0x1 ;  /* 0x000000040000795c */ /* 0x000fe20000300000 */
.L_x_784:
[C---:B------:R-:W-:Y:S01]  /*212b0*/  LEA R5, R27.reuse, R4, 0x3 ;  /* 0x000000041b057211 */ /* 0x040fe200078e18ff */
[----:B------:R-:W-:Y:S01]  /*212c0*/  VIADD R27, R27, 0x1 ;  /* 0x000000011b1b7836 */ /* 0x000fe20000000000 */
[----:B------:R-:W-:-:S04]  /*212d0*/  SHF.L.U32 R0, R28, 0x1f, RZ ;  /* 0x0000001f1c007819 */ /* 0x000fc800000006ff */
[----:B------:R-:W0:Y:S01]  /*212e0*/  SYNCS.PHASECHK.TRANS64.TRYWAIT P1, [R5+URZ+0x2a840], R0 ;  /* 0x02a84000050075a7 */ /* 0x000e22000802017f */
[----:B------:R-:W-:-:S04]  /*212f0*/  ISETP.NE.AND P2, PT, R27, 0x2, PT ;  /* 0x000000021b00780c */ /* 0x000fc80003f45270 */
[----:B------:R-:W-:Y:S01]  /*21300*/  SEL R3, RZ, 0x1, P2 ;  /* 0x00000001ff037807 */ /* 0x000fe20001000000 */
[----:B0-----:R-:W-:Y:S08]  /*21310*/  @!P1 BRA `(.L_x_785) ;  /* 0x0000004800909947 */ /* 0x001ff00003800000 */
.L_x_956:
[----:B------:R-:W-:Y:S02]  /*21320*/  SEL R27, R27, RZ, P2 ;  /* 0x000000ff1b1b7207 */ /* 0x000fe40001000000 */
[----:B------:R-:W-:Y:S01]  /*21330*/  LOP3.LUT R2, R28, R3, RZ, 0x3c, !PT ;  /* 0x000000031c027212 */ /* 0x000fe200078e3cff */
[----:B------:R-:W-:Y:S06]  /*21340*/  @!P0 BRA `(.L_x_786) ;  /* 0x0000000000048947 */ /* 0x000fec0003800000 */
[----:B------:R-:W-:Y:S01]  /*21350*/  BPT.TRAP 0x1 ;  /* 0x000000040000795c */ /* 0x000fe20000300000 */
.L_x_786:
[----:B------:R-:W-:Y:S01]  /*21360*/  IMAD R27, R27, 0x8, R4 ;  /* 0x000000081b1b7824 */ /* 0x000fe200078e0204 */
[----:B------:R-:W-:-:S04]  /*21370*/  SHF.L.U32 R2, R2, 0x1f, RZ ;  /* 0x0000001f02027819 */ /* 0x000fc800000006ff */
[----:B------:R-:W3:Y:S02]  /*21380*/  SYNCS.PHASECHK.TRANS64.TRYWAIT P1, [R27+URZ+0x2a840], R2 ;  /* 0x02a840021b0075a7 */ /* 0x000ee4000802017f */
[----:B---3--:R-:W-:Y:S05]  /*21390*/  @!P1 BRA `(.L_x_787) ;  /* 0x0000004800849947 */ /* 0x008fea0003800000 */
.L_x_957:
[----:B------:R-:W-:Y:S05]  /*213a0*/  @!P0 BRA `(.L_x_788) ;  /* 0x0000000000048947 */ /* 0x000fea0003800000 */
[----:B------:R-:W-:Y:S01]  /*213b0*/  BPT.TRAP 0x1 ;  /* 0x000000040000795c */ /* 0x000fe20000300000 */
.L_x_788:
[----:B------:R-:W4:Y:S02]  /*213c0*/  SYNCS.PHASECHK.TRANS64.TRYWAIT P1, [R5+URZ+0x2a860], R0 ;  /* 0x02a86000050075a7 */ /* 0x000f24000802017f */
[----:B----4-:R-:W-:Y:S05]  /*213d0*/  @!P1 BRA `(.L_x_789) ;  /* 0x0000004800889947 */ /* 0x010fea0003800000 */
.L_x_958:
[----:B------:R-:W-:Y:S05]  /*213e0*/  @!P0 BRA `(.L_x_790) ;  /* 0x0000000000048947 */ /* 0x000fea0003800000 */
[----:B------:R-:W-:Y:S01]  /*213f0*/  BPT.TRAP 0x1 ;  /* 0x000000040000795c */ /* 0x000fe20000300000 */
.L_x_790:
[----:B------:R0:W0:Y:S02]  /*21400*/  SYNCS.PHASECHK.TRANS64.TRYWAIT P0, [R27+URZ+0x2a860], R2 ;  /* 0x02a860021b0075a7 */ /* 0x000024000800017f */
[----:B0-----:R-:W-:Y:S05]  /*21410*/  @!P0 NANOSLEEP.SYNCS 0x989680 ;  /* 0x009896800000895d */ /* 0x001fea0003900000 */
[----:B------:R-:W0:Y:S02]  /*21420*/  @!P0 SYNCS.PHASECHK.TRANS64 P0, [R27+URZ+0x2a860], R2 ;  /* 0x02a860021b0085a7 */ /* 0x000e24000800007f */
[----:B0-----:R-:W-:Y:S05]  /*21430*/  @!P0 BRA `(.L_x_790) ;  /* 0xfffffffc00f08947 */ /* 0x001fea000383ffff */
.L_x_446:
[----:B------:R-:W-:Y:S05]  /*21440*/  BSYNC B9 ;  /* 0x0000000000097941 */ /* 0x000fea0003800000 */
.L_x_443:
[----:B------:R-:W-:Y:S05]  /*21450*/  EXIT ;  /* 0x000000000000794d */ /* 0x000fea0003800000 */
.L_x_466:
[----:B0-----:R0:W1:Y:S02]  /*21460*/  SYNCS.PHASECHK.TRANS64.TRYWAIT P5, [R85+URZ+0x2a890], R86 ;  /* 0x02a89056550075a7 */ /* 0x00106400080a017f */
[----:B-1----:R-:W-:Y:S05]  /*21470*/  @!P5 NANOSLEEP.SYNCS 0x989680 ;  /* 0x009896800000d95d */ /* 0x002fea0003900000 */
[----:B------:R-:W1:Y:S02]  /*21480*/  @!P5 SYNCS.PHASECHK.TRANS64 P5, [R85+URZ+0x2a890], R86 ;  /* 0x02a890565500d5a7 */ /* 0x000e6400080a007f */
[----:B-1----:R-:W-:Y:S05]  /*21490*/  @!P5 BRA `(.L_x_466) ;  /* 0xfffffffc00f0d947 */ /* 0x002fea000383ffff */
[----:B------:R-:W-:Y:S05]  /*214a0*/  BRA `(.L_x_791) ;  /* 0xfffffe2400e47947 */ /* 0x000fea000383ffff */
.L_x_467:
[----:B------:R-:W-:Y:S01]  /*214b0*/  BSSY B1, `(.L_x_792) ;  /* 0x0000008000017945 */ /* 0x000fe20003800000 */
[----:B------:R-:W-:Y:S02]  /*214c0*/  IMAD.MOV.U32 R13, RZ, RZ, R115 ;  /* 0x000000ffff0d7224 */ /* 0x000fe400078e0073 */
[----:B------:R-:W-:Y:S02]  /*214d0*/  IMAD.MOV.U32 R12, RZ, RZ, RZ ;  /* 0x000000ffff0c7224 */ /* 0x000fe400078e00ff */
[----:B------:R-:W-:Y:S02]  /*214e0*/  IMAD.MOV.U32 R11, RZ, RZ, 0x1c1f ;  /* 0x00001c1fff0b7424 */ /* 0x000fe400078e00ff */
[----:B------:R-:W-:-:S07]  /*214f0*/  IMAD.MOV.U32 R15, RZ, RZ, -0x1 ;  /* 0xffffffffff0f7424 */ /* 0x000fce00078e00ff */
[----:B0-----:R-:W-:Y:S05]  /*21500*/  WARPSYNC.COLLECTIVE R15, `(.L_x_793) ;  /* 0x000000000f087348 */ /* 0x001fea0003c00000 */
[----:B------:R1:W2:Y:S02]  /*21510*/  SHFL.IDX P6, R14, R13, R12, R11 ;  /* 0x0000000c0d0e7389 */ /* 0x0002a400000c000b */
[----:B012---:R-:W-:Y:S01]  /*21520*/  ENDCOLLECTIVE ;  /* 0x000000000000791b */ /* 0x007fe20003800000 */
.L_x_793:
[----:B------:R-:W-:Y:S05]  /*21530*/  BSYNC B1 ;  /* 0x0000000000017941 */ /* 0x000fea0003800000 */
.L_x_792:
[----:B------:R-:W-:Y:S02]  /*21540*/  IMAD.MOV.U32 R13, RZ, RZ, R118 ;  /* 0x000000ffff0d7224 */ /* 0x000fe400078e0076 */
[----:B------:R-:W-:Y:S02]  /*21550*/  IMAD.MOV.U32 R12, RZ, RZ, RZ ;  /* 0x000000ffff0c7224 */ /* 0x000fe400078e00ff */
[----:B------:R-:W-:Y:S02]  /*21560*/  IMAD.MOV.U32 R11, RZ, RZ, 0x1c1f ;  /* 0x00001c1fff0b7424 */ /* 0x000fe400078e00ff */
[----:B------:R-:W-:Y:S02]  /*21570*/  IMAD.MOV.U32 R15, RZ, RZ, -0x1 ;  /* 0xffffffffff0f7424 */ /* 0x000fe400078e00ff */
[----:B------:R-:W-:-:S07]  /*21580*/  IMAD.MOV.U32 R78, RZ, RZ, R14 ;  /* 0x000000ffff4e7224 */ /* 0x000fce00078e000e */
[----:B------:R-:W-:Y:S05]  /*21590*/  WARPSYNC.COLLECTIVE R15, `(.L_x_794) ;  /* 0x000000000f087348 */ /* 0x000fea0003c00000 */
[----:B------:R0:W1:Y:S02]  /*215a0*/  SHFL.IDX P6, R14, R13, R12, R11 ;  /* 0x0000000c0d0e7389 */ /* 0x00006400000c000b */
[----:B01----:R-:W-:Y:S01]  /*215b0*/  ENDCOLLECTIVE ;  /* 0x000000000000791b */ /* 0x003fe20003800000 */
.L_x_794:
[----:B------:R-:W-:Y:S01]  /*215c0*/  MOV R11, R14 ;  /* 0x0000000e000b7202 */ /* 0x000fe20000000f00 */
[----:B------:R-:W-:Y:S06]  /*215d0*/  BRA `(.L_x_795) ;  /* 0xfffffe2400ac7947 */ /* 0x000fec000383ffff */
.L_x_492:
[----:B------:R-:W-:Y:S01]  /*215e0*/  BSSY B1, `(.L_x_796) ;  /* 0x0000008000017945 */ /* 0x000fe20003800000 */
[----:B0---4-:R-:W-:Y:S02]  /*215f0*/  IMAD.MOV.U32 R13, RZ, RZ, R115 ;  /* 0x000000ffff0d7224 */ /* 0x011fe400078e0073 */
[----:B------:R-:W-:Y:S02]  /*21600*/  IMAD.MOV.U32 R12, RZ, RZ, 0x1 ;  /* 0x00000001ff0c7424 */ /* 0x000fe400078e00ff */
[----:B---3--:R-:W-:Y:S02]  /*21610*/  IMAD.MOV.U32 R11, RZ, RZ, 0x1c1f ;  /* 0x00001c1fff0b7424 */ /* 0x008fe400078e00ff */
[----:B------:R-:W-:-:S07]  /*21620*/  IMAD.MOV.U32 R15, RZ, RZ, -0x1 ;  /* 0xffffffffff0f7424 */ /* 0x000fce00078e00ff */
[----:B-12---:R-:W-:Y:S05]  /*21630*/  WARPSYNC.COLLECTIVE R15, `(.L_x_797) ;  /* 0x000000000f087348 */ /* 0x006fea0003c00000 */
[----:B------:R0:W3:Y:S02]  /*21640*/  SHFL.IDX P6, R14, R13, R12, R11 ;  /* 0x0000000c0d0e7389 */ /* 0x0000e400000c000b */
[----:B0123--:R-:W-:Y:S01]  /*21650*/  ENDCOLLECTIVE ;  /* 0x000000000000791b */ /* 0x00ffe20003800000 */
.L_x_797:
[----:B------:R-:W-:Y:S05]  /*21660*/  BSYNC B1 ;  /* 0x0000000000017941 */ /* 0x000fea0003800000 */
.L_x_796:
[----:B------:R-:W-:Y:S02]  /*21670*/  IMAD.MOV.U32 R13, RZ, RZ, R118 ;  /* 0x000000ffff0d7224 */ /* 0x000fe400078e0076 */
[----:B------:R-:W-:Y:S02]  /*21680*/  IMAD.MOV.U32 R12, RZ, RZ, 0x1 ;  /* 0x00000001ff0c7424 */ /* 0x000fe400078e00ff */
[----:B------:R-:W-:Y:S02]  /*21690*/  IMAD.MOV.U32 R11, RZ, RZ, 0x1c1f ;  /* 0x00001c1fff0b7424 */ /* 0x000fe400078e00ff */
[----:B------:R-:W-:Y:S02]  /*216a0*/  IMAD.MOV.U32 R15, RZ, RZ, -0x1 ;  /* 0xffffffffff0f7424 */ /* 0x000fe400078e00ff */
[----:B------:R-:W-:-:S07]  /*216b0*/  IMAD.MOV.U32 R115, RZ, RZ, R14 ;  /* 0x000000ffff737224 */ /* 0x000fce00078e000e */
[----:B------:R-:W-:Y:S05]  /*216c0*/  WARPSYNC.COLLECTIVE R15, `(.L_x_798) ;  /* 0x000000000f087348 */ /* 0x000fea0003c00000 */
[----:B------:R0:W1:Y:S02]  /*216d0*/  SHFL.IDX P6, R14, R13, R12, R11 ;  /* 0x0000000c0d0e7389 */ /* 0x00006400000c000b */
[----:B01----:R-:W-:Y:S01]  /*216e0*/  ENDCOLLECTIVE ;  /* 0x000000000000791b */ /* 0x003fe20003800000 */
.L_x_798:
[----:B------:R-:W-:Y:S01]  /*216f0*/  IMAD.MOV.U32 R118, RZ, RZ, R14 ;  /* 0x000000ffff767224 */ /* 0x000fe200078e000e */
[----:B------:R-:W-:Y:S06]  /*21700*/  BRA `(.L_x_799) ;  /* 0xfffffe3c000c7947 */ /* 0x000fec000383ffff */
.L_x_522:
[----:B0-----:R0:W1:Y:S02]  /*21710*/  SYNCS.PHASECHK.TRANS64.TRYWAIT P5, [R85+URZ+0x2a890], R86 ;  /* 0x02a89056550075a7 */ /* 0x00106400080a017f */
[----:B-1----:R-:W-:Y:S05]  /*21720*/  @!P5 NANOSLEEP.SYNCS 0x989680 ;  /* 0x009896800000d95d */ /* 0x002fea0003900000 */
[----:B------:R-:W1:Y:S02]  /*21730*/  @!P5 SYNCS.PHASECHK.TRANS64 P5, [R85+URZ+0x2a890], R86 ;  /* 0x02a890565500d5a7 */ /* 0x000e6400080a007f */
[----:B-1----:R-:W-:Y:S05]  /*21740*/  @!P5 BRA `(.L_x_522) ;  /* 0xfffffffc00f0d947 */ /* 0x002fea000383ffff */
[----:B------:R-:W-:Y:S05]  /*21750*/  BRA `(.L_x_800) ;  /* 0xfffffe5c006c7947 */ /* 0x000fea000383ffff */
.L_x_523:
[----:B------:R-:W-:Y:S01]  /*21760*/  BSSY B1, `(.L_x_801) ;  /* 0x0000008000017945 */ /* 0x000fe20003800000 */
[----:B------:R-:W-:Y:S01]  /*21770*/  IMAD.MOV.U32 R13, RZ, RZ, R115 ;  /* 0x000000ffff0d7224 */ /* 0x000fe200078e0073 */
[----:B------:R-:W-:Y:S01]  /*21780*/  MOV R12, RZ ;  /* 0x000000ff000c7202 */ /* 0x000fe20000000f00 */
[----:B------:R-:W-:Y:S02]  /*21790*/  IMAD.MOV.U32 R11, RZ, RZ, 0x1c1f ;  /* 0x00001c1fff0b7424 */ /* 0x000fe400078e00ff */
[----:B------:R-:W-:-:S07]  /*217a0*/  IMAD.MOV.U32 R15, RZ, RZ, -0x1 ;  /* 0xffffffffff0f7424 */ /* 0x000fce00078e00ff */
[----:B0-----:R-:W-:Y:S05]  /*217b0*/  WARPSYNC.COLLECTIVE R15, `(.L_x_802) ;  /* 0x000000000f087348 */ /* 0x001fea0003c00000 */
[----:B------:R1:W2:Y:S02]  /*217c0*/  SHFL.IDX P6, R14, R13, R12, R11 ;  /* 0x0000000c0d0e7389 */ /* 0x0002a400000c000b */
[----:B012---:R-:W-:Y:S01]  /*217d0*/  ENDCOLLECTIVE ;  /* 0x000000000000791b */ /* 0x007fe20003800000 */
.L_x_802:
[----:B------:R-:W-:Y:S05]  /*217e0*/  BSYNC B1 ;  /* 0x0000000000017941 */ /* 0x000fea0003800000 */
.L_x_801:
        /* <DEDUP_REMOVED lines=8> */
.L_x_803:
[----:B------:R-:W-:Y:S01]  /*21870*/  IMAD.MOV.U32 R11, RZ, RZ, R14 ;  /* 0x000000ffff0b7224 */ /* 0x000fe200078e000e */
[----:B------:R-:W-:Y:S06]  /*21880*/  BRA `(.L_x_804) ;  /* 0xfffffe5c003c7947 */ /* 0x000fec000383ffff */
.L_x_536:
[----:B------:R-:W-:Y:S01]  /*21890*/  BSSY B1, `(.L_x_805) ;  /* 0x0000008000017945 */ /* 0x000fe20003800000 */
[----:B--234-:R-:W-:Y:S01]  /*218a0*/  IMAD.MOV.U32 R13, RZ, RZ, R115 ;  /* 0x000000ffff0d7224 */ /* 0x01cfe200078e0073 */
[----:B------:R-:W-:Y:S01]  /*218b0*/  MOV R15, 0xffffffff ;  /* 0xffffffff000f7802 */ /* 0x000fe20000000f00 */
[----:B------:R-:W-:Y:S02]  /*218c0*/  IMAD.MOV.U32 R12, RZ, RZ, 0x1 ;  /* 0x00000001ff0c7424 */ /* 0x000fe400078e00ff */
[----:B------:R-:W-:-:S07]  /*218d0*/  IMAD.MOV.U32 R11, RZ, RZ, 0x1c1f ;  /* 0x00001c1fff0b7424 */ /* 0x000fce00078e00ff */
[----:B01----:R-:W-:Y:S05]  /*218e0*/  WARPSYNC.COLLECTIVE R15, `(.L_x_806) ;  /* 0x000000000f087348 */ /* 0x003fea0003c00000 */
[----:B------:R2:W3:Y:S02]  /*218f0*/  SHFL.IDX P6, R14, R13, R12, R11 ;  /* 0x0000000c0d0e7389 */ /* 0x0004e400000c000b */
[----:B0123--:R-:W-:Y:S01]  /*21900*/  ENDCOLLECTIVE ;  /* 0x000000000000791b */ /* 0x00ffe20003800000 */
.L_x_806:
[----:B------:R-:W-:Y:S05]  /*21910*/  BSYNC B1 ;  /* 0x0000000000017941 */ /* 0x000fea0003800000 */
.L_x_805:
        /* <DEDUP_REMOVED lines=8> */
.L_x_807:
[----:B------:R-:W-:Y:S01]  /*219a0*/  IMAD.MOV.U32 R118, RZ, RZ, R14 ;  /* 0x000000ffff767224 */ /* 0x000fe200078e000e */
[----:B------:R-:W-:Y:S06]  /*219b0*/  BRA `(.L_x_808) ;  /* 0xfffffe7400187947 */ /* 0x000fec000383ffff */
.L_x_549:
[----:B-1----:R1:W2:Y:S02]  /*219c0*/  SYNCS.PHASECHK.TRANS64.TRYWAIT P3, [R85+URZ+0x2a890], R86 ;  /* 0x02a89056550075a7 */ /* 0x0022a4000806017f */
[----:B--2---:R-:W-:Y:S05]  /*219d0*/  @!P3 NANOSLEEP.SYNCS 0x989680 ;  /* 0x009896800000b95d */ /* 0x004fea0003900000 */
[----:B------:R-:W2:Y:S02]  /*219e0*/  @!P3 SYNCS.PHASECHK.TRANS64 P3, [R85+URZ+0x2a890], R86 ;  /* 0x02a890565500b5a7 */ /* 0x000ea4000806007f */
[----:B--2---:R-:W-:Y:S05]  /*219f0*/  @!P3 BRA `(.L_x_549) ;  /* 0xfffffffc00f0b947 */ /* 0x004fea000383ffff */
[----:B------:R-:W-:Y:S05]  /*21a00*/  BRA `(.L_x_809) ;  /* 0xfffffe8c00307947 */ /* 0x000fea000383ffff */
.L_x_550:
[----:B------:R-:W-:Y:S01]  /*21a10*/  BSSY B1, `(.L_x_810) ;  /* 0x0000008000017945 */ /* 0x000fe20003800000 */
[----:B------:R-:W-:Y:S02]  /*21a20*/  IMAD.MOV.U32 R13, RZ, RZ, R37 ;  /* 0x000000ffff0d7224 */ /* 0x000fe400078e0025 */
[----:B------:R-:W-:Y:S02]  /*21a30*/  IMAD.MOV.U32 R12, RZ, RZ, RZ ;  /* 0x000000ffff0c7224 */ /* 0x000fe400078e00ff */
[----:B------:R-:W-:Y:S02]  /*21a40*/  IMAD.MOV.U32 R11, RZ, RZ, 0x1c1f ;  /* 0x00001c1fff0b7424 */ /* 0x000fe400078e00ff */
[----:B------:R-:W-:-:S07]  /*21a50*/  IMAD.MOV.U32 R15, RZ, RZ, -0x1 ;  /* 0xffffffffff0f7424 */ /* 0x000fce00078e00ff */
[----:B-1----:R-:W-:Y:S05]  /*21a60*/  WARPSYNC.COLLECTIVE R15, `(.L_x_811) ;  /* 0x000000000f087348 */ /* 0x002fea0003c00000 */
[----:B------:R0:W2:Y:S02]  /*21a70*/  SHFL.IDX P6, R14, R13, R12, R11 ;  /* 0x0000000c0d0e7389 */ /* 0x0000a400000c000b */
[----:B012---:R-:W-:Y:S01]  /*21a80*/  ENDCOLLECTIVE ;  /* 0x000000000000791b */ /* 0x007fe20003800000 */
.L_x_811:
[----:B------:R-:W-:Y:S05]  /*21a90*/  BSYNC B1 ;  /* 0x0000000000017941 */ /* 0x000fea0003800000 */
.L_x_810:
[----:B------:R-:W-:Y:S01]  /*21aa0*/  MOV R13, R36 ;  /* 0x00000024000d7202 */ /* 0x000fe20000000f00 */
[----:B------:R-:W-:Y:S02]  /*21ab0*/  IMAD.MOV.U32 R12, RZ, RZ, RZ ;  /* 0x000000ffff0c7224 */ /* 0x000fe400078e00ff */
[----:B------:R-:W-:Y:S02]  /*21ac0*/  IMAD.MOV.U32 R11, RZ, RZ, 0x1c1f ;  /* 0x00001c1fff0b7424 */ /* 0x000fe400078e00ff */
[----:B------:R-:W-:Y:S02]  /*21ad0*/  IMAD.MOV.U32 R15, RZ, RZ, -0x1 ;  /* 0xffffffffff0f7424 */ /* 0x000fe400078e00ff */
[----:B------:R-:W-:-:S07]  /*21ae0*/  IMAD.MOV.U32 R40, RZ, RZ, R14 ;  /* 0x000000ffff287224 */ /* 0x000fce00078e000e */
[----:B------:R-:W-:Y:S05]  /*21af0*/  WARPSYNC.COLLECTIVE R15, `(.L_x_812) ;  /* 0x000000000f087348 */ /* 0x000fea0003c00000 */
[----:B------:R0:W1:Y:S02]  /*21b00*/  SHFL.IDX P6, R14, R13, R12, R11 ;  /* 0x0000000c0d0e7389 */ /* 0x00006400000c000b */
[----:B01----:R-:W-:Y:S01]  /*21b10*/  ENDCOLLECTIVE ;  /* 0x000000000000791b */ /* 0x003fe20003800000 */
.L_x_812:
[----:B------:R-:W-:Y:S01]  /*21b20*/  IMAD.MOV.U32 R39, RZ, RZ, R14 ;  /* 0x000000ffff277224 */ /* 0x000fe200078e000e */
[----:B------:R-:W-:Y:S06]  /*21b30*/  BRA `(.L_x_813) ;  /* 0xfffffe8c004c7947 */ /* 0x000fec000383ffff */
.L_x_553:
[----:B------:R-:W-:Y:S01]  /*21b40*/  BSSY B1, `(.L_x_814) ;  /* 0x0000008000017945 */ /* 0x000fe20003800000 */
[----:B----4-:R-:W-:Y:S02]  /*21b50*/  IMAD.MOV.U32 R13, RZ, RZ, R37 ;  /* 0x000000ffff0d7224 */ /* 0x010fe400078e0025 */
[----:B------:R-:W-:Y:S02]  /*21b60*/  IMAD.MOV.U32 R12, RZ, RZ, 0x1 ;  /* 0x00000001ff0c7424 */ /* 0x000fe400078e00ff */
[----:B------:R-:W-:Y:S02]  /*21b70*/  IMAD.MOV.U32 R11, RZ, RZ, 0x1c1f ;  /* 0x00001c1fff0b7424 */ /* 0x000fe400078e00ff */
[----:B------:R-:W-:-:S07]  /*21b80*/  IMAD.MOV.U32 R15, RZ, RZ, -0x1 ;  /* 0xffffffffff0f7424 */ /* 0x000fce00078e00ff */
[----:B0123--:R-:W-:Y:S05]  /*21b90*/  WARPSYNC.COLLECTIVE R15, `(.L_x_815) ;  /* 0x000000000f087348 */ /* 0x00ffea0003c00000 */
[----:B------:R4:W0:Y:S02]  /*21ba0*/  SHFL.IDX P6, R14, R13, R12, R11 ;  /* 0x0000000c0d0e7389 */ /* 0x00082400000c000b */
[----:B01234-:R-:W-:Y:S01]  /*21bb0*/  ENDCOLLECTIVE ;  /* 0x000000000000791b */ /* 0x01ffe20003800000 */
.L_x_815:
[----:B------:R-:W-:Y:S05]  /*21bc0*/  BSYNC B1 ;  /* 0x0000000000017941 */ /* 0x000fea0003800000 */
.L_x_814:
[----:B------:R-:W-:Y:S01]  /*21bd0*/  IMAD.MOV.U32 R13, RZ, RZ, R36 ;  /* 0x000000ffff0d7224 */ /* 0x000fe200078e0024 */
[----:B------:R-:W-:Y:S01]  /*21be0*/  MOV R11, 0x1c1f ;  /* 0x00001c1f000b7802 */ /* 0x000fe20000000f00 */
[----:B------:R-:W-:Y:S02]  /*21bf0*/  IMAD.MOV.U32 R12, RZ, RZ, 0x1 ;  /* 0x00000001ff0c7424 */ /* 0x000fe400078e00ff */
[----:B------:R-:W-:Y:S02]  /*21c00*/  IMAD.MOV.U32 R15, RZ, RZ, -0x1 ;  /* 0xffffffffff0f7424 */ /* 0x000fe400078e00ff */
[----:B------:R-:W-:-:S07]  /*21c10*/  IMAD.MOV.U32 R40, RZ, RZ, R14 ;  /* 0x000000ffff287224 */ /* 0x000fce00078e000e */
[----:B------:R-:W-:Y:S05]  /*21c20*/  WARPSYNC.COLLECTIVE R15, `(.L_x_816) ;  /* 0x000000000f087348 */ /* 0x000fea0003c00000 */
[----:B------:R0:W1:Y:S02]  /*21c30*/  SHFL.IDX P6, R14, R13, R12, R11 ;  /* 0x0000000c0d0e7389 */ /* 0x00006400000c000b */
[----:B01----:R-:W-:Y:S01]  /*21c40*/  ENDCOLLECTIVE ;  /* 0x000000000000791b */ /* 0x003fe20003800000 */
.L_x_816:
[----:B------:R-:W-:Y:S01]  /*21c50*/  IMAD.MOV.U32 R39, RZ, RZ, R14 ;  /* 0x000000ffff277224 */ /* 0x000fe200078e000e */
[----:B------:R-:W-:Y:S06]  /*21c60*/  BRA `(.L_x_817) ;  /* 0xfffffe8c00a87947 */ /* 0x000fec000383ffff */
.L_x_557:
[----:B------:R0:W0:Y:S02]  /*21c70*/  SYNCS.PHASECHK.TRANS64.TRYWAIT P2, [R85+URZ+0x2a8b0], R86 ;  /* 0x02a8b056550075a7 */ /* 0x000024000804017f */
[----:B0-----:R-:W-:Y:S05]  /*21c80*/  @!P2 NANOSLEEP.SYNCS 0x989680 ;  /* 0x009896800000a95d */ /* 0x001fea0003900000 */
[----:B------:R-:W0:Y:S02]  /*21c90*/  @!P2 SYNCS.PHASECHK.TRANS64 P2, [R85+URZ+0x2a8b0], R86 ;  /* 0x02a8b0565500a5a7 */ /* 0x000e24000804007f */
[----:B0-----:R-:W-:Y:S05]  /*21ca0*/  @!P2 BRA `(.L_x_557) ;  /* 0xfffffffc00f0a947 */ /* 0x001fea000383ffff */
[----:B------:R-:W-:Y:S05]  /*21cb0*/  BRA `(.L_x_818) ;  /* 0xfffffe9000807947 */ /* 0x000fea000383ffff */
.L_x_577:
[----:B------:R-:W-:Y:S01]  /*21cc0*/  BSSY B1, `(.L_x_819) ;  /* 0x0000008000017945 */ /* 0x000fe20003800000 */
[----:B------:R-:W-:Y:S02]  /*21cd0*/  IMAD.MOV.U32 R13, RZ, RZ, R42 ;  /* 0x000000ffff0d7224 */ /* 0x000fe400078e002a */
[----:B------:R-:W-:Y:S02]  /*21ce0*/  IMAD.MOV.U32 R12, RZ, RZ, RZ ;  /* 0x000000ffff0c7224 */ /* 0x000fe400078e00ff */
[----:B------:R-:W-:Y:S02]  /*21cf0*/  IMAD.MOV.U32 R11, RZ, RZ, 0x1c1f ;  /* 0x00001c1fff0b7424 */ /* 0x000fe400078e00ff */
[----:B------:R-:W-:-:S07]  /*21d00*/  IMAD.MOV.U32 R15, RZ, RZ, -0x1 ;  /* 0xffffffffff0f7424 */ /* 0x000fce00078e00ff */
[----:B---3--:R-:W-:Y:S05]  /*21d10*/  WARPSYNC.COLLECTIVE R15, `(.L_x_820) ;  /* 0x000000000f087348 */ /* 0x008fea0003c00000 */
[----:B------:R0:W1:Y:S02]  /*21d20*/  SHFL.IDX P6, R14, R13, R12, R11 ;  /* 0x0000000c0d0e7389 */ /* 0x00006400000c000b */
[----:B01-3--:R-:W-:Y:S01]  /*21d30*/  ENDCOLLECTIVE ;  /* 0x000000000000791b */ /* 0x00bfe20003800000 */
.L_x_820:
[----:B------:R-:W-:Y:S05]  /*21d40*/  BSYNC B1 ;  /* 0x0000000000017941 */ /* 0x000fea0003800000 */
.L_x_819:
        /* <DEDUP_REMOVED lines=8> */
.L_x_821:
[----:B------:R-:W-:Y:S01]  /*21dd0*/  IMAD.MOV.U32 R13, RZ, RZ, R37 ;  /* 0x000000ffff0d7224 */ /* 0x000fe200078e0025 */
[----:B------:R-:W-:-:S07]  /*21de0*/  MOV R39, R14 ;  /* 0x0000000e00277202 */ /* 0x000fce0000000f00 */
[----:B------:R-:W-:Y:S05]  /*21df0*/  WARPSYNC.COLLECTIVE R15, `(.L_x_822) ;  /* 0x000000000f087348 */ /* 0x000fea0003c00000 */
[----:B------:R0:W1:Y:S02]  /*21e00*/  SHFL.IDX P6, R14, R13, R12, R11 ;  /* 0x0000000c0d0e7389 */ /* 0x00006400000c000b */
[----:B01----:R-:W-:Y:S01]  /*21e10*/  ENDCOLLECTIVE ;  /* 0x000000000000791b */ /* 0x003fe20003800000 */
.L_x_822:
[----:B------:R-:W-:Y:S02]  /*21e20*/  IMAD.MOV.U32 R13, RZ, RZ, R40 ;  /* 0x000000ffff0d7224 */ /* 0x000fe400078e0028 */
[----:B------:R-:W-:-:S07]  /*21e30*/  IMAD.MOV.U32 R44, RZ, RZ, R14 ;  /* 0x000000ffff2c7224 */ /* 0x000fce00078e000e */
[----:B------:R-:W-:Y:S05]  /*21e40*/  WARPSYNC.COLLECTIVE R15, `(.L_x_823) ;  /* 0x000000000f087348 */ /* 0x000fea0003c00000 */
[----:B------:R0:W1:Y:S02]  /*21e50*/  SHFL.IDX P6, R14, R13, R12, R11 ;  /* 0x0000000c0d0e7389 */ /* 0x00006400000c000b */
[----:B01----:R-:W-:Y:S01]  /*21e60*/  ENDCOLLECTIVE ;  /* 0x000000000000791b */ /* 0x003fe20003800000 */
.L_x_823:
[----:B------:R-:W-:Y:S01]  /*21e70*/  IMAD.MOV.U32 R41, RZ, RZ, R14 ;  /* 0x000000ffff297224 */ /* 0x000fe200078e000e */
[----:B------:R-:W-:Y:S06]  /*21e80*/  BRA `(.L_x_824) ;  /* 0xfffffea0002c7947 */ /* 0x000fec000383ffff */
.L_x_581:
[----:B0-----:R0:W1:Y:S02]  /*21e90*/  SYNCS.PHASECHK.TRANS64.TRYWAIT P0, [R2+URZ+0x2a800], R5 ;  /* 0x02a80005020075a7 */ /* 0x001064000800017f */
[----:B-1----:R-:W-:Y:S05]  /*21ea0*/  @!P0 NANOSLEEP.SYNCS 0x989680 ;  /* 0x009896800000895d */ /* 0x002fea0003900000 */
[----:B------:R-:W1:Y:S02]  /*21eb0*/  @!P0 SYNCS.PHASECHK.TRANS64 P0, [R2+URZ+0x2a800], R5 ;  /* 0x02a80005020085a7 */ /* 0x000e64000800007f */
[----:B-1----:R-:W-:Y:S05]  /*21ec0*/  @!P0 BRA `(.L_x_581) ;  /* 0xfffffffc00f08947 */ /* 0x002fea000383ffff */
[----:B------:R-:W-:Y:S05]  /*21ed0*/  BRA `(.L_x_825) ;  /* 0xfffffea800a07947 */ /* 0x000fea000383ffff */
.L_x_605:
        /* <DEDUP_REMOVED lines=8> */
.L_x_827:
[----:B------:R-:W-:Y:S05]  /*21f60*/  BSYNC B1 ;  /* 0x0000000000017941 */ /* 0x000fea0003800000 */
.L_x_826:
[----:B------:R-:W-:Y:S01]  /*21f70*/  IMAD.MOV.U32 R13, RZ, RZ, R39 ;  /* 0x000000ffff0d7224 */ /* 0x000fe200078e0027 */
[----:B------:R-:W-:Y:S01]  /*21f80*/  MOV R11, 0x1c1f ;  /* 0x00001c1f000b7802 */ /* 0x000fe20000000f00 */
[----:B------:R-:W-:Y:S02]  /*21f90*/  IMAD.MOV.U32 R12, RZ, RZ, RZ ;  /* 0x000000ffff0c7224 */ /* 0x000fe400078e00ff */
[----:B------:R-:W-:Y:S02]  /*21fa0*/  IMAD.MOV.U32 R15, RZ, RZ, -0x1 ;  /* 0xffffffffff0f7424 */ /* 0x000fe400078e00ff */
[----:B------:R-:W-:-:S07]  /*21fb0*/  IMAD.MOV.U32 R3, RZ, RZ, R14 ;  /* 0x000000ffff037224 */ /* 0x000fce00078e000e */
[----:B------:R-:W-:Y:S05]  /*21fc0*/  WARPSYNC.COLLECTIVE R15, `(.L_x_828) ;  /* 0x000000000f087348 */ /* 0x000fea0003c00000 */
[----:B------:R0:W1:Y:S02]  /*21fd0*/  SHFL.IDX P6, R14, R13, R12, R11 ;  /* 0x0000000c0d0e7389 */ /* 0x00006400000c000b */
[----:B01----:R-:W-:Y:S01]  /*21fe0*/  ENDCOLLECTIVE ;  /* 0x000000000000791b */ /* 0x003fe20003800000 */
.L_x_828:
[----:B------:R-:W-:Y:S02]  /*21ff0*/  IMAD.MOV.U32 R13, RZ, RZ, R37 ;  /* 0x000000ffff0d7224 */ /* 0x000fe400078e0025 */
[----:B------:R-:W-:-:S07]  /*22000*/  IMAD.MOV.U32 R0, RZ, RZ, R14 ;  /* 0x000000ffff007224 */ /* 0x000fce00078e000e */
[----:B------:R-:W-:Y:S05]  /*22010*/  WARPSYNC.COLLECTIVE R15, `(.L_x_829) ;  /* 0x000000000f087348 */ /* 0x000fea0003c00000 */
[----:B------:R0:W1:Y:S02]  /*22020*/  SHFL.IDX P6, R14, R13, R12, R11 ;  /* 0x0000000c0d0e7389 */ /* 0x00006400000c000b */
[----:B01----:R-:W-:Y:S01]  /*22030*/  ENDCOLLECTIVE ;  /* 0x000000000000791b */ /* 0x003fe20003800000 */
.L_x_829:
[----:B------:R-:W-:Y:S02]  /*22040*/  IMAD.MOV.U32 R13, RZ, RZ, R40 ;  /* 0x000000ffff0d7224 */ /* 0x000fe400078e0028 */
[----:B------:R-:W-:-:S07]  /*22050*/  IMAD.MOV.U32 R37, RZ, RZ, R14 ;  /* 0x000000ffff257224 */ /* 0x000fce00078e000e */
[----:B------:R-:W-:Y:S05]  /*22060*/  WARPSYNC.COLLECTIVE R15, `(.L_x_830) ;  /* 0x000000000f087348 */ /* 0x000fea0003c00000 */
[----:B------:R0:W1:Y:S02]  /*22070*/  SHFL.IDX P6, R14, R13, R12, R11 ;  /* 0x0000000c0d0e7389 */ /* 0x00006400000c000b */
[----:B01----:R-:W-:Y:S01]  /*22080*/  ENDCOLLECTIVE ;  /* 0x000000000000791b */ /* 0x003fe20003800000 */
.L_x_830:
[----:B------:R-:W-:Y:S01]  /*22090*/  IMAD.MOV.U32 R40, RZ, RZ, R14 ;  /* 0x000000ffff287224 */ /* 0x000fe200078e000e */
[----:B------:R-:W-:Y:S06]  /*220a0*/  BRA `(.L_x_831) ;  /* 0xfffffec8004c7947 */ /* 0x000fec000383ffff */
.L_x_609:
[----:B0-----:R0:W1:Y:S02]  /*220b0*/  SYNCS.PHASECHK.TRANS64.TRYWAIT P0, [R2+URZ+0x2a800], R3 ;  /* 0x02a80003020075a7 */ /* 0x001064000800017f */
[----:B-1----:R-:W-:Y:S05]  /*220c0*/  @!P0 NANOSLEEP.SYNCS 0x989680 ;  /* 0x009896800000895d */ /* 0x002fea0003900000 */
[----:B------:R-:W1:Y:S02]  /*220d0*/  @!P0 SYNCS.PHASECHK.TRANS64 P0, [R2+URZ+0x2a800], R3 ;  /* 0x02a80003020085a7 */ /* 0x000e64000800007f */
[----:B-1----:R-:W-:Y:S05]  /*220e0*/  @!P0 BRA `(.L_x_609) ;  /* 0xfffffffc00f08947 */ /* 0x002fea000383ffff */
[----:B------:R-:W-:Y:S05]  /*220f0*/  BRA `(.L_x_832) ;  /* 0xfffffed000587947 */ /* 0x000fea000383ffff */
.L_x_623:
[----:B-1----:R1:W2:Y:S02]  /*22100*/  SYNCS.PHASECHK.TRANS64.TRYWAIT P1, [R0+URZ+0x2a830], R3 ;  /* 0x02a83003000075a7 */ /* 0x0022a4000802017f */
[----:B--2---:R-:W-:Y:S05]  /*22110*/  @!P1 NANOSLEEP.SYNCS 0x989680 ;  /* 0x009896800000995d */ /* 0x004fea0003900000 */
[----:B------:R-:W2:Y:S02]  /*22120*/  @!P1 SYNCS.PHASECHK.TRANS64 P1, [R0+URZ+0x2a830], R3 ;  /* 0x02a83003000095a7 */ /* 0x000ea4000802007f */
[----:B--2---:R-:W-:Y:S05]  /*22130*/  @!P1 BRA `(.L_x_623) ;  /* 0xfffffffc00f09947 */ /* 0x004fea000383ffff */
[----:B------:R-:W-:Y:S05]  /*22140*/  BRA `(.L_x_622) ;  /* 0xfffffef400687947 */ /* 0x000fea000383ffff */
.L_x_631:
[----:B-1----:R1:W2:Y:S02]  /*22150*/  SYNCS.PHASECHK.TRANS64.TRYWAIT P1, [R13+URZ+0x2a830], R6 ;  /* 0x02a830060d0075a7 */ /* 0x0022a4000802017f */
[----:B--2---:R-:W-:Y:S05]  /*22160*/  @!P1 NANOSLEEP.SYNCS 0x989680 ;  /* 0x009896800000995d */ /* 0x004fea0003900000 */
[----:B------:R-:W2:Y:S02]  /*22170*/  @!P1 SYNCS.PHASECHK.TRANS64 P1, [R13+URZ+0x2a830], R6 ;  /* 0x02a830060d0095a7 */ /* 0x000ea4000802007f */
[----:B--2---:R-:W-:Y:S05]  /*22180*/  @!P1 BRA `(.L_x_631) ;  /* 0xfffffffc00f09947 */ /* 0x004fea000383ffff */
[----:B------:R-:W-:Y:S05]  /*22190*/  BRA `(.L_x_630) ;  /* 0xffffff1c00e47947 */ /* 0x000fea000383ffff */
.L_x_636:
[----:B-1----:R1:W2:Y:S02]  /*221a0*/  SYNCS.PHASECHK.TRANS64.TRYWAIT P1, [R15+URZ+0x2a850], R5 ;  /* 0x02a850050f0075a7 */ /* 0x0022a4000802017f */
[----:B--2---:R-:W-:Y:S05]  /*221b0*/  @!P1 NANOSLEEP.SYNCS 0x989680 ;  /* 0x009896800000995d */ /* 0x004fea0003900000 */
[----:B------:R-:W2:Y:S02]  /*221c0*/  @!P1 SYNCS.PHASECHK.TRANS64 P1, [R15+URZ+0x2a850], R5 ;  /* 0x02a850050f0095a7 */ /* 0x000ea4000802007f */
[----:B--2---:R-:W-:Y:S05]  /*221d0*/  @!P1 BRA `(.L_x_636) ;  /* 0xfffffffc00f09947 */ /* 0x004fea000383ffff */
[----:B------:R-:W-:Y:S05]  /*221e0*/  BRA `(.L_x_635) ;  /* 0xffffff2c00187947 */ /* 0x000fea000383ffff */
.L_x_644:
[----:B-1----:R1:W2:Y:S02]  /*221f0*/  SYNCS.PHASECHK.TRANS64.TRYWAIT P1, [R7+URZ+0x2a850], R4 ;  /* 0x02a85004070075a7 */ /* 0x0022a4000802017f */
[----:B--2---:R-:W-:Y:S05]  /*22200*/  @!P1 NANOSLEEP.SYNCS 0x989680 ;  /* 0x009896800000995d */ /* 0x004fea0003900000 */
[----:B------:R-:W2:Y:S02]  /*22210*/  @!P1 SYNCS.PHASECHK.TRANS64 P1, [R7+URZ+0x2a850], R4 ;  /* 0x02a85004070095a7 */ /* 0x000ea4000802007f */
[----:B--2---:R-:W-:Y:S05]  /*22220*/  @!P1 BRA `(.L_x_644) ;  /* 0xfffffffc00f09947 */ /* 0x004fea000383ffff */
[----:B------:R-:W-:Y:S05]  /*22230*/  BRA `(.L_x_643) ;  /* 0xffffff4800707947 */ /* 0x000fea000383ffff */
.L_x_684:
[----:B------:R-:W0:Y:S01]  /*22240*/  S2R R9, SR_TID.X ;  /* 0x0000000000097919 */ /* 0x000e220000002100 */
[----:B------:R-:W-:Y:S01]  /*22250*/  BSSY B1, `(.L_x_833) ;  /* 0x000000a000017945 */ /* 0x000fe20003800000 */
[----:B------:R-:W-:Y:S02]  /*22260*/  IMAD.MOV.U32 R12, RZ, RZ, RZ ;  /* 0x000000ffff0c7224 */ /* 0x000fe400078e00ff */
[----:B------:R-:W-:Y:S02]  /*22270*/  IMAD.MOV.U32 R11, RZ, RZ, 0x1f ;  /* 0x0000001fff0b7424 */ /* 0x000fe400078e00ff */
[----:B------:R-:W-:Y:S01]  /*22280*/  IMAD.MOV.U32 R15, RZ, RZ, -0x1 ;  /* 0xffffffffff0f7424 */ /* 0x000fe200078e00ff */
[----:B0-----:R-:W-:-:S04]  /*22290*/  SHF.R.U32.HI R9, RZ, 0x5, R9 ;  /* 0x00000005ff097819 */ /* 0x001fc80000011609 */
[----:B------:R-:W-:-:S05]  /*222a0*/  LOP3.LUT R9, R9, 0x3, RZ, 0xc0, !PT ;  /* 0x0000000309097812 */ /* 0x000fca00078ec0ff */
[----:B------:R-:W-:-:S07]  /*222b0*/  IMAD.MOV.U32 R13, RZ, RZ, R9 ;  /* 0x000000ffff0d7224 */ /* 0x000fce00078e0009 */
[----:B------:R-:W-:Y:S05]  /*222c0*/  WARPSYNC.COLLECTIVE R15, `(.L_x_834) ;  /* 0x000000000f087348 */ /* 0x000fea0003c00000 */
[----:B------:R0:W1:Y:S02]  /*222d0*/  SHFL.IDX P6, R14, R13, R12, R11 ;  /* 0x0000000c0d0e7389 */ /* 0x00006400000c000b */
[----:B01----:R-:W-:Y:S01]  /*222e0*/  ENDCOLLECTIVE ;  /* 0x000000000000791b */ /* 0x003fe20003800000 */
.L_x_834:
[----:B------:R-:W-:Y:S05]  /*222f0*/  BSYNC B1 ;  /* 0x0000000000017941 */ /* 0x000fea0003800000 */
.L_x_833:
[----:B------:R-:W-:Y:S05]  /*22300*/  BRA `(.L_x_835) ;  /* 0xffffff9400b07947 */ /* 0x000fea000383ffff */
.L_x_686:
[----:B------:R-:W-:Y:S01]  /*22310*/  BSSY B1, `(.L_x_836) ;  /* 0x0000006000017945 */ /* 0x000fe20003800000 */
[----:B------:R-:W-:-:S07]  /*22320*/  IMAD.MOV.U32 R15, RZ, RZ, -0x1 ;  /* 0xffffffffff0f7424 */ /* 0x000fce00078e00ff */
[----:B0-----:R-:W-:Y:S05]  /*22330*/  WARPSYNC.COLLECTIVE R15, `(.L_x_837) ;  /* 0x000000000f0c7348 */ /* 0x001fea0003c00000 */
[----:B------:R-:W-:Y:S02]  /*22340*/  ELECT P6, UR62, PT ;  /* 0x00000000003e782f */ /* 0x000fe400038c0000 */
[----:B------:R-:W-:Y:S01]  /*22350*/  MOV R14, UR62 ;  /* 0x0000003e000e7c02 */ /* 0x000fe20008000f00 */
[----:B0-----:R-:W-:Y:S10]  /*22360*/  ENDCOLLECTIVE ;  /* 0x000000000000791b */ /* 0x001ff40003800000 */
.L_x_837:
[----:B------:R-:W-:Y:S05]  /*22370*/  BSYNC B1 ;  /* 0x0000000000017941 */ /* 0x000fea0003800000 */
.L_x_836:
[----:B------:R-:W-:Y:S05]  /*22380*/  BRA `(.L_x_685) ;  /* 0xffffff9400a87947 */ /* 0x000fea000383ffff */
.L_x_688:
[----:B0-----:R0:W1:Y:S02]  /*22390*/  SYNCS.PHASECHK.TRANS64.TRYWAIT P0, [R22+URZ+0x2a820], R7 ;  /* 0x02a82007160075a7 */ /* 0x001064000800017f */
[----:B-1----:R-:W-:Y:S05]  /*223a0*/  @!P0 NANOSLEEP.SYNCS 0x989680 ;  /* 0x009896800000895d */ /* 0x002fea0003900000 */
[----:B------:R-:W1:Y:S02]  /*223b0*/  @!P0 SYNCS.PHASECHK.TRANS64 P0, [R22+URZ+0x2a820], R7 ;  /* 0x02a82007160085a7 */ /* 0x000e64000800007f */
[----:B-1----:R-:W-:Y:S05]  /*223c0*/  @!P0 BRA `(.L_x_688) ;  /* 0xfffffffc00f08947 */ /* 0x002fea000383ffff */
[----:B------:R-:W-:Y:S05]  /*223d0*/  BRA `(.L_x_838) ;  /* 0xffffff9400b87947 */ /* 0x000fea000383ffff */
.L_x_692:
[----:B-1----:R1:W2:Y:S02]  /*223e0*/  SYNCS.PHASECHK.TRANS64.TRYWAIT P0, [R11+URZ+0x2a8a0], R10 ;  /* 0x02a8a00a0b0075a7 */ /* 0x0022a4000800017f */
[----:B--2---:R-:W-:Y:S05]  /*223f0*/  @!P0 NANOSLEEP.SYNCS 0x989680 ;  /* 0x009896800000895d */ /* 0x004fea0003900000 */
[----:B------:R-:W2:Y:S02]  /*22400*/  @!P0 SYNCS.PHASECHK.TRANS64 P0, [R11+URZ+0x2a8a0], R10 ;  /* 0x02a8a00a0b0085a7 */ /* 0x000ea4000800007f */
[----:B--2---:R-:W-:Y:S05]  /*22410*/  @!P0 BRA `(.L_x_692) ;  /* 0xfffffffc00f08947 */ /* 0x004fea000383ffff */
[----:B------:R-:W-:Y:S05]  /*22420*/  BRA `(.L_x_839) ;  /* 0xffffff9400d07947 */ /* 0x000fea000383ffff */
.L_x_699:
[----:B0-----:R0:W2:Y:S02]  /*22430*/  SYNCS.PHASECHK.TRANS64.TRYWAIT P0, [R11+URZ+0x2a8c0], R10 ;  /* 0x02a8c00a0b0075a7 */ /* 0x0010a4000800017f */
[----:B--2---:R-:W-:Y:S05]  /*22440*/  @!P0 NANOSLEEP.SYNCS 0x989680 ;  /* 0x009896800000895d */ /* 0x004fea0003900000 */
[----:B------:R-:W2:Y:S02]  /*22450*/  @!P0 SYNCS.PHASECHK.TRANS64 P0, [R11+URZ+0x2a8c0], R10 ;  /* 0x02a8c00a0b0085a7 */ /* 0x000ea4000800007f */
[----:B--2---:R-:W-:Y:S05]  /*22460*/  @!P0 BRA `(.L_x_699) ;  /* 0xfffffffc00f08947 */ /* 0x004fea000383ffff */
[----:B------:R-:W-:Y:S05]  /*22470*/  BRA `(.L_x_840) ;  /* 0xffffff9800c87947 */ /* 0x000fea000383ffff */
.L_x_707:
[----:B-1----:R1:W2:Y:S02]  /*22480*/  SYNCS.PHASECHK.TRANS64.TRYWAIT P2, [R10+URZ+0x2a8a0], R9 ;  /* 0x02a8a0090a0075a7 */ /* 0x0022a4000804017f */
[----:B--2---:R-:W-:Y:S05]  /*22490*/  @!P2 NANOSLEEP.SYNCS 0x989680 ;  /* 0x009896800000a95d */ /* 0x004fea0003900000 */
[----:B------:R-:W2:Y:S02]  /*224a0*/  @!P2 SYNCS.PHASECHK.TRANS64 P2, [R10+URZ+0x2a8a0], R9 ;  /* 0x02a8a0090a00a5a7 */ /* 0x000ea4000804007f */
[----:B--2---:R-:W-:Y:S05]  /*224b0*/  @!P2 BRA `(.L_x_707) ;  /* 0xfffffffc00f0a947 */ /* 0x004fea000383ffff */
[----:B------:R-:W-:Y:S05]  /*224c0*/  BRA `(.L_x_841) ;  /* 0xffffff9c00c47947 */ /* 0x000fea000383ffff */
.L_x_714:
[----:B0-----:R0:W2:Y:S02]  /*224d0*/  SYNCS.PHASECHK.TRANS64.TRYWAIT P2, [R10+URZ+0x2a8c0], R9 ;  /* 0x02a8c0090a0075a7 */ /* 0x0010a4000804017f */
[----:B--2---:R-:W-:Y:S05]  /*224e0*/  @!P2 NANOSLEEP.SYNCS 0x989680 ;  /* 0x009896800000a95d */ /* 0x004fea0003900000 */
[----:B------:R-:W2:Y:S02]  /*224f0*/  @!P2 SYNCS.PHASECHK.TRANS64 P2, [R10+URZ+0x2a8c0], R9 ;  /* 0x02a8c0090a00a5a7 */ /* 0x000ea4000804007f */
[----:B--2---:R-:W-:Y:S05]  /*22500*/  @!P2 BRA `(.L_x_714) ;  /* 0xfffffffc00f0a947 */ /* 0x004fea000383ffff */
[----:B------:R-:W-:Y:S05]  /*22510*/  BRA `(.L_x_842) ;  /* 0xffffffa000b87947 */ /* 0x000fea000383ffff */
.L_x_730:
[----:B0-----:R-:W0:Y:S01]  /*22520*/  S2R R8, SR_TID.X ;  /* 0x0000000000087919 */ /* 0x001e220000002100 */
[----:B------:R-:W-:Y:S01]  /*22530*/  BSSY B0, `(.L_x_843) ;  /* 0x000000a000007945 */ /* 0x000fe20003800000 */
[----:B------:R-:W-:Y:S02]  /*22540*/  IMAD.MOV.U32 R12, RZ, RZ, RZ ;  /* 0x000000ffff0c7224 */ /* 0x000fe400078e00ff */
[----:B------:R-:W-:Y:S02]  /*22550*/  IMAD.MOV.U32 R11, RZ, RZ, 0x1f ;  /* 0x0000001fff0b7424 */ /* 0x000fe400078e00ff */
[----:B------:R-:W-:Y:S01]  /*22560*/  IMAD.MOV.U32 R15, RZ, RZ, -0x1 ;  /* 0xffffffffff0f7424 */ /* 0x000fe200078e00ff */
[----:B0-----:R-:W-:-:S04]  /*22570*/  SHF.R.U32.HI R8, RZ, 0x5, R8 ;  /* 0x00000005ff087819 */ /* 0x001fc80000011608 */
[----:B------:R-:W-:-:S04]  /*22580*/  LOP3.LUT R8, R8, 0x3, RZ, 0xc0, !PT ;  /* 0x0000000308087812 */ /* 0x000fc800078ec0ff */
[----:B------:R-:W-:-:S07]  /*22590*/  MOV R13, R8 ;  /* 0x00000008000d7202 */ /* 0x000fce0000000f00 */
[----:B-----5:R-:W-:Y:S05]  /*225a0*/  WARPSYNC.COLLECTIVE R15, `(.L_x_844) ;  /* 0x000000000f087348 */ /* 0x020fea0003c00000 */
[----:B------:R0:W1:Y:S02]  /*225b0*/  SHFL.IDX P6, R14, R13, R12, R11 ;  /* 0x0000000c0d0e7389 */ /* 0x00006400000c000b */
[----:B01---5:R-:W-:Y:S01]  /*225c0*/  ENDCOLLECTIVE ;  /* 0x000000000000791b */ /* 0x023fe20003800000 */
.L_x_844:
[----:B------:R-:W-:Y:S05]  /*225d0*/  BSYNC B0 ;  /* 0x0000000000007941 */ /* 0x000fea0003800000 */
.L_x_843:
[----:B------:R-:W-:Y:S05]  /*225e0*/  BRA `(.L_x_845) ;  /* 0xffffffb000587947 */ /* 0x000fea000383ffff */
.L_x_733:
[----:B0-----:R0:W1:Y:S02]  /*225f0*/  SYNCS.PHASECHK.TRANS64.TRYWAIT P0, [R7+URZ+0x2a840], R2 ;  /* 0x02a84002070075a7 */ /* 0x001064000800017f */
[----:B-1----:R-:W-:Y:S05]  /*22600*/  @!P0 NANOSLEEP.SYNCS 0x989680 ;  /* 0x009896800000895d */ /* 0x002fea0003900000 */
[----:B------:R-:W1:Y:S02]  /*22610*/  @!P0 SYNCS.PHASECHK.TRANS64 P0, [R7+URZ+0x2a840], R2 ;  /* 0x02a84002070085a7 */ /* 0x000e64000800007f */
[----:B-1----:R-:W-:Y:S05]  /*22620*/  @!P0 BRA `(.L_x_733) ;  /* 0xfffffffc00f08947 */ /* 0x002fea000383ffff */
[----:B------:R-:W-:Y:S05]  /*22630*/  BRA `(.L_x_846) ;  /* 0xffffffb000a87947 */ /* 0x000fea000383ffff */
.L_x_734:
        /* <DEDUP_REMOVED lines=8> */
.L_x_848:
[----:B------:R-:W-:Y:S05]  /*226c0*/  BSYNC B0 ;  /* 0x0000000000007941 */ /* 0x000fea0003800000 */
.L_x_847:
[----:B------:R-:W-:Y:S01]  /*226d0*/  IMAD.MOV.U32 R13, RZ, RZ, R4 ;  /* 0x000000ffff0d7224 */ /* 0x000fe200078e0004 */
[----:B------:R-:W-:Y:S01]  /*226e0*/  MOV R15, 0xffffffff ;  /* 0xffffffff000f7802 */ /* 0x000fe20000000f00 */
[----:B------:R-:W-:Y:S02]  /*226f0*/  IMAD.MOV.U32 R12, RZ, RZ, RZ ;  /* 0x000000ffff0c7224 */ /* 0x000fe400078e00ff */
[----:B------:R-:W-:Y:S02]  /*22700*/  IMAD.MOV.U32 R11, RZ, RZ, 0x181f ;  /* 0x0000181fff0b7424 */ /* 0x000fe400078e00ff */
[----:B------:R-:W-:Y:S02]  /*22710*/  IMAD.MOV.U32 R2, RZ, RZ, R14 ;  /* 0x000000ffff027224 */ /* 0x000fe400078e000e */
[----:B------:R-:W-:-:S07]  /*22720*/  @P0 IMAD R8, R5, 0x2, R22 ;  /* 0x0000000205080824 */ /* 0x000fce00078e0216 */
[----:B------:R-:W-:Y:S05]  /*22730*/  WARPSYNC.COLLECTIVE R15, `(.L_x_849) ;  /* 0x000000000f087348 */ /* 0x000fea0003c00000 */
[----:B------:R0:W1:Y:S02]  /*22740*/  SHFL.IDX P6, R14, R13, R12, R11 ;  /* 0x0000000c0d0e7389 */ /* 0x00006400000c000b */
[----:B01----:R-:W-:Y:S01]  /*22750*/  ENDCOLLECTIVE ;  /* 0x000000000000791b */ /* 0x003fe20003800000 */
.L_x_849:
[----:B------:R-:W-:Y:S02]  /*22760*/  IMAD.MOV.U32 R13, RZ, RZ, R0 ;  /* 0x000000ffff0d7224 */ /* 0x000fe400078e0000 */
[----:B------:R-:W-:Y:S02]  /*22770*/  IMAD.MOV.U32 R12, RZ, RZ, 0x1 ;  /* 0x00000001ff0c7424 */ /* 0x000fe400078e00ff */
[----:B------:R-:W-:-:S07]  /*22780*/  IMAD.MOV.U32 R3, RZ, RZ, R14 ;  /* 0x000000ffff037224 */ /* 0x000fce00078e000e */
[----:B------:R-:W-:Y:S05]  /*22790*/  WARPSYNC.COLLECTIVE R15, `(.L_x_850) ;  /* 0x000000000f087348 */ /* 0x000fea0003c00000 */
[----:B------:R0:W1:Y:S02]  /*227a0*/  SHFL.IDX P6, R14, R13, R12, R11 ;  /* 0x0000000c0d0e7389 */ /* 0x00006400000c000b */
[----:B01----:R-:W-:Y:S01]  /*227b0*/  ENDCOLLECTIVE ;  /* 0x000000000000791b */ /* 0x003fe20003800000 */
.L_x_850:
[----:B------:R-:W-:-:S05]  /*227c0*/  @P0 LEA R3, P1, R9, R3, 0x1 ;  /* 0x0000000309030211 */ /* 0x000fca00078208ff */
[----:B------:R-:W-:Y:S01]  /*227d0*/  @P0 IMAD.X R2, RZ, RZ, R2, P1 ;  /* 0x000000ffff020224 */ /* 0x000fe200008e0602 */
[----:B------:R-:W-:-:S04]  /*227e0*/  ISETP.GE.AND P1, PT, R6, 0x11, PT ;  /* 0x000000110600780c */ /* 0x000fc80003f26270 */
        /* <DEDUP_REMOVED lines=14> */
.L_x_851:
[----:B------:R-:W-:Y:S02]  /*228d0*/  @P1 IMAD R8, R5, 0x2, R22 ;  /* 0x0000000205081824 */ /* 0x000fe400078e0216 */
[----:B------:R-:W-:Y:S01]  /*228e0*/  IMAD.MOV.U32 R13, RZ, RZ, R0 ;  /* 0x000000ffff0d7224 */ /* 0x000fe200078e0000 */
[----:B------:R-:W-:Y:S01]  /*228f0*/  MOV R12, 0x2 ;  /* 0x00000002000c7802 */ /* 0x000fe20000000f00 */
[----:B------:R-:W-:-:S07]  /*22900*/  IMAD.MOV.U32 R3, RZ, RZ, R14 ;  /* 0x000000ffff037224 */ /* 0x000fce00078e000e */
[----:B------:R-:W-:Y:S05]  /*22910*/  WARPSYNC.COLLECTIVE R15, `(.L_x_852) ;  /* 0x000000000f087348 */ /* 0x000fea0003c00000 */
[----:B------:R0:W1:Y:S02]  /*22920*/  SHFL.IDX P6, R14, R13, R12, R11 ;  /* 0x0000000c0d0e7389 */ /* 0x00006400000c000b */
[----:B01----:R-:W-:Y:S01]  /*22930*/  ENDCOLLECTIVE ;  /* 0x000000000000791b */ /* 0x003fe20003800000 */
.L_x_852:
        /* <DEDUP_REMOVED lines=17> */
.L_x_853:
[----:B------:R-:W-:Y:S02]  /*22a50*/  @P1 IMAD R8, R5, 0x2, R22 ;  /* 0x0000000205081824 */ /* 0x000fe400078e0216 */
[----:B------:R-:W-:Y:S02]  /*22a60*/  IMAD.MOV.U32 R13, RZ, RZ, R0 ;  /* 0x000000ffff0d7224 */ /* 0x000fe400078e0000 */
[----:B------:R-:W-:Y:S02]  /*22a70*/  IMAD.MOV.U32 R12, RZ, RZ, 0x3 ;  /* 0x00000003ff0c7424 */ /* 0x000fe400078e00ff */
[----:B------:R-:W-:-:S07]  /*22a80*/  IMAD.MOV.U32 R3, RZ, RZ, R14 ;  /* 0x000000ffff037224 */ /* 0x000fce00078e000e */
[----:B------:R-:W-:Y:S05]  /*22a90*/  WARPSYNC.COLLECTIVE R15, `(.L_x_854) ;  /* 0x000000000f087348 */ /* 0x000fea0003c00000 */
[----:B------:R0:W1:Y:S02]  /*22aa0*/  SHFL.IDX P6, R14, R13, R12, R11 ;  /* 0x0000000c0d0e7389 */ /* 0x00006400000c000b */
[----:B01----:R-:W-:Y:S01]  /*22ab0*/  ENDCOLLECTIVE ;  /* 0x000000000000791b */ /* 0x003fe20003800000 */
.L_x_854:
        /* <DEDUP_REMOVED lines=17> */
.L_x_855:
[----:B------:R-:W-:Y:S01]  /*22bd0*/  @P1 LEA R8, R5, R22, 0x1 ;  /* 0x0000001605081211 */ /* 0x000fe200078e08ff */
[----:B------:R-:W-:Y:S02]  /*22be0*/  IMAD.MOV.U32 R13, RZ, RZ, R0 ;  /* 0x000000ffff0d7224 */ /* 0x000fe400078e0000 */
[----:B------:R-:W-:Y:S02]  /*22bf0*/  IMAD.MOV.U32 R12, RZ, RZ, 0x4 ;  /* 0x00000004ff0c7424 */ /* 0x000fe400078e00ff */
[----:B------:R-:W-:-:S07]  /*22c00*/  IMAD.MOV.U32 R3, RZ, RZ, R14 ;  /* 0x000000ffff037224 */ /* 0x000fce00078e000e */
[----:B------:R-:W-:Y:S05]  /*22c10*/  WARPSYNC.COLLECTIVE R15, `(.L_x_856) ;  /* 0x000000000f087348 */ /* 0x000fea0003c00000 */
[----:B------:R0:W1:Y:S02]  /*22c20*/  SHFL.IDX P6, R14, R13, R12, R11 ;  /* 0x0000000c0d0e7389 */ /* 0x00006400000c000b */
[----:B01----:R-:W-:Y:S01]  /*22c30*/  ENDCOLLECTIVE ;  /* 0x000000000000791b */ /* 0x003fe20003800000 */
.L_x_856:
        /* <DEDUP_REMOVED lines=17> */
.L_x_857:
[----:B------:R-:W-:Y:S02]  /*22d50*/  @P1 IMAD R8, R5, 0x2, R22 ;  /* 0x0000000205081824 */ /* 0x000fe400078e0216 */
[----:B------:R-:W-:Y:S02]  /*22d60*/  IMAD.MOV.U32 R13, RZ, RZ, R0 ;  /* 0x000000ffff0d7224 */ /* 0x000fe400078e0000 */
[----:B------:R-:W-:Y:S02]  /*22d70*/  IMAD.MOV.U32 R12, RZ, RZ, 0x5 ;  /* 0x00000005ff0c7424 */ /* 0x000fe400078e00ff */
[----:B------:R-:W-:-:S07]  /*22d80*/  IMAD.MOV.U32 R3, RZ, RZ, R14 ;  /* 0x000000ffff037224 */ /* 0x000fce00078e000e */
[----:B------:R-:W-:Y:S05]  /*22d90*/  WARPSYNC.COLLECTIVE R15, `(.L_x_858) ;  /* 0x000000000f087348 */ /* 0x000fea0003c00000 */
[----:B------:R0:W1:Y:S02]  /*22da0*/  SHFL.IDX P6, R14, R13, R12, R11 ;  /* 0x0000000c0d0e7389 */ /* 0x00006400000c000b */
[----:B01----:R-:W-:Y:S01]  /*22db0*/  ENDCOLLECTIVE ;  /* 0x000000000000791b */ /* 0x003fe20003800000 */
.L_x_858:
        /* <DEDUP_REMOVED lines=10> */
.L_x_859:
[----:B------:R-:W-:Y:S01]  /*22e60*/  @!PT LDS RZ, [RZ] ;  /* 0x00000000fffff984 */ /* 0x000fe20000000800 */
[----:B------:R-:W-:Y:S01]  /*22e70*/  @!PT LDS RZ, [RZ] ;  /* 0x00000000fffff984 */ /* 0x000fe20000000800 */
[----:B------:R-:W-:Y:S01]  /*22e80*/  @!PT LDS RZ, [RZ] ;  /* 0x00000000fffff984 */ /* 0x000fe20000000800 */
[----:B------:R-:W-:Y:S04]  /*22e90*/  @P1 LDGSTS.E.BYPASS.LTC128B.128 [R8+0x1a400], desc[UR56][R2.64], !P4 ;  /* 0x1a40000002081fae */ /* 0x000fe8000e101d78 */
[----:B------:R-:W-:Y:S04]  /*22ea0*/  @P1 LDGSTS.E.BYPASS.LTC128B.128 [R8+0x1d400], desc[UR56][R2.64+0x80], !P3 ;  /* 0x1d40008002081fae */ /* 0x000fe8000d901d78 */
[----:B------:R0:W-:Y:S02]  /*22eb0*/  @P1 LDGSTS.E.BYPASS.LTC128B.128 [R8+0x20400], desc[UR56][R2.64+0x100], !P2 ;  /* 0x2040010002081fae */ /* 0x0001e4000d101d78 */
[----:B0-----:R-:W-:Y:S01]  /*22ec0*/  MOV R2, R14 ;  /* 0x0000000e00027202 */ /* 0x001fe20000000f00 */
[----:B------:R-:W-:Y:S06]  /*22ed0*/  BRA `(.L_x_860) ;  /* 0xffffffac00fc7947 */ /* 0x000fec000383ffff */
.L_x_739:
[----:B------:R-:W-:Y:S02]  /*22ee0*/  IMAD.MOV.U32 R13, RZ, RZ, R5 ;  /* 0x000000ffff0d7224 */ /* 0x000fe400078e0005 */
[----:B------:R-:W-:Y:S02]  /*22ef0*/  IMAD.MOV.U32 R12, RZ, RZ, RZ ;  /* 0x000000ffff0c7224 */ /* 0x000fe400078e00ff */
[----:B------:R-:W-:Y:S02]  /*22f00*/  IMAD.MOV.U32 R11, RZ, RZ, 0x181f ;  /* 0x0000181fff0b7424 */ /* 0x000fe400078e00ff */
[----:B------:R-:W-:Y:S02]  /*22f10*/  IMAD.MOV.U32 R15, RZ, RZ, -0x1 ;  /* 0xffffffffff0f7424 */ /* 0x000fe400078e00ff */
[----:B-----5:R-:W-:Y:S02]  /*22f20*/  IMAD R6, R17, R8, RZ ;  /* 0x0000000811067224 */ /* 0x020fe400078e02ff */
[----:B------:R-:W-:-:S07]  /*22f30*/  IMAD.IADD R4, R10, 0x1, R4 ;  /* 0x000000010a047824 */ /* 0x000fce00078e0204 */
[----:B------:R-:W-:Y:S05]  /*22f40*/  WARPSYNC.COLLECTIVE R15, `(.L_x_861) ;  /* 0x000000000f087348 */ /* 0x000fea0003c00000 */
[----:B------:R0:W1:Y:S02]  /*22f50*/  SHFL.IDX P6, R14, R13, R12, R11 ;  /* 0x0000000c0d0e7389 */ /* 0x00006400000c000b */
[----:B01----:R-:W-:Y:S01]  /*22f60*/  ENDCOLLECTIVE ;  /* 0x000000000000791b */ /* 0x003fe20003800000 */
.L_x_861:
[----:B------:R-:W-:Y:S01]  /*22f70*/  ISETP.GE.AND P1, PT, R4, R6, PT ;  /* 0x000000060400720c */ /* 0x000fe20003f26270 */
[----:B------:R-:W-:Y:S02]  /*22f80*/  IMAD.MOV.U32 R13, RZ, RZ, R0 ;  /* 0x000000ffff0d7224 */ /* 0x000fe400078e0000 */
[----:B------:R-:W-:-:S10]  /*22f90*/  IMAD.MOV.U32 R2, RZ, RZ, R14 ;  /* 0x000000ffff027224 */ /* 0x000fd400078e000e */
[----:B------:R-:W-:Y:S05]  /*22fa0*/  WARPSYNC.COLLECTIVE R15, `(.L_x_862) ;  /* 0x000000000f087348 */ /* 0x000fea0003c00000 */
[----:B------:R0:W1:Y:S02]  /*22fb0*/  SHFL.IDX P6, R14, R13, R12, R11 ;  /* 0x0000000c0d0e7389 */ /* 0x00006400000c000b */
[----:B01----:R-:W-:Y:S01]  /*22fc0*/  ENDCOLLECTIVE ;  /* 0x000000000000791b */ /* 0x003fe20003800000 */
.L_x_862:
[----:B------:R-:W-:Y:S01]  /*22fd0*/  MOV R13, R5 ;  /* 0x00000005000d7202 */ /* 0x000fe20000000f00 */
[----:B------:R-:W-:Y:S02]  /*22fe0*/  IMAD.MOV.U32 R12, RZ, RZ, 0x1 ;  /* 0x00000001ff0c7424 */ /* 0x000fe400078e00ff */
[----:B------:R-:W-:-:S07]  /*22ff0*/  IMAD.MOV.U32 R3, RZ, RZ, R14 ;  /* 0x000000ffff037224 */ /* 0x000fce00078e000e */
[----:B------:R-:W-:Y:S05]  /*23000*/  WARPSYNC.COLLECTIVE R15, `(.L_x_863) ;  /* 0x000000000f087348 */ /* 0x000fea0003c00000 */
[----:B------:R0:W1:Y:S02]  /*23010*/  SHFL.IDX P6, R14, R13, R12, R11 ;  /* 0x0000000c0d0e7389 */ /* 0x00006400000c000b */
[----:B01----:R-:W-:Y:S01]  /*23020*/  ENDCOLLECTIVE ;  /* 0x000000000000791b */ /* 0x003fe20003800000 */
.L_x_863:
[----:B------:R-:W-:-:S05]  /*23030*/  @!P1 LEA R7, P4, R9, R3, 0x1 ;  /* 0x0000000309079211 */ /* 0x000fca00078808ff */
[----:B------:R-:W-:Y:S02]  /*23040*/  @!P1 IMAD.X R3, RZ, RZ, R2, P4 ;  /* 0x000000ffff039224 */ /* 0x000fe400020e0602 */
[----:B------:R-:W-:Y:S02]  /*23050*/  @!P1 IMAD.MOV.U32 R2, RZ, RZ, R7 ;  /* 0x000000ffff029224 */ /* 0x000fe400078e0007 */
[----:B------:R-:W-:Y:S02]  /*23060*/  VIADD R7, R4, 0x10 ;  /* 0x0000001004077836 */ /* 0x000fe40000000000 */
[----:B------:R-:W-:Y:S01]  /*23070*/  IMAD.MOV.U32 R13, RZ, RZ, R0 ;  /* 0x000000ffff0d7224 */ /* 0x000fe200078e0000 */
[----:B------:R-:W-:Y:S01]  /*23080*/  @!PT LDS RZ, [RZ] ;  /* 0x00000000fffff984 */ /* 0x000fe20000000800 */
[----:B------:R-:W-:Y:S01]  /*23090*/  @!PT LDS RZ, [RZ] ;  /* 0x00000000fffff984 */ /* 0x000fe20000000800 */
[----:B------:R-:W-:Y:S01]  /*230a0*/  @!PT LDS RZ, [RZ] ;  /* 0x00000000fffff984 */ /* 0x000fe20000000800 */
[----:B------:R-:W-:Y:S04]  /*230b0*/  @!P1 LDGSTS.E.BYPASS.LTC128B.128 [R35+0xc400], desc[UR56][R2.64], !P3 ;  /* 0x0c40000002239fae */ /* 0x000fe8000d901d78 */
[----:B------:R-:W-:Y:S04]  /*230c0*/  @!P1 LDGSTS.E.BYPASS.LTC128B.128 [R35+0x10400], desc[UR56][R2.64+0x80], !P2 ;  /* 0x1040008002239fae */ /* 0x000fe8000d101d78 */
[----:B------:R0:W-:Y:S01]  /*230d0*/  @!P1 LDGSTS.E.BYPASS.LTC128B.128 [R35+0x14400], desc[UR56][R2.64+0x100], !P0 ;  /* 0x1440010002239fae */ /* 0x0001e2000c101d78 */
[----:B------:R-:W-:Y:S01]  /*230e0*/  ISETP.GE.AND P1, PT, R7, R6, PT ;  /* 0x000000060700720c */ /* 0x000fe20003f26270 */
[----:B0-----:R-:W-:-:S12]  /*230f0*/  IMAD.MOV.U32 R2, RZ, RZ, R14 ;  /* 0x000000ffff027224 */ /* 0x001fd800078e000e */
[----:B------:R-:W-:Y:S05]  /*23100*/  WARPSYNC.COLLECTIVE R15, `(.L_x_864) ;  /* 0x000000000f087348 */ /* 0x000fea0003c00000 */
[----:B------:R0:W1:Y:S02]  /*23110*/  SHFL.IDX P6, R14, R13, R12, R11 ;  /* 0x0000000c0d0e7389 */ /* 0x00006400000c000b */
[----:B01----:R-:W-:Y:S01]  /*23120*/  ENDCOLLECTIVE ;  /* 0x000000000000791b */ /* 0x003fe20003800000 */
.L_x_864:
[----:B------:R-:W-:Y:S02]  /*23130*/  IMAD.MOV.U32 R13, RZ, RZ, R5 ;  /* 0x000000ffff0d7224 */ /* 0x000fe400078e0005 */
[----:B------:R-:W-:Y:S02]  /*23140*/  IMAD.MOV.U32 R12, RZ, RZ, 0x2 ;  /* 0x00000002ff0c7424 */ /* 0x000fe400078e00ff */
[----:B------:R-:W-:-:S07]  /*23150*/  IMAD.MOV.U32 R3, RZ, RZ, R14 ;  /* 0x000000ffff037224 */ /* 0x000fce00078e000e */
[----:B------:R-:W-:Y:S05]  /*23160*/  WARPSYNC.COLLECTIVE R15, `(.L_x_865) ;  /* 0x000000000f087348 */ /* 0x000fea0003c00000 */
[----:B------:R0:W1:Y:S02]  /*23170*/  SHFL.IDX P6, R14, R13, R12, R11 ;  /* 0x0000000c0d0e7389 */ /* 0x00006400000c000b */
[----:B01----:R-:W-:Y:S01]  /*23180*/  ENDCOLLECTIVE ;  /* 0x000000000000791b */ /* 0x003fe20003800000 */
.L_x_865:
[----:B------:R-:W-:-:S05]  /*23190*/  @!P1 LEA R7, P4, R9, R3, 0x1 ;  /* 0x0000000309079211 */ /* 0x000fca00078808ff */
[----:B------:R-:W-:Y:S02]  /*231a0*/  @!P1 IMAD.X R8, RZ, RZ, R2, P4 ;  /* 0x000000ffff089224 */ /* 0x000fe400020e0602 */
[----:B------:R-:W-:Y:S02]  /*231b0*/  @!P1 IMAD.MOV.U32 R2, RZ, RZ, R7 ;  /* 0x000000ffff029224 */ /* 0x000fe400078e0007 */
[----:B------:R-:W-:Y:S01]  /*231c0*/  @!P1 IMAD.MOV.U32 R3, RZ, RZ, R8 ;  /* 0x000000ffff039224 */ /* 0x000fe200078e0008 */
[----:B------:R-:W-:Y:S01]  /*231d0*/  MOV R13, R0 ;  /* 0x00000000000d7202 */ /* 0x000fe20000000f00 */
[----:B------:R-:W-:-:S03]  /*231e0*/  VIADD R7, R4, 0x20 ;  /* 0x0000002004077836 */ /* 0x000fc60000000000 */
        /* <DEDUP_REMOVED lines=11> */
.L_x_866:
[----:B------:R-:W-:Y:S02]  /*232a0*/  IMAD.MOV.U32 R13, RZ, RZ, R5 ;  /* 0x000000ffff0d7224 */ /* 0x000fe400078e0005 */
[----:B------:R-:W-:Y:S02]  /*232b0*/  IMAD.MOV.U32 R12, RZ, RZ, 0x3 ;  /* 0x00000003ff0c7424 */ /* 0x000fe400078e00ff */
[----:B------:R-:W-:-:S07]  /*232c0*/  IMAD.MOV.U32 R3, RZ, RZ, R14 ;  /* 0x000000ffff037224 */ /* 0x000fce00078e000e */
[----:B------:R-:W-:Y:S05]  /*232d0*/  WARPSYNC.COLLECTIVE R15, `(.L_x_867) ;  /* 0x000000000f087348 */ /* 0x000fea0003c00000 */
[----:B------:R0:W1:Y:S02]  /*232e0*/  SHFL.IDX P6, R14, R13, R12, R11 ;  /* 0x0000000c0d0e7389 */ /* 0x00006400000c000b */
[----:B01----:R-:W-:Y:S01]  /*232f0*/  ENDCOLLECTIVE ;  /* 0x000000000000791b */ /* 0x003fe20003800000 */
.L_x_867:
[----:B------:R-:W-:-:S05]  /*23300*/  @!P1 LEA R7, P4, R9, R3, 0x1 ;  /* 0x0000000309079211 */ /* 0x000fca00078808ff */
[----:B------:R-:W-:Y:S02]  /*23310*/  @!P1 IMAD.X R8, RZ, RZ, R2, P4 ;  /* 0x000000ffff089224 */ /* 0x000fe400020e0602 */
[----:B------:R-:W-:Y:S02]  /*23320*/  @!P1 IMAD.MOV.U32 R2, RZ, RZ, R7 ;  /* 0x000000ffff029224 */ /* 0x000fe400078e0007 */
[----:B------:R-:W-:Y:S02]  /*23330*/  @!P1 IMAD.MOV.U32 R3, RZ, RZ, R8 ;  /* 0x000000ffff039224 */ /* 0x000fe400078e0008 */
[----:B------:R-:W-:Y:S02]  /*23340*/  IMAD.MOV.U32 R13, RZ, RZ, R0 ;  /* 0x000000ffff0d7224 */ /* 0x000fe400078e0000 */
[----:B------:R-:W-:Y:S01]  /*23350*/  VIADD R7, R4, 0x30 ;  /* 0x0000003004077836 */ /* 0x000fe20000000000 */
        /* <DEDUP_REMOVED lines=11> */
.L_x_868:
[----:B------:R-:W-:Y:S02]  /*23410*/  IMAD.MOV.U32 R13, RZ, RZ, R5 ;  /* 0x000000ffff0d7224 */ /* 0x000fe400078e0005 */
[----:B------:R-:W-:Y:S02]  /*23420*/  IMAD.MOV.U32 R12, RZ, RZ, 0x4 ;  /* 0x00000004ff0c7424 */ /* 0x000fe400078e00ff */
[----:B------:R-:W-:-:S07]  /*23430*/  IMAD.MOV.U32 R3, RZ, RZ, R14 ;  /* 0x000000ffff037224 */ /* 0x000fce00078e000e */
[----:B------:R-:W-:Y:S05]  /*23440*/  WARPSYNC.COLLECTIVE R15, `(.L_x_869) ;  /* 0x000000000f087348 */ /* 0x000fea0003c00000 */
[----:B------:R0:W1:Y:S02]  /*23450*/  SHFL.IDX P6, R14, R13, R12, R11 ;  /* 0x0000000c0d0e7389 */ /* 0x00006400000c000b */
[----:B01----:R-:W-:Y:S01]  /*23460*/  ENDCOLLECTIVE ;  /* 0x000000000000791b */ /* 0x003fe20003800000 */
.L_x_869:
[----:B------:R-:W-:-:S05]  /*23470*/  @!P1 LEA R7, P4, R9, R3, 0x1 ;  /* 0x0000000309079211 */ /* 0x000fca00078808ff */
[----:B------:R-:W-:Y:S01]  /*23480*/  @!P1 IMAD.X R8, RZ, RZ, R2, P4 ;  /* 0x000000ffff089224 */ /* 0x000fe200020e0602 */
[----:B------:R-:W-:Y:S01]  /*23490*/  @!P1 MOV R2, R7 ;  /* 0x0000000700029202 */ /* 0x000fe20000000f00 */
[----:B------:R-:W-:Y:S02]  /*234a0*/  VIADD R7, R4, 0x40 ;  /* 0x0000004004077836 */ /* 0x000fe40000000000 */
[----:B------:R-:W-:Y:S02]  /*234b0*/  @!P1 IMAD.MOV.U32 R3, RZ, RZ, R8 ;  /* 0x000000ffff039224 */ /* 0x000fe400078e0008 */
[----:B------:R-:W-:-:S03]  /*234c0*/  IMAD.MOV.U32 R13, RZ, RZ, R0 ;  /* 0x000000ffff0d7224 */ /* 0x000fc600078e0000 */
        /* <DEDUP_REMOVED lines=11> */
.L_x_870:
[----:B------:R-:W-:Y:S01]  /*23580*/  MOV R13, R5 ;  /* 0x00000005000d7202 */ /* 0x000fe20000000f00 */
[----:B------:R-:W-:Y:S02]  /*23590*/  IMAD.MOV.U32 R12, RZ, RZ, 0x5 ;  /* 0x00000005ff0c7424 */ /* 0x000fe400078e00ff */
[----:B------:R-:W-:-:S07]  /*235a0*/  IMAD.MOV.U32 R3, RZ, RZ, R14 ;  /* 0x000000ffff037224 */ /* 0x000fce00078e000e */
[----:B------:R-:W-:Y:S05]  /*235b0*/  WARPSYNC.COLLECTIVE R15, `(.L_x_871) ;  /* 0x000000000f087348 */ /* 0x000fea0003c00000 */
[----:B------:R0:W1:Y:S02]  /*235c0*/  SHFL.IDX P6, R14, R13, R12, R11 ;  /* 0x0000000c0d0e7389 */ /* 0x00006400000c000b */
[----:B01----:R-:W-:Y:S01]  /*235d0*/  ENDCOLLECTIVE ;  /* 0x000000000000791b */ /* 0x003fe20003800000 */
.L_x_871:
        /* <DEDUP_REMOVED lines=17> */
.L_x_872:
[----:B------:R-:W-:Y:S02]  /*236f0*/  IMAD.MOV.U32 R13, RZ, RZ, R5 ;  /* 0x000000ffff0d7224 */ /* 0x000fe400078e0005 */
[----:B------:R-:W-:Y:S02]  /*23700*/  IMAD.MOV.U32 R12, RZ, RZ, 0x6 ;  /* 0x00000006ff0c7424 */ /* 0x000fe400078e00ff */
[----:B------:R-:W-:-:S07]  /*23710*/  IMAD.MOV.U32 R3, RZ, RZ, R14 ;  /* 0x000000ffff037224 */ /* 0x000fce00078e000e */
[----:B------:R-:W-:Y:S05]  /*23720*/  WARPSYNC.COLLECTIVE R15, `(.L_x_873) ;  /* 0x000000000f087348 */ /* 0x000fea0003c00000 */
[----:B------:R0:W1:Y:S02]  /*23730*/  SHFL.IDX P6, R14, R13, R12, R11 ;  /* 0x0000000c0d0e7389 */ /* 0x00006400000c000b */
[----:B01----:R-:W-:Y:S01]  /*23740*/  ENDCOLLECTIVE ;  /* 0x000000000000791b */ /* 0x003fe20003800000 */
.L_x_873:
        /* <DEDUP_REMOVED lines=17> */
.L_x_874:
[----:B------:R-:W-:Y:S02]  /*23860*/  IMAD.MOV.U32 R13, RZ, RZ, R5 ;  /* 0x000000ffff0d7224 */ /* 0x000fe400078e0005 */
[----:B------:R-:W-:Y:S02]  /*23870*/  IMAD.MOV.U32 R12, RZ, RZ, 0x7 ;  /* 0x00000007ff0c7424 */ /* 0x000fe400078e00ff */
[----:B------:R-:W-:-:S07]  /*23880*/  IMAD.MOV.U32 R3, RZ, RZ, R14 ;  /* 0x000000ffff037224 */ /* 0x000fce00078e000e */
[----:B------:R-:W-:Y:S05]  /*23890*/  WARPSYNC.COLLECTIVE R15, `(.L_x_875) ;  /* 0x000000000f087348 */ /* 0x000fea0003c00000 */
[----:B------:R0:W1:Y:S02]  /*238a0*/  SHFL.IDX P6, R14, R13, R12, R11 ;  /* 0x0000000c0d0e7389 */ /* 0x00006400000c000b */
[----:B01----:R-:W-:Y:S01]  /*238b0*/  ENDCOLLECTIVE ;  /* 0x000000000000791b */ /* 0x003fe20003800000 */
.L_x_875:
[----:B------:R-:W-:-:S05]  /*238c0*/  @!P1 LEA R7, P4, R9, R3, 0x1 ;  /* 0x0000000309079211 */ /* 0x000fca00078808ff */
[----:B------:R-:W-:Y:S02]  /*238d0*/  @!P1 IMAD.X R8, RZ, RZ, R2, P4 ;  /* 0x000000ffff089224 */ /* 0x000fe400020e0602 */
[----:B------:R-:W-:Y:S02]  /*238e0*/  @!P1 IMAD.MOV.U32 R2, RZ, RZ, R7 ;  /* 0x000000ffff029224 */ /* 0x000fe400078e0007 */
[----:B------:R-:W-:Y:S02]  /*238f0*/  @!P1 IMAD.MOV.U32 R3, RZ, RZ, R8 ;  /* 0x000000ffff039224 */ /* 0x000fe400078e0008 */
[----:B------:R-:W-:-:S03]  /*23900*/  IMAD.MOV.U32 R13, RZ, RZ, R0 ;  /* 0x000000ffff0d7224 */ /* 0x000fc600078e0000 */
[----:B------:R-:W-:Y:S01]  /*23910*/  @!PT LDS RZ, [RZ] ;  /* 0x00000000fffff984 */ /* 0x000fe20000000800 */
[----:B------:R-:W-:Y:S01]  /*23920*/  @!PT LDS RZ, [RZ] ;  /* 0x00000000fffff984 */ /* 0x000fe20000000800 */
[----:B------:R-:W-:Y:S01]  /*23930*/  @!PT LDS RZ, [RZ] ;  /* 0x00000000fffff984 */ /* 0x000fe20000000800 */
[----:B------:R0:W-:Y:S04]  /*23940*/  @!P1 LDGSTS.E.BYPASS.LTC128B.128 [R35+0xf400], desc[UR56][R2.64], !P3 ;  /* 0x0f40000002239fae */ /* 0x0001e8000d901d78 */
[----:B------:R0:W-:Y:S01]  /*23950*/  @!P1 LDGSTS.E.BYPASS.LTC128B.128 [R35+0x13400], desc[UR56][R2.64+0x80], !P2 ;  /* 0x1340008002239fae */ /* 0x0001e2000d101d78 */
[----:B------:R-:W-:-:S03]  /*23960*/  IMAD.MOV.U32 R5, RZ, RZ, R14 ;  /* 0x000000ffff057224 */ /* 0x000fc600078e000e */
[----:B------:R0:W-:Y:S04]  /*23970*/  @!P1 LDGSTS.E.BYPASS.LTC128B.128 [R35+0x17400], desc[UR56][R2.64+0x100], !P0 ;  /* 0x1740010002239fae */ /* 0x0001e8000c101d78 */
[----:B0-----:R-:W-:Y:S05]  /*23980*/  WARPSYNC.COLLECTIVE R15, `(.L_x_876) ;  /* 0x000000000f087348 */ /* 0x001fea0003c00000 */
[----:B------:R1:W2:Y:S02]  /*23990*/  SHFL.IDX P6, R14, R13, R12, R11 ;  /* 0x0000000c0d0e7389 */ /* 0x0002a400000c000b */
[----:B012---:R-:W-:Y:S01]  /*239a0*/  ENDCOLLECTIVE ;  /* 0x000000000000791b */ /* 0x007fe20003800000 */
.L_x_876:
[----:B------:R-:W-:Y:S05]  /*239b0*/  BRA `(.L_x_877) ;  /* 0xffffffb000687947 */ /* 0x000fea000383ffff */
.L_x_744:
[----:B0-----:R0:W1:Y:S02]  /*239c0*/  SYNCS.PHASECHK.TRANS64.TRYWAIT P0, [R22+URZ+0x2a820], R3 ;  /* 0x02a82003160075a7 */ /* 0x001064000800017f */
[----:B-1----:R-:W-:Y:S05]  /*239d0*/  @!P0 NANOSLEEP.SYNCS 0x989680 ;  /* 0x009896800000895d */ /* 0x002fea0003900000 */
[----:B------:R-:W1:Y:S02]  /*239e0*/  @!P0 SYNCS.PHASECHK.TRANS64 P0, [R22+URZ+0x2a820], R3 ;  /* 0x02a82003160085a7 */ /* 0x000e64000800007f */
[----:B-1----:R-:W-:Y:S05]  /*239f0*/  @!P0 BRA `(.L_x_744) ;  /* 0xfffffffc00f08947 */ /* 0x002fea000383ffff */
[----:B------:R-:W-:Y:S05]  /*23a00*/  BRA `(.L_x_878) ;  /* 0xffffffb000e07947 */ /* 0x000fea000383ffff */
.L_x_749:
[----:B0-----:R0:W1:Y:S02]  /*23a10*/  SYNCS.PHASECHK.TRANS64.TRYWAIT P0, [R6+URZ+0x2a840], R3 ;  /* 0x02a84003060075a7 */ /* 0x001064000800017f */
[----:B-1----:R-:W-:Y:S05]  /*23a20*/  @!P0 NANOSLEEP.SYNCS 0x989680 ;  /* 0x009896800000895d */ /* 0x002fea0003900000 */
[----:B------:R-:W1:Y:S02]  /*23a30*/  @!P0 SYNCS.PHASECHK.TRANS64 P0, [R6+URZ+0x2a840], R3 ;  /* 0x02a84003060085a7 */ /* 0x000e64000800007f */
[----:B-1----:R-:W-:Y:S05]  /*23a40*/  @!P0 BRA `(.L_x_749) ;  /* 0xfffffffc00f08947 */ /* 0x002fea000383ffff */
[----:B------:R-:W-:Y:S05]  /*23a50*/  BRA `(.L_x_879) ;  /* 0xffffffb400a47947 */ /* 0x000fea000383ffff */
.L_x_750:
[----:B------:R-:W-:Y:S01]  /*23a60*/  BSSY B1, `(.L_x_880) ;  /* 0x0000008000017945 */ /* 0x000fe20003800000 */
[----:B------:R-:W-:Y:S01]  /*23a70*/  IMAD.MOV.U32 R13, RZ, RZ, R5 ;  /* 0x000000ffff0d7224 */ /* 0x000fe200078e0005 */
[----:B------:R-:W-:Y:S01]  /*23a80*/  MOV R15, 0xffffffff ;  /* 0xffffffff000f7802 */ /* 0x000fe20000000f00 */
[----:B------:R-:W-:Y:S02]  /*23a90*/  IMAD.MOV.U32 R12, RZ, RZ, RZ ;  /* 0x000000ffff0c7224 */ /* 0x000fe400078e00ff */
[----:B------:R-:W-:-:S07]  /*23aa0*/  IMAD.MOV.U32 R11, RZ, RZ, 0x181f ;  /* 0x0000181fff0b7424 */ /* 0x000fce00078e00ff */
[----:B------:R-:W-:Y:S05]  /*23ab0*/  WARPSYNC.COLLECTIVE R15, `(.L_x_881) ;  /* 0x000000000f087348 */ /* 0x000fea0003c00000 */
[----:B------:R0:W1:Y:S02]  /*23ac0*/  SHFL.IDX P6, R14, R13, R12, R11 ;  /* 0x0000000c0d0e7389 */ /* 0x00006400000c000b */
[----:B01----:R-:W-:Y:S01]  /*23ad0*/  ENDCOLLECTIVE ;  /* 0x000000000000791b */ /* 0x003fe20003800000 */
.L_x_881:
[----:B------:R-:W-:Y:S05]  /*23ae0*/  BSYNC B1 ;  /* 0x0000000000017941 */ /* 0x000fea0003800000 */
.L_x_880:
[----:B------:R-:W0:Y:S01]  /*23af0*/  S2R R34, SR_TID.X ;  /* 0x0000000000227919 */ /* 0x000e220000002100 */
[----:B------:R-:W-:Y:S02]  /*23b00*/  IMAD.MOV.U32 R13, RZ, RZ, R9 ;  /* 0x000000ffff0d7224 */ /* 0x000fe400078e0009 */
[----:B------:R-:W-:Y:S02]  /*23b10*/  IMAD.MOV.U32 R12, RZ, RZ, RZ ;  /* 0x000000ffff0c7224 */ /* 0x000fe400078e00ff */
[----:B------:R-:W-:Y:S02]  /*23b20*/  IMAD.MOV.U32 R11, RZ, RZ, 0x181f ;  /* 0x0000181fff0b7424 */ /* 0x000fe400078e00ff */
[----:B------:R-:W-:Y:S02]  /*23b30*/  IMAD.MOV.U32 R15, RZ, RZ, -0x1 ;  /* 0xffffffffff0f7424 */ /* 0x000fe400078e00ff */
[----:B------:R-:W-:Y:S02]  /*23b40*/  IMAD.MOV.U32 R3, RZ, RZ, R14 ;  /* 0x000000ffff037224 */ /* 0x000fe400078e000e */
[----:B------:R-:W-:-:S07]  /*23b50*/  IMAD R4, R4, 0x2, R22 ;  /* 0x0000000204047824 */ /* 0x000fce00078e0216 */
[----:B0-----:R-:W-:Y:S05]  /*23b60*/  WARPSYNC.COLLECTIVE R15, `(.L_x_882) ;  /* 0x000000000f087348 */ /* 0x001fea0003c00000 */
[----:B------:R1:W2:Y:S02]  /*23b70*/  SHFL.IDX P6, R14, R13, R12, R11 ;  /* 0x0000000c0d0e7389 */ /* 0x0002a400000c000b */
[----:B012---:R-:W-:Y:S01]  /*23b80*/  ENDCOLLECTIVE ;  /* 0x000000000000791b */ /* 0x007fe20003800000 */
.L_x_882:
[----:B------:R-:W-:Y:S01]  /*23b90*/  IMAD.MOV.U32 R13, RZ, RZ, R5 ;  /* 0x000000ffff0d7224 */ /* 0x000fe200078e0005 */
[----:B------:R-:W-:Y:S01]  /*23ba0*/  MOV R12, 0x1 ;  /* 0x00000001000c7802 */ /* 0x000fe20000000f00 */
[----:B------:R-:W-:Y:S02]  /*23bb0*/  IMAD.SHL.U32 R34, R34, 0x8, RZ ;  /* 0x0000000822227824 */ /* 0x000fe400078e00ff */
[----:B------:R-:W-:-:S03]  /*23bc0*/  IMAD.MOV.U32 R2, RZ, RZ, R14 ;  /* 0x000000ffff027224 */ /* 0x000fc600078e000e */
[----:B------:R-:W-:-:S07]  /*23bd0*/  LOP3.LUT R34, R34, 0x38, RZ, 0xc0, !PT ;  /* 0x0000003822227812 */ /* 0x000fce00078ec0ff */
[----:B------:R-:W-:Y:S05]  /*23be0*/  WARPSYNC.COLLECTIVE R15, `(.L_x_883) ;  /* 0x000000000f087348 */ /* 0x000fea0003c00000 */
[----:B------:R0:W1:Y:S02]  /*23bf0*/  SHFL.IDX P6, R14, R13, R12, R11 ;  /* 0x0000000c0d0e7389 */ /* 0x00006400000c000b */
[----:B01----:R-:W-:Y:S01]  /*23c00*/  ENDCOLLECTIVE ;  /* 0x000000000000791b */ /* 0x003fe20003800000 */
.L_x_883:
[----:B------:R-:W-:-:S05]  /*23c10*/  IMAD.SHL.U32 R0, R34, 0x2, RZ ;  /* 0x0000000222007824 */ /* 0x000fca00078e00ff */
[----:B------:R-:W-:-:S05]  /*23c20*/  IADD3 R2, P0, R2, R0, RZ ;  /* 0x0000000002027210 */ /* 0x000fca0007f1e0ff */
[----:B------:R-:W-:Y:S02]  /*23c30*/  IMAD.X R3, RZ, RZ, R3, P0 ;  /* 0x000000ffff037224 */ /* 0x000fe400000e0603 */
[----:B------:R-:W-:-:S03]  /*23c40*/  IMAD.MOV.U32 R13, RZ, RZ, R9 ;  /* 0x000000ffff0d7224 */ /* 0x000fc600078e0009 */
        /* <DEDUP_REMOVED lines=10> */
.L_x_884:
[----:B------:R-:W-:Y:S02]  /*23cf0*/  IMAD.MOV.U32 R13, RZ, RZ, R5 ;  /* 0x000000ffff0d7224 */ /* 0x000fe400078e0005 */
[----:B------:R-:W-:Y:S02]  /*23d00*/  IMAD.MOV.U32 R12, RZ, RZ, 0x2 ;  /* 0x00000002ff0c7424 */ /* 0x000fe400078e00ff */
[----:B------:R-:W-:-:S07]  /*23d10*/  IMAD.MOV.U32 R2, RZ, RZ, R14 ;  /* 0x000000ffff027224 */ /* 0x000fce00078e000e */
[----:B------:R-:W-:Y:S05]  /*23d20*/  WARPSYNC.COLLECTIVE R15, `(.L_x_885) ;  /* 0x000000000f087348 */ /* 0x000fea0003c00000 */
[----:B------:R0:W1:Y:S02]  /*23d30*/  SHFL.IDX P6, R14, R13, R12, R11 ;  /* 0x0000000c0d0e7389 */ /* 0x00006400000c000b */
[----:B01----:R-:W-:Y:S01]  /*23d40*/  ENDCOLLECTIVE ;  /* 0x000000000000791b */ /* 0x003fe20003800000 */
.L_x_885:
        /* <DEDUP_REMOVED lines=13> */
.L_x_886:
[----:B------:R-:W-:Y:S01]  /*23e20*/  IMAD.MOV.U32 R13, RZ, RZ, R5 ;  /* 0x000000ffff0d7224 */ /* 0x000fe200078e0005 */
[----:B------:R-:W-:Y:S01]  /*23e30*/  MOV R12, 0x3 ;  /* 0x00000003000c7802 */ /* 0x000fe20000000f00 */
[----:B------:R-:W-:-:S07]  /*23e40*/  IMAD.MOV.U32 R2, RZ, RZ, R14 ;  /* 0x000000ffff027224 */ /* 0x000fce00078e000e */
[----:B------:R-:W-:Y:S05]  /*23e50*/  WARPSYNC.COLLECTIVE R15, `(.L_x_887) ;  /* 0x000000000f087348 */ /* 0x000fea0003c00000 */
[----:B------:R0:W1:Y:S02]  /*23e60*/  SHFL.IDX P6, R14, R13, R12, R11 ;  /* 0x0000000c0d0e7389 */ /* 0x00006400000c000b */
[----:B01----:R-:W-:Y:S01]  /*23e70*/  ENDCOLLECTIVE ;  /* 0x000000000000791b */ /* 0x003fe20003800000 */
.L_x_887:
        /* <DEDUP_REMOVED lines=13> */
.L_x_888:
[----:B------:R-:W-:Y:S02]  /*23f50*/  IMAD.MOV.U32 R13, RZ, RZ, R5 ;  /* 0x000000ffff0d7224 */ /* 0x000fe400078e0005 */
[----:B------:R-:W-:Y:S02]  /*23f60*/  IMAD.MOV.U32 R12, RZ, RZ, 0x4 ;  /* 0x00000004ff0c7424 */ /* 0x000fe400078e00ff */
[----:B------:R-:W-:-:S07]  /*23f70*/  IMAD.MOV.U32 R2, RZ, RZ, R14 ;  /* 0x000000ffff027224 */ /* 0x000fce00078e000e */
[----:B------:R-:W-:Y:S05]  /*23f80*/  WARPSYNC.COLLECTIVE R15, `(.L_x_889) ;  /* 0x000000000f087348 */ /* 0x000fea0003c00000 */
[----:B------:R0:W1:Y:S02]  /*23f90*/  SHFL.IDX P6, R14, R13, R12, R11 ;  /* 0x0000000c0d0e7389 */ /* 0x00006400000c000b */
[----:B01----:R-:W-:Y:S01]  /*23fa0*/  ENDCOLLECTIVE ;  /* 0x000000000000791b */ /* 0x003fe20003800000 */
.L_x_889:
        /* <DEDUP_REMOVED lines=13> */
.L_x_890:
[----:B------:R-:W-:Y:S01]  /*24080*/  IMAD.MOV.U32 R13, RZ, RZ, R5 ;  /* 0x000000ffff0d7224 */ /* 0x000fe200078e0005 */
[----:B------:R-:W-:Y:S01]  /*24090*/  MOV R12, 0x5 ;  /* 0x00000005000c7802 */ /* 0x000fe20000000f00 */
[----:B------:R-:W-:-:S07]  /*240a0*/  IMAD.MOV.U32 R2, RZ, RZ, R14 ;  /* 0x000000ffff027224 */ /* 0x000fce00078e000e */
[----:B------:R-:W-:Y:S05]  /*240b0*/  WARPSYNC.COLLECTIVE R15, `(.L_x_891) ;  /* 0x000000000f087348 */ /* 0x000fea0003c00000 */
[----:B------:R0:W1:Y:S02]  /*240c0*/  SHFL.IDX P6, R14, R13, R12, R11 ;  /* 0x0000000c0d0e7389 */ /* 0x00006400000c000b */
[----:B01----:R-:W-:Y:S01]  /*240d0*/  ENDCOLLECTIVE ;  /* 0x000000000000791b */ /* 0x003fe20003800000 */
.L_x_891:
        /* <DEDUP_REMOVED lines=13> */
.L_x_892:
[----:B------:R-:W-:Y:S01]  /*241b0*/  IMAD.MOV.U32 R2, RZ, RZ, R14 ;  /* 0x000000ffff027224 */ /* 0x000fe200078e000e */
[----:B------:R-:W-:Y:S06]  /*241c0*/  BRA `(.L_x_893) ;  /* 0xffffffb000d87947 */ /* 0x000fec000383ffff */
.L_x_755:
[----:B0-----:R0:W2:Y:S02]  /*241d0*/  SYNCS.PHASECHK.TRANS64.TRYWAIT P0, [R5+URZ+0x2a860], R2 ;  /* 0x02a86002050075a7 */ /* 0x0010a4000800017f */
[----:B--2---:R-:W-:Y:S05]  /*241e0*/  @!P0 NANOSLEEP.SYNCS 0x989680 ;  /* 0x009896800000895d */ /* 0x004fea0003900000 */
[----:B------:R-:W2:Y:S02]  /*241f0*/  @!P0 SYNCS.PHASECHK.TRANS64 P0, [R5+URZ+0x2a860], R2 ;  /* 0x02a86002050085a7 */ /* 0x000ea4000800007f */
[----:B--2---:R-:W-:Y:S05]  /*24200*/  @!P0 BRA `(.L_x_755) ;  /* 0xfffffffc00f08947 */ /* 0x004fea000383ffff */
[----:B------:R-:W-:Y:S05]  /*24210*/  BRA `(.L_x_894) ;  /* 0xffffffb400387947 */ /* 0x000fea000383ffff */
.L_x_756:
        /* <DEDUP_REMOVED lines=8> */
.L_x_896:
[----:B------:R-:W-:Y:S05]  /*242a0*/  BSYNC B1 ;  /* 0x0000000000017941 */ /* 0x000fea0003800000 */
.L_x_895:
[----:B------:R-:W-:Y:S01]  /*242b0*/  IMAD.MOV.U32 R13, RZ, RZ, R23 ;  /* 0x000000ffff0d7224 */ /* 0x000fe200078e0017 */
[----:B------:R-:W-:Y:S01]  /*242c0*/  MOV R15, 0xffffffff ;  /* 0xffffffff000f7802 */ /* 0x000fe20000000f00 */
[----:B------:R-:W-:Y:S02]  /*242d0*/  IMAD.MOV.U32 R12, RZ, RZ, RZ ;  /* 0x000000ffff0c7224 */ /* 0x000fe400078e00ff */
[----:B------:R-:W-:Y:S02]  /*242e0*/  IMAD.MOV.U32 R11, RZ, RZ, 0x181f ;  /* 0x0000181fff0b7424 */ /* 0x000fe400078e00ff */
[----:B------:R-:W-:Y:S02]  /*242f0*/  IMAD.MOV.U32 R3, RZ, RZ, R14 ;  /* 0x000000ffff037224 */ /* 0x000fe400078e000e */
[----:B------:R-:W-:-:S07]  /*24300*/  IMAD R4, R4, 0x2, R22 ;  /* 0x0000000204047824 */ /* 0x000fce00078e0216 */
[----:B------:R-:W-:Y:S05]  /*24310*/  WARPSYNC.COLLECTIVE R15, `(.L_x_897) ;  /* 0x000000000f087348 */ /* 0x000fea0003c00000 */
[----:B------:R0:W1:Y:S02]  /*24320*/  SHFL.IDX P6, R14, R13, R12, R11 ;  /* 0x0000000c0d0e7389 */ /* 0x00006400000c000b */
[----:B01----:R-:W-:Y:S01]  /*24330*/  ENDCOLLECTIVE ;  /* 0x000000000000791b */ /* 0x003fe20003800000 */
.L_x_897:
[----:B------:R-:W-:Y:S02]  /*24340*/  IMAD.MOV.U32 R13, RZ, RZ, R24 ;  /* 0x000000ffff0d7224 */ /* 0x000fe400078e0018 */
[----:B------:R-:W-:Y:S02]  /*24350*/  IMAD.MOV.U32 R12, RZ, RZ, 0x1 ;  /* 0x00000001ff0c7424 */ /* 0x000fe400078e00ff */
[----:B------:R-:W-:-:S07]  /*24360*/  IMAD.MOV.U32 R2, RZ, RZ, R14 ;  /* 0x000000ffff027224 */ /* 0x000fce00078e000e */
[----:B------:R-:W-:Y:S05]  /*24370*/  WARPSYNC.COLLECTIVE R15, `(.L_x_898) ;  /* 0x000000000f087348 */ /* 0x000fea0003c00000 */
[----:B------:R0:W1:Y:S02]  /*24380*/  SHFL.IDX P6, R14, R13, R12, R11 ;  /* 0x0000000c0d0e7389 */ /* 0x00006400000c000b */
[----:B01----:R-:W-:Y:S01]  /*24390*/  ENDCOLLECTIVE ;  /* 0x000000000000791b */ /* 0x003fe20003800000 */
.L_x_898:
        /* <DEDUP_REMOVED lines=15> */
.L_x_899:
[----:B------:R-:W-:Y:S02]  /*24490*/  IMAD.MOV.U32 R13, RZ, RZ, R24 ;  /* 0x000000ffff0d7224 */ /* 0x000fe400078e0018 */
[----:B------:R-:W-:Y:S02]  /*244a0*/  IMAD.MOV.U32 R12, RZ, RZ, 0x2 ;  /* 0x00000002ff0c7424 */ /* 0x000fe400078e00ff */
[----:B------:R-:W-:-:S07]  /*244b0*/  IMAD.MOV.U32 R2, RZ, RZ, R14 ;  /* 0x000000ffff027224 */ /* 0x000fce00078e000e */
[----:B------:R-:W-:Y:S05]  /*244c0*/  WARPSYNC.COLLECTIVE R15, `(.L_x_900) ;  /* 0x000000000f087348 */ /* 0x000fea0003c00000 */
[----:B------:R0:W1:Y:S02]  /*244d0*/  SHFL.IDX P6, R14, R13, R12, R11 ;  /* 0x0000000c0d0e7389 */ /* 0x00006400000c000b */
[----:B01----:R-:W-:Y:S01]  /*244e0*/  ENDCOLLECTIVE ;  /* 0x000000000000791b */ /* 0x003fe20003800000 */
.L_x_900:
[----:B------:R-:W-:-:S05]  /*244f0*/  IADD3 R2, P2, R2, R0, RZ ;  /* 0x0000000002027210 */ /* 0x000fca0007f5e0ff */
[----:B------:R-:W-:Y:S01]  /*24500*/  IMAD.X R3, RZ, RZ, R3, P2 ;  /* 0x000000ffff037224 */ /* 0x000fe200010e0603 */
        /* <DEDUP_REMOVED lines=8> */
[----:B0-----:R-:W-:-:S07]  /*24590*/  MOV R3, R14 ;  /* 0x0000000e00037202 */ /* 0x001fce0000000f00 */
[----:B------:R-:W-:Y:S05]  /*245a0*/  WARPSYNC.COLLECTIVE R15, `(.L_x_901) ;  /* 0x000000000f087348 */ /* 0x000fea0003c00000 */
[----:B------:R0:W1:Y:S02]  /*245b0*/  SHFL.IDX P6, R14, R13, R12, R11 ;  /* 0x0000000c0d0e7389 */ /* 0x00006400000c000b */
[----:B01----:R-:W-:Y:S01]  /*245c0*/  ENDCOLLECTIVE ;  /* 0x000000000000791b */ /* 0x003fe20003800000 */
.L_x_901:
[----:B------:R-:W-:Y:S02]  /*245d0*/  IMAD.MOV.U32 R13, RZ, RZ, R24 ;  /* 0x000000ffff0d7224 */ /* 0x000fe400078e0018 */
[----:B------:R-:W-:Y:S02]  /*245e0*/  IMAD.MOV.U32 R12, RZ, RZ, 0x3 ;  /* 0x00000003ff0c7424 */ /* 0x000fe400078e00ff */
[----:B------:R-:W-:-:S07]  /*245f0*/  IMAD.MOV.U32 R2, RZ, RZ, R14 ;  /* 0x000000ffff027224 */ /* 0x000fce00078e000e */
[----:B------:R-:W-:Y:S05]  /*24600*/  WARPSYNC.COLLECTIVE R15, `(.L_x_902) ;  /* 0x000000000f087348 */ /* 0x000fea0003c00000 */
[----:B------:R0:W1:Y:S02]  /*24610*/  SHFL.IDX P6, R14, R13, R12, R11 ;  /* 0x0000000c0d0e7389 */ /* 0x00006400000c000b */
[----:B01----:R-:W-:Y:S01]  /*24620*/  ENDCOLLECTIVE ;  /* 0x000000000000791b */ /* 0x003fe20003800000 */
.L_x_902:
        /* <DEDUP_REMOVED lines=14> */
.L_x_903:
[----:B------:R-:W-:Y:S02]  /*24710*/  IMAD.MOV.U32 R13, RZ, RZ, R24 ;  /* 0x000000ffff0d7224 */ /* 0x000fe400078e0018 */
[----:B------:R-:W-:Y:S02]  /*24720*/  IMAD.MOV.U32 R12, RZ, RZ, 0x4 ;  /* 0x00000004ff0c7424 */ /* 0x000fe400078e00ff */
[----:B------:R-:W-:-:S07]  /*24730*/  IMAD.MOV.U32 R2, RZ, RZ, R14 ;  /* 0x000000ffff027224 */ /* 0x000fce00078e000e */
[----:B------:R-:W-:Y:S05]  /*24740*/  WARPSYNC.COLLECTIVE R15, `(.L_x_904) ;  /* 0x000000000f087348 */ /* 0x000fea0003c00000 */
[----:B------:R0:W1:Y:S02]  /*24750*/  SHFL.IDX P6, R14, R13, R12, R11 ;  /* 0x0000000c0d0e7389 */ /* 0x00006400000c000b */
[----:B01----:R-:W-:Y:S01]  /*24760*/  ENDCOLLECTIVE ;  /* 0x000000000000791b */ /* 0x003fe20003800000 */
.L_x_904:
        /* <DEDUP_REMOVED lines=14> */
.L_x_905:
[----:B------:R-:W-:Y:S02]  /*24850*/  IMAD.MOV.U32 R13, RZ, RZ, R24 ;  /* 0x000000ffff0d7224 */ /* 0x000fe400078e0018 */
[----:B------:R-:W-:Y:S02]  /*24860*/  IMAD.MOV.U32 R12, RZ, RZ, 0x5 ;  /* 0x00000005ff0c7424 */ /* 0x000fe400078e00ff */
[----:B------:R-:W-:-:S07]  /*24870*/  IMAD.MOV.U32 R2, RZ, RZ, R14 ;  /* 0x000000ffff027224 */ /* 0x000fce00078e000e */
[----:B------:R-:W-:Y:S05]  /*24880*/  WARPSYNC.COLLECTIVE R15, `(.L_x_906) ;  /* 0x000000000f087348 */ /* 0x000fea0003c00000 */
[----:B------:R0:W1:Y:S02]  /*24890*/  SHFL.IDX P6, R14, R13, R12, R11 ;  /* 0x0000000c0d0e7389 */ /* 0x00006400000c000b */
[----:B01----:R-:W-:Y:S01]  /*248a0*/  ENDCOLLECTIVE ;  /* 0x000000000000791b */ /* 0x003fe20003800000 */
.L_x_906:
[----:B------:R-:W-:-:S05]  /*248b0*/  IADD3 R2, P2, R2, R0, RZ ;  /* 0x0000000002027210 */ /* 0x000fca0007f5e0ff */
[----:B------:R-:W-:Y:S01]  /*248c0*/  IMAD.X R3, RZ, RZ, R3, P2 ;  /* 0x000000ffff037224 */ /* 0x000fe200010e0603 */
        /* <DEDUP_REMOVED lines=11> */
.L_x_907:
[----:B------:R-:W-:Y:S01]  /*24980*/  @!PT LDS RZ, [RZ] ;  /* 0x00000000fffff984 */ /* 0x000fe20000000800 */
[----:B------:R-:W-:Y:S01]  /*24990*/  @!PT LDS RZ, [RZ] ;  /* 0x00000000fffff984 */ /* 0x000fe20000000800 */
[----:B------:R-:W-:Y:S01]  /*249a0*/  @!PT LDS RZ, [RZ] ;  /* 0x00000000fffff984 */ /* 0x000fe20000000800 */
[----:B------:R0:W-:Y:S02]  /*249b0*/  LDGSTS.E.BYPASS.LTC128B.128 [R4+0x5400], desc[UR56][R2.64+0x80], !P2 ;  /* 0x0540008002047fae */ /* 0x0001e4000d101d78 */
[----:B0-----:R-:W-:Y:S01]  /*249c0*/  IMAD.MOV.U32 R2, RZ, RZ, R14 ;  /* 0x000000ffff027224 */ /* 0x001fe200078e000e */
[----:B------:R-:W-:Y:S06]  /*249d0*/  BRA `(.L_x_908) ;  /* 0xffffffb000247947 */ /* 0x000fec000383ffff */
.L_x_764:
[----:B0-----:R0:W1:Y:S02]  /*249e0*/  SYNCS.PHASECHK.TRANS64.TRYWAIT P0, [R0+URZ+0x2a860], R3 ;  /* 0x02a86003000075a7 */ /* 0x001064000800017f */
[----:B-1----:R-:W-:Y:S05]  /*249f0*/  @!P0 NANOSLEEP.SYNCS 0x989680 ;  /* 0x009896800000895d */ /* 0x002fea0003900000 */
[----:B------:R-:W1:Y:S02]  /*24a00*/  @!P0 SYNCS.PHASECHK.TRANS64 P0, [R0+URZ+0x2a860], R3 ;  /* 0x02a86003000085a7 */ /* 0x000e64000800007f */
[----:B-1----:R-:W-:Y:S05]  /*24a10*/  @!P0 BRA `(.L_x_764) ;  /* 0xfffffffc00f08947 */ /* 0x002fea000383ffff */
[----:B------:R-:W-:Y:S05]  /*24a20*/  BRA `(.L_x_909) ;  /* 0xffffffb4003c7947 */ /* 0x000fea000383ffff */
.L_x_765:
[----:B------:R-:W-:Y:S01]  /*24a30*/  BSSY B0, `(.L_x_910) ;  /* 0x0000008000007945 */ /* 0x000fe20003800000 */
[----:B------:R-:W-:Y:S01]  /*24a40*/  IMAD.MOV.U32 R13, RZ, RZ, R24 ;  /* 0x000000ffff0d7224 */ /* 0x000fe200078e0018 */
[----:B------:R-:W-:Y:S01]  /*24a50*/  MOV R15, 0xffffffff ;  /* 0xffffffff000f7802 */ /* 0x000fe20000000f00 */
[----:B------:R-:W-:Y:S02]  /*24a60*/  IMAD.MOV.U32 R12, RZ, RZ, RZ ;  /* 0x000000ffff0c7224 */ /* 0x000fe400078e00ff */
[----:B------:R-:W-:-:S07]  /*24a70*/  IMAD.MOV.U32 R11, RZ, RZ, 0x181f ;  /* 0x0000181fff0b7424 */ /* 0x000fce00078e00ff */
[----:B0-----:R-:W-:Y:S05]  /*24a80*/  WARPSYNC.COLLECTIVE R15, `(.L_x_911) ;  /* 0x000000000f087348 */ /* 0x001fea0003c00000 */
[----:B------:R1:W2:Y:S02]  /*24a90*/  SHFL.IDX P6, R14, R13, R12, R11 ;  /* 0x0000000c0d0e7389 */ /* 0x0002a400000c000b */
[----:B012---:R-:W-:Y:S01]  /*24aa0*/  ENDCOLLECTIVE ;  /* 0x000000000000791b */ /* 0x007fe20003800000 */
.L_x_911:
[----:B------:R-:W-:Y:S05]  /*24ab0*/  BSYNC B0 ;  /* 0x0000000000007941 */ /* 0x000fea0003800000 */
.L_x_910:
[----:B------:R-:W0:Y:S01]  /*24ac0*/  S2R R5, SR_TID.X ;  /* 0x0000000000057919 */ /* 0x000e220000002100 */
[----:B------:R-:W-:Y:S01]  /*24ad0*/  IMAD.MOV.U32 R13, RZ, RZ, R23 ;  /* 0x000000ffff0d7224 */ /* 0x000fe200078e0017 */
[C---:B------:R-:W-:Y:S01]  /*24ae0*/  LOP3.LUT R2, R29.reuse, 0x1, RZ, 0xc0, !PT ;  /* 0x000000011d027812 */ /* 0x040fe200078ec0ff */
[----:B------:R-:W-:Y:S01]  /*24af0*/  IMAD.MOV.U32 R12, RZ, RZ, RZ ;  /* 0x000000ffff0c7224 */ /* 0x000fe200078e00ff */
[----:B------:R-:W-:Y:S01]  /*24b00*/  LOP3.LUT P0, RZ, R29, 0x2, RZ, 0xc0, !PT ;  /* 0x000000021dff7812 */ /* 0x000fe2000780c0ff */
[----:B------:R-:W-:Y:S01]  /*24b10*/  IMAD.MOV.U32 R11, RZ, RZ, 0x181f ;  /* 0x0000181fff0b7424 */ /* 0x000fe200078e00ff */
[----:B------:R-:W-:Y:S01]  /*24b20*/  ISETP.NE.U32.AND P1, PT, R2, 0x1, PT ;  /* 0x000000010200780c */ /* 0x000fe20003f25070 */
[----:B------:R-:W-:Y:S01]  /*24b30*/  IMAD.MOV.U32 R15, RZ, RZ, -0x1 ;  /* 0xffffffffff0f7424 */ /* 0x000fe200078e00ff */
[C---:B------:R-:W-:Y:S01]  /*24b40*/  ISETP.LT.OR P4, PT, R6.reuse, 0x1, !P0 ;  /* 0x000000010600780c */ /* 0x040fe20004781670 */
[----:B------:R-:W-:Y:S01]  /*24b50*/  IMAD.MOV.U32 R3, RZ, RZ, R14 ;  /* 0x000000ffff037224 */ /* 0x000fe200078e000e */
[----:B------:R-:W-:Y:S01]  /*24b60*/  ISETP.LT.OR P3, PT, R6, 0x1, P1 ;  /* 0x000000010600780c */ /* 0x000fe20000f61670 */
[----:B------:R-:W-:-:S12]  /*24b70*/  IMAD R4, R4, 0x2, R22 ;  /* 0x0000000204047824 */ /* 0x000fd800078e0216 */
[----:B0-----:R-:W-:Y:S05]  /*24b80*/  WARPSYNC.COLLECTIVE R15, `(.L_x_912) ;  /* 0x000000000f087348 */ /* 0x001fea0003c00000 */
[----:B------:R1:W2:Y:S02]  /*24b90*/  SHFL.IDX P6, R14, R13, R12, R11 ;  /* 0x0000000c0d0e7389 */ /* 0x0002a400000c000b */
[----:B012---:R-:W-:Y:S01]  /*24ba0*/  ENDCOLLECTIVE ;  /* 0x000000000000791b */ /* 0x007fe20003800000 */
.L_x_912:
[----:B------:R-:W-:Y:S02]  /*24bb0*/  IMAD.MOV.U32 R13, RZ, RZ, R24 ;  /* 0x000000ffff0d7224 */ /* 0x000fe400078e0018 */
[----:B------:R-:W-:Y:S02]  /*24bc0*/  IMAD.MOV.U32 R12, RZ, RZ, 0x1 ;  /* 0x00000001ff0c7424 */ /* 0x000fe400078e00ff */
[----:B------:R-:W-:-:S05]  /*24bd0*/  IMAD.SHL.U32 R5, R5, 0x8, RZ ;  /* 0x0000000805057824 */ /* 0x000fca00078e00ff */
[----:B------:R-:W-:-:S05]  /*24be0*/  LOP3.LUT R5, R5, 0x38, RZ, 0xc0, !PT ;  /* 0x0000003805057812 */ /* 0x000fca00078ec0ff */
[----:B------:R-:W-:-:S05]  /*24bf0*/  IMAD.SHL.U32 R5, R5, 0x2, RZ ;  /* 0x0000000205057824 */ /* 0x000fca00078e00ff */
[----:B------:R-:W-:-:S13]  /*24c00*/  IADD3 R2, P2, R14, R5, RZ ;  /* 0x000000050e027210 */ /* 0x000fda0007f5e0ff */
[----:B------:R-:W-:Y:S05]  /*24c10*/  WARPSYNC.COLLECTIVE R15, `(.L_x_913) ;  /* 0x000000000f087348 */ /* 0x000fea0003c00000 */
[----:B------:R0:W1:Y:S02]  /*24c20*/  SHFL.IDX P6, R14, R13, R12, R11 ;  /* 0x0000000c0d0e7389 */ /* 0x00006400000c000b */
[----:B01----:R-:W-:Y:S01]  /*24c30*/  ENDCOLLECTIVE ;  /* 0x000000000000791b */ /* 0x003fe20003800000 */
.L_x_913:
        /* <DEDUP_REMOVED lines=13> */
.L_x_914:
[----:B------:R-:W-:Y:S02]  /*24d10*/  IMAD.MOV.U32 R13, RZ, RZ, R24 ;  /* 0x000000ffff0d7224 */ /* 0x000fe400078e0018 */
[----:B------:R-:W-:Y:S01]  /*24d20*/  IMAD.MOV.U32 R12, RZ, RZ, 0x2 ;  /* 0x00000002ff0c7424 */ /* 0x000fe200078e00ff */
[----:B------:R-:W-:-:S13]  /*24d30*/  IADD3 R2, P2, R14, R5, RZ ;  /* 0x000000050e027210 */ /* 0x000fda0007f5e0ff */
[----:B------:R-:W-:Y:S05]  /*24d40*/  WARPSYNC.COLLECTIVE R15, `(.L_x_915) ;  /* 0x000000000f087348 */ /* 0x000fea0003c00000 */
[----:B------:R0:W1:Y:S02]  /*24d50*/  SHFL.IDX P6, R14, R13, R12, R11 ;  /* 0x0000000c0d0e7389 */ /* 0x00006400000c000b */
[----:B01----:R-:W-:Y:S01]  /*24d60*/  ENDCOLLECTIVE ;  /* 0x000000000000791b */ /* 0x003fe20003800000 */
.L_x_915:
        /* <DEDUP_REMOVED lines=13> */
.L_x_916:
[----:B------:R-:W-:Y:S02]  /*24e40*/  IMAD.MOV.U32 R13, RZ, RZ, R24 ;  /* 0x000000ffff0d7224 */ /* 0x000fe400078e0018 */
[----:B------:R-:W-:Y:S02]  /*24e50*/  IMAD.MOV.U32 R12, RZ, RZ, 0x3 ;  /* 0x00000003ff0c7424 */ /* 0x000fe400078e00ff */
[----:B------:R-:W-:-:S07]  /*24e60*/  IMAD.MOV.U32 R10, RZ, RZ, R14 ;  /* 0x000000ffff0a7224 */ /* 0x000fce00078e000e */
[----:B------:R-:W-:Y:S05]  /*24e70*/  WARPSYNC.COLLECTIVE R15, `(.L_x_917) ;  /* 0x000000000f087348 */ /* 0x000fea0003c00000 */
[----:B------:R0:W1:Y:S02]  /*24e80*/  SHFL.IDX P6, R14, R13, R12, R11 ;  /* 0x0000000c0d0e7389 */ /* 0x00006400000c000b */
[----:B01----:R-:W-:Y:S01]  /*24e90*/  ENDCOLLECTIVE ;  /* 0x000000000000791b */ /* 0x003fe20003800000 */
.L_x_917:
[----:B------:R-:W-:-:S05]  /*24ea0*/  IADD3 R2, P2, R10, R5, RZ ;  /* 0x000000050a027210 */ /* 0x000fca0007f5e0ff */
[----:B------:R-:W-:-:S05]  /*24eb0*/  IMAD.X R3, RZ, RZ, R7, P2 ;  /* 0x000000ffff037224 */ /* 0x000fca00010e0607 */
[----:B------:R-:W-:Y:S01]  /*24ec0*/  @!PT LDS RZ, [RZ] ;  /* 0x00000000fffff984 */ /* 0x000fe20000000800 */
[----:B------:R-:W-:Y:S01]  /*24ed0*/  @!PT LDS RZ, [RZ] ;  /* 0x00000000fffff984 */ /* 0x000fe20000000800 */
[----:B------:R-:W-:Y:S01]  /*24ee0*/  @!PT LDS RZ, [RZ] ;  /* 0x00000000fffff984 */ /* 0x000fe20000000800 */
[----:B------:R0:W-:Y:S01]  /*24ef0*/  LDGSTS.E.BYPASS.LTC128B.128 [R4+0x1400], desc[UR56][R2.64], !P3 ;  /* 0x0140000002047fae */ /* 0x0001e2000d901d78 */
[----:B------:R-:W-:Y:S02]  /*24f00*/  MOV R13, R23 ;  /* 0x00000017000d7202 */ /* 0x000fe40000000f00 */
[C---:B------:R-:W-:Y:S01]  /*24f10*/  ISETP.LT.OR P3, PT, R6.reuse, 0x31, P1 ;  /* 0x000000310600780c */ /* 0x040fe20000f61670 */
[----:B------:R0:W-:Y:S01]  /*24f20*/  LDGSTS.E.BYPASS.LTC128B.128 [R4+0x4400], desc[UR56][R2.64+0x80], !P4 ;  /* 0x0440008002047fae */ /* 0x0001e2000e101d78 */
[----:B------:R-:W-:Y:S01]  /*24f30*/  ISETP.LT.OR P4, PT, R6, 0x31, !P0 ;  /* 0x000000310600780c */ /* 0x000fe20004781670 */
[----:B------:R-:W-:-:S12]  /*24f40*/  IMAD.MOV.U32 R8, RZ, RZ, R14 ;  /* 0x000000ffff087224 */ /* 0x000fd800078e000e */
[----:B0-----:R-:W-:Y:S05]  /*24f50*/  WARPSYNC.COLLECTIVE R15, `(.L_x_918) ;  /* 0x000000000f087348 */ /* 0x001fea0003c00000 */
[----:B------:R1:W2:Y:S02]  /*24f60*/  SHFL.IDX P6, R14, R13, R12, R11 ;  /* 0x0000000c0d0e7389 */ /* 0x0002a400000c000b */
[----:B012---:R-:W-:Y:S01]  /*24f70*/  ENDCOLLECTIVE ;  /* 0x000000000000791b */ /* 0x007fe20003800000 */
.L_x_918:
[----:B------:R-:W-:Y:S02]  /*24f80*/  IMAD.MOV.U32 R13, RZ, RZ, R24 ;  /* 0x000000ffff0d7224 */ /* 0x000fe400078e0018 */
[----:B------:R-:W-:Y:S01]  /*24f90*/  IMAD.MOV.U32 R12, RZ, RZ, 0x4 ;  /* 0x00000004ff0c7424 */ /* 0x000fe200078e00ff */
[----:B------:R-:W-:-:S13]  /*24fa0*/  IADD3 R2, P2, R14, R5, RZ ;  /* 0x000000050e027210 */ /* 0x000fda0007f5e0ff */
[----:B------:R-:W-:Y:S05]  /*24fb0*/  WARPSYNC.COLLECTIVE R15, `(.L_x_919) ;  /* 0x000000000f087348 */ /* 0x000fea0003c00000 */
[----:B------:R0:W1:Y:S02]  /*24fc0*/  SHFL.IDX P6, R14, R13, R12, R11 ;  /* 0x0000000c0d0e7389 */ /* 0x00006400000c000b */
[----:B01----:R-:W-:Y:S01]  /*24fd0*/  ENDCOLLECTIVE ;  /* 0x000000000000791b */ /* 0x003fe20003800000 */
.L_x_919:
        /* <DEDUP_REMOVED lines=13> */
.L_x_920:
[----:B------:R-:W-:Y:S02]  /*250b0*/  IMAD.MOV.U32 R13, RZ, RZ, R24 ;  /* 0x000000ffff0d7224 */ /* 0x000fe400078e0018 */
[----:B------:R-:W-:Y:S02]  /*250c0*/  IMAD.MOV.U32 R12, RZ, RZ, 0x5 ;  /* 0x00000005ff0c7424 */ /* 0x000fe400078e00ff */
[----:B------:R-:W-:-:S07]  /*250d0*/  IMAD.MOV.U32 R10, RZ, RZ, R14 ;  /* 0x000000ffff0a7224 */ /* 0x000fce00078e000e */
[----:B------:R-:W-:Y:S05]  /*250e0*/  WARPSYNC.COLLECTIVE R15, `(.L_x_921) ;  /* 0x000000000f087348 */ /* 0x000fea0003c00000 */
[----:B------:R0:W1:Y:S02]  /*250f0*/  SHFL.IDX P6, R14, R13, R12, R11 ;  /* 0x0000000c0d0e7389 */ /* 0x00006400000c000b */
[----:B01----:R-:W-:Y:S01]  /*25100*/  ENDCOLLECTIVE ;  /* 0x000000000000791b */ /* 0x003fe20003800000 */
.L_x_921:
        /* <DEDUP_REMOVED lines=8> */
[----:B------:R-:W-:-:S07]  /*25190*/  IMAD.MOV.U32 R24, RZ, RZ, R14 ;  /* 0x000000ffff187224 */ /* 0x000fce00078e000e */
[----:B0-----:R-:W-:Y:S05]  /*251a0*/  WARPSYNC.COLLECTIVE R15, `(.L_x_922) ;  /* 0x000000000f087348 */ /* 0x001fea0003c00000 */
[----:B------:R1:W2:Y:S02]  /*251b0*/  SHFL.IDX P6, R14, R13, R12, R11 ;  /* 0x0000000c0d0e7389 */ /* 0x0002a400000c000b */
[----:B012---:R-:W-:Y:S01]  /*251c0*/  ENDCOLLECTIVE ;  /* 0x000000000000791b */ /* 0x007fe20003800000 */
.L_x_922:
[----:B------:R-:W-:Y:S05]  /*251d0*/  BRA `(.L_x_923) ;  /* 0xffffffb000387947 */ /* 0x000fea000383ffff */
.L_x_770:
[----:B------:R-:W-:Y:S01]  /*251e0*/  BSSY B0, `(.L_x_924) ;  /* 0x0000008000007945 */ /* 0x000fe20003800000 */
[----:B------:R-:W-:Y:S01]  /*251f0*/  MOV R13, R16 ;  /* 0x00000010000d7202 */ /* 0x000fe20000000f00 */
[----:B------:R-:W-:Y:S02]  /*25200*/  IMAD.MOV.U32 R12, RZ, RZ, RZ ;  /* 0x000000ffff0c7224 */ /* 0x000fe400078e00ff */
[----:B------:R-:W-:Y:S02]  /*25210*/  IMAD.MOV.U32 R11, RZ, RZ, 0x1f ;  /* 0x0000001fff0b7424 */ /* 0x000fe400078e00ff */
[----:B------:R-:W-:-:S07]  /*25220*/  IMAD.MOV.U32 R15, RZ, RZ, -0x1 ;  /* 0xffffffffff0f7424 */ /* 0x000fce00078e00ff */
[----:B0-----:R-:W-:Y:S05]  /*25230*/  WARPSYNC.COLLECTIVE R15, `(.L_x_925) ;  /* 0x000000000f087348 */ /* 0x001fea0003c00000 */
[----:B------:R1:W2:Y:S02]  /*25240*/  SHFL.IDX P6, R14, R13, R12, R11 ;  /* 0x0000000c0d0e7389 */ /* 0x0002a400000c000b */
[----:B012---:R-:W-:Y:S01]  /*25250*/  ENDCOLLECTIVE ;  /* 0x000000000000791b */ /* 0x007fe20003800000 */
.L_x_925:
[----:B------:R-:W-:Y:S05]  /*25260*/  BSYNC B0 ;  /* 0x0000000000007941 */ /* 0x000fea0003800000 */
.L_x_924:
[----:B------:R-:W-:Y:S02]  /*25270*/  IMAD.MOV.U32 R13, RZ, RZ, R16 ;  /* 0x000000ffff0d7224 */ /* 0x000fe400078e0010 */
[----:B------:R-:W-:Y:S02]  /*25280*/  IMAD.MOV.U32 R12, RZ, RZ, 0x1 ;  /* 0x00000001ff0c7424 */ /* 0x000fe400078e00ff */
[----:B------:R-:W-:Y:S02]  /*25290*/  IMAD.MOV.U32 R11, RZ, RZ, 0x1f ;  /* 0x0000001fff0b7424 */ /* 0x000fe400078e00ff */
[----:B------:R-:W-:Y:S02]  /*252a0*/  IMAD.MOV.U32 R15, RZ, RZ, -0x1 ;  /* 0xffffffffff0f7424 */ /* 0x000fe400078e00ff */
[----:B------:R-:W-:Y:S02]  /*252b0*/  IMAD.IADD R7, R19, 0x1, R9 ;  /* 0x0000000113077824 */ /* 0x000fe400078e0209 */
[----:B------:R-:W-:-:S07]  /*252c0*/  IMAD.MOV.U32 R0, RZ, RZ, R14 ;  /* 0x000000ffff007224 */ /* 0x000fce00078e000e */
[----:B------:R-:W-:Y:S05]  /*252d0*/  WARPSYNC.COLLECTIVE R15, `(.L_x_926) ;  /* 0x000000000f087348 */ /* 0x000fea0003c00000 */
[----:B------:R0:W1:Y:S02]  /*252e0*/  SHFL.IDX P6, R14, R13, R12, R11 ;  /* 0x0000000c0d0e7389 */ /* 0x00006400000c000b */
[----:B01----:R-:W-:Y:S01]  /*252f0*/  ENDCOLLECTIVE ;  /* 0x000000000000791b */ /* 0x003fe20003800000 */
.L_x_926:
[----:B------:R-:W-:Y:S02]  /*25300*/  ULDC UR4, c[0x0][0xc3c] ;  /* 0x00030f0000047ab9 */ /* 0x000fe40000000800 */
[----:B------:R-:W-:-:S13]  /*25310*/  ISETP.GE.OR P1, PT, R7, UR4, !P0 ;  /* 0x0000000407007c0c */ /* 0x000fda000c726670 */
[----:B------:R-:W0:Y:S08]  /*25320*/  @!P1 LDC.64 R2, c[0x0][0xc80] ;  /* 0x00032000ff029b82 */ /* 0x000e300000000a00 */
[----:B------:R-:W1:Y:S01]  /*25330*/  @!P1 LDC.64 R4, c[0x0][0xc78] ;  /* 0x00031e00ff049b82 */ /* 0x000e620000000a00 */
[----:B------:R-:W-:Y:S02]  /*25340*/  IMAD.MOV.U32 R11, RZ, RZ, RZ ;  /* 0x000000ffff0b7224 */ /* 0x000fe400078e00ff */
[----:B------:R-:W-:-:S02]  /*25350*/  IMAD.MOV.U32 R8, RZ, RZ, R14 ;  /* 0x000000ffff087224 */ /* 0x000fc400078e000e */
[----:B0-----:R-:W-:-:S05]  /*25360*/  @!P1 IMAD.WIDE R2, R7, 0x4, R2 ;  /* 0x0000000407029825 */ /* 0x001fca00078e0202 */
[----:B------:R1:W2:Y:S02]  /*25370*/  @!P1 LDG.E R6, desc[UR56][R2.64] ;  /* 0x0000003802069981 */ /* 0x0002a4000c1e1900 */
[----:B-1----:R-:W-:-:S05]  /*25380*/  @!P1 IMAD.WIDE R2, R7, 0x4, R4 ;  /* 0x0000000407029825 */ /* 0x002fca00078e0204 */
[----:B------:R-:W3:Y:S01]  /*25390*/  @!P1 LDG.E R5, desc[UR56][R2.64] ;  /* 0x0000003802059981 */ /* 0x000ee2000c1e1900 */
[----:B------:R-:W-:Y:S01]  /*253a0*/  IMAD.MOV.U32 R7, RZ, RZ, RZ ;  /* 0x000000ffff077224 */ /* 0x000fe200078e00ff */
[C---:B------:R-:W-:Y:S01]  /*253b0*/  ISETP.GE.U32.AND P2, PT, R9.reuse, 0x2, PT ;  /* 0x000000020900780c */ /* 0x040fe20003f46070 */
[----:B------:R-:W-:Y:S01]  /*253c0*/  IMAD.MOV.U32 R4, RZ, RZ, RZ ;  /* 0x000000ffff047224 */ /* 0x000fe200078e00ff */
[C---:B------:R-:W-:Y:S02]  /*253d0*/  ISETP.GE.U32.AND P3, PT, R9.reuse, 0x4, PT ;  /* 0x000000040900780c */ /* 0x040fe40003f66070 */
[C---:B------:R-:W-:Y:S02]  /*253e0*/  ISETP.GE.U32.AND P4, PT, R9.reuse, 0x8, PT ;  /* 0x000000080900780c */ /* 0x040fe40003f86070 */
[----:B------:R-:W-:Y:S02]  /*253f0*/  ISETP.GE.U32.AND P5, PT, R9, 0x10, PT ;  /* 0x000000100900780c */ /* 0x000fe40003fa6070 */
[----:B--2---:R-:W-:Y:S01]  /*25400*/  @!P1 MOV R7, R6 ;  /* 0x0000000600079202 */ /* 0x004fe20000000f00 */
[----:B------:R-:W-:-:S02]  /*25410*/  IMAD.MOV.U32 R6, RZ, RZ, RZ ;  /* 0x000000ffff067224 */ /* 0x000fc400078e00ff */
[----:B---3--:R-:W-:Y:S01]  /*25420*/  @!P1 IMAD.MOV.U32 R4, RZ, RZ, R5 ;  /* 0x000000ffff049224 */ /* 0x008fe200078e0005 */
[----:B------:R-:W-:-:S03]  /*25430*/  ISETP.NE.AND P1, PT, R9, RZ, PT ;  /* 0x000000ff0900720c */ /* 0x000fc60003f25270 */
[----:B------:R-:W-:-:S10]  /*25440*/  IMAD R13, R4, R7, RZ ;  /* 0x00000007040d7224 */ /* 0x000fd400078e02ff */
[----:B------:R-:W-:Y:S05]  /*25450*/  WARPSYNC.COLLECTIVE R15, `(.L_x_927) ;  /* 0x000000000f087348 */ /* 0x000fea0003c00000 */
[----:B------:R0:W1:Y:S02]  /*25460*/  SHFL.UP P6, R14, R13, R12, R11 ;  /* 0x0400000c0d0e7389 */ /* 0x00006400000c000b */
[----:B01----:R-:W-:Y:S01]  /*25470*/  ENDCOLLECTIVE ;  /* 0x000000000000791b */ /* 0x003fe20003800000 */
.L_x_927:
[----:B------:R-:W-:Y:S01]  /*25480*/  IMAD.MOV.U32 R12, RZ, RZ, 0x2 ;  /* 0x00000002ff0c7424 */ /* 0x000fe200078e00ff */
[----:B------:R-:W-:-:S05]  /*25490*/  SEL R14, R14, RZ, P1 ;  /* 0x000000ff0e0e7207 */ /* 0x000fca0000800000 */
[----:B------:R-:W-:-:S04]  /*254a0*/  IMAD.IADD R5, R13, 0x1, R14 ;  /* 0x000000010d057824 */ /* 0x000fc800078e020e */
[----:B------:R-:W-:-:S07]  /*254b0*/  IMAD.MOV.U32 R13, RZ, RZ, R5 ;  /* 0x000000ffff0d7224 */ /* 0x000fce00078e0005 */
[----:B------:R-:W-:Y:S05]  /*254c0*/  WARPSYNC.COLLECTIVE R15, `(.L_x_928) ;  /* 0x000000000f087348 */ /* 0x000fea0003c00000 */
[----:B------:R0:W1:Y:S02]  /*254d0*/  SHFL.UP P6, R14, R13, R12, R11 ;  /* 0x0400000c0d0e7389 */ /* 0x00006400000c000b */
[----:B01----:R-:W-:Y:S01]  /*254e0*/  ENDCOLLECTIVE ;  /* 0x000000000000791b */ /* 0x003fe20003800000 */
.L_x_928:
[----:B------:R-:W-:Y:S01]  /*254f0*/  IMAD.MOV.U32 R12, RZ, RZ, 0x4 ;  /* 0x00000004ff0c7424 */ /* 0x000fe200078e00ff */
[----:B------:R-:W-:-:S05]  /*25500*/  SEL R2, R14, RZ, P2 ;  /* 0x000000ff0e027207 */ /* 0x000fca0001000000 */
[----:B------:R-:W-:-:S04]  /*25510*/  IMAD.IADD R2, R5, 0x1, R2 ;  /* 0x0000000105027824 */ /* 0x000fc800078e0202 */
[----:B------:R-:W-:-:S07]  /*25520*/  IMAD.MOV.U32 R13, RZ, RZ, R2 ;  /* 0x000000ffff0d7224 */ /* 0x000fce00078e0002 */
[----:B------:R-:W-:Y:S05]  /*25530*/  WARPSYNC.COLLECTIVE R15, `(.L_x_929) ;  /* 0x000000000f087348 */ /* 0x000fea0003c00000 */
[----:B------:R0:W1:Y:S02]  /*25540*/  SHFL.UP P6, R14, R13, R12, R11 ;  /* 0x0400000c0d0e7389 */ /* 0x00006400000c000b */
[----:B01----:R-:W-:Y:S01]  /*25550*/  ENDCOLLECTIVE ;  /* 0x000000000000791b */ /* 0x003fe20003800000 */
.L_x_929:
[----:B------:R-:W-:Y:S02]  /*25560*/  MOV R12, 0x8 ;  /* 0x00000008000c7802 */ /* 0x000fe40000000f00 */
[----:B------:R-:W-:-:S05]  /*25570*/  SEL R3, R14, RZ, P3 ;  /* 0x000000ff0e037207 */ /* 0x000fca0001800000 */
[----:B------:R-:W-:-:S04]  /*25580*/  IMAD.IADD R3, R2, 0x1, R3 ;  /* 0x0000000102037824 */ /* 0x000fc800078e0203 */
[----:B------:R-:W-:-:S07]  /*25590*/  IMAD.MOV.U32 R13, RZ, RZ, R3 ;  /* 0x000000ffff0d7224 */ /* 0x000fce00078e0003 */
[----:B------:R-:W-:Y:S05]  /*255a0*/  WARPSYNC.COLLECTIVE R15, `(.L_x_930) ;  /* 0x000000000f087348 */ /* 0x000fea0003c00000 */
[----:B------:R0:W1:Y:S02]  /*255b0*/  SHFL.UP P6, R14, R13, R12, R11 ;  /* 0x0400000c0d0e7389 */ /* 0x00006400000c000b */
[----:B01----:R-:W-:Y:S01]  /*255c0*/  ENDCOLLECTIVE ;  /* 0x000000000000791b */ /* 0x003fe20003800000 */
.L_x_930:
[----:B------:R-:W-:Y:S01]  /*255d0*/  IMAD.MOV.U32 R12, RZ, RZ, 0x10 ;  /* 0x00000010ff0c7424 */ /* 0x000fe200078e00ff */
[----:B------:R-:W-:-:S05]  /*255e0*/  SEL R14, R14, RZ, P4 ;  /* 0x000000ff0e0e7207 */ /* 0x000fca0002000000 */
[----:B------:R-:W-:-:S04]  /*255f0*/  IMAD.IADD R5, R3, 0x1, R14 ;  /* 0x0000000103057824 */ /* 0x000fc800078e020e */
[----:B------:R-:W-:-:S07]  /*25600*/  IMAD.MOV.U32 R13, RZ, RZ, R5 ;  /* 0x000000ffff0d7224 */ /* 0x000fce00078e0005 */
[----:B------:R-:W-:Y:S05]  /*25610*/  WARPSYNC.COLLECTIVE R15, `(.L_x_931) ;  /* 0x000000000f087348 */ /* 0x000fea0003c00000 */
[----:B------:R0:W1:Y:S02]  /*25620*/  SHFL.UP P6, R14, R13, R12, R11 ;  /* 0x0400000c0d0e7389 */ /* 0x00006400000c000b */
[----:B01----:R-:W-:Y:S01]  /*25630*/  ENDCOLLECTIVE ;  /* 0x000000000000791b */ /* 0x003fe20003800000 */
.L_x_931:
        /* <DEDUP_REMOVED lines=8> */
.L_x_932:
[----:B------:R-:W-:Y:S05]  /*256c0*/  BRA `(.L_x_933) ;  /* 0xffffffb0004c7947 */ /* 0x000fea000383ffff */
.L_x_773:
[----:B------:R-:W-:Y:S01]  /*256d0*/  BSSY B0, `(.L_x_934) ;  /* 0x0000007000007945 */ /* 0x000fe20003800000 */
[----:B------:R-:W-:Y:S02]  /*256e0*/  IMAD.MOV.U32 R12, RZ, RZ, 0x1 ;  /* 0x00000001ff0c7424 */ /* 0x000fe400078e00ff */
[----:B------:R-:W-:Y:S02]  /*256f0*/  IMAD.MOV.U32 R11, RZ, RZ, RZ ;  /* 0x000000ffff0b7224 */ /* 0x000fe400078e00ff */
[----:B------:R-:W-:-:S07]  /*25700*/  IMAD.MOV.U32 R15, RZ, RZ, -0x1 ;  /* 0xffffffffff0f7424 */ /* 0x000fce00078e00ff */
[----:B------:R-:W-:Y:S05]  /*25710*/  WARPSYNC.COLLECTIVE R15, `(.L_x_935) ;  /* 0x000000000f087348 */ /* 0x000fea0003c00000 */
[----:B------:R0:W1:Y:S02]  /*25720*/  SHFL.UP P6, R14, R13, R12, R11 ;  /* 0x0400000c0d0e7389 */ /* 0x00006400000c000b */
[----:B01----:R-:W-:Y:S01]  /*25730*/  ENDCOLLECTIVE ;  /* 0x000000000000791b */ /* 0x003fe20003800000 */
.L_x_935:
[----:B------:R-:W-:Y:S05]  /*25740*/  BSYNC B0 ;  /* 0x0000000000007941 */ /* 0x000fea0003800000 */
.L_x_934:
        /* <DEDUP_REMOVED lines=8> */
.L_x_936:
[----:B------:R-:W-:Y:S01]  /*257d0*/  IMAD.MOV.U32 R12, RZ, RZ, 0x4 ;  /* 0x00000004ff0c7424 */ /* 0x000fe200078e00ff */
[----:B------:R-:W-:-:S05]  /*257e0*/  SEL R2, R14, RZ, P2 ;  /* 0x000000ff0e027207 */ /* 0x000fca0001000000 */
[----:B------:R-:W-:-:S04]  /*257f0*/  IMAD.IADD R2, R13, 0x1, R2 ;  /* 0x000000010d027824 */ /* 0x000fc800078e0202 */
[----:B------:R-:W-:-:S07]  /*25800*/  IMAD.MOV.U32 R13, RZ, RZ, R2 ;  /* 0x000000ffff0d7224 */ /* 0x000fce00078e0002 */
[----:B------:R-:W-:Y:S05]  /*25810*/  WARPSYNC.COLLECTIVE R15, `(.L_x_937) ;  /* 0x000000000f087348 */ /* 0x000fea0003c00000 */
[----:B------:R0:W1:Y:S02]  /*25820*/  SHFL.UP P6, R14, R13, R12, R11 ;  /* 0x0400000c0d0e7389 */ /* 0x00006400000c000b */
[----:B01----:R-:W-:Y:S01]  /*25830*/  ENDCOLLECTIVE ;  /* 0x000000000000791b */ /* 0x003fe20003800000 */
.L_x_937:
[----:B------:R-:W-:Y:S01]  /*25840*/  IMAD.MOV.U32 R12, RZ, RZ, 0x8 ;  /* 0x00000008ff0c7424 */ /* 0x000fe200078e00ff */
[----:B------:R-:W-:-:S05]  /*25850*/  SEL R3, R14, RZ, P3 ;  /* 0x000000ff0e037207 */ /* 0x000fca0001800000 */
[----:B------:R-:W-:-:S04]  /*25860*/  IMAD.IADD R3, R2, 0x1, R3 ;  /* 0x0000000102037824 */ /* 0x000fc800078e0203 */
[----:B------:R-:W-:-:S07]  /*25870*/  IMAD.MOV.U32 R13, RZ, RZ, R3 ;  /* 0x000000ffff0d7224 */ /* 0x000fce00078e0003 */
[----:B------:R-:W-:Y:S05]  /*25880*/  WARPSYNC.COLLECTIVE R15, `(.L_x_938) ;  /* 0x000000000f087348 */ /* 0x000fea0003c00000 */
[----:B------:R0:W1:Y:S02]  /*25890*/  SHFL.UP P6, R14, R13, R12, R11 ;  /* 0x0400000c0d0e7389 */ /* 0x00006400000c000b */
[----:B01----:R-:W-:Y:S01]  /*258a0*/  ENDCOLLECTIVE ;  /* 0x000000000000791b */ /* 0x003fe20003800000 */
.L_x_938:
[----:B------:R-:W-:Y:S02]  /*258b0*/  MOV R12, 0x10 ;  /* 0x00000010000c7802 */ /* 0x000fe40000000f00 */
[----:B------:R-:W-:-:S05]  /*258c0*/  SEL R14, R14, RZ, P4 ;  /* 0x000000ff0e0e7207 */ /* 0x000fca0002000000 */
[----:B------:R-:W-:-:S04]  /*258d0*/  IMAD.IADD R5, R3, 0x1, R14 ;  /* 0x0000000103057824 */ /* 0x000fc800078e020e */
[----:B------:R-:W-:-:S07]  /*258e0*/  IMAD.MOV.U32 R13, RZ, RZ, R5 ;  /* 0x000000ffff0d7224 */ /* 0x000fce00078e0005 */
[----:B------:R-:W-:Y:S05]  /*258f0*/  WARPSYNC.COLLECTIVE R15, `(.L_x_939) ;  /* 0x000000000f087348 */ /* 0x000fea0003c00000 */
[----:B------:R0:W1:Y:S02]  /*25900*/  SHFL.UP P6, R14, R13, R12, R11 ;  /* 0x0400000c0d0e7389 */ /* 0x00006400000c000b */
[----:B01----:R-:W-:Y:S01]  /*25910*/  ENDCOLLECTIVE ;  /* 0x000000000000791b */ /* 0x003fe20003800000 */
.L_x_939:
        /* <DEDUP_REMOVED lines=8> */
.L_x_940:
[----:B------:R-:W-:Y:S05]  /*259a0*/  BRA `(.L_x_941) ;  /* 0xffffffb000387947 */ /* 0x000fea000383ffff */
.L_x_775:
[----:B------:R-:W-:Y:S01]  /*259b0*/  BSSY B0, `(.L_x_942) ;  /* 0x0000006000007945 */ /* 0x000fe20003800000 */
[----:B------:R-:W-:Y:S01]  /*259c0*/  PLOP3.LUT P6, PT, P6, PT, PT, 0x8, 0x0 ;  /* 0x000000000000781c */ /* 0x000fe200037ce170 */
[----:B------:R-:W-:-:S12]  /*259d0*/  IMAD.MOV.U32 R15, RZ, RZ, -0x1 ;  /* 0xffffffffff0f7424 */ /* 0x000fd800078e00ff */
[----:B0-----:R-:W-:Y:S05]  /*259e0*/  WARPSYNC.COLLECTIVE R15, `(.L_x_943) ;  /* 0x000000000f087348 */ /* 0x001fea0003c00000 */
[----:B------:R-:W-:Y:S01]  /*259f0*/  VOTE.ANY R14, PT, P6 ;  /* 0x00000000000e7806 */ /* 0x000fe200030e0100 */
[----:B0-----:R-:W-:Y:S06]  /*25a00*/  ENDCOLLECTIVE ;  /* 0x000000000000791b */ /* 0x001fec0003800000 */
.L_x_943:
[----:B------:R-:W-:Y:S05]  /*25a10*/  BSYNC B0 ;  /* 0x0000000000007941 */ /* 0x000fea0003800000 */
.L_x_942:
[----:B------:R-:W-:Y:S02]  /*25a20*/  IMAD.MOV.U32 R3, RZ, RZ, R14 ;  /* 0x000000ffff037224 */ /* 0x000fe400078e000e */
[----:B------:R-:W-:Y:S02]  /*25a30*/  IMAD.MOV.U32 R13, RZ, RZ, R7 ;  /* 0x000000ffff0d7224 */ /* 0x000fe400078e0007 */
[----:B------:R-:W0:Y:S01]  /*25a40*/  POPC R8, R3 ;  /* 0x0000000300087309 */ /* 0x000e220000000000 */
[----:B------:R-:W-:Y:S02]  /*25a50*/  IMAD.MOV.U32 R11, RZ, RZ, 0x1f ;  /* 0x0000001fff0b7424 */ /* 0x000fe400078e00ff */
[----:B------:R-:W-:Y:S02]  /*25a60*/  IMAD.MOV.U32 R15, RZ, RZ, -0x1 ;  /* 0xffffffffff0f7424 */ /* 0x000fe400078e00ff */
[----:B0-----:R-:W-:-:S07]  /*25a70*/  IMAD.MOV.U32 R12, RZ, RZ, R8 ;  /* 0x000000ffff0c7224 */ /* 0x001fce00078e0008 */
[----:B------:R-:W-:Y:S05]  /*25a80*/  WARPSYNC.COLLECTIVE R15, `(.L_x_944) ;  /* 0x000000000f087348 */ /* 0x000fea0003c00000 */
[----:B------:R0:W1:Y:S02]  /*25a90*/  SHFL.IDX P6, R14, R13, R12, R11 ;  /* 0x0000000c0d0e7389 */ /* 0x00006400000c000b */
[----:B01----:R-:W-:Y:S01]  /*25aa0*/  ENDCOLLECTIVE ;  /* 0x000000000000791b */ /* 0x003fe20003800000 */
.L_x_944:
[----:B------:R-:W-:Y:S01]  /*25ab0*/  MOV R13, R4 ;  /* 0x00000004000d7202 */ /* 0x000fe20000000f00 */
[----:B------:R-:W-:-:S07]  /*25ac0*/  IMAD.MOV.U32 R7, RZ, RZ, R14 ;  /* 0x000000ffff077224 */ /* 0x000fce00078e000e */
[----:B------:R-:W-:Y:S05]  /*25ad0*/  WARPSYNC.COLLECTIVE R15, `(.L_x_945) ;  /* 0x000000000f087348 */ /* 0x000fea0003c00000 */
[----:B------:R0:W1:Y:S02]  /*25ae0*/  SHFL.IDX P6, R14, R13, R12, R11 ;  /* 0x0000000c0d0e7389 */ /* 0x00006400000c000b */
[----:B01----:R-:W-:Y:S01]  /*25af0*/  ENDCOLLECTIVE ;  /* 0x000000000000791b */ /* 0x003fe20003800000 */
.L_x_945:
[----:B------:R-:W-:Y:S01]  /*25b00*/  IMAD.MOV.U32 R4, RZ, RZ, R14 ;  /* 0x000000ffff047224 */ /* 0x000fe200078e000e */
[----:B------:R-:W-:Y:S06]  /*25b10*/  BRA `(.L_x_946) ;  /* 0xffffffb000187947 */ /* 0x000fec000383ffff */
.L_x_777:
[----:B------:R-:W-:Y:S01]  /*25b20*/  BSSY B0, `(.L_x_947) ;  /* 0x0000007000007945 */ /* 0x000fe20003800000 */
[----:B------:R-:W-:Y:S02]  /*25b30*/  IMAD.MOV.U32 R13, RZ, RZ, R2 ;  /* 0x000000ffff0d7224 */ /* 0x000fe400078e0002 */
[----:B------:R-:W-:Y:S02]  /*25b40*/  IMAD.MOV.U32 R11, RZ, RZ, 0x1f ;  /* 0x0000001fff0b7424 */ /* 0x000fe400078e00ff */
[----:B------:R-:W-:-:S07]  /*25b50*/  IMAD.MOV.U32 R15, RZ, RZ, -0x1 ;  /* 0xffffffffff0f7424 */ /* 0x000fce00078e00ff */
[----:B0123--:R-:W-:Y:S05]  /*25b60*/  WARPSYNC.COLLECTIVE R15, `(.L_x_948) ;  /* 0x000000000f087348 */ /* 0x00ffea0003c00000 */
[----:B------:R4:W0:Y:S02]  /*25b70*/  SHFL.IDX P6, R14, R13, R12, R11 ;  /* 0x0000000c0d0e7389 */ /* 0x00082400000c000b */
[----:B01234-:R-:W-:Y:S01]  /*25b80*/  ENDCOLLECTIVE ;  /* 0x000000000000791b */ /* 0x01ffe20003800000 */
.L_x_948:
[----:B------:R-:W-:Y:S05]  /*25b90*/  BSYNC B0 ;  /* 0x0000000000007941 */ /* 0x000fea0003800000 */
.L_x_947:
[----:B------:R-:W-:Y:S01]  /*25ba0*/  IMAD.MOV.U32 R6, RZ, RZ, R14 ;  /* 0x000000ffff067224 */ /* 0x000fe200078e000e */
[----:B------:R-:W-:Y:S06]  /*25bb0*/  BRA `(.L_x_776) ;  /* 0xffffffb000087947 */ /* 0x000fec000383ffff */
.L_x_781:
[----:B0-----:R0:W3:Y:S02]  /*25bc0*/  SYNCS.PHASECHK.TRANS64.TRYWAIT P0, [R4+URZ+0x2a820], R0 ;  /* 0x02a82000040075a7 */ /* 0x0010e4000800017f */
[----:B---3--:R-:W-:Y:S05]  /*25bd0*/  @!P0 NANOSLEEP.SYNCS 0x989680 ;  /* 0x009896800000895d */ /* 0x008fea0003900000 */
[----:B------:R-:W3:Y:S02]  /*25be0*/  @!P0 SYNCS.PHASECHK.TRANS64 P0, [R4+URZ+0x2a820], R0 ;  /* 0x02a82000040085a7 */ /* 0x000ee4000800007f */
[----:B---3--:R-:W-:Y:S05]  /*25bf0*/  @!P0 BRA `(.L_x_781) ;  /* 0xfffffffc00f08947 */ /* 0x008fea000383ffff */
[----:B------:R-:W-:Y:S05]  /*25c00*/  BRA `(.L_x_949) ;  /* 0xffffffb400607947 */ /* 0x000fea000383ffff */
.L_x_782:
[----:B------:R-:W3:Y:S01]  /*25c10*/  S2R R2, SR_TID.X ;  /* 0x0000000000027919 */ /* 0x000ee20000002100 */
[----:B------:R-:W-:Y:S01]  /*25c20*/  BSSY B0, `(.L_x_950) ;  /* 0x000000a000007945 */ /* 0x000fe20003800000 */
[----:B------:R-:W-:Y:S02]  /*25c30*/  IMAD.MOV.U32 R12, RZ, RZ, RZ ;  /* 0x000000ffff0c7224 */ /* 0x000fe400078e00ff */
[----:B------:R-:W-:Y:S02]  /*25c40*/  IMAD.MOV.U32 R11, RZ, RZ, 0x1f ;  /* 0x0000001fff0b7424 */ /* 0x000fe400078e00ff */
[----:B------:R-:W-:Y:S01]  /*25c50*/  IMAD.MOV.U32 R15, RZ, RZ, -0x1 ;  /* 0xffffffffff0f7424 */ /* 0x000fe200078e00ff */
[----:B---3--:R-:W-:-:S04]  /*25c60*/  SHF.R.U32.HI R2, RZ, 0x5, R2 ;  /* 0x00000005ff027819 */ /* 0x008fc80000011602 */
[----:B------:R-:W-:-:S05]  /*25c70*/  LOP3.LUT R2, R2, 0x3, RZ, 0xc0, !PT ;  /* 0x0000000302027812 */ /* 0x000fca00078ec0ff */
[----:B------:R-:W-:-:S07]  /*25c80*/  IMAD.MOV.U32 R13, RZ, RZ, R2 ;  /* 0x000000ffff0d7224 */ /* 0x000fce00078e0002 */
[----:B012---:R-:W-:Y:S05]  /*25c90*/  WARPSYNC.COLLECTIVE R15, `(.L_x_951) ;  /* 0x000000000f087348 */ /* 0x007fea0003c00000 */
[----:B------:R3:W4:Y:S02]  /*25ca0*/  SHFL.IDX P6, R14, R13, R12, R11 ;  /* 0x0000000c0d0e7389 */ /* 0x00072400000c000b */
[----:B01234-:R-:W-:Y:S01]  /*25cb0*/  ENDCOLLECTIVE ;  /* 0x000000000000791b */ /* 0x01ffe20003800000 */
.L_x_951:
[----:B------:R-:W-:Y:S05]  /*25cc0*/  BSYNC B0 ;  /* 0x0000000000007941 */ /* 0x000fea0003800000 */
.L_x_950:
[----:B------:R-:W-:Y:S05]  /*25cd0*/  BRA `(.L_x_952) ;  /* 0xffffffb400487947 */ /* 0x000fea000383ffff */
.L_x_783:
[----:B------:R-:W-:Y:S01]  /*25ce0*/  BSSY B0, `(.L_x_953) ;  /* 0x0000006000007945 */ /* 0x000fe20003800000 */
[----:B------:R-:W-:-:S07]  /*25cf0*/  IMAD.MOV.U32 R15, RZ, RZ, -0x1 ;  /* 0xffffffffff0f7424 */ /* 0x000fce00078e00ff */
[----:B012---:R-:W-:Y:S05]  /*25d00*/  WARPSYNC.COLLECTIVE R15, `(.L_x_954) ;  /* 0x000000000f0c7348 */ /* 0x007fea0003c00000 */
[----:B------:R-:W-:Y:S02]  /*25d10*/  ELECT P6, UR62, PT ;  /* 0x00000000003e782f */ /* 0x000fe400038c0000 */
[----:B------:R-:W-:Y:S01]  /*25d20*/  MOV R14, UR62 ;  /* 0x0000003e000e7c02 */ /* 0x000fe20008000f00 */
[----:B012---:R-:W-:Y:S10]  /*25d30*/  ENDCOLLECTIVE ;  /* 0x000000000000791b */ /* 0x007ff40003800000 */
.L_x_954:
[----:B------:R-:W-:Y:S05]  /*25d40*/  BSYNC B0 ;  /* 0x0000000000007941 */ /* 0x000fea0003800000 */
.L_x_953:
[----:B------:R-:W-:Y:S05]  /*25d50*/  BRA `(.L_x_955) ;  /* 0xffffffb4003c7947 */ /* 0x000fea000383ffff */
.L_x_785:
[----:B0-----:R0:W3:Y:S02]  /*25d60*/  SYNCS.PHASECHK.TRANS64.TRYWAIT P1, [R5+URZ+0x2a840], R0 ;  /* 0x02a84000050075a7 */ /* 0x0010e4000802017f */
[----:B---3--:R-:W-:Y:S05]  /*25d70*/  @!P1 NANOSLEEP.SYNCS 0x989680 ;  /* 0x009896800000995d */ /* 0x008fea0003900000 */
[----:B------:R-:W3:Y:S02]  /*25d80*/  @!P1 SYNCS.PHASECHK.TRANS64 P1, [R5+URZ+0x2a840], R0 ;  /* 0x02a84000050095a7 */ /* 0x000ee4000802007f */
[----:B---3--:R-:W-:Y:S05]  /*25d90*/  @!P1 BRA `(.L_x_785) ;  /* 0xfffffffc00f09947 */ /* 0x008fea000383ffff */
[----:B------:R-:W-:Y:S05]  /*25da0*/  BRA `(.L_x_956) ;  /* 0xffffffb4005c7947 */ /* 0x000fea000383ffff */
.L_x_787:
[----:B---3--:R3:W4:Y:S02]  /*25db0*/  SYNCS.PHASECHK.TRANS64.TRYWAIT P1, [R27+URZ+0x2a840], R2 ;  /* 0x02a840021b0075a7 */ /* 0x008724000802017f */
[----:B----4-:R-:W-:Y:S05]  /*25dc0*/  @!P1 NANOSLEEP.SYNCS 0x989680 ;  /* 0x009896800000995d */ /* 0x010fea0003900000 */
[----:B------:R-:W4:Y:S02]  /*25dd0*/  @!P1 SYNCS.PHASECHK.TRANS64 P1, [R27+URZ+0x2a840], R2 ;  /* 0x02a840021b0095a7 */ /* 0x000f24000802007f */
[----:B----4-:R-:W-:Y:S05]  /*25de0*/  @!P1 BRA `(.L_x_787) ;  /* 0xfffffffc00f09947 */ /* 0x010fea000383ffff */
[----:B------:R-:W-:Y:S05]  /*25df0*/  BRA `(.L_x_957) ;  /* 0xffffffb400687947 */ /* 0x000fea000383ffff */
.L_x_789:
[----:B----4-:R4:W0:Y:S02]  /*25e00*/  SYNCS.PHASECHK.TRANS64.TRYWAIT P1, [R5+URZ+0x2a860], R0 ;  /* 0x02a86000050075a7 */ /* 0x010824000802017f */
[----:B0-----:R-:W-:Y:S05]  /*25e10*/  @!P1 NANOSLEEP.SYNCS 0x989680 ;  /* 0x009896800000995d */ /* 0x001fea0003900000 */
[----:B------:R-:W0:Y:S02]  /*25e20*/  @!P1 SYNCS.PHASECHK.TRANS64 P1, [R5+URZ+0x2a860], R0 ;  /* 0x02a86000050095a7 */ /* 0x000e24000802007f */
[----:B0-----:R-:W-:Y:S05]  /*25e30*/  @!P1 BRA `(.L_x_789) ;  /* 0xfffffffc00f09947 */ /* 0x001fea000383ffff */
[----:B------:R-:W-:Y:S05]  /*25e40*/  BRA `(.L_x_958) ;  /* 0xffffffb400647947 */ /* 0x000fea000383ffff */
.L_x_959:
        /* <DEDUP_REMOVED lines=11> */
.L_x_3206:


//--------------------- .text._ZN7cutlass13device_kernelIN5flash11enable_sm90INS1_16FlashAttnFwdSm90INS1_25CollectiveMainloopFwdSm90ILi2EN4cute5tupleIJNS5_1CILi1EEES8_S8_EEENS6_IJNS7_ILi128EEENS7_ILi96EEENS7_ILi192EEEEEELi128ENS_10bfloat16_tEfNS_4arch4Sm90ELb0ELb1ELb1ELb0ELb1ELb0ELb0ELb1ELb1ELb1ELb1ELb0EEENS1_21CollectiveEpilogueFwdINS6_IJSA_SA_SB_EEES9_SE_SG_Li256ELb0ELb1ELb1ELb0EEENS1_19SingleTileSchedulerILb0ELb1ELb1ELi128EEEEEEEEEvNT_6ParamsE --------------------------
	.section	.text._ZN7cutlass13device_kernelIN5flash11enable_sm90INS1_16FlashAttnFwdSm90INS1_25CollectiveMainloopFwdSm90ILi2EN4cute5tupleIJNS5_1CILi1EEES8_S8_EEENS6_IJNS7_ILi128EEENS7_ILi96EEENS7_ILi192EEEEEELi128ENS_10bfloat16_tEfNS_4arch4Sm90ELb0ELb1ELb1ELb0ELb1ELb0ELb0ELb1ELb1ELb1ELb1ELb0EEENS1_21CollectiveEpilogueFwdINS6_IJSA_SA_SB_EEES9_SE_SG_Li256ELb0ELb1ELb1ELb0EEENS1_19SingleTileSchedulerILb0ELb1ELb1ELi128EEEEEEEEEvNT_6ParamsE,"ax",@progbits
	.align	128
.text._ZN7cutlass13device_kernelIN5flash11enable_sm90INS1_16FlashAttnFwdSm90INS1_25CollectiveMainloopFwdSm90ILi2EN4cute5tupleIJNS5_1CILi1EEES8_S8_EEENS6_IJNS7_ILi128EEENS7_ILi96EEENS7_ILi192EEEEEELi128ENS_10bfloat16_tEfNS_4arch4Sm90ELb0ELb1ELb1ELb0ELb1ELb0ELb0ELb1ELb1ELb1ELb1ELb0EEENS1_21CollectiveEpilogueFwdINS6_IJSA_SA_SB_EEES9_SE_SG_Li256ELb0ELb1ELb1ELb0EEENS1_19SingleTileSchedulerILb0ELb1ELb1ELi128EEEEEEEEEvNT_6ParamsE:
        .type           _ZN7cutlass13device_kernelIN5flash11enable_sm90INS1_16FlashAttnFwdSm90INS1_25CollectiveMainloopFwdSm90ILi2EN4cute5tupleIJNS5_1CILi1EEES8_S8_EEENS6_IJNS7_ILi128EEENS7_ILi96EEENS7_ILi192EEEEEELi128ENS_10bfloat16_tEfNS_4arch4Sm90ELb0ELb1ELb1ELb0ELb1ELb0ELb0ELb1ELb1ELb1ELb1ELb0EEENS1_21CollectiveEpilogueFwdINS6_IJSA_SA_SB_EEES9_SE_SG_Li256ELb0ELb1ELb1ELb0EEENS1_19SingleTileSchedulerILb0ELb1ELb1ELi128EEEEEEEEEvNT_6ParamsE,@function
        .size           _ZN7cutlass13device_kernelIN5flash11enable_sm90INS1_16FlashAttnFwdSm90INS1_25CollectiveMainloopFwdSm90ILi2EN4cute5tupleIJNS5_1CILi1EEES8_S8_EEENS6_IJNS7_ILi128EEENS7_ILi96EEENS7_ILi192EEEEEELi128ENS_10bfloat16_tEfNS_4arch4Sm90ELb0ELb1ELb1ELb0ELb1ELb0ELb0ELb1ELb1ELb1ELb1ELb0EEENS1_21CollectiveEpilogueFwdINS6_IJSA_SA_SB_EEES9_SE_SG_Li256ELb0ELb1ELb1ELb0EEENS1_19SingleTileSchedulerILb0ELb1ELb1ELi128EEEEEEEEEvNT_6ParamsE,(.L_x_3207 - _ZN7cutlass13device_kernelIN5flash11enable_sm90INS1_16FlashAttnFwdSm90INS1_25CollectiveMainloopFwdSm90ILi2EN4cute5tupleIJNS5_1CILi1EEES8_S8_EEENS6_IJNS7_ILi128EEENS7_ILi96EEENS7_ILi192EEEEEELi128ENS_10bfloat16_tEfNS_4arch4Sm90ELb0ELb1ELb1ELb0ELb1ELb0ELb0ELb1ELb1ELb1ELb1ELb0EEENS1_21CollectiveEpilogueFwdINS6_IJSA_SA_SB_EEES9_SE_SG_Li256ELb0ELb1ELb1ELb0EEENS1_19SingleTileSchedulerILb0ELb1ELb1ELi128EEEEEEEEEvNT_6ParamsE)
        .other          _ZN7cutlass13device_kernelIN5flash11enable_sm90INS1_16FlashAttnFwdSm90INS1_25CollectiveMainloopFwdSm90ILi2EN4cute5tupleIJNS5_1CILi1EEES8_S8_EEENS6_IJNS7_ILi128EEENS7_ILi96EEENS7_ILi192EEEEEELi128ENS_10bfloat16_tEfNS_4arch4Sm90ELb0ELb1ELb1ELb0ELb1ELb0ELb0ELb1ELb1ELb1ELb1ELb0EEENS1_21CollectiveEpilogueFwdINS6_IJSA_SA_SB_EEES9_SE_SG_Li256ELb0ELb1ELb1ELb0EEENS1_19SingleTileSchedulerILb0ELb1ELb1ELi128EEEEEEEEEvNT_6ParamsE,@"STO_CUDA_ENTRY STV_DEFAULT"
_ZN7cutlass13device_kernelIN5flash11enable_sm90INS1_16FlashAttnFwdSm90INS1_25CollectiveMainloopFwdSm90ILi2EN4cute5tupleIJNS5_1CILi1EEES8_S8_EEENS6_IJNS7_ILi128EEENS7_ILi96EEENS7_ILi192EEEEEELi128ENS_10bfloat16_tEfNS_4arch4Sm90ELb0ELb1ELb1ELb0ELb1ELb0ELb0ELb1ELb1ELb1ELb1ELb0EEENS1_21CollectiveEpilogueFwdINS6_IJSA_SA_SB_EEES9_SE_SG_Li256ELb0ELb1ELb1ELb0EEENS1_19SingleTileSchedulerILb0ELb1ELb1ELi128EEEEEEEEEvNT_6ParamsE:
        /* <DEDUP_REMOVED lines=45> */
.L_x_960:
        /* <DEDUP_REMOVED lines=22> */
.L_x_961:
        /* <DEDUP_REMOVED lines=18> */
.L_x_962:
        /* <DEDUP_REMOVED lines=22> */
.L_x_963:
        /* <DEDUP_REMOVED lines=23> */
.L_x_964:
[----:B------:R-:W-:Y:S01]  /*0820*/  UISETP.NE.AND UP0, UPT, UR9, URZ, UPT ;  /* 0x0000003f0900728c */ /* 0x000fe2000bf05270 */
[----:B------:R-:W-:Y:S01]  /*0830*/  NOP ;  /* 0x0000000000007918 */ /* 0x000fe20000000000 */
[----:B0-----:R-:W-:Y:S01]  /*0840*/  UMOV UR4, 0x1 ;  /* 0x0000000100047882 */ /* 0x001fe20000000000 */
[----:B------:R-:W-:Y:S01]  /*0850*/  ULDC.64 UR56, c[0x0][0x208] ;  /* 0x0000820000387ab9 */ /* 0x000fe20000000a00 */
[----:B------:R-:W-:Y:S01]  /*0860*/  USEL UR4, UR4, 0x2, !UP0 ;  /* 0x0000000204047887 */ /* 0x000fe2000c000000 */
[----:B------:R-:W-:Y:S01]  /*0870*/  BSSY B6, `(.L_x_965) ;  /* 0x00012fc000067945 */ /* 0x000fe20003800000 */
[----:B-1234-:R-:W-:Y:S01]  /*0880*/  BAR.SYNC.DEFER_BLOCKING 0x0 ;  /* 0x0000000000007b1d */ /* 0x01efe20000010000 */
[----:B------:R-:W-:-:S03]  /*0890*/  PLOP3.LUT P0, PT, PT, PT, UP0, 0x80, 0x0 ;  /* 0x000000000000781c */ /* 0x000fc60003f0f008 */
[----:B------:R-:W-:-:S05]  /*08a0*/  IMAD.U32 R2, RZ, RZ, UR4 ;  /* 0x00000004ff027e24 */ /* 0x000fca000f8e00ff */
[----:B------:R0:W-:Y:S05]  /*08b0*/  STL [R1], R2 ;  /* 0x0000000201007387 */ /* 0x0001ea0000100800 */
[----:B------:R-:W-:Y:S05]  /*08c0*/  @!P0 BRA `(.L_x_966) ;  /* 0x000000f0005c8947 */ /* 0x000fea0003800000 */
.L_x_967:
[----:B------:R-:W-:-:S08]  /*08d0*/  NOP ;  /* 0x0000000000007918 */ /* 0x000fd00000000000 */
[----:B------:R-:W1:Y:S02]  /*08e0*/  USETMAXREG.TRY_ALLOC.CTAPOOL UP0, 0xe8 ;  /* 0x000000e8000079c8 */ /* 0x000e640008000600 */
[----:B-1----:R-:W-:-:S13]  /*08f0*/  PLOP3.LUT P0, PT, PT, PT, UP0, 0x80, 0x0 ;  /* 0x000000000000781c */ /* 0x002fda0003f0f008 */
[----:B------:R-:W-:Y:S05]  /*0900*/  @!P0 BRA `(.L_x_967) ;  /* 0xfffffffc00f08947 */ /* 0x000fea000383ffff */
[----:B0-----:R-:W0:Y:S08]  /*0910*/  LDC R2, c[0x0][0xc50] ;  /* 0x00031400ff027b82 */ /* 0x001e300000000800 */
        /* <DEDUP_REMOVED lines=13> */
[----:B------:R-:W0:Y:S01]  /*09f0*/  LDC R23, c[0x0][0x448] ;  /* 0x00011200ff177b82 */ /* 0x000e220000000800 */
[----:B------:R-:W1:Y:S01]  /*0a00*/  S2R R72, SR_CTAID.X ;  /* 0x0000000000487919 */ /* 0x000e620000002500 */
[----:B------:R-:W-:Y:S01]  /*0a10*/  LOP3.LUT R18, R18, 0xffefffff, RZ, 0xc0, !PT ;  /* 0xffefffff12127812 */ /* 0x000fe200078ec0ff */
[----:B------:R-:W-:-:S05]  /*0a20*/  VIADD R74, R25, 0xffffff80 ;  /* 0xffffff80194a7836 */ /* 0x000fca0000000000 */
[----:B------:R-:W2:Y:S08]  /*0a30*/  LDC.64 R2, c[0x0][0x418] ;  /* 0x00010600ff027b82 */ /* 0x000eb00000000a00 */
[----:B------:R-:W3:Y:S01]  /*0a40*/  LDC.64 R10, c[0x0][0x9e0] ;  /* 0x00027800ff0a7b82 */ /* 0x000ee20000000a00 */
[----:B0-----:R-:W-:-:S07]  /*0a50*/  ISETP.NE.AND P2, PT, R23, 0x1, PT ;  /* 0x000000011700780c */ /* 0x001fce0003f45270 */
[----:B------:R-:W0:Y:S01]  /*0a60*/  LDC R8, c[0x0][0x288] ;  /* 0x0000a200ff087b82 */ /* 0x000e220000000800 */
[----:B--2---:R-:W-:-:S07]  /*0a70*/  ISETP.NE.U32.AND P0, PT, R2, RZ, PT ;  /* 0x000000ff0200720c */ /* 0x004fce0003f05070 */
[----:B------:R-:W2:Y:S01]  /*0a80*/  LDC R16, c[0x0][0x424] ;  /* 0x00010900ff107b82 */ /* 0x000ea20000000800 */
[----:B-1----:R-:W-:Y:S01]  /*0a90*/  IMAD.SHL.U32 R72, R72, 0x80, RZ ;  /* 0x0000008048487824 */ /* 0x002fe200078e00ff */
[----:B------:R-:W-:-:S03]  /*0aa0*/  ISETP.NE.AND.EX P0, PT, R3, RZ, PT, P0 ;  /* 0x000000ff0300720c */ /* 0x000fc60003f05300 */
[----:B------:R-:W-:Y:S01]  /*0ab0*/  @P2 VIADD R0, R72, 0x7f ;  /* 0x0000007f48002836 */ /* 0x000fe20000000000 */
[----:B------:R-:W-:Y:S02]  /*0ac0*/  @P2 LOP3.LUT R18, R18, 0x100000, RZ, 0xfc, !PT ;  /* 0x0010000012122812 */ /* 0x000fe400078efcff */
[----:B------:R-:W1:Y:S01]  /*0ad0*/  @P2 LDC R5, c[0x0][0x44c] ;  /* 0x00011300ff052b82 */ /* 0x000e620000000800 */
[----:B---3--:R-:W-:Y:S02]  /*0ae0*/  ISETP.GE.AND P1, PT, R11, 0x1, PT ;  /* 0x000000010b00780c */ /* 0x008fe40003f26270 */
[----:B------:R-:W-:-:S05]  /*0af0*/  LOP3.LUT R18, R18, 0xfff7ffff, RZ, 0xc0, !PT ;  /* 0xfff7ffff12127812 */ /* 0x000fca00078ec0ff */
[----:B------:R-:W3:Y:S01]  /*0b00*/  @P2 LDC R7, c[0x0][0x450] ;  /* 0x00011400ff072b82 */ /* 0x000ee20000000800 */
[----:B0-----:R-:W-:-:S05]  /*0b10*/  IADD3 R3, -R8, 0x1, RZ ;  /* 0x0000000108037810 */ /* 0x001fca0007ffe1ff */
[----:B------:R-:W-:Y:S02]  /*0b20*/  @P1 LOP3.LUT R18, R18, 0x80000, RZ, 0xfc, !PT ;  /* 0x0008000012121812 */ /* 0x000fe400078efcff */
[----:B------:R-:W0:Y:S01]  /*0b30*/  LDC R73, c[0x0][0x2f0] ;  /* 0x0000bc00ff497b82 */ /* 0x000e220000000800 */
[----:B--2---:R-:W-:Y:S01]  /*0b40*/  SEL R16, R16, 0x1, P0 ;  /* 0x0000000110107807 */ /* 0x004fe20000000000 */
[----:B-1----:R-:W-:-:S04]  /*0b50*/  @P2 IMAD.HI.U32 R2, R0, R5, RZ ;  /* 0x0000000500022227 */ /* 0x002fc800078e00ff */
[----:B------:R-:W-:Y:S01]  /*0b60*/  VIADD R0, R72, 0x7f ;  /* 0x0000007f48007836 */ /* 0x000fe20000000000 */
[----:B---3--:R-:W-:Y:S01]  /*0b70*/  @P2 SHF.R.U32.HI R0, RZ, R7, R2 ;  /* 0x00000007ff002219 */ /* 0x008fe20000011602 */
[CC--:B0-----:R-:W-:Y:S02]  /*0b80*/  IMAD R3, R16.reuse, R73.reuse, R3 ;  /* 0x0000004910037224 */ /* 0x0c1fe400078e0203 */
[----:B------:R-:W-:Y:S02]  /*0b90*/  IMAD R22, R16, R73, RZ ;  /* 0x0000004910167224 */ /* 0x000fe400078e02ff */
[----:B------:R-:W-:-:S04]  /*0ba0*/  IMAD.IADD R3, R3, 0x1, R0 ;  /* 0x0000000103037824 */ /* 0x000fc800078e0200 */
[----:B------:R-:W-:Y:S01]  /*0bb0*/  IMAD.IADD R0, R3, 0x1, R10 ;  /* 0x0000000103007824 */ /* 0x000fe200078e020a */
[----:B------:R-:W-:Y:S06]  /*0bc0*/  @!P1 BRA `(.L_x_969) ;  /* 0x0000000000409947 */ /* 0x000fec0003800000 */
[C---:B------:R-:W-:Y:S01]  /*0bd0*/  ISETP.GT.AND P0, PT, R3.reuse, RZ, PT ;  /* 0x000000ff0300720c */ /* 0x040fe20003f04270 */
[----:B------:R-:W-:-:S12]  /*0be0*/  VIADD R2, R3, 0xffffffff ;  /* 0xffffffff03027836 */ /* 0x000fd80000000000 */
[----:B------:R-:W-:Y:S05]  /*0bf0*/  @P0 BRA `(.L_x_970) ;  /* 0x00000000001c0947 */ /* 0x000fea0003800000 */
[----:B------:R-:W-:Y:S01]  /*0c00*/  ISETP.NE.AND P0, PT, R11, 0x1, PT ;  /* 0x000000010b00780c */ /* 0x000fe20003f05270 */
[----:B------:R-:W-:-:S12]  /*0c10*/  IMAD.MOV R3, RZ, RZ, -R3 ;  /* 0x000000ffff037224 */ /* 0x000fd800078e0a03 */
[----:B------:R-:W0:Y:S02]  /*0c20*/  @P0 LDC.64 R4, c[0x0][0x9e8] ;  /* 0x00027a00ff040b82 */ /* 0x000e240000000a00 */
[----:B0-----:R-:W-:-:S05]  /*0c30*/  @P0 IMAD.HI.U32 R2, R3, R4, RZ ;  /* 0x0000000403020227 */ /* 0x001fca00078e00ff */
[----:B------:R-:W-:-:S04]  /*0c40*/  @P0 SHF.R.U32.HI R3, RZ, R5, R2 ;  /* 0x00000005ff030219 */ /* 0x000fc80000011602 */
[----:B------:R-:W-:Y:S01]  /*0c50*/  LOP3.LUT R2, RZ, R3, RZ, 0x33, !PT ;  /* 0x00000003ff027212 */ /* 0x000fe200078e33ff */
[----:B------:R-:W-:Y:S06]  /*0c60*/  BRA `(.L_x_971) ;  /* 0x0000000000107947 */ /* 0x000fec0003800000 */
.L_x_970:
[----:B------:R-:W-:-:S13]  /*0c70*/  ISETP.NE.AND P0, PT, R11, 0x1, PT ;  /* 0x000000010b00780c */ /* 0x000fda0003f05270 */
[----:B------:R-:W0:Y:S02]  /*0c80*/  @P0 LDC.64 R4, c[0x0][0x9e8] ;  /* 0x00027a00ff040b82 */ /* 0x000e240000000a00 */
[----:B0-----:R-:W-:-:S05]  /*0c90*/  @P0 IMAD.HI.U32 R4, R2, R4, RZ ;  /* 0x0000000402040227 */ /* 0x001fca00078e00ff */
[----:B------:R-:W-:-:S07]  /*0ca0*/  @P0 SHF.R.U32.HI R2, RZ, R5, R4 ;  /* 0x00000005ff020219 */ /* 0x000fce0000011604 */
.L_x_971:
[----:B------:R-:W-:-:S05]  /*0cb0*/  IMAD R3, R2, R11, R11 ;  /* 0x0000000b02037224 */ /* 0x000fca00078e020b */
[----:B------:R-:W-:-:S07]  /*0cc0*/  VIMNMX R0, R0, R3, PT ;  /* 0x0000000300007248 */ /* 0x000fce0003fe0100 */
.L_x_969:
[----:B------:R-:W0:Y:S01]  /*0cd0*/  @P2 LDC R3, c[0x0][0x44c] ;  /* 0x00011300ff032b82 */ /* 0x000e220000000800 */
[----:B------:R-:W-:Y:S01]  /*0ce0*/  VIADD R2, R0, 0x5f ;  /* 0x0000005f00027836 */ /* 0x000fe20000000000 */
[----:B------:R-:W-:Y:S01]  /*0cf0*/  ULDC UR4, c[0x0][0x9dc] ;  /* 0x0002770000047ab9 */ /* 0x000fe20000000800 */
[----:B------:R-:W-:Y:S02]  /*0d00*/  IMAD R0, R16, R73, 0x5f ;  /* 0x0000005f10007424 */ /* 0x000fe400078e0249 */
[----:B------:R-:W-:-:S03]  /*0d10*/  IMAD.HI R2, R2, 0x2aaaaaab, RZ ;  /* 0x2aaaaaab02027827 */ /* 0x000fc600078e02ff */
[----:B------:R-:W1:Y:S01]  /*0d20*/  @P2 LDC R7, c[0x0][0x450] ;  /* 0x00011400ff072b82 */ /* 0x000e620000000800 */
[----:B------:R-:W-:Y:S01]  /*0d30*/  IMAD.HI R0, R0, 0x2aaaaaab, RZ ;  /* 0x2aaaaaab00007827 */ /* 0x000fe200078e02ff */
[----:B------:R-:W-:-:S03]  /*0d40*/  SHF.R.U32.HI R5, RZ, 0x1f, R2 ;  /* 0x0000001fff057819 */ /* 0x000fc60000011602 */
[----:B------:R-:W-:Y:S01]  /*0d50*/  IMAD.MOV.U32 R4, RZ, RZ, R72 ;  /* 0x000000ffff047224 */ /* 0x000fe200078e0048 */
[----:B------:R-:W-:Y:S01]  /*0d60*/  LEA.HI.SX32 R2, R2, R5, 0x1c ;  /* 0x0000000502027211 */ /* 0x000fe200078fe2ff */
[----:B------:R-:W-:Y:S02]  /*0d70*/  IMAD R73, R16, R73, -R8 ;  /* 0x0000004910497224 */ /* 0x000fe400078e0a08 */
[----:B0-----:R-:W-:Y:S01]  /*0d80*/  @P2 IMAD.HI.U32 R6, R72, R3, RZ ;  /* 0x0000000348062227 */ /* 0x001fe200078e00ff */
[----:B------:R-:W-:-:S04]  /*0d90*/  SHF.R.U32.HI R3, RZ, 0x1f, R0 ;  /* 0x0000001fff037819 */ /* 0x000fc80000011600 */
[----:B------:R-:W-:Y:S02]  /*0da0*/  LEA.HI.SX32 R3, R0, R3, 0x1c ;  /* 0x0000000300037211 */ /* 0x000fe400078fe2ff */
[----:B-1----:R-:W-:Y:S02]  /*0db0*/  @P2 SHF.R.U32.HI R4, RZ, R7, R6 ;  /* 0x00000007ff042219 */ /* 0x002fe40000011606 */
[----:B------:R-:W-:-:S03]  /*0dc0*/  VIMNMX R75, R3, R2, PT ;  /* 0x00000002034b7248 */ /* 0x000fc60003fe0100 */
[----:B------:R-:W-:-:S04]  /*0dd0*/  IMAD.IADD R0, R73, 0x1, R4 ;  /* 0x0000000149007824 */ /* 0x000fc800078e0204 */
[----:B------:R-:W-:Y:S01]  /*0de0*/  VIADD R2, R0, -UR4 ;  /* 0x8000000400027c36 */ /* 0x000fe20008000000 */
[----:B------:R-:W-:Y:S06]  /*0df0*/  @!P1 BRA `(.L_x_972) ;  /* 0x00000000003c9947 */ /* 0x000fec0003800000 */
[----:B------:R-:W-:-:S13]  /*0e00*/  ISETP.GT.AND P0, PT, R0, -0x1, PT ;  /* 0xffffffff0000780c */ /* 0x000fda0003f04270 */
[----:B------:R-:W-:Y:S05]  /*0e10*/  @P0 BRA `(.L_x_973) ;  /* 0x00000000001c0947 */ /* 0x000fea0003800000 */
[----:B------:R-:W-:Y:S02]  /*0e20*/  ISETP.NE.AND P0, PT, R11, 0x1, PT ;  /* 0x000000010b00780c */ /* 0x000fe40003f05270 */
[----:B------:R-:W-:-:S11]  /*0e30*/  LOP3.LUT R3, RZ, R0, RZ, 0x33, !PT ;  /* 0x00000000ff037212 */ /* 0x000fd600078e33ff */
[----:B------:R-:W0:Y:S02]  /*0e40*/  @P0 LDC.64 R4, c[0x0][0x9e8] ;  /* 0x00027a00ff040b82 */ /* 0x000e240000000a00 */
[----:B0-----:R-:W-:-:S05]  /*0e50*/  @P0 IMAD.HI.U32 R0, R3, R4, RZ ;  /* 0x0000000403000227 */ /* 0x001fca00078e00ff */
[----:B------:R-:W-:-:S04]  /*0e60*/  @P0 SHF.R.U32.HI R3, RZ, R5, R0 ;  /* 0x00000005ff030219 */ /* 0x000fc80000011600 */
[----:B------:R-:W-:Y:S01]  /*0e70*/  LOP3.LUT R0, RZ, R3, RZ, 0x33, !PT ;  /* 0x00000003ff007212 */ /* 0x000fe200078e33ff */
[----:B------:R-:W-:Y:S06]  /*0e80*/  BRA `(.L_x_974) ;  /* 0x0000000000107947 */ /* 0x000fec0003800000 */
.L_x_973:
[----:B------:R-:W-:-:S13]  /*0e90*/  ISETP.NE.AND P0, PT, R11, 0x1, PT ;  /* 0x000000010b00780c */ /* 0x000fda0003f05270 */
[----:B------:R-:W0:Y:S02]  /*0ea0*/  @P0 LDC.64 R4, c[0x0][0x9e8] ;  /* 0x00027a00ff040b82 */ /* 0x000e240000000a00 */
[----:B0-----:R-:W-:-:S05]  /*0eb0*/  @P0 IMAD.HI.U32 R4, R0, R4, RZ ;  /* 0x0000000400040227 */ /* 0x001fca00078e00ff */
[----:B------:R-:W-:-:S07]  /*0ec0*/  @P0 SHF.R.U32.HI R0, RZ, R5, R4 ;  /* 0x00000005ff000219 */ /* 0x000fce0000011604 */
.L_x_974:
[----:B------:R-:W-:-:S05]  /*0ed0*/  IMAD R3, R0, R11, RZ ;  /* 0x0000000b00037224 */ /* 0x000fca00078e02ff */
[----:B------:R-:W-:-:S07]  /*0ee0*/  VIMNMX R2, R2, R3, !PT ;  /* 0x0000000302027248 */ /* 0x000fce0007fe0100 */
.L_x_972:
[----:B------:R-:W-:Y:S01]  /*0ef0*/  SHF.R.U32.HI R0, RZ, 0x10, R17 ;  /* 0x00000010ff007819 */ /* 0x000fe20000011611 */
[----:B------:R-:W-:Y:S01]  /*0f00*/  IMAD.HI R2, R2, 0x2aaaaaab, RZ ;  /* 0x2aaaaaab02027827 */ /* 0x000fe200078e02ff */
[----:B------:R-:W-:Y:S02]  /*0f10*/  LOP3.LUT R17, R17, 0xffff, RZ, 0xc0, !PT ;  /* 0x0000ffff11117812 */ /* 0x000fe400078ec0ff */
[----:B------:R-:W-:Y:S02]  /*0f20*/  ISETP.NE.AND P0, PT, R0, RZ, PT ;  /* 0x000000ff0000720c */ /* 0x000fe40003f05270 */
[----:B------:R-:W-:-:S04]  /*0f30*/  SHF.R.U32.HI R3, RZ, 0x1f, R2 ;  /* 0x0000001fff037819 */ /* 0x000fc80000011602 */
[----:B------:R-:W-:Y:S02]  /*0f40*/  LEA.HI.SX32 R3, R2, R3, 0x1c ;  /* 0x0000000302037211 */ /* 0x000fe400078fe2ff */
[----:B------:R-:W-:Y:S02]  /*0f50*/  MOV R2, RZ ;  /* 0x000000ff00027202 */ /* 0x000fe40000000f00 */
[----:B------:R-:W-:-:S03]  /*0f60*/  VIMNMX R8, RZ, R3, !PT ;  /* 0x00000003ff087248 */ /* 0x000fc60007fe0100 */
[----:B------:R-:W0:Y:S01]  /*0f70*/  @!P0 LDC R0, c[0x0][0x9f0] ;  /* 0x00027c00ff008b82 */ /* 0x000e220000000800 */
[----:B------:R-:W-:-:S13]  /*0f80*/  ISETP.GT.AND P1, PT, R75, R8, PT ;  /* 0x000000084b00720c */ /* 0x000fda0003f24270 */
[----:B------:R-:W-:Y:S05]  /*0f90*/  @!P1 BRA `(.L_x_975) ;  /* 0x00000000006c9947 */ /* 0x000fea0003800000 */
[-C--:B0-----:R-:W-:Y:S02]  /*0fa0*/  IABS R6, R0.reuse ;  /* 0x0000000000067213 */ /* 0x081fe40000000000 */
[----:B------:R-:W-:Y:S02]  /*0fb0*/  IADD3 R2, R0, -0x1, R75 ;  /* 0xffffffff00027810 */ /* 0x000fe40007ffe04b */
[----:B------:R-:W0:Y:S03]  /*0fc0*/  I2F.RP R4, R6 ;  /* 0x0000000600047306 */ /* 0x000e260000209400 */
[----:B------:R-:W-:Y:S01]  /*0fd0*/  IMAD.IADD R5, R2, 0x1, -R8 ;  /* 0x0000000102057824 */ /* 0x000fe200078e0a08 */
[----:B------:R-:W-:-:S04]  /*0fe0*/  IABS R2, R0 ;  /* 0x0000000000027213 */ /* 0x000fc80000000000 */
[----:B------:R-:W-:Y:S02]  /*0ff0*/  IABS R9, R5 ;  /* 0x0000000500097213 */ /* 0x000fe40000000000 */
[----:B------:R-:W-:-:S04]  /*1000*/  LOP3.LUT R5, R5, R0, RZ, 0x3c, !PT ;  /* 0x0000000005057212 */ /* 0x000fc800078e3cff */
[----:B------:R-:W-:Y:S01]  /*1010*/  ISETP.GE.AND P2, PT, R5, RZ, PT ;  /* 0x000000ff0500720c */ /* 0x000fe20003f46270 */
[----:B0-----:R-:W0:Y:S02]  /*1020*/  MUFU.RCP R4, R4 ;  /* 0x0000000400047308 */ /* 0x001e240000001000 */
[----:B0-----:R-:W-:Y:S02]  /*1030*/  VIADD R3, R4, 0xffffffe ;  /* 0x0ffffffe04037836 */ /* 0x001fe40000000000 */
[----:B------:R-:W-:Y:S02]  /*1040*/  IMAD.MOV R4, RZ, RZ, -R2 ;  /* 0x000000ffff047224 */ /* 0x000fe400078e0a02 */
[----:B------:R-:W-:Y:S02]  /*1050*/  IMAD.MOV.U32 R2, RZ, RZ, RZ ;  /* 0x000000ffff027224 */ /* 0x000fe400078e00ff */
[----:B------:R-:W0:Y:S02]  /*1060*/  F2I.FTZ.U32.TRUNC.NTZ R3, R3 ;  /* 0x0000000300037305 */ /* 0x000e24000021f000 */
[----:B0-----:R-:W-:-:S04]  /*1070*/  IMAD.MOV R7, RZ, RZ, -R3 ;  /* 0x000000ffff077224 */ /* 0x001fc800078e0a03 */
[----:B------:R-:W-:-:S04]  /*1080*/  IMAD R7, R7, R6, RZ ;  /* 0x0000000607077224 */ /* 0x000fc800078e02ff */
[----:B------:R-:W-:-:S04]  /*1090*/  IMAD.HI.U32 R2, R3, R7, R2 ;  /* 0x0000000703027227 */ /* 0x000fc800078e0002 */
[----:B------:R-:W-:-:S04]  /*10a0*/  IMAD.MOV.U32 R3, RZ, RZ, R9 ;  /* 0x000000ffff037224 */ /* 0x000fc800078e0009 */
        /* <DEDUP_REMOVED lines=8> */
[----:B------:R-:W-:Y:S01]  /*1130*/  @!P2 IMAD.MOV R2, RZ, RZ, -R2 ;  /* 0x000000ffff02a224 */ /* 0x000fe200078e0a02 */
[----:B------:R-:W-:-:S07]  /*1140*/  @!P1 LOP3.LUT R2, RZ, R0, RZ, 0x33, !PT ;  /* 0x00000000ff029212 */ /* 0x000fce00078e33ff */
.L_x_975:
[-C--:B------:R-:W-:Y:S01]  /*1150*/  IMAD R17, R17, R2.reuse, R8 ;  /* 0x0000000211117224 */ /* 0x080fe200078e0208 */
[----:B------:R-:W-:Y:S01]  /*1160*/  PLOP3.LUT P0, PT, PT, PT, PT, 0x80, 0x0 ;  /* 0x000000000000781c */ /* 0x000fe20003f0f070 */
[----:B0-----:R-:W-:Y:S01]  /*1170*/  IMAD.MOV.U32 R0, RZ, RZ, RZ ;  /* 0x000000ffff007224 */ /* 0x001fe200078e00ff */
[----:B------:R-:W-:Y:S01]  /*1180*/  CS2R R86, SRZ ;  /* 0x0000000000567805 */ /* 0x000fe2000001ff00 */
[----:B------:R-:W-:Y:S01]  /*1190*/  IMAD.MOV.U32 R6, RZ, RZ, RZ ;  /* 0x000000ffff067224 */ /* 0x000fe200078e00ff */
[----:B------:R-:W-:Y:S02]  /*11a0*/  VIADDMNMX R75, R17, R2, R75, PT ;  /* 0x00000002114b7246 */ /* 0x000fe4000380014b */
[----:B------:R-:W-:Y:S02]  /*11b0*/  CS2R R84, SRZ ;  /* 0x0000000000547805 */ /* 0x000fe4000001ff00 */
        /* <DEDUP_REMOVED lines=36> */
[----:B------:R-:W-:-:S05]  /*1400*/  SHF.R.S32.HI R78, RZ, 0x7, R76 ;  /* 0x00000007ff4e7819 */ /* 0x000fca000001144c */
        /* <DEDUP_REMOVED lines=20> */
[----:B------:R-:W-:Y:S01]  /*1550*/  MOV R10, UR6 ;  /* 0x00000006000a7c02 */ /* 0x000fe20008000f00 */
        /* <DEDUP_REMOVED lines=8> */
.L_x_977:
[----:B------:R-:W-:-:S04]  /*15e0*/  SHF.L.U32 R0, RZ, 0x1f, RZ ;  /* 0x0000001fff007819 */ /* 0x000fc800000006ff */
[----:B------:R-:W0:Y:S02]  /*15f0*/  SYNCS.PHASECHK.TRANS64.TRYWAIT P0, [UR58+0x2a800], R0 ;  /* 0x02a80000ff0075a7 */ /* 0x000e24000800017a */
[----:B0-----:R-:W-:Y:S05]  /*1600*/  @!P0 BRA `(.L_x_978) ;  /* 0x0000012000908947 */ /* 0x001fea0003800000 */
.L_x_1111:
[----:B------:R-:W2:Y:S02]  /*1610*/  LDL R2, [R1] ;  /* 0x0000000001027983 */ /* 0x000ea40000100800 */
[----:B--2---:R-:W-:-:S13]  /*1620*/  R2UR UR4, R2 ;  /* 0x00000000020472ca */ /* 0x004fda00000e0000 */
[----:B------:R-:W-:-:S06]  /*1630*/  ULOP3.LUT UR4, UR4, 0x1, URZ, 0xfc, !UPT ;  /* 0x0000000104047892 */ /* 0x000fcc000f8efc3f */
[----:B------:R-:W-:-:S05]  /*1640*/  IMAD.U32 R2, RZ, RZ, UR4 ;  /* 0x00000004ff027e24 */ /* 0x000fca000f8e00ff */
[----:B------:R-:W-:-:S13]  /*1650*/  ISETP.NE.AND P0, PT, R2, 0x3, PT ;  /* 0x000000030200780c */ /* 0x000fda0003f05270 */
[----:B------:R-:W-:Y:S05]  /*1660*/  @!P0 BRA `(.L_x_979) ;  /* 0x0000000000048947 */ /* 0x000fea0003800000 */
[----:B------:R-:W-:Y:S01]  /*1670*/  BPT.TRAP 0x1 ;  /* 0x000000040000795c */ /* 0x000fe20000300000 */
.L_x_979:
[----:B------:R1:W2:Y:S01]  /*1680*/  SYNCS.PHASECHK.TRANS64.TRYWAIT P1, [UR58+0x2a830], R0 ;  /* 0x02a83000ff0075a7 */ /* 0x0002a2000802017a */
[----:B------:R-:W-:Y:S05]  /*1690*/  @!P0 BRA `(.L_x_980) ;  /* 0x0000000000048947 */ /* 0x000fea0003800000 */
[----:B------:R-:W-:Y:S01]  /*16a0*/  BPT.TRAP 0x1 ;  /* 0x000000040000795c */ /* 0x000fe20000300000 */
.L_x_980:
[----:B------:R-:W-:-:S05]  /*16b0*/  IMAD.U32 R4, RZ, RZ, UR36 ;  /* 0x00000024ff047e24 */ /* 0x000fca000f8e00ff */
[----:B------:R-:W-:Y:S01]  /*16c0*/  LOP3.LUT R4, R4, 0x10000, RZ, 0xfc, !PT ;  /* 0x0001000004047812 */ /* 0x000fe200078efcff */
[----:B--2---:R-:W-:Y:S06]  /*16d0*/  @P1 BRA `(.L_x_981) ;  /* 0x0000000000081947 */ /* 0x004fec0003800000 */
[----:B------:R-:W2:Y:S02]  /*16e0*/  SYNCS.PHASECHK.TRANS64.TRYWAIT P1, [UR58+0x2a830], R0 ;  /* 0x02a83000ff0075a7 */ /* 0x000ea4000802017a */
[----:B--2---:R-:W-:Y:S05]  /*16f0*/  @!P1 BRA `(.L_x_982) ;  /* 0x00000120006c9947 */ /* 0x004fea0003800000 */
.L_x_981:
[----:B------:R-:W-:Y:S05]  /*1700*/  WARPSYNC.ALL ;  /* 0x0000000000007948 */ /* 0x000fea0003800000 */
[----:B------:R-:W-:Y:S01]  /*1710*/  IMAD.MOV.U32 R5, RZ, RZ, 0x40000040 ;  /* 0x40000040ff057424 */ /* 0x000fe200078e00ff */
[----:B------:R-:W-:Y:S01]  /*1720*/  UIADD3 UR4, UR58, 0x18400, URZ ;  /* 0x000184003a047890 */ /* 0x000fe2000fffe03f */
[----:B------:R-:W-:Y:S01]  /*1730*/  R2UR UR8, R4 ;  /* 0x00000000040872ca */ /* 0x000fe200000e0000 */
[----:B------:R-:W-:Y:S02]  /*1740*/  WARPGROUP.ARRIVE ;  /* 0x00000000000079c5 */ /* 0x000fe40000000000 */
        /* <DEDUP_REMOVED lines=12> */
[----:B------:R-:W-:Y:S01]  /*1810*/  UMOV UR10, UR60 ;  /* 0x0000003c000a7c82 */ /* 0x000fe20008000000 */
[----:B------:R-:W-:Y:S01]  /*1820*/  UIADD3 UR22, UR60, 0x300, URZ ;  /* 0x000003003c167890 */ /* 0x000fe2000fffe03f */
[----:B------:R-:W-:Y:S01]  /*1830*/  HGMMA.64x96x16.F32.BF16 R24, gdesc[UR8], RZ, !UPT, gsb0 ;  /* 0x01600000081879f0 */ /* 0x000fe2000c0018ff */
[----:B------:R-:W-:Y:S01]  /*1840*/  UIADD3 UR10, UR60, 0x2, URZ ;  /* 0x000000023c0a7890 */ /* 0x000fe2000fffe03f */
[----:B------:R-:W-:Y:S01]  /*1850*/  UMOV UR9, 0x40000040 ;  /* 0x4000004000097882 */ /* 0x000fe20000000000 */
[----:B------:R-:W-:Y:S01]  /*1860*/  UMOV UR11, 0x40000040 ;  /* 0x40000040000b7882 */ /* 0x000fe20000000000 */
[----:B------:R-:W-:Y:S02]  /*1870*/  UMOV UR21, 0x40000040 ;  /* 0x4000004000157882 */ /* 0x000fe40000000000 */
[----:B------:R-:W-:Y:S02]  /*1880*/  UIADD3 UR8, UR4, 0x2, URZ ;  /* 0x0000000204087890 */ /* 0x000fe4000fffe03f */
[----:B------:R-:W-:-:S02]  /*1890*/  UIADD3 UR12, UR4, 0x4, URZ ;  /* 0x00000004040c7890 */ /* 0x000fc4000fffe03f */
[----:B------:R-:W-:Y:S02]  /*18a0*/  UIADD3 UR16, UR4, 0x6, URZ ;  /* 0x0000000604107890 */ /* 0x000fe4000fffe03f */
[----:B------:R-:W-:Y:S01]  /*18b0*/  UIADD3 UR20, UR4, 0x400, URZ ;  /* 0x0000040004147890 */ /* 0x000fe2000fffe03f */
        /* <DEDUP_REMOVED lines=29> */
[----:B------:R-:W-:Y:S02]  /*1a90*/  UMOV UR5, UR49 ;  /* 0x0000003100057c82 */ /* 0x000fe40008000000 */
[----:B------:R-:W-:Y:S01]  /*1aa0*/  UMOV UR4, UR48 ;  /* 0x0000003000047c82 */ /* 0x000fe20008000000 */
        /* <DEDUP_REMOVED lines=36> */
.L_x_983:
[----:B------:R-:W-:Y:S01]  /*1cf0*/  LOP3.LUT R9, R76, 0xffffff80, RZ, 0xc0, !PT ;  /* 0xffffff804c097812 */ /* 0x000fe200078ec0ff */
[----:B------:R-:W-:Y:S01]  /*1d00*/  ULDC UR5, c[0x0][0x9d8] ;  /* 0x0002760000057ab9 */ /* 0x000fe20000000800 */
[----:B------:R-:W-:Y:S01]  /*1d10*/  ISETP.NE.AND P2, PT, R23, 0x1, PT ;  /* 0x000000011700780c */ /* 0x000fe20003f45270 */
[----:B------:R-:W-:Y:S01]  /*1d20*/  FMUL.FTZ R33, R33, UR5 ;  /* 0x0000000521217c20 */ /* 0x000fe20008410000 */
[----:B------:R-:W-:Y:S01]  /*1d30*/  LEA.HI R77, R77, R74, RZ, 0x2 ;  /* 0x0000004a4d4d7211 */ /* 0x000fe200078f10ff */
[----:B------:R-:W-:Y:S02]  /*1d40*/  IMAD.IADD R9, R74, 0x1, -R9 ;  /* 0x000000014a097824 */ /* 0x000fe400078e0a09 */
[----:B------:R-:W-:Y:S01]  /*1d50*/  FMUL.FTZ R25, R25, UR5 ;  /* 0x0000000519197c20 */ /* 0x000fe20008410000 */
[----:B------:R-:W-:Y:S01]  /*1d60*/  FMUL.FTZ R2, R27, UR5 ;  /* 0x000000051b027c20 */ /* 0x000fe20008410000 */
[----:B------:R-:W-:Y:S01]  /*1d70*/  LOP3.LUT R77, R77, 0xfffffffc, RZ, 0xc0, !PT ;  /* 0xfffffffc4d4d7812 */ /* 0x000fe200078ec0ff */
[----:B------:R-:W-:Y:S01]  /*1d80*/  FMUL.FTZ R32, R32, UR5 ;  /* 0x0000000520207c20 */ /* 0x000fe20008410000 */
[----:B------:R-:W-:Y:S01]  /*1d90*/  SHF.R.S32.HI R8, RZ, 0x1f, R9 ;  /* 0x0000001fff087819 */ /* 0x000fe20000011409 */
[----:B------:R2:W3:Y:S01]  /*1da0*/  MUFU.TANH R83, R33 ;  /* 0x0000002100537308 */ /* 0x0004e20000002400 */
[----:B------:R-:W-:Y:S01]  /*1db0*/  FMUL.FTZ R6, R30, UR5 ;  /* 0x000000051e067c20 */ /* 0x000fe20008410000 */
[----:B------:R-:W-:Y:S01]  /*1dc0*/  IMAD.IADD R77, R74, 0x1, -R77 ;  /* 0x000000014a4d7824 */ /* 0x000fe200078e0a4d */
[CC--:B------:R-:W-:Y:S01]  /*1dd0*/  LEA.HI R10, R8.reuse, R9.reuse, RZ, 0x2 ;  /* 0x00000009080a7211 */ /* 0x0c0fe200078f10ff */
[----:B------:R-:W-:Y:S01]  /*1de0*/  FMUL.FTZ R7, R31, UR5 ;  /* 0x000000051f077c20 */ /* 0x000fe20008410000 */
[----:B------:R-:W-:Y:S01]  /*1df0*/  LEA.HI R14, R8, R9, RZ, 0x5 ;  /* 0x00000009080e7211 */ /* 0x000fe200078f28ff */
[----:B------:R-:W4:Y:S01]  /*1e00*/  S2UR UR6, SR_CgaCtaId ;  /* 0x00000000000679c3 */ /* 0x000f220000008800 */
[--C-:B------:R-:W-:Y:S01]  /*1e10*/  SHF.R.S32.HI R8, RZ, 0x2, R10.reuse ;  /* 0x00000002ff087819 */ /* 0x100fe2000001140a */
[----:B------:R5:W0:Y:S01]  /*1e20*/  MUFU.TANH R79, R25 ;  /* 0x00000019004f7308 */ /* 0x000a220000002400 */
[----:B------:R-:W-:Y:S01]  /*1e30*/  SHF.R.S32.HI R27, RZ, 0x1f, R10 ;  /* 0x0000001fff1b7819 */ /* 0x000fe2000001140a */
[----:B------:R-:W-:Y:S01]  /*1e40*/  UIADD3 UR4, UR58, 0x2a840, URZ ;  /* 0x0002a8403a047890 */ /* 0x000fe2000fffe03f */
[----:B------:R-:W-:Y:S01]  /*1e50*/  LEA.HI R30, R78, R78, RZ, 0x1 ;  /* 0x0000004e4e1e7211 */ /* 0x000fe200078f08ff */
[----:B------:R-:W-:Y:S01]  /*1e60*/  FMUL.FTZ R12, R35, UR5 ;  /* 0x00000005230c7c20 */ /* 0x000fe20008410000 */
[-C--:B------:R-:W-:Y:S01]  /*1e70*/  LEA.HI R27, R27, R8.reuse, RZ, 0x3 ;  /* 0x000000081b1b7211 */ /* 0x080fe200078f18ff */
[----:B--2---:R-:W2:Y:S01]  /*1e80*/  @P2 LDC R33, c[0x0][0x44c] ;  /* 0x00011300ff212b82 */ /* 0x004ea20000000800 */
[----:B------:R-:W-:Y:S01]  /*1e90*/  LOP3.LUT R31, R30, 0x3fffffe, RZ, 0xc0, !PT ;  /* 0x03fffffe1e1f7812 */ /* 0x000fe200078ec0ff */
[----:B------:R1:W2:Y:S01]  /*1ea0*/  MUFU.TANH R82, R32 ;  /* 0x0000002000527308 */ /* 0x0002a20000002400 */
[----:B-----5:R-:W-:Y:S01]  /*1eb0*/  SHF.R.S32.HI R25, RZ, 0x5, R14 ;  /* 0x00000005ff197819 */ /* 0x020fe2000001140e */
[----:B------:R-:W-:Y:S01]  /*1ec0*/  FMUL.FTZ R28, R28, UR5 ;  /* 0x000000051c1c7c20 */ /* 0x000fe20008410000 */
[----:B------:R-:W-:Y:S01]  /*1ed0*/  LEA.HI R14, R77, R77, RZ, 0x1 ;  /* 0x0000004d4d0e7211 */ /* 0x000fe200078f08ff */
[----:B------:R-:W-:Y:S01]  /*1ee0*/  IMAD.IADD R31, R78, 0x1, -R31 ;  /* 0x000000014e1f7824 */ /* 0x000fe200078e0a1f */
[----:B------:R-:W-:Y:S01]  /*1ef0*/  LOP3.LUT R27, R27, 0xfffffff8, RZ, 0xc0, !PT ;  /* 0xfffffff81b1b7812 */ /* 0x000fe200078ec0ff */
[----:B------:R-:W-:Y:S01]  /*1f00*/  IMAD R25, R25, 0x10, R72 ;  /* 0x0000001019197824 */ /* 0x000fe200078e0248 */
[----:B------:R-:W-:Y:S01]  /*1f10*/  LOP3.LUT R14, R14, 0x1ffffffe, RZ, 0xc0, !PT ;  /* 0x1ffffffe0e0e7812 */ /* 0x000fe200078ec0ff */
[----:B------:R-:W-:Y:S01]  /*1f20*/  FMUL.FTZ R29, R29, UR5 ;  /* 0x000000051d1d7c20 */ /* 0x000fe20008410000 */
[----:B-1----:R-:W1:Y:S01]  /*1f30*/  @P2 LDC R32, c[0x0][0x450] ;  /* 0x00011400ff202b82 */ /* 0x002e620000000800 */
[----:B------:R-:W-:Y:S01]  /*1f40*/  LOP3.LUT R10, R10, 0x7ffffffc, RZ, 0xc0, !PT ;  /* 0x7ffffffc0a0a7812 */ /* 0x000fe200078ec0ff */
[----:B0-----:R-:W-:Y:S01]  /*1f50*/  FMUL.FTZ R3, R24, UR5 ;  /* 0x0000000518037c20 */ /* 0x001fe20008410000 */
[----:B------:R-:W-:Y:S01]  /*1f60*/  IADD3 R30, R25, R8, -R27 ;  /* 0x00000008191e7210 */ /* 0x000fe20007ffe81b */
[----:B------:R-:W-:Y:S01]  /*1f70*/  IMAD.IADD R8, R77, 0x1, -R14 ;  /* 0x000000014d087824 */ /* 0x000fe200078e0a0e */
[----:B----4-:R-:W-:Y:S01]  /*1f80*/  UPRMT UR4, UR6, 0x654, UR4 ;  /* 0x0000065406047896 */ /* 0x010fe20008000004 */
[----:B------:R-:W-:Y:S01]  /*1f90*/  FMUL.FTZ R0, R26, UR5 ;  /* 0x000000051a007c20 */ /* 0x000fe20008410000 */
[----:B------:R0:W4:Y:S01]  /*1fa0*/  MUFU.TANH R80, R28 ;  /* 0x0000001c00507308 */ /* 0x0001220000002400 */
[----:B------:R-:W-:-:S02]  /*1fb0*/  IMAD R31, R31, 0x40, R30 ;  /* 0x000000401f1f7824 */ /* 0x000fc400078e021e */
[----:B------:R-:W-:Y:S01]  /*1fc0*/  FMUL.FTZ R11, R34, UR5 ;  /* 0x00000005220b7c20 */ /* 0x000fe20008410000 */
[----:B------:R-:W-:Y:S02]  /*1fd0*/  IMAD.IADD R9, R9, 0x1, -R10 ;  /* 0x0000000109097824 */ /* 0x000fe400078e0a0a */
[----:B------:R-:W-:Y:S01]  /*1fe0*/  FMUL.FTZ R36, R36, UR5 ;  /* 0x0000000524247c20 */ /* 0x000fe20008410000 */
[----:B------:R-:W-:Y:S02]  /*1ff0*/  IMAD R8, R8, 0x8, R31 ;  /* 0x0000000808087824 */ /* 0x000fe400078e021f */
[----:B------:R-:W-:Y:S01]  /*2000*/  FMUL.FTZ R37, R37, UR5 ;  /* 0x0000000525257c20 */ /* 0x000fe20008410000 */
[----:B------:R-:W-:Y:S01]  /*2010*/  FMUL.FTZ R15, R38, UR5 ;  /* 0x00000005260f7c20 */ /* 0x000fe20008410000 */
[----:B------:R5:W0:Y:S01]  /*2020*/  MUFU.TANH R81, R29 ;  /* 0x0000001d00517308 */ /* 0x000a220000002400 */
[----:B--2---:R-:W-:-:S04]  /*2030*/  @P2 IMAD.HI.U32 R25, R8, R33, RZ ;  /* 0x0000002108192227 */ /* 0x004fc800078e00ff */
[----:B------:R-:W-:Y:S01]  /*2040*/  FMUL.FTZ R20, R39, UR5 ;  /* 0x0000000527147c20 */ /* 0x000fe20008410000 */
[----:B------:R-:W-:Y:S01]  /*2050*/  FMUL.FTZ R40, R40, UR5 ;  /* 0x0000000528287c20 */ /* 0x000fe20008410000 */
[----:B------:R-:W-:Y:S01]  /*2060*/  FMUL.FTZ R41, R41, UR5 ;  /* 0x0000000529297c20 */ /* 0x000fe20008410000 */
[----:B------:R-:W-:Y:S02]  /*2070*/  IMAD.MOV.U32 R31, RZ, RZ, R8 ;  /* 0x000000ffff1f7224 */ /* 0x000fe400078e0008 */
[----:B------:R-:W-:Y:S01]  /*2080*/  FMUL.FTZ R21, R42, UR5 ;  /* 0x000000052a157c20 */ /* 0x000fe20008410000 */
[----:B------:R-:W-:Y:S01]  /*2090*/  FMUL.FTZ R24, R43, UR5 ;  /* 0x000000052b187c20 */ /* 0x000fe20008410000 */
[----:B------:R-:W-:Y:S01]  /*20a0*/  FMUL.FTZ R44, R44, UR5 ;  /* 0x000000052c2c7c20 */ /* 0x000fe20008410000 */
[----:B-1----:R-:W-:Y:S01]  /*20b0*/  @P2 SHF.R.U32.HI R31, RZ, R32, R25 ;  /* 0x00000020ff1f2219 */ /* 0x002fe20000011619 */
[----:B------:R-:W-:Y:S01]  /*20c0*/  FMUL.FTZ R45, R45, UR5 ;  /* 0x000000052d2d7c20 */ /* 0x000fe20008410000 */
[----:B------:R-:W-:Y:S01]  /*20d0*/  MOV R32, 0xffffffa0 ;  /* 0xffffffa000207802 */ /* 0x000fe20000000f00 */
[----:B0-----:R-:W-:Y:S01]  /*20e0*/  FMUL.FTZ R28, R46, UR5 ;  /* 0x000000052e1c7c20 */ /* 0x001fe20008410000 */
[----:B-----5:R-:W-:Y:S01]  /*20f0*/  FMUL.FTZ R29, R47, UR5 ;  /* 0x000000052f1d7c20 */ /* 0x020fe20008410000 */
[----:B------:R-:W0:Y:S01]  /*2100*/  SHFL.IDX PT, R35, R31, RZ, 0x1c1f ;  /* 0x001c1fff1f237589 */ /* 0x000e2200000e0000 */
[----:B------:R-:W-:Y:S01]  /*2110*/  FMUL.FTZ R48, R48, UR5 ;  /* 0x0000000530307c20 */ /* 0x000fe20008410000 */
[----:B------:R-:W-:-:S02]  /*2120*/  IMAD R32, R75, R32, 0x61 ;  /* 0x000000614b207424 */ /* 0x000fc400078e0220 */
[----:B------:R-:W-:Y:S01]  /*2130*/  FMUL.FTZ R49, R49, UR5 ;  /* 0x0000000531317c20 */ /* 0x000fe20008410000 */
        /* <DEDUP_REMOVED lines=22> */
[----:B------:R-:W-:Y:S01]  /*22a0*/  LOP3.LUT P1, RZ, R18, 0x80000, RZ, 0xc0, !PT ;  /* 0x0008000012ff7812 */ /* 0x000fe2000782c0ff */
[----:B------:R-:W-:Y:S01]  /*22b0*/  IMAD R33, R9, -0x2, R32 ;  /* 0xfffffffe09217824 */ /* 0x000fe200078e0220 */
[----:B------:R-:W-:Y:S01]  /*22c0*/  SYNCS.ARRIVE.TRANS64.RED.A1T0 RZ, [UR4], RZ ;  /* 0x000000ffffff79a7 */ /* 0x000fe20008100404 */
[--C-:B------:R-:W-:Y:S01]  /*22d0*/  IMAD R10, R75, -0x60, R22.reuse ;  /* 0xffffffa04b0a7824 */ /* 0x100fe200078e0216 */
[----:B------:R-:W1:Y:S01]  /*22e0*/  MUFU.TANH R3, R3 ;  /* 0x0000000300037308 */ /* 0x000e620000002400 */
[----:B------:R-:W-:Y:S01]  /*22f0*/  ULDC UR10, c[0x0][0x288] ;  /* 0x0000a200000a7ab9 */ /* 0x000fe20000000800 */
[----:B------:R-:W-:Y:S01]  /*2300*/  ULDC UR4, c[0x0][0x9dc] ;  /* 0x0002770000047ab9 */ /* 0x000fe20000000800 */
[----:B------:R-:W-:Y:S01]  /*2310*/  IADD3 R34, R33, -UR10, R22 ;  /* 0x8000000a21227c10 */ /* 0x000fe2000fffe016 */
[----:B------:R-:W-:Y:S01]  /*2320*/  ULOP3.LUT UR6, URZ, UR4, URZ, 0x33, !UPT ;  /* 0x000000043f067292 */ /* 0x000fe2000f8e333f */
[----:B------:R-:W-:-:S02]  /*2330*/  VIADD R30, R10, 0x60 ;  /* 0x000000600a1e7836 */ /* 0x000fc40000000000 */
[----:B------:R-:W-:Y:S01]  /*2340*/  ULDC UR4, c[0x0][0x9e0] ;  /* 0x0002780000047ab9 */ /* 0x000fe20000000800 */
[----:B------:R-:W2:Y:S01]  /*2350*/  MUFU.TANH R0, R0 ;  /* 0x0000000000007308 */ /* 0x000ea20000002400 */
[----:B------:R-:W-:Y:S02]  /*2360*/  IMAD R38, R9, -0x2, R30 ;  /* 0xfffffffe09267824 */ /* 0x000fe400078e021e */
[C---:B------:R-:W-:Y:S02]  /*2370*/  VIADD R39, R34.reuse, UR4 ;  /* 0x0000000422277c36 */ /* 0x040fe40008000000 */
[----:B------:R-:W-:Y:S02]  /*2380*/  VIADD R34, R34, UR6 ;  /* 0x0000000622227c36 */ /* 0x000fe40008000000 */
[----:B------:R-:W-:Y:S01]  /*2390*/  IMAD.U32 R10, RZ, RZ, UR6 ;  /* 0x00000006ff0a7e24 */ /* 0x000fe2000f8e00ff */
[----:B------:R-:W1:Y:S01]  /*23a0*/  MUFU.TANH R2, R2 ;  /* 0x0000000200027308 */ /* 0x000e620000002400 */
[----:B------:R-:W-:Y:S01]  /*23b0*/  VIADD R42, R32, 0xffffffff ;  /* 0xffffffff202a7836 */ /* 0x000fe20000000000 */
[----:B0-----:R-:W-:Y:S01]  /*23c0*/  VIADDMNMX R32, R35, R39, R38, PT ;  /* 0x0000002723207246 */ /* 0x001fe20003800126 */
[----:B------:R-:W-:-:S02]  /*23d0*/  VIADD R46, R33, 0xffffffff ;  /* 0xffffffff212e7836 */ /* 0x000fc40000000000 */
[----:B------:R-:W-:-:S03]  /*23e0*/  IMAD.IADD R33, R34, 0x1, R35 ;  /* 0x0000000122217824 */ /* 0x000fc600078e0223 */
[----:B------:R-:W0:Y:S08]  /*23f0*/  MUFU.TANH R6, R6 ;  /* 0x0000000600067308 */ /* 0x000e300000002400 */
        /* <DEDUP_REMOVED lines=38> */
[----:B------:R-:W0:Y:S01]  /*2660*/  MUFU.TANH R25, R25 ;  /* 0x0000001900197308 */ /* 0x000e220000002400 */
[----:B-1234-:R-:W-:Y:S05]  /*2670*/  @!P1 BRA `(.L_x_984) ;  /* 0x00000000005c9947 */ /* 0x01efea0003800000 */
[----:B------:R-:W-:Y:S01]  /*2680*/  IADD3 R35, R22, -UR10, R35 ;  /* 0x8000000a16237c10 */ /* 0x000fe2000fffe023 */
[----:B------:R-:W-:Y:S03]  /*2690*/  BSSY B0, `(.L_x_985) ;  /* 0x0000012000007945 */ /* 0x000fe60003800000 */
[----:B------:R-:W-:-:S13]  /*26a0*/  ISETP.GT.AND P1, PT, R35, -0x1, PT ;  /* 0xffffffff2300780c */ /* 0x000fda0003f24270 */
[----:B------:R-:W-:Y:S05]  /*26b0*/  @P1 BRA `(.L_x_986) ;  /* 0x0000000000241947 */ /* 0x000fea0003800000 */
[----:B------:R-:W-:Y:S01]  /*26c0*/  ULDC UR5, c[0x0][0x9e4] ;  /* 0x0002790000057ab9 */ /* 0x000fe20000000800 */
[----:B------:R-:W-:Y:S01]  /*26d0*/  LOP3.LUT R35, RZ, R35, RZ, 0x33, !PT ;  /* 0x00000023ff237212 */ /* 0x000fe200078e33ff */
[----:B------:R-:W-:-:S05]  /*26e0*/  IMAD.U32 R43, RZ, RZ, UR5 ;  /* 0x00000005ff2b7e24 */ /* 0x000fca000f8e00ff */
[----:B------:R-:W-:-:S13]  /*26f0*/  ISETP.NE.AND P1, PT, R43, 0x1, PT ;  /* 0x000000012b00780c */ /* 0x000fda0003f25270 */
[----:B------:R-:W1:Y:S02]  /*2700*/  @P1 LDC.64 R66, c[0x0][0x9e8] ;  /* 0x00027a00ff421b82 */ /* 0x000e640000000a00 */
[----:B-1----:R-:W-:-:S05]  /*2710*/  @P1 IMAD.HI.U32 R30, R35, R66, RZ ;  /* 0x00000042231e1227 */ /* 0x002fca00078e00ff */
[----:B------:R-:W-:-:S04]  /*2720*/  @P1 SHF.R.U32.HI R35, RZ, R67, R30 ;  /* 0x00000043ff231219 */ /* 0x000fc8000001161e */
[----:B------:R-:W-:Y:S01]  /*2730*/  LOP3.LUT R35, RZ, R35, RZ, 0x33, !PT ;  /* 0x00000023ff237212 */ /* 0x000fe200078e33ff */
[----:B------:R-:W-:Y:S06]  /*2740*/  BRA `(.L_x_987) ;  /* 0x0000000000187947 */ /* 0x000fec0003800000 */
.L_x_986:
[----:B------:R-:W-:Y:S02]  /*2750*/  ULDC UR5, c[0x0][0x9e4] ;  /* 0x0002790000057ab9 */ /* 0x000fe40000000800 */
[----:B------:R-:W-:-:S05]  /*2760*/  IMAD.U32 R43, RZ, RZ, UR5 ;  /* 0x00000005ff2b7e24 */ /* 0x000fca000f8e00ff */
[----:B------:R-:W-:-:S13]  /*2770*/  ISETP.NE.AND P1, PT, R43, 0x1, PT ;  /* 0x000000012b00780c */ /* 0x000fda0003f25270 */
[----:B------:R-:W1:Y:S02]  /*2780*/  @P1 LDC.64 R66, c[0x0][0x9e8] ;  /* 0x00027a00ff421b82 */ /* 0x000e640000000a00 */
[----:B-1----:R-:W-:-:S05]  /*2790*/  @P1 IMAD.HI.U32 R30, R35, R66, RZ ;  /* 0x00000042231e1227 */ /* 0x002fca00078e00ff */
[----:B------:R-:W-:-:S07]  /*27a0*/  @P1 SHF.R.U32.HI R35, RZ, R67, R30 ;  /* 0x00000043ff231219 */ /* 0x000fce000001161e */
.L_x_987:
[----:B------:R-:W-:Y:S05]  /*27b0*/  BSYNC B0 ;  /* 0x0000000000007941 */ /* 0x000fea0003800000 */
.L_x_985:
[----:B------:R-:W-:-:S05]  /*27c0*/  IMAD R35, R35, R43, R46 ;  /* 0x0000002b23237224 */ /* 0x000fca00078e022e */
[----:B------:R-:W-:Y:S02]  /*27d0*/  VIADDMNMX R32, R35, R43, R32, PT ;  /* 0x0000002b23207246 */ /* 0x000fe40003800120 */
[----:B------:R-:W-:-:S07]  /*27e0*/  VIMNMX R33, R33, R35, !PT ;  /* 0x0000002321217248 */ /* 0x000fce0007fe0100 */
.L_x_984:
[C---:B------:R-:W-:Y:S01]  /*27f0*/  ISETP.GE.AND P6, PT, R42.reuse, 0x9, PT ;  /* 0x000000092a00780c */ /* 0x040fe20003fc6270 */
[----:B------:R-:W1:Y:S01]  /*2800*/  SHFL.IDX PT, R31, R31, 0x1, 0x1c1f ;  /* 0x003c1f001f1f7f89 */ /* 0x000e6200000e0000 */
[----:B------:R-:W-:Y:S02]  /*2810*/  ISETP.GE.AND P1, PT, R42, 0x2, PT ;  /* 0x000000022a00780c */ /* 0x000fe40003f26270 */
[C---:B------:R-:W-:Y:S02]  /*2820*/  ISETP.GT.AND P2, PT, R33.reuse, 0x8, !P6 ;  /* 0x000000082100780c */ /* 0x040fe40007744270 */
[----:B------:R-:W-:Y:S02]  /*2830*/  ISETP.GT.AND P3, PT, R33, 0x1, !P1 ;  /* 0x000000012100780c */ /* 0x000fe40004f64270 */
[----:B------:R-:W-:Y:S02]  /*2840*/  ISETP.LT.OR P2, PT, R32, 0x9, P2 ;  /* 0x000000092000780c */ /* 0x000fe40001741670 */
[----:B------:R-:W-:-:S02]  /*2850*/  ISETP.GE.AND P4, PT, R42, 0xa, PT ;  /* 0x0000000a2a00780c */ /* 0x000fc40003f86270 */
[----:B------:R-:W-:Y:S02]  /*2860*/  FSEL R43, R80, -INF , !P2 ;  /* 0xff800000502b7808 */ /* 0x000fe40005000000 */
[C---:B------:R-:W-:Y:S02]  /*2870*/  ISETP.LT.OR P3, PT, R32.reuse, 0x2, P3 ;  /* 0x000000022000780c */ /* 0x040fe40001f61670 */
[----:B------:R-:W-:Y:S02]  /*2880*/  ISETP.GT.AND P2, PT, R33, 0x9, !P4 ;  /* 0x000000092100780c */ /* 0x000fe40006744270 */
[----:B------:R-:W-:Y:S02]  /*2890*/  FSEL R79, R79, -INF , !P3 ;  /* 0xff8000004f4f7808 */ /* 0x000fe40005800000 */
[----:B------:R-:W-:Y:S02]  /*28a0*/  ISETP.LT.OR P2, PT, R32, 0xa, P2 ;  /* 0x0000000a2000780c */ /* 0x000fe40001741670 */
[----:B------:R-:W-:-:S02]  /*28b0*/  ISETP.GE.AND P3, PT, R42, 0x11, PT ;  /* 0x000000112a00780c */ /* 0x000fc40003f66270 */
[----:B------:R-:W-:Y:S02]  /*28c0*/  FSEL R81, R81, -INF , !P2 ;  /* 0xff80000051517808 */ /* 0x000fe40005000000 */
[----:B------:R-:W-:Y:S02]  /*28d0*/  ISETP.GT.AND P2, PT, R33, 0x10, !P3 ;  /* 0x000000102100780c */ /* 0x000fe40005f44270 */
[----:B------:R-:W-:Y:S02]  /*28e0*/  P2R R70, PR, RZ, 0x8 ;  /* 0x00000008ff467803 */ /* 0x000fe40000000000 */
[----:B------:R-:W-:Y:S02]  /*28f0*/  ISETP.LT.OR P2, PT, R32, 0x11, P2 ;  /* 0x000000112000780c */ /* 0x000fe40001741670 */
[----:B------:R-:W-:Y:S02]  /*2900*/  ISETP.GE.AND P3, PT, R42, 0x12, PT ;  /* 0x000000122a00780c */ /* 0x000fe40003f66270 */
[----:B------:R-:W-:-:S02]  /*2910*/  FSEL R47, R82, -INF , !P2 ;  /* 0xff800000522f7808 */ /* 0x000fc40005000000 */
[----:B------:R-:W-:Y:S02]  /*2920*/  ISETP.GT.AND P2, PT, R33, 0x11, !P3 ;  /* 0x000000112100780c */ /* 0x000fe40005f44270 */
[----:B------:R-:W-:Y:S02]  /*2930*/  P2R R74, PR, RZ, 0x8 ;  /* 0x00000008ff4a7803 */ /* 0x000fe40000000000 */
[----:B------:R-:W-:Y:S02]  /*2940*/  ISETP.LT.OR P2, PT, R32, 0x12, P2 ;  /* 0x000000122000780c */ /* 0x000fe40001741670 */
[----:B------:R-:W-:Y:S02]  /*2950*/  ISETP.GE.AND P3, PT, R42, 0x19, PT ;  /* 0x000000192a00780c */ /* 0x000fe40003f66270 */
[----:B------:R-:W-:Y:S02]  /*2960*/  FSEL R83, R83, -INF , !P2 ;  /* 0xff80000053537808 */ /* 0x000fe40005000000 */
[----:B------:R-:W-:-:S02]  /*2970*/  ISETP.GT.AND P2, PT, R33, 0x18, !P3 ;  /* 0x000000182100780c */ /* 0x000fc40005f44270 */
[----:B------:R-:W-:Y:S02]  /*2980*/  P2R R76, PR, RZ, 0x8 ;  /* 0x00000008ff4c7803 */ /* 0x000fe40000000000 */
[----:B------:R-:W-:Y:S02]  /*2990*/  ISETP.LT.OR P2, PT, R32, 0x19, P2 ;  /* 0x000000192000780c */ /* 0x000fe40001741670 */
[----:B------:R-:W-:Y:S02]  /*29a0*/  ISETP.GE.AND P3, PT, R42, 0x1a, PT ;  /* 0x0000001a2a00780c */ /* 0x000fe40003f66270 */
[----:B0-----:R-:W-:Y:S02]  /*29b0*/  FSEL R63, R36, -INF , !P2 ;  /* 0xff800000243f7808 */ /* 0x001fe40005000000 */
[----:B------:R-:W-:Y:S02]  /*29c0*/  ISETP.GT.AND P2, PT, R33, 0x19, !P3 ;  /* 0x000000192100780c */ /* 0x000fe40005f44270 */
[----:B------:R-:W-:-:S02]  /*29d0*/  P2R R78, PR, RZ, 0x8 ;  /* 0x00000008ff4e7803 */ /* 0x000fc40000000000 */
[----:B------:R-:W-:Y:S02]  /*29e0*/  ISETP.LT.OR P2, PT, R32, 0x1a, P2 ;  /* 0x0000001a2000780c */ /* 0x000fe40001741670 */
[----:B------:R-:W-:Y:S02]  /*29f0*/  ISETP.GE.AND P3, PT, R42, 0x21, PT ;  /* 0x000000212a00780c */ /* 0x000fe40003f66270 */
[----:B------:R-:W-:Y:S02]  /*2a00*/  FSEL R67, R37, -INF , !P2 ;  /* 0xff80000025437808 */ /* 0x000fe40005000000 */
[----:B------:R-:W-:Y:S02]  /*2a10*/  ISETP.GT.AND P2, PT, R33, 0x20, !P3 ;  /* 0x000000202100780c */ /* 0x000fe40005f44270 */
[----:B------:R-:W-:Y:S02]  /*2a20*/  P2R R37, PR, RZ, 0x8 ;  /* 0x00000008ff257803 */ /* 0x000fe40000000000 */
[----:B------:R-:W-:-:S02]  /*2a30*/  ISETP.LT.OR P2, PT, R32, 0x21, P2 ;  /* 0x000000212000780c */ /* 0x000fc40001741670 */
[----:B------:R-:W-:Y:S02]  /*2a40*/  ISETP.GE.AND P3, PT, R42, 0x22, PT ;  /* 0x000000222a00780c */ /* 0x000fe40003f66270 */
[----:B------:R-:W-:Y:S02]  /*2a50*/  FSEL R71, R40, -INF , !P2 ;  /* 0xff80000028477808 */ /* 0x000fe40005000000 */
[----:B------:R-:W-:Y:S02]  /*2a60*/  ISETP.GT.AND P2, PT, R33, 0x21, !P3 ;  /* 0x000000212100780c */ /* 0x000fe40005f44270 */
[----:B------:R-:W-:Y:S02]  /*2a70*/  P2R R80, PR, RZ, 0x8 ;  /* 0x00000008ff507803 */ /* 0x000fe40000000000 */
        /* <DEDUP_REMOVED lines=17> */
[----:B------:R-:W-:Y:S02]  /*2b90*/  FSEL R85, R48, -INF , !P2 ;  /* 0xff80000030557808 */ /* 0x000fe40005000000 */
        /* <DEDUP_REMOVED lines=38> */
[----:B------:R-:W-:Y:S02]  /*2e00*/  P2R R66, PR, RZ, 0x10 ;  /* 0x00000010ff427803 */ /* 0x000fe40000000000 */
[----:B------:R-:W-:Y:S02]  /*2e10*/  FSEL R93, R64, -INF , !P2 ;  /* 0xff800000405d7808 */ /* 0x000fe40005000000 */
[----:B------:R-:W-:-:S04]  /*2e20*/  ISETP.GE.AND P2, PT, R42, 0x52, PT ;  /* 0x000000522a00780c */ /* 0x000fc80003f46270 */
[----:B------:R-:W-:-:S04]  /*2e30*/  ISETP.GT.AND P3, PT, R33, 0x51, !P2 ;  /* 0x000000512100780c */ /* 0x000fc80005764270 */
[----:B------:R-:W-:-:S04]  /*2e40*/  ISETP.LT.OR P3, PT, R32, 0x52, P3 ;  /* 0x000000522000780c */ /* 0x000fc80001f61670 */
[----:B------:R-:W-:Y:S02]  /*2e50*/  FSEL R65, R65, -INF , !P3 ;  /* 0xff80000041417808 */ /* 0x000fe40005800000 */
[----:B------:R-:W-:-:S04]  /*2e60*/  ISETP.GE.AND P3, PT, R42, 0x59, PT ;  /* 0x000000592a00780c */ /* 0x000fc80003f66270 */
[----:B------:R-:W-:-:S04]  /*2e70*/  ISETP.GT.AND P4, PT, R33, 0x58, !P3 ;  /* 0x000000582100780c */ /* 0x000fc80005f84270 */
[----:B------:R-:W-:-:S04]  /*2e80*/  ISETP.LT.OR P4, PT, R32, 0x59, P4 ;  /* 0x000000592000780c */ /* 0x000fc80002781670 */
[----:B------:R-:W-:Y:S02]  /*2e90*/  FSEL R30, R68, -INF , !P4 ;  /* 0xff800000441e7808 */ /* 0x000fe40006000000 */
[----:B------:R-:W-:-:S04]  /*2ea0*/  ISETP.GE.AND P4, PT, R42, 0x1, PT ;  /* 0x000000012a00780c */ /* 0x000fc80003f86270 */
[----:B------:R-:W-:-:S04]  /*2eb0*/  ISETP.GT.AND P5, PT, R33, RZ, !P4 ;  /* 0x000000ff2100720c */ /* 0x000fc800067a4270 */
[----:B------:R-:W-:-:S04]  /*2ec0*/  ISETP.LT.OR P5, PT, R32, 0x1, P5 ;  /* 0x000000012000780c */ /* 0x000fc80002fa1670 */
[----:B------:R-:W-:Y:S02]  /*2ed0*/  FSEL R35, R3, -INF , !P5 ;  /* 0xff80000003237808 */ /* 0x000fe40006800000 */
[----:B------:R-:W-:Y:S02]  /*2ee0*/  ISETP.GE.AND P5, PT, R42, 0x5a, PT ;  /* 0x0000005a2a00780c */ /* 0x000fe40003fa6270 */
[----:B-1----:R-:W-:Y:S02]  /*2ef0*/  VIADDMNMX R3, R31, R39, R38, PT ;  /* 0x000000271f037246 */ /* 0x002fe40003800126 */
[----:B------:R-:W-:Y:S02]  /*2f00*/  P2R R68, PR, RZ, 0x20 ;  /* 0x00000020ff447803 */ /* 0x000fe40000000000 */
[----:B------:R-:W-:-:S04]  /*2f10*/  ISETP.GT.AND P5, PT, R33, 0x59, !P5 ;  /* 0x000000592100780c */ /* 0x000fc80006fa4270 */
[----:B------:R-:W-:Y:S01]  /*2f20*/  ISETP.LT.OR P5, PT, R32, 0x5a, P5 ;  /* 0x0000005a2000780c */ /* 0x000fe20002fa1670 */
[----:B------:R-:W-:-:S03]  /*2f30*/  IMAD.IADD R32, R34, 0x1, R31 ;  /* 0x0000000122207824 */ /* 0x000fc600078e021f */
[----:B------:R-:W-:Y:S02]  /*2f40*/  FSEL R69, R69, -INF , !P5 ;  /* 0xff80000045457808 */ /* 0x000fe40006800000 */
[----:B------:R-:W-:-:S13]  /*2f50*/  LOP3.LUT P5, RZ, R18, 0x80000, RZ, 0xc0, !PT ;  /* 0x0008000012ff7812 */ /* 0x000fda00078ac0ff */
[----:B------:R-:W-:Y:S05]  /*2f60*/  @!P5 BRA `(.L_x_988) ;  /* 0x00000000005cd947 */ /* 0x000fea0003800000 */
        /* <DEDUP_REMOVED lines=8> */
[----:B------:R-:W0:Y:S02]  /*2ff0*/  @P5 LDC.64 R38, c[0x0][0x9e8] ;  /* 0x00027a00ff265b82 */ /* 0x000e240000000a00 */
[----:B0-----:R-:W-:-:S05]  /*3000*/  @P5 IMAD.HI.U32 R34, R31, R38, RZ ;  /* 0x000000261f225227 */ /* 0x001fca00078e00ff */
[----:B------:R-:W-:-:S04]  /*3010*/  @P5 SHF.R.U32.HI R31, RZ, R39, R34 ;  /* 0x00000027ff1f5219 */ /* 0x000fc80000011622 */
[----:B------:R-:W-:Y:S01]  /*3020*/  LOP3.LUT R31, RZ, R31, RZ, 0x33, !PT ;  /* 0x0000001fff1f7212 */ /* 0x000fe200078e33ff */
[----:B------:R-:W-:Y:S06]  /*3030*/  BRA `(.L_x_991) ;  /* 0x0000000000187947 */ /* 0x000fec0003800000 */
.L_x_990:
[----:B------:R-:W-:Y:S02]  /*3040*/  ULDC UR5, c[0x0][0x9e4] ;  /* 0x0002790000057ab9 */ /* 0x000fe40000000800 */
[----:B------:R-:W-:-:S05]  /*3050*/  IMAD.U32 R36, RZ, RZ, UR5 ;  /* 0x00000005ff247e24 */ /* 0x000fca000f8e00ff */
[----:B------:R-:W-:-:S13]  /*3060*/  ISETP.NE.AND P5, PT, R36, 0x1, PT ;  /* 0x000000012400780c */ /* 0x000fda0003fa5270 */
[----:B------:R-:W0:Y:S02]  /*3070*/  @P5 LDC.64 R38, c[0x0][0x9e8] ;  /* 0x00027a00ff265b82 */ /* 0x000e240000000a00 */
[----:B0-----:R-:W-:-:S05]  /*3080*/  @P5 IMAD.HI.U32 R34, R31, R38, RZ ;  /* 0x000000261f225227 */ /* 0x001fca00078e00ff */
[----:B------:R-:W-:-:S07]  /*3090*/  @P5 SHF.R.U32.HI R31, RZ, R39, R34 ;  /* 0x00000027ff1f5219 */ /* 0x000fce0000011622 */
.L_x_991:
[----:B------:R-:W-:Y:S05]  /*30a0*/  BSYNC B0 ;  /* 0x0000000000007941 */ /* 0x000fea0003800000 */
.L_x_989:
[----:B------:R-:W-:-:S05]  /*30b0*/  IMAD R31, R31, R36, R46 ;  /* 0x000000241f1f7224 */ /* 0x000fca00078e022e */
[----:B------:R-:W-:Y:S02]  /*30c0*/  VIADDMNMX R3, R31, R36, R3, PT ;  /* 0x000000241f037246 */ /* 0x000fe40003800103 */
[----:B------:R-:W-:-:S07]  /*30d0*/  VIMNMX R32, R32, R31, !PT ;  /* 0x0000001f20207248 */ /* 0x000fce0007fe0100 */
.L_x_988:
[C---:B------:R-:W-:Y:S01]  /*30e0*/  ISETP.GT.AND P1, PT, R32.reuse, 0x1, !P1 ;  /* 0x000000012000780c */ /* 0x040fe20004f24270 */
[----:B------:R-:W-:Y:S01]  /*30f0*/  ULDC UR5, c[0x0][0x988] ;  /* 0x0002620000057ab9 */ /* 0x000fe20000000800 */
[----:B------:R-:W-:Y:S02]  /*3100*/  ISETP.GT.AND P6, PT, R32, 0x8, !P6 ;  /* 0x000000082000780c */ /* 0x000fe400077c4270 */
[C---:B------:R-:W-:Y:S02]  /*3110*/  ISETP.LT.OR P1, PT, R3.reuse, 0x2, P1 ;  /* 0x000000020300780c */ /* 0x040fe40000f21670 */
[----:B------:R-:W-:Y:S02]  /*3120*/  ISETP.LT.OR P6, PT, R3, 0x9, P6 ;  /* 0x000000090300780c */ /* 0x000fe400037c1670 */
[----:B------:R-:W-:Y:S02]  /*3130*/  FSEL R31, R2, -INF , !P1 ;  /* 0xff800000021f7808 */ /* 0x000fe40004800000 */
[----:B------:R-:W-:-:S02]  /*3140*/  ISETP.NE.AND P1, PT, R66, RZ, PT ;  /* 0x000000ff4200720c */ /* 0x000fc40003f25270 */
[----:B------:R-:W-:Y:S02]  /*3150*/  FSEL R34, R6, -INF , !P6 ;  /* 0xff80000006227808 */ /* 0x000fe40007000000 */
[----:B------:R-:W-:Y:S02]  /*3160*/  ISETP.GT.AND P1, PT, R32, 0x9, !P1 ;  /* 0x000000092000780c */ /* 0x000fe40004f24270 */
[----:B------:R-:W-:Y:S02]  /*3170*/  ISETP.NE.AND P6, PT, R76, RZ, PT ;  /* 0x000000ff4c00720c */ /* 0x000fe40003fc5270 */
[----:B------:R-:W-:Y:S02]  /*3180*/  ISETP.LT.OR P1, PT, R3, 0xa, P1 ;  /* 0x0000000a0300780c */ /* 0x000fe40000f21670 */
[----:B------:R-:W-:Y:S02]  /*3190*/  ISETP.NE.AND P5, PT, R78, RZ, PT ;  /* 0x000000ff4e00720c */ /* 0x000fe40003fa5270 */
[----:B------:R-:W-:-:S02]  /*31a0*/  FSEL R36, R7, -INF , !P1 ;  /* 0xff80000007247808 */ /* 0x000fc40004800000 */
[----:B------:R-:W-:Y:S02]  /*31b0*/  ISETP.NE.AND P1, PT, R70, RZ, PT ;  /* 0x000000ff4600720c */ /* 0x000fe40003f25270 */
[----:B------:R-:W-:Y:S02]  /*31c0*/  FMNMX.FTZ R7, R35, R79, !PT ;  /* 0x0000004f23077209 */ /* 0x000fe40007810000 */
[----:B------:R-:W-:Y:S02]  /*31d0*/  ISETP.GT.AND P1, PT, R32, 0x10, !P1 ;  /* 0x000000102000780c */ /* 0x000fe40004f24270 */
[----:B------:R-:W-:Y:S02]  /*31e0*/  FMNMX.FTZ R7, R43, R7, !PT ;  /* 0x000000072b077209 */ /* 0x000fe40007810000 */
[----:B------:R-:W-:Y:S02]  /*31f0*/  ISETP.LT.OR P1, PT, R3, 0x11, P1 ;  /* 0x000000110300780c */ /* 0x000fe40000f21670 */
[----:B------:R-:W-:-:S02]  /*3200*/  FMNMX.FTZ R7, R81, R7, !PT ;  /* 0x0000000751077209 */ /* 0x000fc40007810000 */
[----:B------:R-:W-:Y:S01]  /*3210*/  FSEL R38, R11, -INF , !P1 ;  /* 0xff8000000b267808 */ /* 0x000fe20004800000 */
[----:B------:R-:W-:Y:S01]  /*3220*/  IMAD.U32 R11, RZ, RZ, UR5 ;  /* 0x00000005ff0b7e24 */ /* 0x000fe2000f8e00ff */
[----:B------:R-:W-:Y:S02]  /*3230*/  ISETP.NE.AND P1, PT, R74, RZ, PT ;  /* 0x000000ff4a00720c */ /* 0x000fe40003f25270 */
[----:B------:R-:W-:Y:S02]  /*3240*/  FMNMX.FTZ R7, R47, R7, !PT ;  /* 0x000000072f077209 */ /* 0x000fe40007810000 */
[----:B------:R-:W-:Y:S02]  /*3250*/  ISETP.GT.AND P1, PT, R32, 0x11, !P1 ;  /* 0x000000112000780c */ /* 0x000fe40004f24270 */
[----:B------:R-:W-:Y:S02]  /*3260*/  FMNMX.FTZ R7, R83, R7, !PT ;  /* 0x0000000753077209 */ /* 0x000fe40007810000 */
[----:B------:R-:W-:-:S02]  /*3270*/  ISETP.LT.OR P1, PT, R3, 0x12, P1 ;  /* 0x000000120300780c */ /* 0x000fc40000f21670 */
[----:B------:R-:W-:Y:S02]  /*3280*/  FMNMX.FTZ R7, R63, R7, !PT ;  /* 0x000000073f077209 */ /* 0x000fe40007810000 */
[----:B------:R-:W-:Y:S02]  /*3290*/  FSEL R40, R12, -INF , !P1 ;  /* 0xff8000000c287808 */ /* 0x000fe40004800000 */
[----:B------:R-:W-:Y:S02]  /*32a0*/  ISETP.GT.AND P1, PT, R32, 0x18, !P6 ;  /* 0x000000182000780c */ /* 0x000fe40007724270 */
[----:B------:R-:W-:Y:S02]  /*32b0*/  FMNMX.FTZ R7, R67, R7, !PT ;  /* 0x0000000743077209 */ /* 0x000fe40007810000 */
[----:B------:R-:W-:Y:S02]  /*32c0*/  ISETP.LT.OR P1, PT, R3, 0x19, P1 ;  /* 0x000000190300780c */ /* 0x000fe40000f21670 */
[----:B------:R-:W-:-:S02]  /*32d0*/  FMNMX.FTZ R7, R71, R7, !PT ;  /* 0x0000000747077209 */ /* 0x000fc40007810000 */
[----:B------:R-:W-:Y:S02]  /*32e0*/  FSEL R42, R15, -INF , !P1 ;  /* 0xff8000000f2a7808 */ /* 0x000fe40004800000 */
[----:B------:R-:W-:Y:S02]  /*32f0*/  ISETP.GT.AND P1, PT, R32, 0x19, !P5 ;  /* 0x000000192000780c */ /* 0x000fe40006f24270 */
[----:B------:R-:W-:Y:S02]  /*3300*/  FMNMX.FTZ R7, R41, R7, !PT ;  /* 0x0000000729077209 */ /* 0x000fe40007810000 */
[----:B------:R-:W-:Y:S02]  /*3310*/  ISETP.LT.OR P1, PT, R3, 0x1a, P1 ;  /* 0x0000001a0300780c */ /* 0x000fe40000f21670 */
[----:B------:R-:W-:Y:S02]  /*3320*/  FMNMX.FTZ R7, R77, R7, !PT ;  /* 0x000000074d077209 */ /* 0x000fe40007810000 */
[----:B------:R-:W-:-:S02]  /*3330*/  FSEL R20, R20, -INF , !P1 ;  /* 0xff80000014147808 */ /* 0x000fc40004800000 */
[----:B------:R-:W-:Y:S02]  /*3340*/  ISETP.NE.AND P1, PT, R37, RZ, PT ;  /* 0x000000ff2500720c */ /* 0x000fe40003f25270 */
[----:B------:R-:W-:Y:S02]  /*3350*/  FMNMX.FTZ R7, R45, R7, !PT ;  /* 0x000000072d077209 */ /* 0x000fe40007810000 */
[----:B------:R-:W-:Y:S02]  /*3360*/  ISETP.GT.AND P1, PT, R32, 0x20, !P1 ;  /* 0x000000202000780c */ /* 0x000fe40004f24270 */
[----:B------:R-:W-:Y:S02]  /*3370*/  ISETP.NE.AND P6, PT, R44, RZ, PT ;  /* 0x000000ff2c00720c */ /* 0x000fe40003fc5270 */
[----:B------:R-:W-:Y:S02]  /*3380*/  ISETP.LT.OR P1, PT, R3, 0x21, P1 ;  /* 0x000000210300780c */ /* 0x000fe40000f21670 */
[----:B------:R-:W-:-:S02]  /*3390*/  FMNMX.FTZ R7, R85, R7, !PT ;  /* 0x0000000755077209 */ /* 0x000fc40007810000 */
[----:B------:R-:W-:Y:S02]  /*33a0*/  FSEL R44, R21, -INF , !P1 ;  /* 0xff800000152c7808 */ /* 0x000fe40004800000 */
[----:B------:R-:W-:Y:S02]  /*33b0*/  ISETP.NE.AND P1, PT, R80, RZ, PT ;  /* 0x000000ff5000720c */ /* 0x000fe40003f25270 */
[----:B------:R-:W-:Y:S02]  /*33c0*/  FMNMX.FTZ R7, R49, R7, !PT ;  /* 0x0000000731077209 */ /* 0x000fe40007810000 */
[----:B------:R-:W-:Y:S02]  /*33d0*/  ISETP.GT.AND P1, PT, R32, 0x21, !P1 ;  /* 0x000000212000780c */ /* 0x000fe40004f24270 */
[----:B------:R-:W-:Y:S02]  /*33e0*/  FMNMX.FTZ R7, R87, R7, !PT ;  /* 0x0000000757077209 */ /* 0x000fe40007810000 */
[----:B------:R-:W-:-:S02]  /*33f0*/  ISETP.LT.OR P1, PT, R3, 0x22, P1 ;  /* 0x000000220300780c */ /* 0x000fc40000f21670 */
[----:B------:R-:W-:Y:S02]  /*3400*/  FMNMX.FTZ R7, R53, R7, !PT ;  /* 0x0000000735077209 */ /* 0x000fe40007810000 */
[----:B------:R-:W-:Y:S02]  /*3410*/  FSEL R24, R24, -INF , !P1 ;  /* 0xff80000018187808 */ /* 0x000fe40004800000 */
[----:B------:R-:W-:Y:S02]  /*3420*/  ISETP.NE.AND P1, PT, R82, RZ, PT ;  /* 0x000000ff5200720c */ /* 0x000fe40003f25270 */
[----:B------:R-:W-:Y:S02]  /*3430*/  FMNMX.FTZ R7, R89, R7, !PT ;  /* 0x0000000759077209 */ /* 0x000fe40007810000 */
[----:B------:R-:W-:Y:S02]  /*3440*/  ISETP.GT.AND P1, PT, R32, 0x28, !P1 ;  /* 0x000000282000780c */ /* 0x000fe40004f24270 */
[----:B------:R-:W-:-:S02]  /*3450*/  FMNMX.FTZ R7, R57, R7, !PT ;  /* 0x0000000739077209 */ /* 0x000fc40007810000 */
[----:B------:R-:W-:Y:S02]  /*3460*/  ISETP.LT.OR P1, PT, R3, 0x29, P1 ;  /* 0x000000290300780c */ /* 0x000fe40000f21670 */
[----:B------:R-:W-:Y:S02]  /*3470*/  FMNMX.FTZ R7, R91, R7, !PT ;  /* 0x000000075b077209 */ /* 0x000fe40007810000 */
[----:B------:R-:W-:Y:S02]  /*3480*/  FSEL R28, R28, -INF , !P1 ;  /* 0xff8000001c1c7808 */ /* 0x000fe40004800000 */
[----:B------:R-:W-:Y:S02]  /*3490*/  ISETP.NE.AND P1, PT, R84, RZ, PT ;  /* 0x000000ff5400720c */ /* 0x000fe40003f25270 */
[----:B------:R-:W-:Y:S02]  /*34a0*/  FMNMX.FTZ R7, R61, R7, !PT ;  /* 0x000000073d077209 */ /* 0x000fe40007810000 */
[----:B------:R-:W-:-:S02]  /*34b0*/  ISETP.GT.AND P1, PT, R32, 0x29, !P1 ;  /* 0x000000292000780c */ /* 0x000fc40004f24270 */
[----:B------:R-:W-:Y:S02]  /*34c0*/  FMNMX.FTZ R7, R93, R7, !PT ;  /* 0x000000075d077209 */ /* 0x000fe40007810000 */
[----:B------:R-:W-:Y:S02]  /*34d0*/  ISETP.LT.OR P1, PT, R3, 0x2a, P1 ;  /* 0x0000002a0300780c */ /* 0x000fe40000f21670 */
[----:B------:R-:W-:Y:S02]  /*34e0*/  FMNMX.FTZ R7, R65, R7, !PT ;  /* 0x0000000741077209 */ /* 0x000fe40007810000 */
[----:B------:R-:W-:Y:S02]  /*34f0*/  FSEL R46, R29, -INF , !P1 ;  /* 0xff8000001d2e7808 */ /* 0x000fe40004800000 */
[----:B------:R-:W-:Y:S02]  /*3500*/  FMNMX.FTZ R7, R30, R7, !PT ;  /* 0x000000071e077209 */ /* 0x000fe40007810000 */
[----:B------:R-:W-:-:S02]  /*3510*/  ISETP.NE.AND P1, PT, R86, RZ, PT ;  /* 0x000000ff5600720c */ /* 0x000fc40003f25270 */
[----:B------:R-:W-:Y:S02]  /*3520*/  FMNMX.FTZ R7, R69, R7, !PT ;  /* 0x0000000745077209 */ /* 0x000fe40007810000 */
[----:B------:R-:W-:Y:S02]  /*3530*/  ISETP.GT.AND P1, PT, R32, 0x30, !P1 ;  /* 0x000000302000780c */ /* 0x000fe40004f24270 */
[----:B------:R-:W-:Y:S01]  /*3540*/  ISETP.NE.AND P5, PT, R48, RZ, PT ;  /* 0x000000ff3000720c */ /* 0x000fe20003fa5270 */
[----:B------:R-:W0:Y:S01]  /*3550*/  SHFL.BFLY PT, R12, R7, 0x2, 0x1f ;  /* 0x0c401f00070c7f89 */ /* 0x000e2200000e0000 */
[----:B------:R-:W-:Y:S02]  /*3560*/  ISETP.LT.OR P1, PT, R3, 0x31, P1 ;  /* 0x000000310300780c */ /* 0x000fe40000f21670 */
[----:B------:R-:W-:Y:S02]  /*3570*/  ISETP.GT.AND P4, PT, R32, RZ, !P4 ;  /* 0x000000ff2000720c */ /* 0x000fe40006784270 */
[----:B------:R-:W-:-:S02]  /*3580*/  FSEL R48, R50, -INF , !P1 ;  /* 0xff80000032307808 */ /* 0x000fc40004800000 */
[----:B------:R-:W-:Y:S02]  /*3590*/  ISETP.NE.AND P1, PT, R88, RZ, PT ;  /* 0x000000ff5800720c */ /* 0x000fe40003f25270 */
[C---:B------:R-:W-:Y:S02]  /*35a0*/  ISETP.LT.OR P4, PT, R3.reuse, 0x1, P4 ;  /* 0x000000010300780c */ /* 0x040fe40002781670 */
[----:B------:R-:W-:Y:S02]  /*35b0*/  ISETP.GT.AND P1, PT, R32, 0x31, !P1 ;  /* 0x000000312000780c */ /* 0x000fe40004f24270 */
[----:B------:R-:W-:Y:S02]  /*35c0*/  FSEL R0, R0, -INF , !P4 ;  /* 0xff80000000007808 */ /* 0x000fe40006000000 */
[----:B------:R-:W-:Y:S02]  /*35d0*/  ISETP.LT.OR P1, PT, R3, 0x32, P1 ;  /* 0x000000320300780c */ /* 0x000fe40000f21670 */
[----:B------:R-:W-:-:S02]  /*35e0*/  ISETP.GT.AND P2, PT, R32, 0x51, !P2 ;  /* 0x000000512000780c */ /* 0x000fc40005744270 */
[----:B------:R-:W-:Y:S02]  /*35f0*/  FSEL R50, R51, -INF , !P1 ;  /* 0xff80000033327808 */ /* 0x000fe40004800000 */
[----:B------:R-:W-:Y:S02]  /*3600*/  ISETP.NE.AND P1, PT, R90, RZ, PT ;  /* 0x000000ff5a00720c */ /* 0x000fe40003f25270 */
[C---:B------:R-:W-:Y:S02]  /*3610*/  ISETP.GT.AND P3, PT, R32.reuse, 0x58, !P3 ;  /* 0x000000582000780c */ /* 0x040fe40005f64270 */
[----:B------:R-:W-:Y:S02]  /*3620*/  ISETP.GT.AND P1, PT, R32, 0x38, !P1 ;  /* 0x000000382000780c */ /* 0x000fe40004f24270 */
[----:B0-----:R-:W-:Y:S02]  /*3630*/  FMNMX.FTZ R15, R7, R12, !PT ;  /* 0x0000000c070f7209 */ /* 0x001fe40007810000 */
[----:B------:R-:W-:-:S02]  /*3640*/  FMNMX.FTZ R7, R0, R31, !PT ;  /* 0x0000001f00077209 */ /* 0x000fc40007810000 */
[----:B------:R-:W-:Y:S01]  /*3650*/  ISETP.LT.OR P1, PT, R3, 0x39, P1 ;  /* 0x000000390300780c */ /* 0x000fe20000f21670 */
[----:B------:R-:W0:Y:S01]  /*3660*/  SHFL.BFLY PT, R12, R15, 0x1, 0x1f ;  /* 0x0c201f000f0c7f89 */ /* 0x000e2200000e0000 */
        /* <DEDUP_REMOVED lines=9> */
[----:B------:R-:W-:Y:S02]  /*3700*/  ISETP.NE.AND P1, PT, R94, RZ, PT ;  /* 0x000000ff5e00720c */ /* 0x000fe40003f25270 */
[----:B------:R-:W-:-:S02]  /*3710*/  FMNMX.FTZ R7, R42, R7, !PT ;  /* 0x000000072a077209 */ /* 0x000fc40007810000 */
[----:B------:R-:W-:Y:S02]  /*3720*/  ISETP.GT.AND P1, PT, R32, 0x40, !P1 ;  /* 0x000000402000780c */ /* 0x000fe40004f24270 */
[----:B------:R-:W-:Y:S02]  /*3730*/  FMNMX.FTZ R7, R20, R7, !PT ;  /* 0x0000000714077209 */ /* 0x000fe40007810000 */
[----:B------:R-:W-:Y:S02]  /*3740*/  ISETP.LT.OR P1, PT, R3, 0x41, P1 ;  /* 0x000000410300780c */ /* 0x000fe40000f21670 */
[----:B------:R-:W-:Y:S02]  /*3750*/  FMNMX.FTZ R7, R44, R7, !PT ;  /* 0x000000072c077209 */ /* 0x000fe40007810000 */
[----:B------:R-:W-:Y:S02]  /*3760*/  FSEL R56, R58, -INF , !P1 ;  /* 0xff8000003a387808 */ /* 0x000fe40004800000 */
[----:B------:R-:W-:-:S02]  /*3770*/  ISETP.GT.AND P1, PT, R32, 0x41, !P6 ;  /* 0x000000412000780c */ /* 0x000fc40007724270 */
[----:B------:R-:W-:Y:S02]  /*3780*/  FMNMX.FTZ R7, R24, R7, !PT ;  /* 0x0000000718077209 */ /* 0x000fe40007810000 */
[----:B------:R-:W-:Y:S02]  /*3790*/  ISETP.LT.OR P1, PT, R3, 0x42, P1 ;  /* 0x000000420300780c */ /* 0x000fe40000f21670 */
[----:B------:R-:W-:Y:S02]  /*37a0*/  FMNMX.FTZ R7, R28, R7, !PT ;  /* 0x000000071c077209 */ /* 0x000fe40007810000 */
[----:B------:R-:W-:Y:S02]  /*37b0*/  FSEL R6, R59, -INF , !P1 ;  /* 0xff8000003b067808 */ /* 0x000fe40004800000 */
[----:B------:R-:W-:Y:S02]  /*37c0*/  FMNMX.FTZ R7, R46, R7, !PT ;  /* 0x000000072e077209 */ /* 0x000fe40007810000 */
[----:B------:R-:W-:-:S02]  /*37d0*/  ISETP.GT.AND P1, PT, R32, 0x48, !P5 ;  /* 0x000000482000780c */ /* 0x000fc40006f24270 */
[----:B0-----:R-:W-:Y:S02]  /*37e0*/  FMNMX.FTZ R12, R15, R12, !PT ;  /* 0x0000000c0f0c7209 */ /* 0x001fe40007810000 */
[----:B------:R-:W-:Y:S02]  /*37f0*/  FMNMX.FTZ R7, R48, R7, !PT ;  /* 0x0000000730077209 */ /* 0x000fe40007810000 */
[----:B------:R-:W-:Y:S01]  /*3800*/  ISETP.LT.OR P1, PT, R3, 0x49, P1 ;  /* 0x000000490300780c */ /* 0x000fe20000f21670 */
[----:B------:R-:W-:Y:S01]  /*3810*/  FMUL.FTZ R21, R12, R11 ;  /* 0x0000000b0c157220 */ /* 0x000fe20000410000 */
[----:B------:R-:W-:Y:S02]  /*3820*/  FMNMX.FTZ R7, R50, R7, !PT ;  /* 0x0000000732077209 */ /* 0x000fe40007810000 */
[----:B------:R-:W-:Y:S02]  /*3830*/  FSEL R2, R62, -INF , !P1 ;  /* 0xff8000003e027808 */ /* 0x000fe40004800000 */
[----:B------:R-:W-:-:S02]  /*3840*/  FSETP.NEU.FTZ.AND P1, PT, R12, -INF , PT ;  /* 0xff8000000c00780b */ /* 0x000fc40003f3d000 */
[----:B------:R-:W-:Y:S02]  /*3850*/  ISETP.NE.AND P5, PT, R60, RZ, PT ;  /* 0x000000ff3c00720c */ /* 0x000fe40003fa5270 */
[----:B------:R-:W-:Y:S02]  /*3860*/  FMNMX.FTZ R7, R52, R7, !PT ;  /* 0x0000000734077209 */ /* 0x000fe40007810000 */
[----:B------:R-:W-:Y:S02]  /*3870*/  FSEL R64, R21, RZ, P1 ;  /* 0x000000ff15407208 */ /* 0x000fe40000800000 */
[----:B------:R-:W-:Y:S02]  /*3880*/  ISETP.GT.AND P1, PT, R32, 0x49, !P5 ;  /* 0x000000492000780c */ /* 0x000fe40006f24270 */
[----:B------:R-:W-:Y:S01]  /*3890*/  FMNMX.FTZ R7, R54, R7, !PT ;  /* 0x0000000736077209 */ /* 0x000fe20007810000 */
[-CC-:B------:R-:W-:Y:S01]  /*38a0*/  FFMA.FTZ R15, R35, R11.reuse, -R64.reuse ;  /* 0x0000000b230f7223 */ /* 0x180fe20000010840 */
[----:B------:R-:W-:Y:S01]  /*38b0*/  ISETP.LT.OR P1, PT, R3, 0x4a, P1 ;  /* 0x0000004a0300780c */ /* 0x000fe20000f21670 */
[-CC-:B------:R-:W-:Y:S01]  /*38c0*/  FFMA.FTZ R21, R79, R11.reuse, -R64.reuse ;  /* 0x0000000b4f157223 */ /* 0x180fe20000010840 */
[----:B------:R-:W-:Y:S01]  /*38d0*/  ISETP.NE.AND P6, PT, R95, RZ, PT ;  /* 0x000000ff5f00720c */ /* 0x000fe20003fc5270 */
[--C-:B------:R-:W-:Y:S01]  /*38e0*/  FFMA.FTZ R29, R43, R11, -R64.reuse ;  /* 0x0000000b2b1d7223 */ /* 0x100fe20000010840 */
[----:B------:R-:W-:Y:S01]  /*38f0*/  FMNMX.FTZ R7, R56, R7, !PT ;  /* 0x0000000738077209 */ /* 0x000fe20007810000 */
[----:B------:R-:W-:Y:S01]  /*3900*/  MUFU.EX2 R15, R15 ;  /* 0x0000000f000f7308 */ /* 0x000fe20000000800 */
[----:B------:R-:W-:Y:S01]  /*3910*/  FSEL R26, R26, -INF , !P1 ;  /* 0xff8000001a1a7808 */ /* 0x000fe20004800000 */
[-CC-:B------:R-:W-:Y:S01]  /*3920*/  FFMA.FTZ R33, R81, R11.reuse, -R64.reuse ;  /* 0x0000000b51217223 */ /* 0x180fe20000010840 */
[----:B------:R-:W-:Y:S01]  /*3930*/  ISETP.GT.AND P1, PT, R32, 0x50, !P6 ;  /* 0x000000502000780c */ /* 0x000fe20007724270 */
[--C-:B------:R-:W-:Y:S01]  /*3940*/  FFMA.FTZ R35, R47, R11, -R64.reuse ;  /* 0x0000000b2f237223 */ /* 0x100fe20000010840 */
[----:B------:R-:W-:Y:S01]  /*3950*/  FMNMX.FTZ R7, R6, R7, !PT ;  /* 0x0000000706077209 */ /* 0x000fe20007810000 */
[-CC-:B------:R-:W-:Y:S01]  /*3960*/  FFMA.FTZ R37, R63, R11.reuse, -R64.reuse ;  /* 0x0000000b3f257223 */ /* 0x180fe20000010840 */
[----:B------:R-:W-:Y:S01]  /*3970*/  ISETP.NE.AND P5, PT, R68, RZ, PT ;  /* 0x000000ff4400720c */ /* 0x000fe20003fa5270 */
[----:B------:R0:W-:Y:S01]  /*3980*/  MUFU.EX2 R156, R21 ;  /* 0x00000015009c7308 */ /* 0x0001e20000000800 */
[----:B------:R-:W-:Y:S01]  /*3990*/  ISETP.LT.OR P1, PT, R3, 0x51, P1 ;  /* 0x000000510300780c */ /* 0x000fe20000f21670 */
[--C-:B------:R-:W-:Y:S01]  /*39a0*/  FFMA.FTZ R43, R61, R11, -R64.reuse ;  /* 0x0000000b3d2b7223 */ /* 0x100fe20000010840 */
[----:B------:R-:W-:Y:S01]  /*39b0*/  FMNMX.FTZ R7, R2, R7, !PT ;  /* 0x0000000702077209 */ /* 0x000fe20007810000 */
[-CC-:B------:R-:W-:Y:S01]  /*39c0*/  FFMA.FTZ R39, R53, R11.reuse, -R64.reuse ;  /* 0x0000000b35277223 */ /* 0x180fe20000010840 */
[----:B------:R-:W-:Y:S01]  /*39d0*/  ISETP.GT.AND P4, PT, R32, 0x59, !P5 ;  /* 0x000000592000780c */ /* 0x000fe20006f84270 */
[-CC-:B------:R-:W-:Y:S01]  /*39e0*/  FFMA.FTZ R30, R30, R11.reuse, -R64.reuse ;  /* 0x0000000b1e1e7223 */ /* 0x180fe20000010840 */
[----:B------:R-:W-:Y:S01]  /*39f0*/  ISETP.LT.OR P2, PT, R3, 0x52, P2 ;  /* 0x000000520300780c */ /* 0x000fe20001741670 */
[----:B------:R-:W-:Y:S01]  /*3a00*/  MUFU.EX2 R29, R29 ;  /* 0x0000001d001d7308 */ /* 0x000fe20000000800 */
[----:B------:R-:W-:Y:S01]  /*3a10*/  FSEL R32, R13, -INF , !P1 ;  /* 0xff8000000d207808 */ /* 0x000fe20004800000 */
[--C-:B0-----:R-:W-:Y:S01]  /*3a20*/  FFMA.FTZ R21, R83, R11, -R64.reuse ;  /* 0x0000000b53157223 */ /* 0x101fe20000010840 */
[----:B------:R-:W-:Y:S01]  /*3a30*/  FMNMX.FTZ R7, R26, R7, !PT ;  /* 0x000000071a077209 */ /* 0x000fe20007810000 */
[-CC-:B------:R-:W-:Y:S01]  /*3a40*/  FFMA.FTZ R13, R41, R11.reuse, -R64.reuse ;  /* 0x0000000b290d7223 */ /* 0x180fe20000010840 */
[----:B------:R-:W-:Y:S01]  /*3a50*/  ISETP.LT.OR P3, PT, R3, 0x59, P3 ;  /* 0x000000590300780c */ /* 0x000fe20001f61670 */
[----:B------:R-:W-:Y:S01]  /*3a60*/  FFMA.FTZ R41, R89, R11, -R64 ;  /* 0x0000000b59297223 */ /* 0x000fe20000010840 */
[----:B------:R-:W-:Y:S01]  /*3a70*/  FSEL R14, R14, -INF , !P2 ;  /* 0xff8000000e0e7808 */ /* 0x000fe20005000000 */
[----:B------:R0:W-:Y:S01]  /*3a80*/  MUFU.EX2 R158, R33 ;  /* 0x00000021009e7308 */ /* 0x0001e20000000800 */
[----:B------:R-:W-:-:S02]  /*3a90*/  FMNMX.FTZ R7, R32, R7, !PT ;  /* 0x0000000720077209 */ /* 0x000fc40007810000 */
[----:B------:R-:W-:Y:S01]  /*3aa0*/  ISETP.LT.OR P4, PT, R3, 0x5a, P4 ;  /* 0x0000005a0300780c */ /* 0x000fe20002781670 */
[-CC-:B------:R-:W-:Y:S01]  /*3ab0*/  FFMA.FTZ R3, R77, R11.reuse, -R64.reuse ;  /* 0x0000000b4d037223 */ /* 0x180fe20000010840 */
[----:B------:R-:W-:Y:S01]  /*3ac0*/  FSEL R58, R27, -INF , !P3 ;  /* 0xff8000001b3a7808 */ /* 0x000fe20005800000 */
[--C-:B------:R-:W-:Y:S01]  /*3ad0*/  FFMA.FTZ R27, R85, R11, -R64.reuse ;  /* 0x0000000b551b7223 */ /* 0x100fe20000010840 */
[----:B------:R-:W-:Y:S01]  /*3ae0*/  FMNMX.FTZ R7, R14, R7, !PT ;  /* 0x000000070e077209 */ /* 0x000fe20007810000 */
[----:B------:R-:W-:Y:S01]  /*3af0*/  MUFU.EX2 R150, R3 ;  /* 0x0000000300967308 */ /* 0x000fe20000000800 */
[----:B------:R-:W-:Y:S01]  /*3b00*/  FSEL R60, R25, -INF , !P4 ;  /* 0xff800000193c7808 */ /* 0x000fe20006000000 */
[--C-:B0-----:R-:W-:Y:S01]  /*3b10*/  FFMA.FTZ R33, R67, R11, -R64.reuse ;  /* 0x0000000b43217223 */ /* 0x101fe20000010840 */
[----:B------:R-:W-:Y:S01]  /*3b20*/  FMNMX.FTZ R7, R58, R7, !PT ;  /* 0x000000073a077209 */ /* 0x000fe20007810000 */
[-CC-:B------:R-:W-:Y:S01]  /*3b30*/  FFMA.FTZ R25, R45, R11.reuse, -R64.reuse ;  /* 0x0000000b2d197223 */ /* 0x180fe20000010840 */
[----:B------:R-:W-:Y:S01]  /*3b40*/  FFMA.FTZ R45, R65, R11, -R64 ;  /* 0x0000000b412d7223 */ /* 0x000fe20000010840 */
[----:B------:R-:W-:-:S02]  /*3b50*/  ISETP.NE.AND P5, PT, R23, 0x1, PT ;  /* 0x000000011700780c */ /* 0x000fc40003fa5270 */
[----:B------:R-:W-:Y:S01]  /*3b60*/  FMNMX.FTZ R7, R60, R7, !PT ;  /* 0x000000073c077209 */ /* 0x000fe20007810000 */
[----:B------:R-:W-:Y:S04]  /*3b70*/  MUFU.EX2 R35, R35 ;  /* 0x0000002300237308 */ /* 0x000fe80000000800 */
[----:B------:R-:W0:Y:S04]  /*3b80*/  SHFL.BFLY PT, R62, R7, 0x2, 0x1f ;  /* 0x0c401f00073e7f89 */ /* 0x000e2800000e0000 */
[----:B------:R1:W-:Y:S02]  /*3b90*/  MUFU.EX2 R152, R21 ;  /* 0x0000001500987308 */ /* 0x0003e40000000800 */
[----:B------:R-:W2:Y:S06]  /*3ba0*/  @P5 LDC R47, c[0x0][0x44c] ;  /* 0x00011300ff2f5b82 */ /* 0x000eac0000000800 */
[----:B------:R-:W-:Y:S01]  /*3bb0*/  MUFU.EX2 R37, R37 ;  /* 0x0000002500257308 */ /* 0x000fe20000000800 */
[----:B-1----:R-:W-:-:S07]  /*3bc0*/  FFMA.FTZ R21, R71, R11, -R64 ;  /* 0x0000000b47157223 */ /* 0x002fce0000010840 */
[----:B------:R-:W-:Y:S01]  /*3bd0*/  MUFU.EX2 R142, R43 ;  /* 0x0000002b008e7308 */ /* 0x000fe20000000800 */
[----:B0-----:R-:W-:Y:S01]  /*3be0*/  FMNMX.FTZ R62, R7, R62, !PT ;  /* 0x0000003e073e7209 */ /* 0x001fe20007810000 */
[----:B------:R-:W-:-:S06]  /*3bf0*/  FFMA.FTZ R7, R57, R11, -R64 ;  /* 0x0000000b39077223 */ /* 0x000fcc0000010840 */
[----:B------:R0:W-:Y:S01]  /*3c00*/  MUFU.EX2 R154, R33 ;  /* 0x00000021009a7308 */ /* 0x0001e20000000800 */
[----:B------:R-:W1:Y:S01]  /*3c10*/  SHFL.BFLY PT, R3, R62, 0x1, 0x1f ;  /* 0x0c201f003e037f89 */ /* 0x000e6200000e0000 */
[----:B--2---:R-:W-:-:S06]  /*3c20*/  @P5 IMAD.HI.U32 R47, R72, R47, RZ ;  /* 0x0000002f482f5227 */ /* 0x004fcc00078e00ff */
[----:B------:R2:W-:Y:S01]  /*3c30*/  MUFU.EX2 R140, R7 ;  /* 0x00000007008c7308 */ /* 0x0005e20000000800 */
[----:B0-----:R-:W-:-:S07]  /*3c40*/  FFMA.FTZ R33, R87, R11, -R64 ;  /* 0x0000000b57217223 */ /* 0x001fce0000010840 */
[----:B------:R-:W-:Y:S08]  /*3c50*/  MUFU.EX2 R21, R21 ;  /* 0x0000001500157308 */ /* 0x000ff00000000800 */
[----:B------:R-:W-:Y:S01]  /*3c60*/  MUFU.EX2 R136, R45 ;  /* 0x0000002d00887308 */ /* 0x000fe20000000800 */
[----:B-1----:R-:W-:-:S04]  /*3c70*/  FMNMX.FTZ R88, R62, R3, !PT ;  /* 0x000000033e587209 */ /* 0x002fc80007810000 */
[C---:B------:R-:W-:Y:S01]  /*3c80*/  FSETP.NEU.FTZ.AND P1, PT, R88.reuse, -INF , PT ;  /* 0xff8000005800780b */ /* 0x040fe20003f3d000 */
[----:B------:R-:W-:Y:S02]  /*3c90*/  FMUL.FTZ R3, R88, R11 ;  /* 0x0000000b58037220 */ /* 0x000fe40000410000 */
[----:B------:R0:W-:Y:S03]  /*3ca0*/  MUFU.EX2 R148, R13 ;  /* 0x0000000d00947308 */ /* 0x0001e60000000800 */
[----:B--2---:R-:W-:-:S05]  /*3cb0*/  FSEL R7, R3, RZ, P1 ;  /* 0x000000ff03077208 */ /* 0x004fca0000800000 */
        /* <DEDUP_REMOVED lines=12> */
[-C--:B0-----:R-:W-:Y:S01]  /*3d80*/  FFMA.FTZ R13, R49, R11.reuse, -R64 ;  /* 0x0000000b310d7223 */ /* 0x081fe20000010840 */
        /* <DEDUP_REMOVED lines=15> */
[----:B------:R2:W-:Y:S01]  /*3e80*/  MUFU.EX2 R155, R20 ;  /* 0x00000014009b7308 */ /* 0x0005e20000000800 */
[----:B0-----:R-:W-:-:S07]  /*3e90*/  F2FP.BF16.F32.PACK_AB R157, R31, R0 ;  /* 0x000000001f9d723e */ /* 0x001fce00000010ff */
[----:B------:R0:W3:Y:S01]  /*3ea0*/  MUFU.EX2 R159, R36 ;  /* 0x00000024009f7308 */ /* 0x0000e20000000800 */
[----:B--2---:R-:W-:Y:S01]  /*3eb0*/  FADD.FTZ R20, R15, R156 ;  /* 0x0000009c0f147221 */ /* 0x004fe20000010000 */
[----:B------:R-:W-:-:S03]  /*3ec0*/  F2FP.BF16.F32.PACK_AB R156, R156, R15 ;  /* 0x0000000f9c9c723e */ /* 0x000fc600000010ff */
[----:B------:R-:W-:-:S03]  /*3ed0*/  FADD.FTZ R43, R29, R20 ;  /* 0x000000141d2b7221 */ /* 0x000fc60000010000 */
[----:B------:R-:W2:Y:S01]  /*3ee0*/  MUFU.EX2 R38, R38 ;  /* 0x0000002600267308 */ /* 0x000ea20000000800 */
[----:B------:R-:W-:Y:S01]  /*3ef0*/  FADD.FTZ R20, R158, R43 ;  /* 0x0000002b9e147221 */ /* 0x000fe20000010000 */
[----:B------:R-:W-:Y:S01]  /*3f00*/  FADD.FTZ R43, R0, R31 ;  /* 0x0000001f002b7221 */ /* 0x000fe20000010000 */
[----:B0-----:R-:W0:Y:S01]  /*3f10*/  @P5 LDC R36, c[0x0][0x450] ;  /* 0x00011400ff245b82 */ /* 0x001e220000000800 */
[----:B------:R-:W-:Y:S01]  /*3f20*/  F2FP.BF16.F32.PACK_AB R158, R158, R29 ;  /* 0x0000001d9e9e723e */ /* 0x000fe200000010ff */
[----:B------:R-:W-:Y:S01]  /*3f30*/  FADD.FTZ R45, R35, R20 ;  /* 0x00000014232d7221 */ /* 0x000fe20000010000 */
[----:B-1----:R-:W-:Y:S02]  /*3f40*/  FADD.FTZ R20, R34, R43 ;  /* 0x0000002b22147221 */ /* 0x002fe40000010000 */
[----:B------:R-:W1:Y:S02]  /*3f50*/  MUFU.EX2 R153, R40 ;  /* 0x0000002800997308 */ /* 0x000e640000000800 */
[C---:B---3--:R-:W-:Y:S01]  /*3f60*/  FADD.FTZ R43, R159.reuse, R20 ;  /* 0x000000149f2b7221 */ /* 0x048fe20000010000 */
[----:B------:R-:W-:-:S05]  /*3f70*/  F2FP.BF16.F32.PACK_AB R159, R159, R34 ;  /* 0x000000229f9f723e */ /* 0x000fca00000010ff */
[----:B------:R-:W3:Y:S01]  /*3f80*/  MUFU.EX2 R42, R42 ;  /* 0x0000002a002a7308 */ /* 0x000ee20000000800 */
[----:B--2---:R-:W-:-:S07]  /*3f90*/  FADD.FTZ R20, R38, R43 ;  /* 0x0000002b26147221 */ /* 0x004fce0000010000 */
[----:B------:R2:W-:Y:S01]  /*3fa0*/  MUFU.EX2 R149, R24 ;  /* 0x0000001800957308 */ /* 0x0005e20000000800 */
[C---:B-1----:R-:W-:Y:S01]  /*3fb0*/  FADD.FTZ R43, R153.reuse, R20 ;  /* 0x00000014992b7221 */ /* 0x042fe20000010000 */
[----:B------:R-:W-:Y:S02]  /*3fc0*/  F2FP.BF16.F32.PACK_AB R153, R153, R38 ;  /* 0x000000269999723e */ /* 0x000fe400000010ff */
[----:B0-----:R-:W-:Y:S02]  /*3fd0*/  @P5 SHF.R.U32.HI R72, RZ, R36, R47 ;  /* 0x00000024ff485219 */ /* 0x001fe4000001162f */
[----:B------:R-:W-:Y:S02]  /*3fe0*/  LOP3.LUT P5, RZ, R18, 0x80000, RZ, 0xc0, !PT ;  /* 0x0008000012ff7812 */ /* 0x000fe400078ac0ff */
[----:B------:R-:W0:Y:S01]  /*3ff0*/  MUFU.EX2 R44, R44 ;  /* 0x0000002c002c7308 */ /* 0x000e220000000800 */
[----:B--2---:R-:W-:Y:S01]  /*4000*/  FADD.FTZ R24, R152, R45 ;  /* 0x0000002d98187221 */ /* 0x004fe20000010000 */
[----:B---3--:R-:W-:Y:S01]  /*4010*/  FADD.FTZ R20, R42, R43 ;  /* 0x0000002b2a147221 */ /* 0x008fe20000010000 */
[----:B------:R-:W-:Y:S01]  /*4020*/  IMAD.IADD R72, R73, 0x1, R72 ;  /* 0x0000000149487824 */ /* 0x000fe200078e0248 */
[----:B------:R-:W-:Y:S01]  /*4030*/  F2FP.BF16.F32.PACK_AB R152, R152, R35 ;  /* 0x000000239898723e */ /* 0x000fe200000010ff */
[----:B------:R-:W-:Y:S01]  /*4040*/  FADD.FTZ R45, R37, R24 ;  /* 0x00000018252d7221 */ /* 0x000fe20000010000 */
[C---:B------:R-:W-:Y:S01]  /*4050*/  FADD.FTZ R43, R155.reuse, R20 ;  /* 0x000000149b2b7221 */ /* 0x040fe20000010000 */
[----:B------:R-:W-:Y:S01]  /*4060*/  F2FP.BF16.F32.PACK_AB R155, R155, R42 ;  /* 0x0000002a9b9b723e */ /* 0x000fe200000010ff */
[----:B------:R-:W1:Y:S01]  /*4070*/  MUFU.EX2 R25, R25 ;  /* 0x0000001900197308 */ /* 0x000e620000000800 */
[C---:B------:R-:W-:Y:S01]  /*4080*/  FADD.FTZ R24, R154.reuse, R45 ;  /* 0x0000002d9a187221 */ /* 0x040fe20000010000 */
[----:B------:R-:W-:-:S03]  /*4090*/  F2FP.BF16.F32.PACK_AB R154, R154, R37 ;  /* 0x000000259a9a723e */ /* 0x000fc600000010ff */
[----:B------:R-:W-:-:S03]  /*40a0*/  FADD.FTZ R45, R21, R24 ;  /* 0x00000018152d7221 */ /* 0x000fc60000010000 */
[----:B------:R-:W2:Y:S01]  /*40b0*/  MUFU.EX2 R27, R27 ;  /* 0x0000001b001b7308 */ /* 0x000ea20000000800 */
[----:B------:R-:W-:Y:S01]  /*40c0*/  FADD.FTZ R45, R148, R45 ;  /* 0x0000002d942d7221 */ /* 0x000fe20000010000 */
[----:B0-----:R-:W-:Y:S01]  /*40d0*/  FADD.FTZ R20, R44, R43 ;  /* 0x0000002b2c147221 */ /* 0x001fe20000010000 */
[----:B------:R-:W-:Y:S02]  /*40e0*/  F2FP.BF16.F32.PACK_AB R148, R148, R21 ;  /* 0x000000159494723e */ /* 0x000fe400000010ff */
[----:B------:R-:W-:Y:S01]  /*40f0*/  FADD.FTZ R24, R150, R45 ;  /* 0x0000002d96187221 */ /* 0x000fe20000010000 */
[C---:B------:R-:W-:Y:S01]  /*4100*/  FADD.FTZ R43, R149.reuse, R20 ;  /* 0x00000014952b7221 */ /* 0x040fe20000010000 */
[----:B------:R-:W-:Y:S01]  /*4110*/  F2FP.BF16.F32.PACK_AB R149, R149, R44 ;  /* 0x0000002c9595723e */ /* 0x000fe200000010ff */
[----:B------:R-:W-:Y:S01]  /*4120*/  MUFU.EX2 R28, R28 ;  /* 0x0000001c001c7308 */ /* 0x000fe20000000800 */
[C---:B-1----:R-:W-:Y:S01]  /*4130*/  FADD.FTZ R24, R25.reuse, R24 ;  /* 0x0000001819187221 */ /* 0x042fe20000010000 */
[----:B------:R-:W-:-:S06]  /*4140*/  F2FP.BF16.F32.PACK_AB R150, R25, R150 ;  /* 0x000000961996723e */ /* 0x000fcc00000010ff */
[----:B------:R0:W1:Y:S01]  /*4150*/  MUFU.EX2 R144, R13 ;  /* 0x0000000d00907308 */ /* 0x0000620000000800 */
[----:B--2---:R-:W-:-:S07]  /*4160*/  FADD.FTZ R45, R27, R24 ;  /* 0x000000181b2d7221 */ /* 0x004fce0000010000 */
[----:B------:R-:W-:Y:S01]  /*4170*/  MUFU.EX2 R151, R46 ;  /* 0x0000002e00977308 */ /* 0x000fe20000000800 */
[----:B0-----:R-:W-:-:S07]  /*4180*/  FFMA.FTZ R13, R91, R11, -R64 ;  /* 0x0000000b5b0d7223 */ /* 0x001fce0000010840 */
[----:B------:R-:W0:Y:S01]  /*4190*/  MUFU.EX2 R33, R33 ;  /* 0x0000002100217308 */ /* 0x000e220000000800 */
[C---:B-1----:R-:W-:Y:S01]  /*41a0*/  FADD.FTZ R20, R144.reuse, R45 ;  /* 0x0000002d90147221 */ /* 0x042fe20000010000 */
[----:B------:R-:W-:-:S06]  /*41b0*/  F2FP.BF16.F32.PACK_AB R144, R144, R27 ;  /* 0x0000001b9090723e */ /* 0x000fcc00000010ff */
[----:B------:R-:W-:Y:S08]  /*41c0*/  MUFU.EX2 R48, R48 ;  /* 0x0000003000307308 */ /* 0x000ff00000000800 */
[----:B------:R1:W2:Y:S08]  /*41d0*/  MUFU.EX2 R146, R39 ;  /* 0x0000002700927308 */ /* 0x0002b00000000800 */
[----:B------:R-:W-:Y:S01]  /*41e0*/  MUFU.EX2 R145, R50 ;  /* 0x0000003200917308 */ /* 0x000fe20000000800 */
[-CC-:B-1----:R-:W-:Y:S01]  /*41f0*/  FFMA.FTZ R39, R93, R11.reuse, -R64.reuse ;  /* 0x0000000b5d277223 */ /* 0x182fe20000010840 */
[----:B------:R-:W-:-:S06]  /*4200*/  FFMA.FTZ R64, R69, R11, -R64 ;  /* 0x0000000b45407223 */ /* 0x000fcc0000010840 */
[----:B------:R-:W1:Y:S08]  /*4210*/  MUFU.EX2 R41, R41 ;  /* 0x0000002900297308 */ /* 0x000e700000000800 */
[----:B------:R-:W3:Y:S08]  /*4220*/  MUFU.EX2 R52, R52 ;  /* 0x0000003400347308 */ /* 0x000ef00000000800 */
[----:B------:R4:W-:Y:S08]  /*4230*/  MUFU.EX2 R141, R6 ;  /* 0x00000006008d7308 */ /* 0x0009f00000000800 */
[----:B------:R-:W5:Y:S01]  /*4240*/  MUFU.EX2 R147, R54 ;  /* 0x0000003600937308 */ /* 0x000f620000000800 */
[----:B----4-:R-:W-:Y:S01]  /*4250*/  FADD.FTZ R6, R28, R43 ;  /* 0x0000002b1c067221 */ /* 0x010fe20000010000 */
[----:B0-----:R-:W-:-:S03]  /*4260*/  FADD.FTZ R43, R33, R20 ;  /* 0x00000014212b7221 */ /* 0x001fc60000010000 */
[----:B------:R-:W-:Y:S01]  /*4270*/  FADD.FTZ R7, R151, R6 ;  /* 0x0000000697077221 */ /* 0x000fe20000010000 */
[C---:B--2---:R-:W-:Y:S01]  /*4280*/  FADD.FTZ R20, R146.reuse, R43 ;  /* 0x0000002b92147221 */ /* 0x044fe20000010000 */
[----:B------:R-:W-:Y:S01]  /*4290*/  F2FP.BF16.F32.PACK_AB R146, R146, R33 ;  /* 0x000000219292723e */ /* 0x000fe200000010ff */
[----:B------:R-:W0:Y:S01]  /*42a0*/  MUFU.EX2 R13, R13 ;  /* 0x0000000d000d7308 */ /* 0x000e220000000800 */
[----:B------:R-:W-:Y:S01]  /*42b0*/  FADD.FTZ R6, R48, R7 ;  /* 0x0000000730067221 */ /* 0x000fe20000010000 */
[----:B-1----:R-:W-:Y:S01]  /*42c0*/  FADD.FTZ R15, R41, R20 ;  /* 0x00000014290f7221 */ /* 0x002fe20000010000 */
[----:B------:R-:W-:Y:S02]  /*42d0*/  F2FP.BF16.F32.PACK_AB R151, R151, R28 ;  /* 0x0000001c9797723e */ /* 0x000fe400000010ff */
[C---:B------:R-:W-:Y:S01]  /*42e0*/  FADD.FTZ R7, R145.reuse, R6 ;  /* 0x0000000691077221 */ /* 0x040fe20000010000 */
[C---:B------:R-:W-:Y:S01]  /*42f0*/  FADD.FTZ R20, R140.reuse, R15 ;  /* 0x0000000f8c147221 */ /* 0x040fe20000010000 */
[----:B------:R-:W-:Y:S01]  /*4300*/  F2FP.BF16.F32.PACK_AB R140, R140, R41 ;  /* 0x000000298c8c723e */ /* 0x000fe200000010ff */
[----:B------:R-:W1:Y:S01]  /*4310*/  MUFU.EX2 R56, R56 ;  /* 0x0000003800387308 */ /* 0x000e620000000800 */
[----:B---3--:R-:W-:Y:S01]  /*4320*/  FADD.FTZ R6, R52, R7 ;  /* 0x0000000734067221 */ /* 0x008fe20000010000 */
[----:B------:R-:W-:-:S03]  /*4330*/  F2FP.BF16.F32.PACK_AB R145, R145, R48 ;  /* 0x000000309191723e */ /* 0x000fc600000010ff */
[C---:B-----5:R-:W-:Y:S01]  /*4340*/  FADD.FTZ R7, R147.reuse, R6 ;  /* 0x0000000693077221 */ /* 0x060fe20000010000 */
[----:B------:R-:W-:Y:S02]  /*4350*/  F2FP.BF16.F32.PACK_AB R147, R147, R52 ;  /* 0x000000349393723e */ /* 0x000fe400000010ff */
[----:B------:R-:W2:Y:S01]  /*4360*/  MUFU.EX2 R39, R39 ;  /* 0x0000002700277308 */ /* 0x000ea20000000800 */
[----:B0-----:R-:W-:-:S04]  /*4370*/  FADD.FTZ R15, R13, R20 ;  /* 0x000000140d0f7221 */ /* 0x001fc80000010000 */
[C---:B------:R-:W-:Y:S01]  /*4380*/  FADD.FTZ R20, R142.reuse, R15 ;  /* 0x0000000f8e147221 */ /* 0x040fe20000010000 */
[----:B------:R-:W-:Y:S02]  /*4390*/  F2FP.BF16.F32.PACK_AB R142, R142, R13 ;  /* 0x0000000d8e8e723e */ /* 0x000fe400000010ff */
[----:B------:R-:W0:Y:S01]  /*43a0*/  MUFU.EX2 R2, R2 ;  /* 0x0000000200027308 */ /* 0x000e220000000800 */
[----:B-1----:R-:W-:-:S04]  /*43b0*/  FADD.FTZ R6, R56, R7 ;  /* 0x0000000738067221 */ /* 0x002fc80000010000 */
[C---:B------:R-:W-:Y:S01]  /*43c0*/  FADD.FTZ R7, R141.reuse, R6 ;  /* 0x000000068d077221 */ /* 0x040fe20000010000 */
[----:B------:R-:W-:Y:S02]  /*43d0*/  F2FP.BF16.F32.PACK_AB R141, R141, R56 ;  /* 0x000000388d8d723e */ /* 0x000fe400000010ff */
[----:B------:R-:W1:Y:S01]  /*43e0*/  MUFU.EX2 R143, R26 ;  /* 0x0000001a008f7308 */ /* 0x000e620000000800 */
[----:B--2---:R-:W-:Y:S01]  /*43f0*/  FADD.FTZ R15, R39, R20 ;  /* 0x00000014270f7221 */ /* 0x004fe20000010000 */
[----:B------:R-:W-:-:S03]  /*4400*/  IADD3 R20, R75, -0x2, RZ ;  /* 0xfffffffe4b147810 */ /* 0x000fc60007ffe0ff */
[C---:B------:R-:W-:Y:S01]  /*4410*/  FADD.FTZ R15, R136.reuse, R15 ;  /* 0x0000000f880f7221 */ /* 0x040fe20000010000 */
[----:B------:R-:W-:Y:S02]  /*4420*/  F2FP.BF16.F32.PACK_AB R136, R136, R39 ;  /* 0x000000278888723e */ /* 0x000fe400000010ff */
[----:B------:R-:W-:Y:S01]  /*4430*/  MUFU.EX2 R30, R30 ;  /* 0x0000001e001e7308 */ /* 0x000fe20000000800 */
[----:B0-----:R-:W-:-:S07]  /*4440*/  FADD.FTZ R6, R2, R7 ;  /* 0x0000000702067221 */ /* 0x001fce0000010000 */
[----:B------:R-:W0:Y:S01]  /*4450*/  MUFU.EX2 R32, R32 ;  /* 0x0000002000207308 */ /* 0x000e220000000800 */
[C---:B-1----:R-:W-:Y:S01]  /*4460*/  FADD.FTZ R13, R143.reuse, R6 ;  /* 0x000000068f0d7221 */ /* 0x042fe20000010000 */
[----:B------:R-:W-:-:S06]  /*4470*/  F2FP.BF16.F32.PACK_AB R143, R143, R2 ;  /* 0x000000028f8f723e */ /* 0x000fcc00000010ff */
[----:B------:R-:W1:Y:S08]  /*4480*/  MUFU.EX2 R3, R64 ;  /* 0x0000004000037308 */ /* 0x000e700000000800 */
[----:B------:R2:W3:Y:S01]  /*4490*/  MUFU.EX2 R137, R14 ;  /* 0x0000000e00897308 */ /* 0x0004e20000000800 */
[----:B0-----:R-:W-:-:S07]  /*44a0*/  FADD.FTZ R0, R32, R13 ;  /* 0x0000000d20007221 */ /* 0x001fce0000010000 */
[----:B------:R-:W0:Y:S01]  /*44b0*/  MUFU.EX2 R58, R58 ;  /* 0x0000003a003a7308 */ /* 0x000e220000000800 */
[----:B--2---:R-:W-:Y:S01]  /*44c0*/  FADD.FTZ R14, R30, R15 ;  /* 0x0000000f1e0e7221 */ /* 0x004fe20000010000 */
[----:B-1----:R-:W-:-:S03]  /*44d0*/  F2FP.BF16.F32.PACK_AB R138, R3, R30 ;  /* 0x0000001e038a723e */ /* 0x002fc600000010ff */
[----:B------:R-:W-:-:S03]  /*44e0*/  FADD.FTZ R7, R3, R14 ;  /* 0x0000000e03077221 */ /* 0x000fc60000010000 */
[----:B------:R-:W1:Y:S01]  /*44f0*/  MUFU.EX2 R139, R60 ;  /* 0x0000003c008b7308 */ /* 0x000e620000000800 */
[C---:B---3--:R-:W-:Y:S01]  /*4500*/  FADD.FTZ R3, R137.reuse, R0 ;  /* 0x0000000089037221 */ /* 0x048fe20000010000 */
[----:B------:R-:W-:Y:S01]  /*4510*/  F2FP.BF16.F32.PACK_AB R137, R137, R32 ;  /* 0x000000208989723e */ /* 0x000fe200000010ff */
[----:B------:R-:W-:Y:S02]  /*4520*/  VIADD R0, R72, UR4 ;  /* 0x0000000448007c36 */ /* 0x000fe40008000000 */
[----:B0-----:R-:W-:-:S04]  /*4530*/  FADD.FTZ R6, R58, R3 ;  /* 0x000000033a067221 */ /* 0x001fc80000010000 */
[C---:B-1----:R-:W-:Y:S01]  /*4540*/  FADD.FTZ R6, R139.reuse, R6 ;  /* 0x000000068b067221 */ /* 0x042fe20000010000 */
[----:B------:R-:W-:Y:S01]  /*4550*/  F2FP.BF16.F32.PACK_AB R139, R139, R58 ;  /* 0x0000003a8b8b723e */ /* 0x000fe200000010ff */
[----:B------:R-:W-:Y:S06]  /*4560*/  @!P5 BRA `(.L_x_992) ;  /* 0x000000000048d947 */ /* 0x000fec0003800000 */
[C---:B------:R-:W-:Y:S01]  /*4570*/  ISETP.GT.AND P1, PT, R72.reuse, RZ, PT ;  /* 0x000000ff4800720c */ /* 0x040fe20003f24270 */
[----:B------:R-:W-:-:S12]  /*4580*/  VIADD R3, R72, 0xffffffff ;  /* 0xffffffff48037836 */ /* 0x000fd80000000000 */
[----:B------:R-:W-:Y:S05]  /*4590*/  @P1 BRA `(.L_x_993) ;  /* 0x0000000000201947 */ /* 0x000fea0003800000 */
[----:B------:R-:W0:Y:S01]  /*45a0*/  LDC R14, c[0x0][0x9e4] ;  /* 0x00027900ff0e7b82 */ /* 0x000e220000000800 */
[----:B------:R-:W-:Y:S01]  /*45b0*/  IMAD.MOV R3, RZ, RZ, -R72 ;  /* 0x000000ffff037224 */ /* 0x000fe200078e0a48 */
[----:B0-----:R-:W-:-:S13]  /*45c0*/  ISETP.NE.AND P1, PT, R14, 0x1, PT ;  /* 0x000000010e00780c */ /* 0x001fda0003f25270 */
[----:B------:R-:W0:Y:S02]  /*45d0*/  @P1 LDC.64 R24, c[0x0][0x9e8] ;  /* 0x00027a00ff181b82 */ /* 0x000e240000000a00 */
[----:B0-----:R-:W-:-:S05]  /*45e0*/  @P1 IMAD.HI.U32 R2, R3, R24, RZ ;  /* 0x0000001803021227 */ /* 0x001fca00078e00ff */
[----:B------:R-:W-:-:S04]  /*45f0*/  @P1 SHF.R.U32.HI R3, RZ, R25, R2 ;  /* 0x00000019ff031219 */ /* 0x000fc80000011602 */
[----:B------:R-:W-:Y:S01]  /*4600*/  LOP3.LUT R3, RZ, R3, RZ, 0x33, !PT ;  /* 0x00000003ff037212 */ /* 0x000fe200078e33ff */
[----:B------:R-:W-:Y:S06]  /*4610*/  BRA `(.L_x_994) ;  /* 0x0000000000147947 */ /* 0x000fec0003800000 */
.L_x_993:
[----:B------:R-:W0:Y:S02]  /*4620*/  LDC R14, c[0x0][0x9e4] ;  /* 0x00027900ff0e7b82 */ /* 0x000e240000000800 */
[----:B0-----:R-:W-:-:S13]  /*4630*/  ISETP.NE.AND P1, PT, R14, 0x1, PT ;  /* 0x000000010e00780c */ /* 0x001fda0003f25270 */
[----:B------:R-:W0:Y:S02]  /*4640*/  @P1 LDC.64 R24, c[0x0][0x9e8] ;  /* 0x00027a00ff181b82 */ /* 0x000e240000000a00 */
[----:B0-----:R-:W-:-:S05]  /*4650*/  @P1 IMAD.HI.U32 R2, R3, R24, RZ ;  /* 0x0000001803021227 */ /* 0x001fca00078e00ff */
[----:B------:R-:W-:-:S07]  /*4660*/  @P1 SHF.R.U32.HI R3, RZ, R25, R2 ;  /* 0x00000019ff031219 */ /* 0x000fce0000011602 */
.L_x_994:
[----:B------:R-:W-:-:S05]  /*4670*/  IMAD R3, R3, R14, R14 ;  /* 0x0000000e03037224 */ /* 0x000fca00078e020e */
[----:B------:R-:W-:-:S07]  /*4680*/  VIMNMX R0, R0, R3, PT ;  /* 0x0000000300007248 */ /* 0x000fce0003fe0100 */
.L_x_992:
[----:B------:R-:W-:Y:S01]  /*4690*/  IMAD.HI R3, R0, 0x2aaaaaab, RZ ;  /* 0x2aaaaaab00037827 */ /* 0x000fe200078e02ff */
[----:B------:R-:W-:Y:S01]  /*46a0*/  UMOV UR4, URZ ;  /* 0x0000003f00047c82 */ /* 0x000fe20008000000 */
[----:B------:R-:W-:Y:S02]  /*46b0*/  CS2R R86, SRZ ;  /* 0x0000000000567805 */ /* 0x000fe4000001ff00 */
[----:B------:R-:W-:Y:S01]  /*46c0*/  CS2R R84, SRZ ;  /* 0x0000000000547805 */ /* 0x000fe2000001ff00 */
[----:B------:R-:W-:Y:S01]  /*46d0*/  IMAD.MOV.U32 R2, RZ, RZ, 0x3f800000 ;  /* 0x3f800000ff027424 */ /* 0x000fe200078e00ff */
[----:B------:R-:W-:Y:S01]  /*46e0*/  SHF.R.U32.HI R14, RZ, 0x1f, R3 ;  /* 0x0000001fff0e7819 */ /* 0x000fe20000011603 */
[----:B------:R-:W-:Y:S01]  /*46f0*/  IMAD.MOV.U32 R0, RZ, RZ, 0x3f800000 ;  /* 0x3f800000ff007424 */ /* 0x000fe200078e00ff */
[----:B------:R-:W-:Y:S02]  /*4700*/  CS2R R82, SRZ ;  /* 0x0000000000527805 */ /* 0x000fe4000001ff00 */
[----:B------:R-:W-:-:S02]  /*4710*/  CS2R R80, SRZ ;  /* 0x0000000000507805 */ /* 0x000fc4000001ff00 */
[----:B------:R-:W-:Y:S01]  /*4720*/  LEA.HI.SX32 R14, R3, R14, 0x1c ;  /* 0x0000000e030e7211 */ /* 0x000fe200078fe2ff */
[----:B------:R-:W-:Y:S01]  /*4730*/  IMAD.MOV.U32 R3, RZ, RZ, RZ ;  /* 0x000000ffff037224 */ /* 0x000fe200078e00ff */
[----:B------:R-:W-:Y:S02]  /*4740*/  CS2R R78, SRZ ;  /* 0x00000000004e7805 */ /* 0x000fe4000001ff00 */
[----:B------:R-:W-:Y:S02]  /*4750*/  CS2R R76, SRZ ;  /* 0x00000000004c7805 */ /* 0x000fe4000001ff00 */
[----:B------:R-:W-:Y:S02]  /*4760*/  VIMNMX R15, R17, R14, !PT ;  /* 0x0000000e110f7248 */ /* 0x000fe40007fe0100 */
[----:B------:R-:W-:Y:S02]  /*4770*/  CS2R R74, SRZ ;  /* 0x00000000004a7805 */ /* 0x000fe4000001ff00 */
[----:B------:R-:W-:-:S02]  /*4780*/  CS2R R72, SRZ ;  /* 0x0000000000487805 */ /* 0x000fc4000001ff00 */
[----:B------:R-:W-:Y:S02]  /*4790*/  CS2R R70, SRZ ;  /* 0x0000000000467805 */ /* 0x000fe4000001ff00 */
[----:B------:R-:W-:Y:S02]  /*47a0*/  ISETP.GE.AND P1, PT, R20, R15, PT ;  /* 0x0000000f1400720c */ /* 0x000fe40003f26270 */
        /* <DEDUP_REMOVED lines=23> */
[----:B------:R-:W-:Y:S06]  /*4920*/  @!P1 BRA `(.L_x_995) ;  /* 0x0000003000f09947 */ /* 0x000fec0003800000 */
[----:B------:R-:W-:Y:S01]  /*4930*/  IMAD.MOV.U32 R14, RZ, RZ, R88 ;  /* 0x000000ffff0e7224 */ /* 0x000fe200078e0058 */
[----:B------:R-:W-:Y:S01]  /*4940*/  UMOV UR5, URZ ;  /* 0x0000003f00057c82 */ /* 0x000fe20008000000 */
[----:B------:R-:W-:Y:S01]  /*4950*/  IMAD.MOV.U32 R13, RZ, RZ, R12 ;  /* 0x000000ffff0d7224 */ /* 0x000fe200078e000c */
[----:B------:R-:W-:Y:S01]  /*4960*/  ULDC UR6, c[0x0][0x9e4] ;  /* 0x0002790000067ab9 */ /* 0x000fe20000000800 */
[----:B------:R-:W-:Y:S01]  /*4970*/  IMAD.MOV.U32 R21, RZ, RZ, RZ ;  /* 0x000000ffff157224 */ /* 0x000fe200078e00ff */
[----:B------:R-:W-:Y:S01]  /*4980*/  ULDC UR7, c[0x0][0x2f0] ;  /* 0x0000bc0000077ab9 */ /* 0x000fe20000000800 */
[----:B------:R-:W-:Y:S01]  /*4990*/  IMAD.MOV.U32 R2, RZ, RZ, 0x3f800000 ;  /* 0x3f800000ff027424 */ /* 0x000fe200078e00ff */
[----:B------:R-:W-:Y:S01]  /*49a0*/  ULDC UR59, c[0x0][0x9d8] ;  /* 0x00027600003b7ab9 */ /* 0x000fe20000000800 */
[----:B------:R-:W-:-:S07]  /*49b0*/  IMAD.MOV.U32 R87, RZ, RZ, RZ ;  /* 0x000000ffff577224 */ /* 0x000fce00078e00ff */
.L_x_1014:
[----:B------:R-:W-:-:S04]  /*49c0*/  UISETP.NE.AND UP0, UPT, UR5, 0x1, UPT ;  /* 0x000000010500788c */ /* 0x000fc8000bf05270 */
[----:B------:R-:W-:-:S06]  /*49d0*/  USEL UR4, URZ, 0x1, UP0 ;  /* 0x000000013f047887 */ /* 0x000fcc0008000000 */
[----:B------:R-:W-:Y:S01]  /*49e0*/  LOP3.LUT R3, R21, UR4, RZ, 0x3c, !PT ;  /* 0x0000000415037c12 */ /* 0x000fe2000f8e3cff */
[----:B------:R-:W-:Y:S06]  /*49f0*/  @!P0 BRA `(.L_x_996) ;  /* 0x0000000000048947 */ /* 0x000fec0003800000 */
[----:B------:R-:W-:Y:S01]  /*4a00*/  BPT.TRAP 0x1 ;  /* 0x000000040000795c */ /* 0x000fe20000300000 */
.L_x_996:
[----:B------:R-:W-:Y:S01]  /*4a10*/  UIADD3 UR4, UR5, 0x1, URZ ;  /* 0x0000000105047890 */ /* 0x000fe2000fffe03f */
[----:B------:R-:W-:-:S03]  /*4a20*/  SHF.L.U32 R11, R3, 0x1f, RZ ;  /* 0x0000001f030b7819 */ /* 0x000fc600000006ff */
[----:B------:R-:W-:-:S04]  /*4a30*/  UISETP.NE.AND UP0, UPT, UR4, 0x2, UPT ;  /* 0x000000020400788c */ /* 0x000fc8000bf05270 */
[----:B------:R-:W-:-:S04]  /*4a40*/  USEL UR4, UR4, URZ, UP0 ;  /* 0x0000003f04047287 */ /* 0x000fc80008000000 */
[----:B------:R-:W-:-:S09]  /*4a50*/  ULEA UR61, UR4, UR58, 0x3 ;  /* 0x0000003a043d7291 */ /* 0x000fd2000f8e183f */
[----:B------:R0:W1:Y:S01]  /*4a60*/  SYNCS.PHASECHK.TRANS64.TRYWAIT P1, [UR61+0x2a830], R11 ;  /* 0x02a8300bff0075a7 */ /* 0x000062000802017d */
[----:B------:R-:W-:Y:S05]  /*4a70*/  @!P0 BRA `(.L_x_997) ;  /* 0x0000000000048947 */ /* 0x000fea0003800000 */
[----:B------:R-:W-:Y:S01]  /*4a80*/  BPT.TRAP 0x1 ;  /* 0x000000040000795c */ /* 0x000fe20000300000 */
.L_x_997:
[----:B-1----:R-:W-:Y:S05]  /*4a90*/  @P1 BRA `(.L_x_998) ;  /* 0x0000000000081947 */ /* 0x002fea0003800000 */
[----:B------:R-:W1:Y:S02]  /*4aa0*/  SYNCS.PHASECHK.TRANS64.TRYWAIT P1, [UR61+0x2a830], R11 ;  /* 0x02a8300bff0075a7 */ /* 0x000e64000802017d */
[----:B-1----:R-:W-:Y:S05]  /*4ab0*/  @!P1 BRA `(.L_x_999) ;  /* 0x000000ec00949947 */ /* 0x002fea0003800000 */
.L_x_998:
        /* <DEDUP_REMOVED lines=16> */
[----:B------:R-:W-:Y:S01]  /*4bc0*/  UIADD3 UR22, UR50, 0x300, URZ ;  /* 0x0000030032167890 */ /* 0x000fe2000fffe03f */
[-C--:B------:R-:W-:Y:S01]  /*4bd0*/  FMUL.FTZ R29, R29, R0.reuse ;  /* 0x000000001d1d7220 */ /* 0x080fe20000410000 */
[----:B------:R-:W-:Y:S01]  /*4be0*/  UMOV UR23, 0x40000040 ;  /* 0x4000004000177882 */ /* 0x000fe20000000000 */
        /* <DEDUP_REMOVED lines=110> */
.L_x_1000:
[----:B------:R-:W-:Y:S01]  /*52d0*/  ULEA UR14, UR5, UR58, 0x3 ;  /* 0x0000003a050e7291 */ /* 0x000fe2000f8e183f */
[----:B------:R-:W-:-:S08]  /*52e0*/  SHF.L.U32 R0, R21, 0x1f, RZ ;  /* 0x0000001f15007819 */ /* 0x000fd000000006ff */
[----:B------:R2:W3:Y:S01]  /*52f0*/  SYNCS.PHASECHK.TRANS64.TRYWAIT P1, [UR14+0x2a850], R0 ;  /* 0x02a85000ff0075a7 */ /* 0x0004e2000802014e */
[----:B------:R-:W-:Y:S05]  /*5300*/  @!P0 BRA `(.L_x_1001) ;  /* 0x0000000000048947 */ /* 0x000fea0003800000 */
[----:B------:R-:W-:Y:S01]  /*5310*/  BPT.TRAP 0x1 ;  /* 0x000000040000795c */ /* 0x000fe20000300000 */
.L_x_1001:
[----:B---3--:R-:W-:Y:S05]  /*5320*/  @P1 BRA `(.L_x_1002) ;  /* 0x0000000000081947 */ /* 0x008fea0003800000 */
[----:B------:R-:W3:Y:S02]  /*5330*/  SYNCS.PHASECHK.TRANS64.TRYWAIT P1, [UR14+0x2a850], R0 ;  /* 0x02a85000ff0075a7 */ /* 0x000ee4000802014e */
[----:B---3--:R-:W-:Y:S05]  /*5340*/  @!P1 BRA `(.L_x_1003) ;  /* 0x000000e400889947 */ /* 0x008fea0003800000 */
.L_x_1002:
        /* <DEDUP_REMOVED lines=37> */
.L_x_1004:
[----:B------:R-:W-:Y:S01]  /*55a0*/  ISETP.NE.AND P2, PT, R23, 0x1, PT ;  /* 0x000000011700780c */ /* 0x000fe20003f45270 */
[----:B------:R-:W-:Y:S01]  /*55b0*/  FMUL.FTZ R21, R95, UR59 ;  /* 0x0000003b5f157c20 */ /* 0x000fe20008410000 */
[----:B-1----:R-:W-:Y:S01]  /*55c0*/  FMUL.FTZ R12, R94, UR59 ;  /* 0x0000003b5e0c7c20 */ /* 0x002fe20008410000 */
[----:B------:R-:W1:Y:S01]  /*55d0*/  S2UR UR10, SR_CgaCtaId ;  /* 0x00000000000a79c3 */ /* 0x000e620000008800 */
[----:B------:R-:W-:Y:S01]  /*55e0*/  FMUL.FTZ R158, R105, UR59 ;  /* 0x0000003b699e7c20 */ /* 0x000fe20008410000 */
[----:B------:R-:W-:Y:S01]  /*55f0*/  FMUL.FTZ R116, R116, UR59 ;  /* 0x0000003b74747c20 */ /* 0x000fe20008410000 */
[----:B------:R-:W-:Y:S02]  /*5600*/  IMAD.MOV.U32 R105, RZ, RZ, R8 ;  /* 0x000000ffff697224 */ /* 0x000fe400078e0008 */
[----:B------:R-:W-:Y:S01]  /*5610*/  FMUL.FTZ R2, R91, UR59 ;  /* 0x0000003b5b027c20 */ /* 0x000fe20008410000 */
[----:B------:R-:W-:Y:S01]  /*5620*/  FMUL.FTZ R91, R103, UR59 ;  /* 0x0000003b675b7c20 */ /* 0x000fe20008410000 */
[----:B------:R-:W-:Y:S01]  /*5630*/  FMUL.FTZ R103, R111, UR59 ;  /* 0x0000003b6f677c20 */ /* 0x000fe20008410000 */
[----:B------:R-:W-:Y:S01]  /*5640*/  FMUL.FTZ R138, R114, UR59 ;  /* 0x0000003b728a7c20 */ /* 0x000fe20008410000 */
[----:B------:R-:W-:Y:S01]  /*5650*/  IMAD R111, R20, -0x60, RZ ;  /* 0xffffffa0146f7824 */ /* 0x000fe200078e02ff */
[----:B------:R3:W4:Y:S01]  /*5660*/  MUFU.TANH R114, R116 ;  /* 0x0000007400727308 */ /* 0x0007220000002400 */
[----:B------:R-:W5:Y:S01]  /*5670*/  @P2 LDC R95, c[0x0][0x44c] ;  /* 0x00011300ff5f2b82 */ /* 0x000f620000000800 */
[----:B------:R-:W-:Y:S01]  /*5680*/  FMUL.FTZ R172, R96, UR59 ;  /* 0x0000003b60ac7c20 */ /* 0x000fe20008410000 */
[----:B------:R-:W-:-:S02]  /*5690*/  VIADD R96, R111, 0x1 ;  /* 0x000000016f607836 */ /* 0x000fc40000000000 */
[----:B0-----:R-:W-:Y:S01]  /*56a0*/  FMUL.FTZ R11, R88, UR59 ;  /* 0x0000003b580b7c20 */ /* 0x001fe20008410000 */
[----:B------:R-:W-:Y:S01]  /*56b0*/  FMUL.FTZ R137, R89, UR59 ;  /* 0x0000003b59897c20 */ /* 0x000fe20008410000 */
[----:B--2---:R-:W-:Y:S01]  /*56c0*/  FMUL.FTZ R0, R90, UR59 ;  /* 0x0000003b5a007c20 */ /* 0x004fe20008410000 */
[----:B------:R-:W-:Y:S01]  /*56d0*/  FMUL.FTZ R139, R92, UR59 ;  /* 0x0000003b5c8b7c20 */ /* 0x000fe20008410000 */
[----:B------:R-:W-:Y:S01]  /*56e0*/  FMUL.FTZ R164, R93, UR59 ;  /* 0x0000003b5da47c20 */ /* 0x000fe20008410000 */
[----:B------:R-:W0:Y:S01]  /*56f0*/  @P2 LDC R94, c[0x0][0x450] ;  /* 0x00011400ff5e2b82 */ /* 0x000e220000000800 */
[----:B------:R-:W-:Y:S01]  /*5700*/  FMUL.FTZ R166, R97, UR59 ;  /* 0x0000003b61a67c20 */ /* 0x000fe20008410000 */
[----:B------:R-:W-:Y:S01]  /*5710*/  FMUL.FTZ R168, R101, UR59 ;  /* 0x0000003b65a87c20 */ /* 0x000fe20008410000 */
[----:B------:R-:W-:Y:S01]  /*5720*/  R2UR UR5, R10 ;  /* 0x000000000a0572ca */ /* 0x000fe200000e0000 */
        /* <DEDUP_REMOVED lines=12> */
[----:B-----5:R-:W-:-:S04]  /*57f0*/  @P2 IMAD.HI.U32 R95, R8, R95, RZ ;  /* 0x0000005f085f2227 */ /* 0x020fc800078e00ff */
[----:B------:R-:W-:Y:S01]  /*5800*/  FMUL.FTZ R140, R115, UR59 ;  /* 0x0000003b738c7c20 */ /* 0x000fe20008410000 */
[----:B------:R-:W-:Y:S01]  /*5810*/  FMUL.FTZ R117, R117, UR59 ;  /* 0x0000003b75757c20 */ /* 0x000fe20008410000 */
[----:B------:R-:W-:Y:S01]  /*5820*/  FMUL.FTZ R142, R118, UR59 ;  /* 0x0000003b768e7c20 */ /* 0x000fe20008410000 */
[----:B------:R-:W-:Y:S01]  /*5830*/  FMUL.FTZ R144, R119, UR59 ;  /* 0x0000003b77907c20 */ /* 0x000fe20008410000 */
[----:B------:R-:W-:Y:S01]  /*5840*/  FMUL.FTZ R121, R121, UR59 ;  /* 0x0000003b79797c20 */ /* 0x000fe20008410000 */
[----:B------:R-:W-:Y:S01]  /*5850*/  FMUL.FTZ R146, R122, UR59 ;  /* 0x0000003b7a927c20 */ /* 0x000fe20008410000 */
[----:B------:R-:W-:Y:S01]  /*5860*/  FMUL.FTZ R148, R123, UR59 ;  /* 0x0000003b7b947c20 */ /* 0x000fe20008410000 */
[----:B0-----:R-:W-:Y:S01]  /*5870*/  @P2 SHF.R.U32.HI R105, RZ, R94, R95 ;  /* 0x0000005eff692219 */ /* 0x001fe2000001165f */
[----:B------:R-:W-:Y:S01]  /*5880*/  FMUL.FTZ R150, R126, UR59 ;  /* 0x0000003b7e967c20 */ /* 0x000fe20008410000 */
[----:B------:R-:W-:Y:S01]  /*5890*/  FMUL.FTZ R152, R127, UR59 ;  /* 0x0000003b7f987c20 */ /* 0x000fe20008410000 */
[----:B------:R-:W-:Y:S01]  /*58a0*/  FMUL.FTZ R156, R130, UR59 ;  /* 0x0000003b829c7c20 */ /* 0x000fe20008410000 */
[----:B------:R-:W-:Y:S01]  /*58b0*/  FMUL.FTZ R93, R131, UR59 ;  /* 0x0000003b835d7c20 */ /* 0x000fe20008410000 */
[----:B---3--:R-:W0:Y:S01]  /*58c0*/  SHFL.IDX PT, R116, R105, RZ, 0x1c1f ;  /* 0x001c1fff69747589 */ /* 0x008e2200000e0000 */
[----:B------:R-:W-:Y:S01]  /*58d0*/  FMUL.FTZ R132, R132, UR59 ;  /* 0x0000003b84847c20 */ /* 0x000fe20008410000 */
[----:B------:R-:W-:Y:S01]  /*58e0*/  FMUL.FTZ R94, R134, UR59 ;  /* 0x0000003b865e7c20 */ /* 0x000fe20008410000 */
[----:B------:R-:W-:-:S02]  /*58f0*/  IMAD R97, R9, -0x2, R96 ;  /* 0xfffffffe09617824 */ /* 0x000fc400078e0260 */
[----:B------:R-:W-:Y:S01]  /*5900*/  FMUL.FTZ R95, R135, UR59 ;  /* 0x0000003b875f7c20 */ /* 0x000fe20008410000 */
[----:B------:R-:W-:Y:S01]  /*5910*/  UIADD3 UR61, UR61, 0x2a840, URZ ;  /* 0x0002a8403d3d7890 */ /* 0x000fe2000fffe03f */
[----:B------:R-:W-:Y:S01]  /*5920*/  FMUL.FTZ R120, R120, UR59 ;  /* 0x0000003b78787c20 */ /* 0x000fe20008410000 */
[----:B------:R-:W-:Y:S01]  /*5930*/  FMUL.FTZ R124, R124, UR59 ;  /* 0x0000003b7c7c7c20 */ /* 0x000fe20008410000 */
[----:B------:R-:W-:Y:S01]  /*5940*/  FMUL.FTZ R125, R125, UR59 ;  /* 0x0000003b7d7d7c20 */ /* 0x000fe20008410000 */
[----:B------:R-:W-:Y:S01]  /*5950*/  FMUL.FTZ R128, R128, UR59 ;  /* 0x0000003b80807c20 */ /* 0x000fe20008410000 */
[----:B------:R-:W-:Y:S01]  /*5960*/  FMUL.FTZ R129, R129, UR59 ;  /* 0x0000003b81817c20 */ /* 0x000fe20008410000 */
[----:B------:R-:W-:Y:S01]  /*5970*/  FMUL.FTZ R133, R133, UR59 ;  /* 0x0000003b85857c20 */ /* 0x000fe20008410000 */
[----:B------:R-:W-:Y:S01]  /*5980*/  LOP3.LUT P1, RZ, R18, 0x80000, RZ, 0xc0, !PT ;  /* 0x0008000012ff7812 */ /* 0x000fe2000782c0ff */
[----:B------:R-:W-:Y:S01]  /*5990*/  IMAD R96, R16, UR7, R97 ;  /* 0x0000000710607c24 */ /* 0x000fe2000f8e0261 */
[----:B-1----:R-:W-:Y:S01]  /*59a0*/  UPRMT UR61, UR10, 0x654, UR61 ;  /* 0x000006540a3d7896 */ /* 0x002fe2000800003d */
[----:B------:R-:W1:Y:S01]  /*59b0*/  MUFU.TANH R11, R11 ;  /* 0x0000000b000b7308 */ /* 0x000e620000002400 */
[----:B------:R-:W-:Y:S01]  /*59c0*/  ULDC UR11, c[0x0][0x9e0] ;  /* 0x00027800000b7ab9 */ /* 0x000fe20000000800 */
[----:B------:R-:W-:Y:S01]  /*59d0*/  ULDC UR10, c[0x0][0x288] ;  /* 0x0000a200000a7ab9 */ /* 0x000fe20000000800 */
[----:B------:R-:W-:-:S02]  /*59e0*/  VIADD R122, R97, 0xffffffff ;  /* 0xffffffff617a7836 */ /* 0x000fc40000000000 */
[----:B------:R-:W-:-:S03]  /*59f0*/  VIADD R96, R96, -UR10 ;  /* 0x8000000a60607c36 */ /* 0x000fc60008000000 */
[----:B------:R-:W2:Y:S01]  /*5a00*/  MUFU.TANH R137, R137 ;  /* 0x0000008900897308 */ /* 0x000ea20000002400 */
[C---:B------:R-:W-:Y:S01]  /*5a10*/  VIADD R115, R96.reuse, UR11 ;  /* 0x0000000b60737c36 */ /* 0x040fe20008000000 */
[----:B------:R-:W-:Y:S01]  /*5a20*/  IADD3 R119, R96, UR5, RZ ;  /* 0x0000000560777c10 */ /* 0x000fe2000fffe0ff */
[----:B------:R-:W-:Y:S02]  /*5a30*/  SYNCS.ARRIVE.TRANS64.RED.A1T0 RZ, [UR61], RZ ;  /* 0x000000ffffff79a7 */ /* 0x000fe4000810043d */
[--C-:B0-----:R-:W-:Y:S02]  /*5a40*/  IMAD.IADD R97, R115, 0x1, R116.reuse ;  /* 0x0000000173617824 */ /* 0x101fe400078e0274 */
[----:B------:R-:W-:Y:S01]  /*5a50*/  IMAD.IADD R99, R119, 0x1, R116 ;  /* 0x0000000177637824 */ /* 0x000fe200078e0274 */
[----:B------:R-:W0:Y:S08]  /*5a60*/  MUFU.TANH R0, R0 ;  /* 0x0000000000007308 */ /* 0x000e300000002400 */
[----:B------:R-:W3:Y:S08]  /*5a70*/  MUFU.TANH R2, R2 ;  /* 0x0000000200027308 */ /* 0x000ef00000002400 */
        /* <DEDUP_REMOVED lines=27> */
[----:B------:R0:W0:Y:S08]  /*5c30*/  MUFU.TANH R110, R120 ;  /* 0x00000078006e7308 */ /* 0x0000300000002400 */
[----:B------:R-:W0:Y:S08]  /*5c40*/  MUFU.TANH R121, R121 ;  /* 0x0000007900797308 */ /* 0x000e300000002400 */
[----:B------:R-:W0:Y:S08]  /*5c50*/  MUFU.TANH R146, R146 ;  /* 0x0000009200927308 */ /* 0x000e300000002400 */
[----:B------:R-:W0:Y:S08]  /*5c60*/  MUFU.TANH R148, R148 ;  /* 0x0000009400947308 */ /* 0x000e300000002400 */
[----:B------:R0:W0:Y:S08]  /*5c70*/  MUFU.TANH R106, R124 ;  /* 0x0000007c006a7308 */ /* 0x0000300000002400 */
[----:B------:R0:W0:Y:S08]  /*5c80*/  MUFU.TANH R104, R125 ;  /* 0x0000007d00687308 */ /* 0x0000300000002400 */
[----:B------:R-:W0:Y:S08]  /*5c90*/  MUFU.TANH R150, R150 ;  /* 0x0000009600967308 */ /* 0x000e300000002400 */
[----:B------:R-:W0:Y:S08]  /*5ca0*/  MUFU.TANH R152, R152 ;  /* 0x0000009800987308 */ /* 0x000e300000002400 */
[----:B------:R0:W0:Y:S08]  /*5cb0*/  MUFU.TANH R102, R128 ;  /* 0x0000008000667308 */ /* 0x0000300000002400 */
[----:B------:R0:W0:Y:S08]  /*5cc0*/  MUFU.TANH R98, R129 ;  /* 0x0000008100627308 */ /* 0x0000300000002400 */
[----:B------:R-:W0:Y:S08]  /*5cd0*/  MUFU.TANH R156, R156 ;  /* 0x0000009c009c7308 */ /* 0x000e300000002400 */
[----:B------:R-:W0:Y:S08]  /*5ce0*/  MUFU.TANH R93, R93 ;  /* 0x0000005d005d7308 */ /* 0x000e300000002400 */
[----:B------:R-:W0:Y:S08]  /*5cf0*/  MUFU.TANH R132, R132 ;  /* 0x0000008400847308 */ /* 0x000e300000002400 */
[----:B------:R0:W0:Y:S08]  /*5d00*/  MUFU.TANH R100, R133 ;  /* 0x0000008500647308 */ /* 0x0000300000002400 */
[----:B------:R-:W0:Y:S08]  /*5d10*/  MUFU.TANH R94, R94 ;  /* 0x0000005e005e7308 */ /* 0x000e300000002400 */
[----:B------:R-:W0:Y:S01]  /*5d20*/  MUFU.TANH R95, R95 ;  /* 0x0000005f005f7308 */ /* 0x000e220000002400 */
[----:B-1234-:R-:W-:Y:S05]  /*5d30*/  @!P1 BRA `(.L_x_1005) ;  /* 0x0000000000589947 */ /* 0x01efea0003800000 */
[----:B------:R-:W-:Y:S01]  /*5d40*/  IMAD R96, R16, UR7, R116 ;  /* 0x0000000710607c24 */ /* 0x000fe2000f8e0274 */
[----:B------:R-:W-:Y:S03]  /*5d50*/  BSSY B0, `(.L_x_1006) ;  /* 0x0000011000007945 */ /* 0x000fe60003800000 */
[----:B------:R-:W-:-:S05]  /*5d60*/  VIADD R107, R96, -UR10 ;  /* 0x8000000a606b7c36 */ /* 0x000fca0008000000 */
[----:B------:R-:W-:-:S13]  /*5d70*/  ISETP.GT.AND P1, PT, R107, -0x1, PT ;  /* 0xffffffff6b00780c */ /* 0x000fda0003f24270 */
[----:B------:R-:W-:Y:S05]  /*5d80*/  @P1 BRA `(.L_x_1007) ;  /* 0x0000000000201947 */ /* 0x000fea0003800000 */
[----:B------:R-:W-:Y:S01]  /*5d90*/  IMAD.U32 R116, RZ, RZ, UR6 ;  /* 0x00000006ff747e24 */ /* 0x000fe2000f8e00ff */
[----:B------:R-:W-:-:S04]  /*5da0*/  LOP3.LUT R107, RZ, R107, RZ, 0x33, !PT ;  /* 0x0000006bff6b7212 */ /* 0x000fc800078e33ff */
[----:B------:R-:W-:-:S13]  /*5db0*/  ISETP.NE.AND P1, PT, R116, 0x1, PT ;  /* 0x000000017400780c */ /* 0x000fda0003f25270 */
[----:B0-----:R-:W0:Y:S02]  /*5dc0*/  @P1 LDC.64 R124, c[0x0][0x9e8] ;  /* 0x00027a00ff7c1b82 */ /* 0x001e240000000a00 */
[----:B0-----:R-:W-:-:S05]  /*5dd0*/  @P1 IMAD.HI.U32 R96, R107, R124, RZ ;  /* 0x0000007c6b601227 */ /* 0x001fca00078e00ff */
[----:B------:R-:W-:-:S04]  /*5de0*/  @P1 SHF.R.U32.HI R107, RZ, R125, R96 ;  /* 0x0000007dff6b1219 */ /* 0x000fc80000011660 */
[----:B------:R-:W-:Y:S01]  /*5df0*/  LOP3.LUT R107, RZ, R107, RZ, 0x33, !PT ;  /* 0x0000006bff6b7212 */ /* 0x000fe200078e33ff */
[----:B------:R-:W-:Y:S06]  /*5e00*/  BRA `(.L_x_1008) ;  /* 0x0000000000147947 */ /* 0x000fec0003800000 */
.L_x_1007:
[----:B------:R-:W-:-:S05]  /*5e10*/  IMAD.U32 R116, RZ, RZ, UR6 ;  /* 0x00000006ff747e24 */ /* 0x000fca000f8e00ff */
[----:B------:R-:W-:-:S13]  /*5e20*/  ISETP.NE.AND P1, PT, R116, 0x1, PT ;  /* 0x000000017400780c */ /* 0x000fda0003f25270 */
[----:B0-----:R-:W0:Y:S02]  /*5e30*/  @P1 LDC.64 R124, c[0x0][0x9e8] ;  /* 0x00027a00ff7c1b82 */ /* 0x001e240000000a00 */
[----:B0-----:R-:W-:-:S05]  /*5e40*/  @P1 IMAD.HI.U32 R96, R107, R124, RZ ;  /* 0x0000007c6b601227 */ /* 0x001fca00078e00ff */
[----:B------:R-:W-:-:S07]  /*5e50*/  @P1 SHF.R.U32.HI R107, RZ, R125, R96 ;  /* 0x0000007dff6b1219 */ /* 0x000fce0000011660 */
.L_x_1008:
[----:B------:R-:W-:Y:S05]  /*5e60*/  BSYNC B0 ;  /* 0x0000000000007941 */ /* 0x000fea0003800000 */
.L_x_1006:
[----:B------:R-:W-:-:S05]  /*5e70*/  IMAD R96, R107, R116, R122 ;  /* 0x000000746b607224 */ /* 0x000fca00078e027a */
[----:B------:R-:W-:Y:S02]  /*5e80*/  VIADDMNMX R97, R96, R116, R97, PT ;  /* 0x0000007460617246 */ /* 0x000fe40003800161 */
[----:B------:R-:W-:-:S07]  /*5e90*/  VIMNMX R99, R99, R96, !PT ;  /* 0x0000006063637248 */ /* 0x000fce0007fe0100 */
.L_x_1005:
[C---:B------:R-:W-:Y:S01]  /*5ea0*/  ISETP.GE.AND P2, PT, R111.reuse, 0x9, PT ;  /* 0x000000096f00780c */ /* 0x040fe20003f46270 */
[----:B0-----:R-:W0:Y:S01]  /*5eb0*/  SHFL.IDX PT, R120, R105, 0x1, 0x1c1f ;  /* 0x003c1f0069787f89 */ /* 0x001e2200000e0000 */
[----:B------:R-:W-:Y:S02]  /*5ec0*/  ISETP.GE.AND P1, PT, R111, 0x2, PT ;  /* 0x000000026f00780c */ /* 0x000fe40003f26270 */
[C---:B------:R-:W-:Y:S02]  /*5ed0*/  ISETP.GT.AND P3, PT, R99.reuse, 0x8, !P2 ;  /* 0x000000086300780c */ /* 0x040fe40005764270 */
[----:B------:R-:W-:Y:S02]  /*5ee0*/  ISETP.GT.AND P4, PT, R99, 0x1, !P1 ;  /* 0x000000016300780c */ /* 0x000fe40004f84270 */
[----:B------:R-:W-:Y:S02]  /*5ef0*/  ISETP.LT.OR P3, PT, R97, 0x9, P3 ;  /* 0x000000096100780c */ /* 0x000fe40001f61670 */
[----:B------:R-:W-:-:S02]  /*5f00*/  ISETP.GE.AND P5, PT, R111, 0xa, PT ;  /* 0x0000000a6f00780c */ /* 0x000fc40003fa6270 */
[----:B------:R-:W-:Y:S02]  /*5f10*/  FSEL R174, R139, -INF , !P3 ;  /* 0xff8000008bae7808 */ /* 0x000fe40005800000 */
[----:B------:R-:W-:Y:S02]  /*5f20*/  ISETP.LT.OR P4, PT, R97, 0x2, P4 ;  /* 0x000000026100780c */ /* 0x000fe40002781670 */
        /* <DEDUP_REMOVED lines=98> */
[----:B------:R-:W-:Y:S02]  /*6550*/  P2R R107, PR, RZ, 0x40 ;  /* 0x00000040ff6b7803 */ /* 0x000fe40000000000 */
[----:B------:R-:W-:-:S04]  /*6560*/  ISETP.GT.AND P6, PT, R99, RZ, !P6 ;  /* 0x000000ff6300720c */ /* 0x000fc800077c4270 */
[----:B------:R-:W-:-:S04]  /*6570*/  ISETP.LT.OR P6, PT, R97, 0x1, P6 ;  /* 0x000000016100780c */ /* 0x000fc800037c1670 */
[----:B------:R-:W-:Y:S02]  /*6580*/  FSEL R176, R11, -INF , !P6 ;  /* 0xff8000000bb07808 */ /* 0x000fe40007000000 */
[----:B------:R-:W-:-:S04]  /*6590*/  ISETP.GE.AND P6, PT, R111, 0x5a, PT ;  /* 0x0000005a6f00780c */ /* 0x000fc80003fc6270 */
[----:B------:R-:W-:Y:S02]  /*65a0*/  P2R R111, PR, RZ, 0x40 ;  /* 0x00000040ff6f7803 */ /* 0x000fe40000000000 */
[----:B------:R-:W-:Y:S01]  /*65b0*/  ISETP.GT.AND P6, PT, R99, 0x59, !P6 ;  /* 0x000000596300780c */ /* 0x000fe200077c4270 */
[----:B0-----:R-:W-:-:S03]  /*65c0*/  IMAD.IADD R99, R119, 0x1, R120 ;  /* 0x0000000177637824 */ /* 0x001fc600078e0278 */
[----:B------:R-:W-:Y:S01]  /*65d0*/  ISETP.LT.OR P6, PT, R97, 0x5a, P6 ;  /* 0x0000005a6100780c */ /* 0x000fe200037c1670 */
[----:B------:R-:W-:-:S03]  /*65e0*/  IMAD.IADD R97, R115, 0x1, R120 ;  /* 0x0000000173617824 */ /* 0x000fc600078e0278 */
[----:B------:R-:W-:Y:S02]  /*65f0*/  FSEL R100, R100, -INF , !P6 ;  /* 0xff80000064647808 */ /* 0x000fe40007000000 */
[----:B------:R-:W-:-:S13]  /*6600*/  LOP3.LUT P6, RZ, R18, 0x80000, RZ, 0xc0, !PT ;  /* 0x0008000012ff7812 */ /* 0x000fda00078cc0ff */
[----:B------:R-:W-:Y:S05]  /*6610*/  @!P6 BRA `(.L_x_1009) ;  /* 0x000000000058e947 */ /* 0x000fea0003800000 */
        /* <DEDUP_REMOVED lines=8> */
[----:B------:R-:W0:Y:S02]  /*66a0*/  @P6 LDC.64 R120, c[0x0][0x9e8] ;  /* 0x00027a00ff786b82 */ /* 0x000e240000000a00 */
[----:B0-----:R-:W-:-:S05]  /*66b0*/  @P6 IMAD.HI.U32 R120, R11, R120, RZ ;  /* 0x000000780b786227 */ /* 0x001fca00078e00ff */
[----:B------:R-:W-:-:S04]  /*66c0*/  @P6 SHF.R.U32.HI R11, RZ, R121, R120 ;  /* 0x00000079ff0b6219 */ /* 0x000fc80000011678 */
[----:B------:R-:W-:Y:S01]  /*66d0*/  LOP3.LUT R11, RZ, R11, RZ, 0x33, !PT ;  /* 0x0000000bff0b7212 */ /* 0x000fe200078e33ff */
[----:B------:R-:W-:Y:S06]  /*66e0*/  BRA `(.L_x_1012) ;  /* 0x0000000000147947 */ /* 0x000fec0003800000 */
.L_x_1011:
[----:B------:R-:W-:-:S05]  /*66f0*/  IMAD.U32 R105, RZ, RZ, UR6 ;  /* 0x00000006ff697e24 */ /* 0x000fca000f8e00ff */
[----:B------:R-:W-:-:S13]  /*6700*/  ISETP.NE.AND P6, PT, R105, 0x1, PT ;  /* 0x000000016900780c */ /* 0x000fda0003fc5270 */
[----:B------:R-:W0:Y:S02]  /*6710*/  @P6 LDC.64 R120, c[0x0][0x9e8] ;  /* 0x00027a00ff786b82 */ /* 0x000e240000000a00 */
[----:B0-----:R-:W-:-:S05]  /*6720*/  @P6 IMAD.HI.U32 R120, R11, R120, RZ ;  /* 0x000000780b786227 */ /* 0x001fca00078e00ff */
[----:B------:R-:W-:-:S07]  /*6730*/  @P6 SHF.R.U32.HI R11, RZ, R121, R120 ;  /* 0x00000079ff0b6219 */ /* 0x000fce0000011678 */
.L_x_1012:
[----:B------:R-:W-:Y:S05]  /*6740*/  BSYNC B0 ;  /* 0x0000000000007941 */ /* 0x000fea0003800000 */
.L_x_1010:
[----:B------:R-:W-:-:S05]  /*6750*/  IMAD R120, R11, R105, R122 ;  /* 0x000000690b787224 */ /* 0x000fca00078e027a */
[----:B------:R-:W-:Y:S02]  /*6760*/  VIADDMNMX R97, R120, R105, R97, PT ;  /* 0x0000006978617246 */ /* 0x000fe40003800161 */
[----:B------:R-:W-:-:S07]  /*6770*/  VIMNMX R99, R99, R120, !PT ;  /* 0x0000007863637248 */ /* 0x000fce0007fe0100 */
.L_x_1009:
[C---:B------:R-:W-:Y:S02]  /*6780*/  ISETP.GT.AND P1, PT, R99.reuse, 0x1, !P1 ;  /* 0x000000016300780c */ /* 0x040fe40004f24270 */
        /* <DEDUP_REMOVED lines=67> */
[----:B------:R-:W-:Y:S01]  /*6bc0*/  ISETP.LT.OR P1, PT, R97, 0x31, P1 ;  /* 0x000000316100780c */ /* 0x000fe20000f21670 */
[----:B------:R-:W0:Y:S01]  /*6bd0*/  LDC R11, c[0x0][0x988] ;  /* 0x00026200ff0b7b82 */ /* 0x000e220000000800 */
[----:B------:R-:W-:Y:S01]  /*6be0*/  ISETP.NE.AND P2, PT, R141, RZ, PT ;  /* 0x000000ff8d00720c */ /* 0x000fe20003f45270 */
[----:B------:R-:W1:Y:S01]  /*6bf0*/  SHFL.BFLY PT, R12, R21, 0x2, 0x1f ;  /* 0x0c401f00150c7f89 */ /* 0x000e6200000e0000 */
[----:B------:R-:W-:Y:S02]  /*6c00*/  FSEL R138, R138, -INF , !P1 ;  /* 0xff8000008a8a7808 */ /* 0x000fe40004800000 */
[----:B------:R-:W-:-:S02]  /*6c10*/  ISETP.NE.AND P1, PT, R135, RZ, PT ;  /* 0x000000ff8700720c */ /* 0x000fc40003f25270 */
[----:B------:R-:W-:Y:S02]  /*6c20*/  ISETP.NE.AND P6, PT, R143, RZ, PT ;  /* 0x000000ff8f00720c */ /* 0x000fe40003fc5270 */
[C---:B------:R-:W-:Y:S02]  /*6c30*/  ISETP.GT.AND P1, PT, R99.reuse, 0x31, !P1 ;  /* 0x000000316300780c */ /* 0x040fe40004f24270 */
[----:B------:R-:W-:Y:S02]  /*6c40*/  ISETP.GT.AND P3, PT, R99, 0x50, !P3 ;  /* 0x000000506300780c */ /* 0x000fe40005f64270 */
[C---:B------:R-:W-:Y:S02]  /*6c50*/  ISETP.LT.OR P1, PT, R97.reuse, 0x32, P1 ;  /* 0x000000326100780c */ /* 0x040fe40000f21670 */
[----:B------:R-:W-:Y:S02]  /*6c60*/  ISETP.LT.OR P3, PT, R97, 0x51, P3 ;  /* 0x000000516100780c */ /* 0x000fe40001f61670 */
[----:B------:R-:W-:-:S02]  /*6c70*/  FSEL R140, R140, -INF , !P1 ;  /* 0xff8000008c8c7808 */ /* 0x000fc40004800000 */
[----:B------:R-:W-:Y:S02]  /*6c80*/  ISETP.NE.AND P1, PT, R113, RZ, PT ;  /* 0x000000ff7100720c */ /* 0x000fe40003f25270 */
[C---:B------:R-:W-:Y:S02]  /*6c90*/  ISETP.GT.AND P4, PT, R99.reuse, 0x51, !P4 ;  /* 0x000000516300780c */ /* 0x040fe40006784270 */
[----:B------:R-:W-:Y:S02]  /*6ca0*/  ISETP.GT.AND P1, PT, R99, 0x38, !P1 ;  /* 0x000000386300780c */ /* 0x000fe40004f24270 */
[----:B------:R-:W-:Y:S02]  /*6cb0*/  FSEL R156, R156, -INF , !P3 ;  /* 0xff8000009c9c7808 */ /* 0x000fe40005800000 */
[----:B------:R-:W-:Y:S02]  /*6cc0*/  ISETP.LT.OR P1, PT, R97, 0x39, P1 ;  /* 0x000000396100780c */ /* 0x000fe40000f21670 */
[----:B-1----:R-:W-:-:S02]  /*6cd0*/  FMNMX.FTZ R88, R21, R12, !PT ;  /* 0x0000000c15587209 */ /* 0x002fc40007810000 */
[----:B------:R-:W-:Y:S02]  /*6ce0*/  FSEL R142, R142, -INF , !P1 ;  /* 0xff8000008e8e7808 */ /* 0x000fe40004800000 */
[----:B------:R-:W-:Y:S01]  /*6cf0*/  ISETP.NE.AND P1, PT, R137, RZ, PT ;  /* 0x000000ff8900720c */ /* 0x000fe20003f25270 */
[----:B------:R-:W1:Y:S01]  /*6d00*/  SHFL.BFLY PT, R89, R88, 0x1, 0x1f ;  /* 0x0c201f0058597f89 */ /* 0x000e6200000e0000 */
[C---:B------:R-:W-:Y:S02]  /*6d10*/  ISETP.GT.AND P5, PT, R99.reuse, 0x58, !P5 ;  /* 0x000000586300780c */ /* 0x040fe40006fa4270 */
[----:B------:R-:W-:Y:S02]  /*6d20*/  ISETP.GT.AND P1, PT, R99, 0x39, !P1 ;  /* 0x000000396300780c */ /* 0x000fe40004f24270 */
[C---:B------:R-:W-:Y:S02]  /*6d30*/  ISETP.LT.OR P4, PT, R97.reuse, 0x52, P4 ;  /* 0x000000526100780c */ /* 0x040fe40002781670 */
[----:B------:R-:W-:-:S02]  /*6d40*/  ISETP.LT.OR P1, PT, R97, 0x3a, P1 ;  /* 0x0000003a6100780c */ /* 0x000fc40000f21670 */
[----:B------:R-:W-:Y:S02]  /*6d50*/  ISETP.LT.OR P5, PT, R97, 0x59, P5 ;  /* 0x000000596100780c */ /* 0x000fe40002fa1670 */
[----:B------:R-:W-:Y:S02]  /*6d60*/  FSEL R144, R144, -INF , !P1 ;  /* 0xff80000090907808 */ /* 0x000fe40004800000 */
[----:B------:R-:W-:-:S04]  /*6d70*/  ISETP.NE.AND P1, PT, R117, RZ, PT ;  /* 0x000000ff7500720c */ /* 0x000fc80003f25270 */
[----:B------:R-:W-:-:S04]  /*6d80*/  ISETP.GT.AND P1, PT, R99, 0x40, !P1 ;  /* 0x000000406300780c */ /* 0x000fc80004f24270 */
[----:B------:R-:W-:Y:S02]  /*6d90*/  ISETP.LT.OR P1, PT, R97, 0x41, P1 ;  /* 0x000000416100780c */ /* 0x000fe40000f21670 */
[----:B-1----:R-:W-:Y:S02]  /*6da0*/  FMNMX.FTZ R12, R88, R89, !PT ;  /* 0x00000059580c7209 */ /* 0x002fe40007810000 */
[----:B------:R-:W-:Y:S02]  /*6db0*/  FSEL R146, R146, -INF , !P1 ;  /* 0xff80000092927808 */ /* 0x000fe40004800000 */
[----:B------:R-:W-:-:S04]  /*6dc0*/  ISETP.NE.AND P1, PT, R139, RZ, PT ;  /* 0x000000ff8b00720c */ /* 0x000fc80003f25270 */
[----:B------:R-:W-:-:S04]  /*6dd0*/  ISETP.GT.AND P1, PT, R99, 0x41, !P1 ;  /* 0x000000416300780c */ /* 0x000fc80004f24270 */
[----:B------:R-:W-:-:S04]  /*6de0*/  ISETP.LT.OR P1, PT, R97, 0x42, P1 ;  /* 0x000000426100780c */ /* 0x000fc80000f21670 */
[----:B------:R-:W-:Y:S02]  /*6df0*/  FSEL R148, R148, -INF , !P1 ;  /* 0xff80000094947808 */ /* 0x000fe40004800000 */
[----:B------:R-:W-:-:S04]  /*6e00*/  ISETP.GT.AND P1, PT, R99, 0x48, !P2 ;  /* 0x000000486300780c */ /* 0x000fc80005724270 */
[----:B------:R-:W-:-:S04]  /*6e10*/  ISETP.LT.OR P1, PT, R97, 0x49, P1 ;  /* 0x000000496100780c */ /* 0x000fc80000f21670 */
[----:B------:R-:W-:Y:S02]  /*6e20*/  FSEL R150, R150, -INF , !P1 ;  /* 0xff80000096967808 */ /* 0x000fe40004800000 */
[----:B------:R-:W-:Y:S02]  /*6e30*/  ISETP.GT.AND P1, PT, R99, 0x49, !P6 ;  /* 0x000000496300780c */ /* 0x000fe40007724270 */
[----:B------:R-:W-:Y:S02]  /*6e40*/  ISETP.NE.AND P6, PT, R107, RZ, PT ;  /* 0x000000ff6b00720c */ /* 0x000fe40003fc5270 */
[----:B------:R-:W-:-:S04]  /*6e50*/  ISETP.LT.OR P1, PT, R97, 0x4a, P1 ;  /* 0x0000004a6100780c */ /* 0x000fc80000f21670 */
[----:B------:R-:W-:Y:S02]  /*6e60*/  FSEL R152, R152, -INF , !P1 ;  /* 0xff80000098987808 */ /* 0x000fe40004800000 */
[----:B------:R-:W-:Y:S02]  /*6e70*/  ISETP.GT.AND P1, PT, R99, RZ, !P6 ;  /* 0x000000ff6300720c */ /* 0x000fe40007724270 */
[----:B------:R-:W-:Y:S02]  /*6e80*/  ISETP.NE.AND P6, PT, R111, RZ, PT ;  /* 0x000000ff6f00720c */ /* 0x000fe40003fc5270 */
[----:B------:R-:W-:Y:S02]  /*6e90*/  ISETP.LT.OR P1, PT, R97, 0x1, P1 ;  /* 0x000000016100780c */ /* 0x000fe40000f21670 */
[----:B------:R-:W-:Y:S02]  /*6ea0*/  ISETP.GT.AND P2, PT, R99, 0x59, !P6 ;  /* 0x000000596300780c */ /* 0x000fe40007744270 */
[----:B------:R-:W-:Y:S01]  /*6eb0*/  FSEL R109, R0, -INF , !P1 ;  /* 0xff800000006d7808 */ /* 0x000fe20004800000 */
[C---:B0-----:R-:W-:Y:S01]  /*6ec0*/  FMUL.FTZ R0, R12.reuse, R11 ;  /* 0x0000000b0c007220 */ /* 0x041fe20000410000 */
[----:B------:R-:W-:-:S02]  /*6ed0*/  FSETP.NEU.FTZ.AND P1, PT, R12, -INF , PT ;  /* 0xff8000000c00780b */ /* 0x000fc40003f3d000 */
[----:B------:R-:W-:Y:S02]  /*6ee0*/  FMNMX.FTZ R21, R109, R14, !PT ;  /* 0x0000000e6d157209 */ /* 0x000fe40007810000 */
[----:B------:R-:W-:Y:S02]  /*6ef0*/  FSEL R113, R0, RZ, P1 ;  /* 0x000000ff00717208 */ /* 0x000fe40000800000 */
[----:B------:R-:W-:Y:S02]  /*6f00*/  FMNMX.FTZ R89, R2, R21, !PT ;  /* 0x0000001502597209 */ /* 0x000fe40007810000 */
[----:B------:R-:W-:Y:S01]  /*6f10*/  ISETP.LT.OR P2, PT, R97, 0x5a, P2 ;  /* 0x0000005a6100780c */ /* 0x000fe20001741670 */
[--C-:B------:R-:W-:Y:S01]  /*6f20*/  FFMA.FTZ R0, R176, R11, -R113.reuse ;  /* 0x0000000bb0007223 */ /* 0x100fe20000010871 */
[----:B------:R-:W-:Y:S01]  /*6f30*/  FMNMX.FTZ R89, R120, R89, !PT ;  /* 0x0000005978597209 */ /* 0x000fe20007810000 */
[-CC-:B------:R-:W-:Y:S01]  /*6f40*/  FFMA.FTZ R170, R170, R11.reuse, -R113.reuse ;  /* 0x0000000baaaa7223 */ /* 0x180fe20000010871 */
[--C-:B------:R-:W-:Y:S01]  /*6f50*/  FFMA.FTZ R107, R98, R11, -R113.reuse ;  /* 0x0000000b626b7223 */ /* 0x100fe20000010871 */
[----:B------:R0:W-:Y:S01]  /*6f60*/  MUFU.EX2 R21, R0 ;  /* 0x0000000000157308 */ /* 0x0001e20000000800 */
[----:B------:R-:W-:Y:S01]  /*6f70*/  FMNMX.FTZ R89, R122, R89, !PT ;  /* 0x000000597a597209 */ /* 0x000fe20007810000 */
[-CC-:B------:R-:W-:Y:S01]  /*6f80*/  FFMA.FTZ R162, R162, R11.reuse, -R113.reuse ;  /* 0x0000000ba2a27223 */ /* 0x180fe20000010871 */
[----:B------:R-:W-:Y:S01]  /*6f90*/  FSEL R98, R12, RZ, P1 ;  /* 0x000000ff0c627208 */ /* 0x000fe20000800000 */
[--C-:B------:R-:W-:Y:S01]  /*6fa0*/  FFMA.FTZ R174, R174, R11, -R113.reuse ;  /* 0x0000000baeae7223 */ /* 0x100fe20000010871 */
[----:B------:R-:W-:Y:S01]  /*6fb0*/  FMNMX.FTZ R89, R126, R89, !PT ;  /* 0x000000597e597209 */ /* 0x000fe20007810000 */
[-CC-:B------:R-:W-:Y:S01]  /*6fc0*/  FFMA.FTZ R164, R164, R11.reuse, -R113.reuse ;  /* 0x0000000ba4a47223 */ /* 0x180fe20000010871 */
[----:B------:R-:W-:Y:S01]  /*6fd0*/  FFMA.FTZ R172, R172, R11, -R113 ;  /* 0x0000000bacac7223 */ /* 0x000fe20000010871 */
[----:B------:R-:W-:Y:S01]  /*6fe0*/  FADD.FTZ R98, -R98, R13 ;  /* 0x0000000d62627221 */ /* 0x000fe20000010100 */
[----:B------:R-:W-:Y:S01]  /*6ff0*/  FMNMX.FTZ R91, R128, R89, !PT ;  /* 0x00000059805b7209 */ /* 0x000fe20007810000 */
[-CC-:B0-----:R-:W-:Y:S01]  /*7000*/  FFMA.FTZ R0, R160, R11.reuse, -R113.reuse ;  /* 0x0000000ba0007223 */ /* 0x181fe20000010871 */
[-CC-:B------:R-:W-:Y:S01]  /*7010*/  FFMA.FTZ R160, R158, R11.reuse, -R113.reuse ;  /* 0x0000000b9ea07223 */ /* 0x180fe20000010871 */
[----:B------:R-:W-:Y:S01]  /*7020*/  FSEL R158, R93, -INF , !P4 ;  /* 0xff8000005d9e7808 */ /* 0x000fe20006000000 */
[--C-:B------:R-:W-:Y:S01]  /*7030*/  FFMA.FTZ R93, R154, R11, -R113.reuse ;  /* 0x0000000b9a5d7223 */ /* 0x100fe20000010871 */
[----:B------:R-:W-:Y:S01]  /*7040*/  FMNMX.FTZ R91, R90, R91, !PT ;  /* 0x0000005b5a5b7209 */ /* 0x000fe20007810000 */
[--C-:B------:R-:W-:Y:S01]  /*7050*/  FFMA.FTZ R13, R100, R11, -R113.reuse ;  /* 0x0000000b640d7223 */ /* 0x100fe20000010871 */
[----:B------:R-:W-:Y:S01]  /*7060*/  FSEL R154, R95, -INF , !P2 ;  /* 0xff8000005f9a7808 */ /* 0x000fe20005000000 */
        /* <DEDUP_REMOVED lines=18> */
[----:B------:R-:W-:-:S03]  /*7190*/  FFMA.FTZ R96, R96, R11, -R113 ;  /* 0x0000000b60607223 */ /* 0x000fc60000010871 */
[----:B------:R-:W-:-:S03]  /*71a0*/  FMNMX.FTZ R101, R138, R101, !PT ;  /* 0x000000658a657209 */ /* 0x000fc60007810000 */
[----:B------:R-:W-:Y:S01]  /*71b0*/  MUFU.EX2 R91, R172 ;  /* 0x000000ac005b7308 */ /* 0x000fe20000000800 */
[----:B------:R-:W-:-:S04]  /*71c0*/  FMNMX.FTZ R103, R140, R101, !PT ;  /* 0x000000658c677209 */ /* 0x000fc80007810000 */
[----:B------:R-:W-:-:S03]  /*71d0*/  FMNMX.FTZ R103, R142, R103, !PT ;  /* 0x000000678e677209 */ /* 0x000fc60007810000 */
[----:B------:R0:W-:Y:S01]  /*71e0*/  MUFU.EX2 R101, R170 ;  /* 0x000000aa00657308 */ /* 0x0001e20000000800 */
[----:B------:R-:W-:-:S04]  /*71f0*/  FMNMX.FTZ R103, R144, R103, !PT ;  /* 0x0000006790677209 */ /* 0x000fc80007810000 */
[----:B------:R-:W-:-:S03]  /*7200*/  FMNMX.FTZ R103, R146, R103, !PT ;  /* 0x0000006792677209 */ /* 0x000fc60007810000 */
[----:B------:R-:W-:Y:S01]  /*7210*/  MUFU.EX2 R166, R166 ;  /* 0x000000a600a67308 */ /* 0x000fe20000000800 */
[----:B------:R-:W-:Y:S02]  /*7220*/  FMNMX.FTZ R105, R148, R103, !PT ;  /* 0x0000006794697209 */ /* 0x000fe40007810000 */
[----:B0-----:R-:W-:Y:S01]  /*7230*/  FSEL R170, R94, -INF , !P5 ;  /* 0xff8000005eaa7808 */ /* 0x001fe20006800000 */
[----:B------:R-:W-:Y:S01]  /*7240*/  FFMA.FTZ R94, R124, R11, -R113 ;  /* 0x0000000b7c5e7223 */ /* 0x000fe20000010871 */
[----:B------:R-:W-:-:S03]  /*7250*/  FMNMX.FTZ R105, R150, R105, !PT ;  /* 0x0000006996697209 */ /* 0x000fc60007810000 */
[----:B------:R0:W-:Y:S01]  /*7260*/  MUFU.EX2 R103, R0 ;  /* 0x0000000000677308 */ /* 0x0001e20000000800 */
[----:B------:R-:W-:-:S04]  /*7270*/  FMNMX.FTZ R105, R152, R105, !PT ;  /* 0x0000006998697209 */ /* 0x000fc80007810000 */
[----:B------:R-:W-:-:S03]  /*7280*/  FMNMX.FTZ R105, R156, R105, !PT ;  /* 0x000000699c697209 */ /* 0x000fc60007810000 */
[----:B------:R-:W-:Y:S01]  /*7290*/  MUFU.EX2 R168, R168 ;  /* 0x000000a800a87308 */ /* 0x000fe20000000800 */
[----:B------:R-:W-:-:S04]  /*72a0*/  FMNMX.FTZ R105, R158, R105, !PT ;  /* 0x000000699e697209 */ /* 0x000fc80007810000 */
[----:B------:R-:W-:-:S03]  /*72b0*/  FMNMX.FTZ R105, R170, R105, !PT ;  /* 0x00000069aa697209 */ /* 0x000fc60007810000 */
[----:B------:R-:W-:Y:S01]  /*72c0*/  MUFU.EX2 R160, R160 ;  /* 0x000000a000a07308 */ /* 0x000fe20000000800 */
[----:B------:R-:W-:-:S05]  /*72d0*/  FMNMX.FTZ R105, R154, R105, !PT ;  /* 0x000000699a697209 */ /* 0x000fca0007810000 */
[----:B0-----:R-:W0:Y:S02]  /*72e0*/  SHFL.BFLY PT, R0, R105, 0x2, 0x1f ;  /* 0x0c401f0069007f89 */ /* 0x001e2400000e0000 */
[----:B------:R-:W-:Y:S08]  /*72f0*/  MUFU.EX2 R93, R93 ;  /* 0x0000005d005d7308 */ /* 0x000ff00000000800 */
[----:B------:R-:W-:Y:S08]  /*7300*/  MUFU.EX2 R94, R94 ;  /* 0x0000005e005e7308 */ /* 0x000ff00000000800 */
[----:B------:R-:W-:Y:S01]  /*7310*/  MUFU.EX2 R95, R95 ;  /* 0x0000005f005f7308 */ /* 0x000fe20000000800 */
[----:B0-----:R-:W-:Y:S01]  /*7320*/  FMNMX.FTZ R0, R105, R0, !PT ;  /* 0x0000000069007209 */ /* 0x001fe20007810000 */
[----:B------:R-:W-:-:S06]  /*7330*/  FFMA.FTZ R105, R106, R11, -R113 ;  /* 0x0000000b6a697223 */ /* 0x000fcc0000010871 */
[----:B------:R-:W-:Y:S01]  /*7340*/  MUFU.EX2 R116, R116 ;  /* 0x0000007400747308 */ /* 0x000fe20000000800 */
[----:B------:R-:W0:Y:S07]  /*7350*/  SHFL.BFLY PT, R111, R0, 0x1, 0x1f ;  /* 0x0c201f00006f7f89 */ /* 0x000e2e00000e0000 */
[----:B------:R-:W-:Y:S08]  /*7360*/  MUFU.EX2 R97, R97 ;  /* 0x0000006100617308 */ /* 0x000ff00000000800 */
[----:B------:R-:W-:Y:S08]  /*7370*/  MUFU.EX2 R112, R112 ;  /* 0x0000007000707308 */ /* 0x000ff00000000800 */
[----:B------:R-:W-:Y:S01]  /*7380*/  MUFU.EX2 R99, R99 ;  /* 0x0000006300637308 */ /* 0x000fe20000000800 */
[----:B0-----:R-:W-:Y:S01]  /*7390*/  FMNMX.FTZ R88, R0, R111, !PT ;  /* 0x0000006f00587209 */ /* 0x001fe20007810000 */
[----:B------:R-:W-:-:S03]  /*73a0*/  FMUL.FTZ R0, R98, R11 ;  /* 0x0000000b62007220 */ /* 0x000fc60000410000 */
[C---:B------:R-:W-:Y:S01]  /*73b0*/  FSETP.NEU.FTZ.AND P1, PT, R88.reuse, -INF , PT ;  /* 0xff8000005800780b */ /* 0x040fe20003f3d000 */
[----:B------:R-:W-:Y:S02]  /*73c0*/  FMUL.FTZ R100, R88, R11 ;  /* 0x0000000b58647220 */ /* 0x000fe40000410000 */
[----:B------:R-:W-:Y:S03]  /*73d0*/  MUFU.EX2 R108, R108 ;  /* 0x0000006c006c7308 */ /* 0x000fe60000000800 */
[----:B------:R-:W-:-:S05]  /*73e0*/  FSEL R111, R100, RZ, P1 ;  /* 0x000000ff646f7208 */ /* 0x000fca0000800000 */
[----:B------:R-:W0:Y:S01]  /*73f0*/  MUFU.EX2 R0, R0 ;  /* 0x0000000000007308 */ /* 0x000e220000000800 */
[-CC-:B------:R-:W-:Y:S01]  /*7400*/  FFMA.FTZ R157, R109, R11.reuse, -R111.reuse ;  /* 0x0000000b6d9d7223 */ /* 0x180fe2000001086f */
[----:B------:R-:W-:Y:S01]  /*7410*/  FSEL R109, R88, RZ, P1 ;  /* 0x000000ff586d7208 */ /* 0x000fe20000800000 */
[-CC-:B------:R-:W-:Y:S01]  /*7420*/  FFMA.FTZ R98, R2, R11.reuse, -R111.reuse ;  /* 0x0000000b02627223 */ /* 0x180fe2000001086f */
[-CC-:B------:R-:W-:Y:S01]  /*7430*/  FFMA.FTZ R159, R120, R11.reuse, -R111.reuse ;  /* 0x0000000b789f7223 */ /* 0x180fe2000001086f */
[-CC-:B------:R-:W-:Y:S01]  /*7440*/  FFMA.FTZ R122, R122, R11.reuse, -R111.reuse ;  /* 0x0000000b7a7a7223 */ /* 0x180fe2000001086f */
[-CC-:B------:R-:W-:Y:S01]  /*7450*/  FFMA.FTZ R126, R126, R11.reuse, -R111.reuse ;  /* 0x0000000b7e7e7223 */ /* 0x180fe2000001086f */
[----:B------:R-:W-:Y:S01]  /*7460*/  FADD.FTZ R2, -R109, R14 ;  /* 0x0000000e6d027221 */ /* 0x000fe20000010100 */
[----:B------:R-:W-:Y:S01]  /*7470*/  MUFU.EX2 R157, R157 ;  /* 0x0000009d009d7308 */ /* 0x000fe20000000800 */
[-CC-:B------:R-:W-:Y:S01]  /*7480*/  FFMA.FTZ R128, R128, R11.reuse, -R111.reuse ;  /* 0x0000000b80807223 */ /* 0x180fe2000001086f */
[-CC-:B------:R-:W-:Y:S01]  /*7490*/  FFMA.FTZ R90, R90, R11.reuse, -R111.reuse ;  /* 0x0000000b5a5a7223 */ /* 0x180fe2000001086f */
[-C--:B------:R-:W-:Y:S01]  /*74a0*/  FMUL.FTZ R2, R2, R11.reuse ;  /* 0x0000000b02027220 */ /* 0x080fe20000410000 */
[-CC-:B------:R-:W-:Y:S01]  /*74b0*/  FFMA.FTZ R130, R130, R11.reuse, -R111.reuse ;  /* 0x0000000b82827223 */ /* 0x180fe2000001086f */
[-CC-:B------:R-:W-:Y:S01]  /*74c0*/  FFMA.FTZ R92, R92, R11.reuse, -R111.reuse ;  /* 0x0000000b5c5c7223 */ /* 0x180fe2000001086f */
[-CC-:B------:R-:W-:Y:S01]  /*74d0*/  FFMA.FTZ R132, R132, R11.reuse, -R111.reuse ;  /* 0x0000000b84847223 */ /* 0x180fe2000001086f */
[----:B------:R-:W-:Y:S01]  /*74e0*/  FFMA.FTZ R136, R136, R11, -R111 ;  /* 0x0000000b88887223 */ /* 0x000fe2000001086f */
[----:B------:R-:W-:Y:S01]  /*74f0*/  MUFU.EX2 R98, R98 ;  /* 0x0000006200627308 */ /* 0x000fe20000000800 */
[----:B0-----:R-:W-:Y:S01]  /*7500*/  FFMA.FTZ R7, R0, R7, R21 ;  /* 0x0000000700077223 */ /* 0x001fe20000010015 */
        /* <DEDUP_REMOVED lines=13> */
[----:B------:R-:W-:Y:S01]  /*75e0*/  FFMA.FTZ R111, R154, R11, -R111 ;  /* 0x0000000b9a6f7223 */ /* 0x000fe2000001086f */
[----:B------:R-:W1:Y:S08]  /*75f0*/  MUFU.EX2 R159, R159 ;  /* 0x0000009f009f7308 */ /* 0x000e700000000800 */
[----:B------:R-:W2:Y:S01]  /*7600*/  MUFU.EX2 R122, R122 ;  /* 0x0000007a007a7308 */ /* 0x000ea20000000800 */
[----:B0-----:R-:W-:Y:S01]  /*7610*/  FFMA.FTZ R109, R2, R6, R157 ;  /* 0x00000006026d7223 */ /* 0x001fe2000001009d */
[----:B------:R-:W-:-:S03]  /*7620*/  FADD.FTZ R6, R162, R7 ;  /* 0x00000007a2067221 */ /* 0x000fc60000010000 */
[----:B------:R-:W-:Y:S01]  /*7630*/  FADD.FTZ R14, R98, R109 ;  /* 0x0000006d620e7221 */ /* 0x000fe20000010000 */
[----:B------:R-:W-:Y:S02]  /*7640*/  FADD.FTZ R7, R89, R6 ;  /* 0x0000000659077221 */ /* 0x000fe40000010000 */
[----:B------:R-:W0:Y:S01]  /*7650*/  MUFU.EX2 R153, R126 ;  /* 0x0000007e00997308 */ /* 0x000e220000000800 */
[----:B-1----:R-:W-:Y:S01]  /*7660*/  FADD.FTZ R14, R159, R14 ;  /* 0x0000000e9f0e7221 */ /* 0x002fe20000010000 */
[----:B------:R-:W-:-:S04]  /*7670*/  FADD.FTZ R6, R164, R7 ;  /* 0x00000007a4067221 */ /* 0x000fc80000010000 */
[----:B------:R-:W-:Y:S02]  /*7680*/  FADD.FTZ R7, R91, R6 ;  /* 0x000000065b077221 */ /* 0x000fe40000010000 */
[----:B------:R-:W1:Y:S01]  /*7690*/  MUFU.EX2 R128, R128 ;  /* 0x0000008000807308 */ /* 0x000e620000000800 */
[----:B--2---:R-:W-:Y:S01]  /*76a0*/  FADD.FTZ R14, R122, R14 ;  /* 0x0000000e7a0e7221 */ /* 0x004fe20000010000 */
[----:B------:R-:W-:-:S04]  /*76b0*/  FADD.FTZ R6, R166, R7 ;  /* 0x00000007a6067221 */ /* 0x000fc80000010000 */
[----:B------:R-:W-:Y:S02]  /*76c0*/  FADD.FTZ R7, R101, R6 ;  /* 0x0000000665077221 */ /* 0x000fe40000010000 */
[----:B------:R-:W2:Y:S01]  /*76d0*/  MUFU.EX2 R155, R90 ;  /* 0x0000005a009b7308 */ /* 0x000ea20000000800 */
[----:B0-----:R-:W-:Y:S01]  /*76e0*/  FADD.FTZ R14, R153, R14 ;  /* 0x0000000e990e7221 */ /* 0x001fe20000010000 */
[----:B------:R-:W-:-:S04]  /*76f0*/  FADD.FTZ R6, R168, R7 ;  /* 0x00000007a8067221 */ /* 0x000fc80000010000 */
        /* <DEDUP_REMOVED lines=19> */
[----:B------:R-:W-:-:S06]  /*7830*/  FADD.FTZ R6, R108, R7 ;  /* 0x000000076c067221 */ /* 0x000fcc0000010000 */
        /* <DEDUP_REMOVED lines=40> */
.L_x_1013:
[----:B------:R-:W0:Y:S01]  /*7ac0*/  S2UR UR5, SR_CgaCtaId ;  /* 0x00000000000579c3 */ /* 0x000e220000008800 */
[----:B------:R-:W-:Y:S01]  /*7ad0*/  UIADD3 UR14, UR14, 0x2a860, URZ ;  /* 0x0002a8600e0e7890 */ /* 0x000fe2000fffe03f */
[C---:B------:R-:W-:Y:S01]  /*7ae0*/  ISETP.GT.AND P1, PT, R20.reuse, R15, PT ;  /* 0x0000000f1400720c */ /* 0x040fe20003f24270 */
[----:B------:R-:W-:Y:S01]  /*7af0*/  VIADD R20, R20, 0xffffffff ;  /* 0xffffffff14147836 */ /* 0x000fe20000000000 */
[----:B------:R-:W-:Y:S01]  /*7b00*/  F2FP.BF16.F32.PACK_AB R156, R162, R21 ;  /* 0x00000015a29c723e */ /* 0x000fe200000010ff */
[----:B------:R-:W-:Y:S01]  /*7b10*/  IMAD.MOV.U32 R14, RZ, RZ, R88 ;  /* 0x000000ffff0e7224 */ /* 0x000fe200078e0058 */
        /* <DEDUP_REMOVED lines=10> */
[----:B------:R-:W-:Y:S01]  /*7bc0*/  F2FP.BF16.F32.PACK_AB R155, R130, R155 ;  /* 0x0000009b829b723e */ /* 0x000fe200000010ff */
[----:B0-----:R-:W-:Y:S01]  /*7bd0*/  UPRMT UR14, UR5, 0x654, UR14 ;  /* 0x00000654050e7896 */ /* 0x001fe2000800000e */
[----:B------:R-:W-:-:S02]  /*7be0*/  F2FP.BF16.F32.PACK_AB R148, R160, R103 ;  /* 0x00000067a094723e */ /* 0x000fc400000010ff */
[----:B------:R-:W-:Y:S01]  /*7bf0*/  UMOV UR5, UR4 ;  /* 0x0000000400057c82 */ /* 0x000fe20008000000 */
[----:B------:R-:W-:Y:S02]  /*7c00*/  F2FP.BF16.F32.PACK_AB R149, R132, R149 ;  /* 0x000000958495723e */ /* 0x000fe400000010ff */
[----:B------:R-:W-:Y:S02]  /*7c10*/  F2FP.BF16.F32.PACK_AB R150, R94, R93 ;  /* 0x0000005d5e96723e */ /* 0x000fe400000010ff */
[----:B------:R-:W-:Y:S01]  /*7c20*/  F2FP.BF16.F32.PACK_AB R151, R134, R151 ;  /* 0x000000978697723e */ /* 0x000fe200000010ff */
[----:B------:R-:W-:Y:S01]  /*7c30*/  SYNCS.ARRIVE.TRANS64.RED.A1T0 RZ, [UR14], RZ ;  /* 0x000000ffffff79a7 */ /* 0x000fe2000810040e */
        /* <DEDUP_REMOVED lines=10> */
[----:B------:R-:W-:Y:S06]  /*7ce0*/  @P1 BRA `(.L_x_1014) ;  /* 0xffffffcc00341947 */ /* 0x000fec000383ffff */
.L_x_995:
[----:B------:R-:W-:Y:S01]  /*7cf0*/  ISETP.NE.AND P2, PT, R23, 0x1, PT ;  /* 0x000000011700780c */ /* 0x000fe20003f45270 */
[----:B------:R-:W0:Y:S01]  /*7d00*/  S2R R13, SR_CTAID.X ;  /* 0x00000000000d7919 */ /* 0x000e220000002500 */
[----:B------:R-:W1:Y:S01]  /*7d10*/  LDC R21, c[0x0][0x2f0] ;  /* 0x0000bc00ff157b82 */ /* 0x000e620000000800 */
[----:B------:R-:W-:Y:S01]  /*7d20*/  UIADD3 UR10, -UR10, 0x1, URZ ;  /* 0x000000010a0a7890 */ /* 0x000fe2000fffe13f */
[----:B------:R-:W-:Y:S01]  /*7d30*/  LOP3.LUT P1, RZ, R18, 0x80000, RZ, 0xc0, !PT ;  /* 0x0008000012ff7812 */ /* 0x000fe2000782c0ff */
[----:B------:R-:W-:-:S08]  /*7d40*/  ULDC UR5, c[0x0][0x9dc] ;  /* 0x0002770000057ab9 */ /* 0x000fd00000000800 */
[----:B------:R-:W2:Y:S08]  /*7d50*/  @P2 LDC R14, c[0x0][0x44c] ;  /* 0x00011300ff0e2b82 */ /* 0x000eb00000000800 */
[----:B------:R-:W3:Y:S01]  /*7d60*/  @P2 LDC R15, c[0x0][0x450] ;  /* 0x00011400ff0f2b82 */ /* 0x000ee20000000800 */
[----:B-1----:R-:W-:Y:S01]  /*7d70*/  IMAD R90, R16, R21, UR10 ;  /* 0x0000000a105a7e24 */ /* 0x002fe2000f8e0215 */
[----:B0-----:R-:W-:-:S05]  /*7d80*/  LEA R13, R13, 0x7f, 0x7 ;  /* 0x0000007f0d0d7811 */ /* 0x001fca00078e38ff */
[----:B--2---:R-:W-:-:S05]  /*7d90*/  @P2 IMAD.HI.U32 R14, R13, R14, RZ ;  /* 0x0000000e0d0e2227 */ /* 0x004fca00078e00ff */
[----:B---3--:R-:W-:-:S04]  /*7da0*/  @P2 SHF.R.U32.HI R13, RZ, R15, R14 ;  /* 0x0000000fff0d2219 */ /* 0x008fc8000001160e */
[----:B------:R-:W-:-:S05]  /*7db0*/  IADD3 R13, R90, R13, RZ ;  /* 0x0000000d5a0d7210 */ /* 0x000fca0007ffe0ff */
[----:B------:R-:W-:Y:S01]  /*7dc0*/  VIADD R14, R13, -UR5 ;  /* 0x800000050d0e7c36 */ /* 0x000fe20008000000 */
[----:B------:R-:W-:Y:S06]  /*7dd0*/  @!P1 BRA `(.L_x_1015) ;  /* 0x0000000000449947 */ /* 0x000fec0003800000 */
[----:B------:R-:W-:-:S13]  /*7de0*/  ISETP.GT.AND P1, PT, R13, -0x1, PT ;  /* 0xffffffff0d00780c */ /* 0x000fda0003f24270 */
[----:B------:R-:W-:Y:S05]  /*7df0*/  @P1 BRA `(.L_x_1016) ;  /* 0x0000000000201947 */ /* 0x000fea0003800000 */
[----:B------:R-:W0:Y:S01]  /*7e00*/  LDC R92, c[0x0][0x9e4] ;  /* 0x00027900ff5c7b82 */ /* 0x000e220000000800 */
[----:B------:R-:W-:Y:S02]  /*7e10*/  LOP3.LUT R13, RZ, R13, RZ, 0x33, !PT ;  /* 0x0000000dff0d7212 */ /* 0x000fe400078e33ff */
[----:B0-----:R-:W-:-:S13]  /*7e20*/  ISETP.NE.AND P1, PT, R92, 0x1, PT ;  /* 0x000000015c00780c */ /* 0x001fda0003f25270 */
[----:B------:R-:W0:Y:S02]  /*7e30*/  @P1 LDC.64 R90, c[0x0][0x9e8] ;  /* 0x00027a00ff5a1b82 */ /* 0x000e240000000a00 */
[----:B0-----:R-:W-:-:S05]  /*7e40*/  @P1 IMAD.HI.U32 R90, R13, R90, RZ ;  /* 0x0000005a0d5a1227 */ /* 0x001fca00078e00ff */
[----:B------:R-:W-:-:S04]  /*7e50*/  @P1 SHF.R.U32.HI R13, RZ, R91, R90 ;  /* 0x0000005bff0d1219 */ /* 0x000fc8000001165a */
[----:B------:R-:W-:Y:S01]  /*7e60*/  LOP3.LUT R13, RZ, R13, RZ, 0x33, !PT ;  /* 0x0000000dff0d7212 */ /* 0x000fe200078e33ff */
[----:B------:R-:W-:Y:S06]  /*7e70*/  BRA `(.L_x_1017) ;  /* 0x0000000000147947 */ /* 0x000fec0003800000 */
.L_x_1016:
[----:B------:R-:W0:Y:S02]  /*7e80*/  LDC R92, c[0x0][0x9e4] ;  /* 0x00027900ff5c7b82 */ /* 0x000e240000000800 */
[----:B0-----:R-:W-:-:S13]  /*7e90*/  ISETP.NE.AND P1, PT, R92, 0x1, PT ;  /* 0x000000015c00780c */ /* 0x001fda0003f25270 */
[----:B------:R-:W0:Y:S02]  /*7ea0*/  @P1 LDC.64 R90, c[0x0][0x9e8] ;  /* 0x00027a00ff5a1b82 */ /* 0x000e240000000a00 */
[----:B0-----:R-:W-:-:S05]  /*7eb0*/  @P1 IMAD.HI.U32 R90, R13, R90, RZ ;  /* 0x0000005a0d5a1227 */ /* 0x001fca00078e00ff */
[----:B------:R-:W-:-:S07]  /*7ec0*/  @P1 SHF.R.U32.HI R13, RZ, R91, R90 ;  /* 0x0000005bff0d1219 */ /* 0x000fce000001165a */
.L_x_1017:
[----:B------:R-:W-:-:S05]  /*7ed0*/  IMAD R13, R13, R92, RZ ;  /* 0x0000005c0d0d7224 */ /* 0x000fca00078e02ff */
[----:B------:R-:W-:-:S07]  /*7ee0*/  VIMNMX R14, R14, R13, !PT ;  /* 0x0000000d0e0e7248 */ /* 0x000fce0007fe0100 */
.L_x_1015:
[----:B------:R-:W-:-:S04]  /*7ef0*/  VIADD R14, R14, 0x5f ;  /* 0x0000005f0e0e7836 */ /* 0x000fc80000000000 */
[----:B------:R-:W-:-:S05]  /*7f00*/  IMAD.HI R14, R14, 0x2aaaaaab, RZ ;  /* 0x2aaaaaab0e0e7827 */ /* 0x000fca00078e02ff */
[----:B------:R-:W-:-:S04]  /*7f10*/  SHF.R.U32.HI R13, RZ, 0x1f, R14 ;  /* 0x0000001fff0d7819 */ /* 0x000fc8000001160e */
[----:B------:R-:W-:-:S04]  /*7f20*/  LEA.HI.SX32 R14, R14, R13, 0x1c ;  /* 0x0000000d0e0e7211 */ /* 0x000fc800078fe2ff */
[----:B------:R-:W-:-:S04]  /*7f30*/  VIMNMX R13, R17, R14, !PT ;  /* 0x0000000e110d7248 */ /* 0x000fc80007fe0100 */
[----:B------:R-:W-:-:S13]  /*7f40*/  ISETP.GE.AND P1, PT, R20, R13, PT ;  /* 0x0000000d1400720c */ /* 0x000fda0003f26270 */
[----:B------:R-:W-:Y:S05]  /*7f50*/  @!P1 BRA `(.L_x_1018) ;  /* 0x0000002000709947 */ /* 0x000fea0003800000 */
[----:B------:R-:W-:Y:S01]  /*7f60*/  IMAD.MOV.U32 R21, RZ, RZ, R88 ;  /* 0x000000ffff157224 */ /* 0x000fe200078e0058 */
[----:B------:R-:W-:Y:S01]  /*7f70*/  UMOV UR7, UR4 ;  /* 0x0000000400077c82 */ /* 0x000fe20008000000 */
[----:B------:R-:W-:Y:S01]  /*7f80*/  IMAD.MOV.U32 R15, RZ, RZ, R12 ;  /* 0x000000ffff0f7224 */ /* 0x000fe200078e000c */
[----:B------:R-:W-:Y:S01]  /*7f90*/  ULDC UR5, c[0x0][0x9d8] ;  /* 0x0002760000057ab9 */ /* 0x000fe20000000800 */
[----:B------:R-:W-:-:S07]  /*7fa0*/  IMAD.MOV.U32 R14, RZ, RZ, R3 ;  /* 0x000000ffff0e7224 */ /* 0x000fce00078e0003 */
.L_x_1029:
[----:B------:R-:W-:-:S04]  /*7fb0*/  UIADD3 UR4, UR7, 0x1, URZ ;  /* 0x0000000107047890 */ /* 0x000fc8000fffe03f */
[----:B------:R-:W-:-:S04]  /*7fc0*/  UISETP.NE.AND UP0, UPT, UR4, 0x2, UPT ;  /* 0x000000020400788c */ /* 0x000fc8000bf05270 */
[----:B------:R-:W-:Y:S02]  /*7fd0*/  USEL UR6, URZ, 0x1, UP0 ;  /* 0x000000013f067887 */ /* 0x000fe40008000000 */
[----:B------:R-:W-:-:S04]  /*7fe0*/  USEL UR4, UR4, URZ, UP0 ;  /* 0x0000003f04047287 */ /* 0x000fc80008000000 */
[----:B------:R-:W-:Y:S01]  /*7ff0*/  LOP3.LUT R3, R14, UR6, RZ, 0x3c, !PT ;  /* 0x000000060e037c12 */ /* 0x000fe2000f8e3cff */
[----:B------:R-:W-:Y:S07]  /*8000*/  @!P0 BRA `(.L_x_1019) ;  /* 0x0000000000048947 */ /* 0x000fee0003800000 */
[----:B------:R-:W-:Y:S01]  /*8010*/  BPT.TRAP 0x1 ;  /* 0x000000040000795c */ /* 0x000fe20000300000 */
.L_x_1019:
[----:B------:R-:W-:Y:S01]  /*8020*/  ULEA UR6, UR4, UR58, 0x3 ;  /* 0x0000003a04067291 */ /* 0x000fe2000f8e183f */
[----:B------:R-:W-:-:S08]  /*8030*/  SHF.L.U32 R11, R3, 0x1f, RZ ;  /* 0x0000001f030b7819 */ /* 0x000fd000000006ff */
[----:B------:R0:W1:Y:S01]  /*8040*/  SYNCS.PHASECHK.TRANS64.TRYWAIT P1, [UR6+0x2a830], R11 ;  /* 0x02a8300bff0075a7 */ /* 0x0000620008020146 */
[----:B------:R-:W-:Y:S05]  /*8050*/  @!P0 BRA `(.L_x_1020) ;  /* 0x0000000000048947 */ /* 0x000fea0003800000 */
[----:B------:R-:W-:Y:S01]  /*8060*/  BPT.TRAP 0x1 ;  /* 0x000000040000795c */ /* 0x000fe20000300000 */
.L_x_1020:
[----:B-1----:R-:W-:Y:S05]  /*8070*/  @P1 BRA `(.L_x_1021) ;  /* 0x0000000000081947 */ /* 0x002fea0003800000 */
[----:B------:R-:W1:Y:S02]  /*8080*/  SYNCS.PHASECHK.TRANS64.TRYWAIT P1, [UR6+0x2a830], R11 ;  /* 0x02a8300bff0075a7 */ /* 0x000e640008020146 */
[----:B-1----:R-:W-:Y:S05]  /*8090*/  @!P1 BRA `(.L_x_1022) ;  /* 0x000000b8004c9947 */ /* 0x002fea0003800000 */
.L_x_1021:
        /* <DEDUP_REMOVED lines=129> */
.L_x_1023:
[----:B------:R-:W-:Y:S01]  /*88b0*/  ULEA UR6, UR7, UR58, 0x3 ;  /* 0x0000003a07067291 */ /* 0x000fe2000f8e183f */
[----:B------:R-:W-:-:S08]  /*88c0*/  SHF.L.U32 R0, R14, 0x1f, RZ ;  /* 0x0000001f0e007819 */ /* 0x000fd000000006ff */
[----:B------:R2:W3:Y:S01]  /*88d0*/  SYNCS.PHASECHK.TRANS64.TRYWAIT P1, [UR6+0x2a850], R0 ;  /* 0x02a85000ff0075a7 */ /* 0x0004e20008020146 */
[----:B------:R-:W-:Y:S05]  /*88e0*/  @!P0 BRA `(.L_x_1024) ;  /* 0x0000000000048947 */ /* 0x000fea0003800000 */
[----:B------:R-:W-:Y:S01]  /*88f0*/  BPT.TRAP 0x1 ;  /* 0x000000040000795c */ /* 0x000fe20000300000 */
.L_x_1024:
[----:B---3--:R-:W-:Y:S05]  /*8900*/  @P1 BRA `(.L_x_1025) ;  /* 0x0000000000081947 */ /* 0x008fea0003800000 */
[----:B------:R-:W3:Y:S02]  /*8910*/  SYNCS.PHASECHK.TRANS64.TRYWAIT P1, [UR6+0x2a850], R0 ;  /* 0x02a85000ff0075a7 */ /* 0x000ee40008020146 */
[----:B---3--:R-:W-:Y:S05]  /*8920*/  @!P1 BRA `(.L_x_1026) ;  /* 0x000000b000409947 */ /* 0x008fea0003800000 */
.L_x_1025:
[----:B------:R-:W-:Y:S01]  /*8930*/  UIADD3 UR10, UR58, 0x400, URZ ;  /* 0x000004003a0a7890 */ /* 0x000fe2000fffe03f */
[----:B------:R-:W-:Y:S01]  /*8940*/  WARPGROUP.ARRIVE ;  /* 0x00000000000079c5 */ /* 0x000fe20000000000 */
[----:B------:R-:W-:Y:S01]  /*8950*/  UMOV UR11, 0x40000040 ;  /* 0x40000040000b7882 */ /* 0x000fe20000000000 */
[----:B------:R-:W-:Y:S01]  /*8960*/  UMOV UR15, 0x40000040 ;  /* 0x40000040000f7882 */ /* 0x000fe20000000000 */
[----:B------:R-:W-:-:S04]  /*8970*/  USHF.R.U32.HI UR10, URZ, 0x4, UR10 ;  /* 0x000000043f0a7899 */ /* 0x000fc8000801160a */
[----:B------:R-:W-:-:S04]  /*8980*/  ULOP3.LUT UR10, UR10, 0x3fff, URZ, 0xc0, !UPT ;  /* 0x00003fff0a0a7892 */ /* 0x000fc8000f8ec03f */
[----:B------:R-:W-:-:S04]  /*8990*/  ULOP3.LUT UR10, UR10, 0x3000000, URZ, 0xfc, !UPT ;  /* 0x030000000a0a7892 */ /* 0x000fc8000f8efc3f */
[----:B------:R-:W-:-:S04]  /*89a0*/  UIMAD UR10, UR7, 0x600, UR10 ;  /* 0x00000600070a78a4 */ /* 0x000fc8000f8e020a */
[----:B------:R-:W-:-:S05]  /*89b0*/  UIADD3 UR14, UR10, 0x80, URZ ;  /* 0x000000800a0e7890 */ /* 0x000fca000fffe03f */
[----:B------:R-:W-:Y:S01]  /*89c0*/  HGMMA.64x128x16.F32.BF16 R24, R156, gdesc[UR8].tnspB, R24, gsb0 ;  /* 0x41e000089c187df0 */ /* 0x000fe20008001818 */
[----:B------:R-:W-:Y:S02]  /*89d0*/  UMOV UR11, 0x40000040 ;  /* 0x40000040000b7882 */ /* 0x000fe40000000000 */
        /* <DEDUP_REMOVED lines=18> */
[----:B------:R-:W-:Y:S03]  /*8b00*/  HGMMA.64x128x16.F32.BF16 R24, R140, gdesc[UR12].tnspB, R24, gsb0 ;  /* 0x41e0000c8c187df0 */ /* 0x000fe60008001818 */
[----:B------:R-:W-:Y:S02]  /*8b10*/  WARPGROUP.DEPBAR.LE gsb0, 0x0 ;  /* 0x00008000000079c5 */ /* 0x000fe40000010000 */
[----:B------:R-:W-:-:S07]  /*8b20*/  WARPGROUP.ARRIVE ;  /* 0x00000000000079c5 */ /* 0x000fce0000000000 */
[----:B------:R-:W-:Y:S03]  /*8b30*/  HGMMA.64x128x16.F32.BF16 R24, R136, gdesc[UR8].tnspB, R24, gsb0 ;  /* 0x41e0000888187df0 */ /* 0x000fe60008001818 */
[----:B------:R-:W-:Y:S02]  /*8b40*/  WARPGROUP.DEPBAR.LE gsb0, 0x0 ;  /* 0x00008000000079c5 */ /* 0x000fe40000010000 */
[----:B------:R-:W-:Y:S05]  /*8b50*/  @!P0 BRA `(.L_x_1027) ;  /* 0x0000000000048947 */ /* 0x000fea0003800000 */
[----:B------:R-:W-:Y:S01]  /*8b60*/  BPT.TRAP 0x1 ;  /* 0x000000040000795c */ /* 0x000fe20000300000 */
.L_x_1027:
        /* <DEDUP_REMOVED lines=38> */
[----:B------:R-:W1:Y:S01]  /*8dd0*/  MUFU.TANH R140, R140 ;  /* 0x0000008c008c7308 */ /* 0x000e620000002400 */
        /* <DEDUP_REMOVED lines=19> */
[----:B--2---:R-:W-:Y:S01]  /*8f10*/  FMUL.FTZ R0, R134, UR5 ;  /* 0x0000000586007c20 */ /* 0x004fe20008410000 */
[----:B------:R-:W-:Y:S01]  /*8f20*/  FMUL.FTZ R134, R135, UR5 ;  /* 0x0000000587867c20 */ /* 0x000fe20008410000 */
[----:B------:R-:W1:Y:S01]  /*8f30*/  S2UR UR10, SR_CgaCtaId ;  /* 0x00000000000a79c3 */ /* 0x000e620000008800 */
[----:B------:R-:W-:Y:S01]  /*8f40*/  ULEA UR7, UR4, UR58, 0x3 ;  /* 0x0000003a04077291 */ /* 0x000fe2000f8e183f */
[----:B------:R-:W2:Y:S01]  /*8f50*/  MUFU.TANH R94, R94 ;  /* 0x0000005e005e7308 */ /* 0x000ea20000002400 */
[----:B---3--:R-:W-:-:S02]  /*8f60*/  FMNMX.FTZ R11, R142, R11, !PT ;  /* 0x0000000b8e0b7209 */ /* 0x008fc40007810000 */
[----:B------:R-:W-:-:S05]  /*8f70*/  UIADD3 UR7, UR7, 0x2a840, URZ ;  /* 0x0002a84007077890 */ /* 0x000fca000fffe03f */
[----:B------:R-:W3:Y:S01]  /*8f80*/  MUFU.TANH R144, R144 ;  /* 0x0000009000907308 */ /* 0x000ee20000002400 */
[----:B0-----:R-:W-:-:S07]  /*8f90*/  FMNMX.FTZ R89, R92, R89, !PT ;  /* 0x000000595c597209 */ /* 0x001fce0007810000 */
[----:B------:R-:W0:Y:S01]  /*8fa0*/  MUFU.TANH R146, R146 ;  /* 0x0000009200927308 */ /* 0x000e220000002400 */
[----:B--2---:R-:W-:Y:S01]  /*8fb0*/  FMNMX.FTZ R89, R94, R89, !PT ;  /* 0x000000595e597209 */ /* 0x004fe20007810000 */
[----:B-1----:R-:W-:-:S06]  /*8fc0*/  UPRMT UR7, UR10, 0x654, UR7 ;  /* 0x000006540a077896 */ /* 0x002fcc0008000007 */
[----:B------:R-:W1:Y:S01]  /*8fd0*/  MUFU.TANH R96, R96 ;  /* 0x0000006000607308 */ /* 0x000e620000002400 */
[----:B---3--:R-:W-:Y:S02]  /*8fe0*/  FMNMX.FTZ R11, R144, R11, !PT ;  /* 0x0000000b900b7209 */ /* 0x008fe40007810000 */
[----:B------:R-:W-:Y:S05]  /*8ff0*/  SYNCS.ARRIVE.TRANS64.RED.A1T0 RZ, [UR7], RZ ;  /* 0x000000ffffff79a7 */ /* 0x000fea0008100407 */
        /* <DEDUP_REMOVED lines=70> */
[----:B------:R0:W1:Y:S01]  /*9460*/  MUFU.TANH R132, R0 ;  /* 0x0000000000847308 */ /* 0x0000620000002400 */
[----:B--2---:R-:W-:-:S07]  /*9470*/  FMNMX.FTZ R11, R180, R11, !PT ;  /* 0x0000000bb40b7209 */ /* 0x004fce0007810000 */
[----:B------:R-:W2:Y:S01]  /*9480*/  MUFU.TANH R134, R134 ;  /* 0x0000008600867308 */ /* 0x000ea20000002400 */
[----:B0-----:R-:W-:-:S05]  /*9490*/  FMNMX.FTZ R0, R182, R11, !PT ;  /* 0x0000000bb6007209 */ /* 0x001fca0007810000 */
[----:B------:R-:W0:Y:S01]  /*94a0*/  SHFL.BFLY PT, R11, R0, 0x2, 0x1f ;  /* 0x0c401f00000b7f89 */ /* 0x000e2200000e0000 */
[----:B-1----:R-:W-:-:S04]  /*94b0*/  FMNMX.FTZ R89, R132, R89, !PT ;  /* 0x0000005984597209 */ /* 0x002fc80007810000 */
[----:B--2---:R-:W-:-:S05]  /*94c0*/  FMNMX.FTZ R89, R134, R89, !PT ;  /* 0x0000005986597209 */ /* 0x004fca0007810000 */
[----:B------:R-:W1:Y:S01]  /*94d0*/  SHFL.BFLY PT, R12, R89, 0x2, 0x1f ;  /* 0x0c401f00590c7f89 */ /* 0x000e6200000e0000 */
[----:B0-----:R-:W-:Y:S02]  /*94e0*/  FMNMX.FTZ R2, R0, R11, !PT ;  /* 0x0000000b00027209 */ /* 0x001fe40007810000 */
[----:B------:R-:W0:Y:S03]  /*94f0*/  LDC R11, c[0x0][0x988] ;  /* 0x00026200ff0b7b82 */ /* 0x000e260000000800 */
[----:B------:R-:W2:Y:S01]  /*9500*/  SHFL.BFLY PT, R91, R2, 0x1, 0x1f ;  /* 0x0c201f00025b7f89 */ /* 0x000ea200000e0000 */
[----:B-1----:R-:W-:-:S05]  /*9510*/  FMNMX.FTZ R93, R89, R12, !PT ;  /* 0x0000000c595d7209 */ /* 0x002fca0007810000 */
[----:B------:R-:W1:Y:S01]  /*9520*/  SHFL.BFLY PT, R88, R93, 0x1, 0x1f ;  /* 0x0c201f005d587f89 */ /* 0x000e6200000e0000 */
[----:B--2---:R-:W-:-:S05]  /*9530*/  FMNMX.FTZ R12, R2, R91, !PT ;  /* 0x0000005b020c7209 */ /* 0x004fca0007810000 */
[C---:B0-----:R-:W-:Y:S01]  /*9540*/  FMUL.FTZ R109, R12.reuse, R11 ;  /* 0x0000000b0c6d7220 */ /* 0x041fe20000410000 */
[----:B------:R-:W-:-:S03]  /*9550*/  FADD.FTZ R184, -R12, R15 ;  /* 0x0000000f0cb87221 */ /* 0x000fc60000010100 */
        /* <DEDUP_REMOVED lines=11> */
[-C--:B------:R-:W-:Y:S01]  /*9610*/  FFMA.FTZ R93, R154, R11.reuse, -R109 ;  /* 0x0000000b9a5d7223 */ /* 0x080fe2000001086d */
[----:B------:R-:W-:Y:S01]  /*9620*/  FADD.FTZ R186, -R88, R21 ;  /* 0x0000001558ba7221 */ /* 0x000fe20000010100 */
        /* <DEDUP_REMOVED lines=13> */
[-C--:B------:R-:W-:Y:S01]  /*9700*/  FMUL.FTZ R109, R88, R11.reuse ;  /* 0x0000000b586d7220 */ /* 0x080fe20000410000 */
[-C--:B------:R-:W-:Y:S01]  /*9710*/  FMUL.FTZ R184, R184, R11.reuse ;  /* 0x0000000bb8b87220 */ /* 0x080fe20000410000 */
[-C--:B------:R-:W-:Y:S01]  /*9720*/  FMUL.FTZ R186, R186, R11.reuse ;  /* 0x0000000bbaba7220 */ /* 0x080fe20000410000 */
        /* <DEDUP_REMOVED lines=23> */
[----:B------:R-:W-:Y:S01]  /*98a0*/  FFMA.FTZ R130, R130, R11, -R109 ;  /* 0x0000000b82827223 */ /* 0x000fe2000001086d */
[----:B------:R-:W1:Y:S01]  /*98b0*/  MUFU.EX2 R157, R14 ;  /* 0x0000000e009d7308 */ /* 0x000e620000000800 */
[----:B0-----:R-:W-:Y:S01]  /*98c0*/  FFMA.FTZ R7, R0, R7, R15 ;  /* 0x0000000700077223 */ /* 0x001fe2000001000f */
[-CC-:B------:R-:W-:Y:S01]  /*98d0*/  FFMA.FTZ R178, R178, R11.reuse, -R109.reuse ;  /* 0x0000000bb2b27223 */ /* 0x180fe2000001086d */
[-CC-:B------:R-:W-:Y:S01]  /*98e0*/  FFMA.FTZ R132, R132, R11.reuse, -R109.reuse ;  /* 0x0000000b84847223 */ /* 0x180fe2000001086d */
[----:B------:R-:W-:-:S04]  /*98f0*/  FFMA.FTZ R109, R134, R11, -R109 ;  /* 0x0000000b866d7223 */ /* 0x000fc8000001086d */
[----:B------:R-:W0:Y:S08]  /*9900*/  MUFU.EX2 R136, R136 ;  /* 0x0000008800887308 */ /* 0x000e300000000800 */
[----:B------:R-:W2:Y:S01]  /*9910*/  MUFU.EX2 R90, R90 ;  /* 0x0000005a005a7308 */ /* 0x000ea20000000800 */
[----:B-1----:R-:W-:-:S07]  /*9920*/  FFMA.FTZ R6, R2, R6, R157 ;  /* 0x0000000602067223 */ /* 0x002fce000001009d */
        /* <DEDUP_REMOVED lines=92> */
.L_x_1028:
        /* <DEDUP_REMOVED lines=35> */
.L_x_1018:
[----:B------:R-:W-:-:S13]  /*a120*/  ISETP.GE.AND P1, PT, R20, R17, PT ;  /* 0x000000111400720c */ /* 0x000fda0003f26270 */
[----:B------:R-:W-:Y:S05]  /*a130*/  @!P1 BRA `(.L_x_1030) ;  /* 0x0000003000ec9947 */ /* 0x000fea0003800000 */
[----:B------:R-:W-:Y:S01]  /*a140*/  IMAD.MOV.U32 R14, RZ, RZ, R88 ;  /* 0x000000ffff0e7224 */ /* 0x000fe200078e0058 */
[----:B------:R-:W-:Y:S01]  /*a150*/  UMOV UR7, UR4 ;  /* 0x0000000400077c82 */ /* 0x000fe20008000000 */
[----:B------:R-:W-:Y:S01]  /*a160*/  IMAD.MOV.U32 R13, RZ, RZ, R12 ;  /* 0x000000ffff0d7224 */ /* 0x000fe200078e000c */
[----:B------:R-:W-:Y:S01]  /*a170*/  ULDC UR61, c[0x0][0x9e4] ;  /* 0x00027900003d7ab9 */ /* 0x000fe20000000800 */
[----:B------:R-:W-:Y:S01]  /*a180*/  IMAD.MOV.U32 R15, RZ, RZ, R3 ;  /* 0x000000ffff0f7224 */ /* 0x000fe200078e0003 */
[----:B------:R-:W-:-:S06]  /*a190*/  ULDC UR5, c[0x0][0x9d8] ;  /* 0x0002760000057ab9 */ /* 0x000fcc0000000800 */
.L_x_1049:
[----:B------:R-:W-:-:S04]  /*a1a0*/  UIADD3 UR4, UR7, 0x1, URZ ;  /* 0x0000000107047890 */ /* 0x000fc8000fffe03f */
[----:B------:R-:W-:-:S04]  /*a1b0*/  UISETP.NE.AND UP0, UPT, UR4, 0x2, UPT ;  /* 0x000000020400788c */ /* 0x000fc8000bf05270 */
[----:B------:R-:W-:Y:S02]  /*a1c0*/  USEL UR6, URZ, 0x1, UP0 ;  /* 0x000000013f067887 */ /* 0x000fe40008000000 */
[----:B------:R-:W-:-:S04]  /*a1d0*/  USEL UR4, UR4, URZ, UP0 ;  /* 0x0000003f04047287 */ /* 0x000fc80008000000 */
[----:B------:R-:W-:Y:S01]  /*a1e0*/  LOP3.LUT R3, R15, UR6, RZ, 0x3c, !PT ;  /* 0x000000060f037c12 */ /* 0x000fe2000f8e3cff */
[----:B------:R-:W-:Y:S07]  /*a1f0*/  @!P0 BRA `(.L_x_1031) ;  /* 0x0000000000048947 */ /* 0x000fee0003800000 */
[----:B------:R-:W-:Y:S01]  /*a200*/  BPT.TRAP 0x1 ;  /* 0x000000040000795c */ /* 0x000fe20000300000 */
.L_x_1031:
[----:B------:R-:W-:Y:S01]  /*a210*/  ULEA UR59, UR4, UR58, 0x3 ;  /* 0x0000003a043b7291 */ /* 0x000fe2000f8e183f */
[----:B------:R-:W-:-:S08]  /*a220*/  SHF.L.U32 R11, R3, 0x1f, RZ ;  /* 0x0000001f030b7819 */ /* 0x000fd000000006ff */
[----:B------:R0:W1:Y:S01]  /*a230*/  SYNCS.PHASECHK.TRANS64.TRYWAIT P1, [UR59+0x2a830], R11 ;  /* 0x02a8300bff0075a7 */ /* 0x000062000802017b */
[----:B------:R-:W-:Y:S05]  /*a240*/  @!P0 BRA `(.L_x_1032) ;  /* 0x0000000000048947 */ /* 0x000fea0003800000 */
[----:B------:R-:W-:Y:S01]  /*a250*/  BPT.TRAP 0x1 ;  /* 0x000000040000795c */ /* 0x000fe20000300000 */
.L_x_1032:
[----:B-1----:R-:W-:Y:S05]  /*a260*/  @P1 BRA `(.L_x_1033) ;  /* 0x0000000000081947 */ /* 0x002fea0003800000 */
[----:B------:R-:W1:Y:S02]  /*a270*/  SYNCS.PHASECHK.TRANS64.TRYWAIT P1, [UR59+0x2a830], R11 ;  /* 0x02a8300bff0075a7 */ /* 0x000e64000802017b */
[----:B-1----:R-:W-:Y:S05]  /*a280*/  @!P1 BRA `(.L_x_1034) ;  /* 0x0000009800009947 */ /* 0x002fea0003800000 */
.L_x_1033:
        /* <DEDUP_REMOVED lines=129> */
.L_x_1035:
[----:B------:R-:W-:Y:S01]  /*aaa0*/  ULEA UR10, UR7, UR58, 0x3 ;  /* 0x0000003a070a7291 */ /* 0x000fe2000f8e183f */
[----:B------:R-:W-:-:S08]  /*aab0*/  SHF.L.U32 R0, R15, 0x1f, RZ ;  /* 0x0000001f0f007819 */ /* 0x000fd000000006ff */
[----:B------:R2:W3:Y:S01]  /*aac0*/  SYNCS.PHASECHK.TRANS64.TRYWAIT P1, [UR10+0x2a850], R0 ;  /* 0x02a85000ff0075a7 */ /* 0x0004e2000802014a */
[----:B------:R-:W-:Y:S05]  /*aad0*/  @!P0 BRA `(.L_x_1036) ;  /* 0x0000000000048947 */ /* 0x000fea0003800000 */
[----:B------:R-:W-:Y:S01]  /*aae0*/  BPT.TRAP 0x1 ;  /* 0x000000040000795c */ /* 0x000fe20000300000 */
.L_x_1036:
[----:B---3--:R-:W-:Y:S05]  /*aaf0*/  @P1 BRA `(.L_x_1037) ;  /* 0x0000000000081947 */ /* 0x008fea0003800000 */
[----:B------:R-:W3:Y:S02]  /*ab00*/  SYNCS.PHASECHK.TRANS64.TRYWAIT P1, [UR10+0x2a850], R0 ;  /* 0x02a85000ff0075a7 */ /* 0x000ee4000802014a */
[----:B---3--:R-:W-:Y:S05]  /*ab10*/  @!P1 BRA `(.L_x_1038) ;  /* 0x0000008c00f49947 */ /* 0x008fea0003800000 */
.L_x_1037:
[----:B------:R-:W-:Y:S01]  /*ab20*/  UIADD3 UR6, UR58, 0x400, URZ ;  /* 0x000004003a067890 */ /* 0x000fe2000fffe03f */
[----:B------:R-:W-:-:S03]  /*ab30*/  WARPGROUP.ARRIVE ;  /* 0x00000000000079c5 */ /* 0x000fc60000000000 */
[----:B------:R-:W-:-:S04]  /*ab40*/  USHF.R.U32.HI UR6, URZ, 0x4, UR6 ;  /* 0x000000043f067899 */ /* 0x000fc80008011606 */
[----:B------:R-:W-:-:S04]  /*ab50*/  ULOP3.LUT UR6, UR6, 0x3fff, URZ, 0xc0, !UPT ;  /* 0x00003fff06067892 */ /* 0x000fc8000f8ec03f */
[----:B------:R-:W-:-:S04]  /*ab60*/  ULOP3.LUT UR6, UR6, 0x3000000, URZ, 0xfc, !UPT ;  /* 0x0300000006067892 */ /* 0x000fc8000f8efc3f */
[----:B------:R-:W-:-:S03]  /*ab70*/  UIMAD UR11, UR7, 0x600, UR6 ;  /* 0x00000600070b78a4 */ /* 0x000fc6000f8e0206 */
[----:B------:R-:W-:-:S04]  /*ab80*/  UMOV UR7, 0x40000040 ;  /* 0x4000004000077882 */ /* 0x000fc80000000000 */
        /* <DEDUP_REMOVED lines=30> */
.L_x_1039:
[----:B------:R-:W-:Y:S01]  /*ad70*/  ISETP.NE.AND P2, PT, R23, 0x1, PT ;  /* 0x000000011700780c */ /* 0x000fe20003f45270 */
[----:B------:R-:W-:Y:S01]  /*ad80*/  FMUL.FTZ R164, R93, UR5 ;  /* 0x000000055da47c20 */ /* 0x000fe20008410000 */
[----:B------:R-:W-:Y:S01]  /*ad90*/  FMUL.FTZ R139, R92, UR5 ;  /* 0x000000055c8b7c20 */ /* 0x000fe20008410000 */
[----:B------:R-:W3:Y:S01]  /*ada0*/  S2UR UR7, SR_CgaCtaId ;  /* 0x00000000000779c3 */ /* 0x000ee20000008800 */
[----:B------:R-:W-:Y:S01]  /*adb0*/  FMUL.FTZ R158, R105, UR5 ;  /* 0x00000005699e7c20 */ /* 0x000fe20008410000 */
[----:B------:R-:W-:Y:S02]  /*adc0*/  IMAD.MOV.U32 R105, RZ, RZ, R8 ;  /* 0x000000ffff697224 */ /* 0x000fe400078e0008 */
[----:B0-2---:R-:W-:Y:S01]  /*add0*/  FMUL.FTZ R0, R90, UR5 ;  /* 0x000000055a007c20 */ /* 0x005fe20008410000 */
[----:B------:R-:W-:Y:S01]  /*ade0*/  FMUL.FTZ R138, R114, UR5 ;  /* 0x00000005728a7c20 */ /* 0x000fe20008410000 */
[----:B------:R-:W-:Y:S01]  /*adf0*/  FMUL.FTZ R90, R103, UR5 ;  /* 0x00000005675a7c20 */ /* 0x000fe20008410000 */
[----:B------:R-:W-:Y:S01]  /*ae00*/  FMUL.FTZ R103, R111, UR5 ;  /* 0x000000056f677c20 */ /* 0x000fe20008410000 */
[----:B------:R-:W-:-:S02]  /*ae10*/  IMAD R111, R20, -0x60, RZ ;  /* 0xffffffa0146f7824 */ /* 0x000fc400078e02ff */
[----:B-1----:R-:W-:Y:S01]  /*ae20*/  FMUL.FTZ R11, R88, UR5 ;  /* 0x00000005580b7c20 */ /* 0x002fe20008410000 */
[----:B------:R-:W-:Y:S01]  /*ae30*/  FMUL.FTZ R137, R89, UR5 ;  /* 0x0000000559897c20 */ /* 0x000fe20008410000 */
[----:B------:R-:W0:Y:S01]  /*ae40*/  @P2 LDC R93, c[0x0][0x44c] ;  /* 0x00011300ff5d2b82 */ /* 0x000e220000000800 */
[----:B------:R-:W-:Y:S01]  /*ae50*/  FMUL.FTZ R2, R91, UR5 ;  /* 0x000000055b027c20 */ /* 0x000fe20008410000 */
[----:B------:R-:W-:Y:S01]  /*ae60*/  FMUL.FTZ R12, R94, UR5 ;  /* 0x000000055e0c7c20 */ /* 0x000fe20008410000 */
[----:B------:R-:W-:Y:S01]  /*ae70*/  FMUL.FTZ R88, R99, UR5 ;  /* 0x0000000563587c20 */ /* 0x000fe20008410000 */
[----:B------:R-:W-:Y:S01]  /*ae80*/  FMUL.FTZ R168, R101, UR5 ;  /* 0x0000000565a87c20 */ /* 0x000fe20008410000 */
[----:B------:R-:W-:Y:S01]  /*ae90*/  R2UR UR6, R10 ;  /* 0x000000000a0672ca */ /* 0x000fe200000e0000 */
[----:B------:R-:W-:Y:S01]  /*aea0*/  FMUL.FTZ R15, R95, UR5 ;  /* 0x000000055f0f7c20 */ /* 0x000fe20008410000 */
[----:B------:R-:W-:Y:S01]  /*aeb0*/  FMUL.FTZ R172, R96, UR5 ;  /* 0x0000000560ac7c20 */ /* 0x000fe20008410000 */
[----:B------:R-:W1:Y:S01]  /*aec0*/  @P2 LDC R92, c[0x0][0x450] ;  /* 0x00011400ff5c2b82 */ /* 0x000e620000000800 */
        /* <DEDUP_REMOVED lines=15> */
[----:B0-----:R-:W-:-:S04]  /*afc0*/  @P2 IMAD.HI.U32 R93, R8, R93, RZ ;  /* 0x0000005d085d2227 */ /* 0x001fc800078e00ff */
[----:B------:R-:W-:Y:S01]  /*afd0*/  FMUL.FTZ R146, R122, UR5 ;  /* 0x000000057a927c20 */ /* 0x000fe20008410000 */
[----:B------:R-:W-:Y:S01]  /*afe0*/  FMUL.FTZ R148, R123, UR5 ;  /* 0x000000057b947c20 */ /* 0x000fe20008410000 */
[----:B------:R-:W-:Y:S01]  /*aff0*/  FMUL.FTZ R152, R126, UR5 ;  /* 0x000000057e987c20 */ /* 0x000fe20008410000 */
[----:B------:R-:W-:Y:S01]  /*b000*/  FMUL.FTZ R154, R127, UR5 ;  /* 0x000000057f9a7c20 */ /* 0x000fe20008410000 */
[----:B------:R-:W-:Y:S01]  /*b010*/  FMUL.FTZ R129, R129, UR5 ;  /* 0x0000000581817c20 */ /* 0x000fe20008410000 */
[----:B------:R-:W-:Y:S01]  /*b020*/  FMUL.FTZ R156, R130, UR5 ;  /* 0x00000005829c7c20 */ /* 0x000fe20008410000 */
[----:B------:R-:W-:Y:S01]  /*b030*/  FMUL.FTZ R91, R131, UR5 ;  /* 0x00000005835b7c20 */ /* 0x000fe20008410000 */
[----:B-1----:R-:W-:Y:S01]  /*b040*/  @P2 SHF.R.U32.HI R105, RZ, R92, R93 ;  /* 0x0000005cff692219 */ /* 0x002fe2000001165d */
[----:B------:R-:W-:Y:S01]  /*b050*/  FMUL.FTZ R132, R132, UR5 ;  /* 0x0000000584847c20 */ /* 0x000fe20008410000 */
[----:B------:R-:W-:Y:S01]  /*b060*/  FMUL.FTZ R133, R133, UR5 ;  /* 0x0000000585857c20 */ /* 0x000fe20008410000 */
[----:B------:R-:W-:Y:S01]  /*b070*/  FMUL.FTZ R92, R134, UR5 ;  /* 0x00000005865c7c20 */ /* 0x000fe20008410000 */
[----:B------:R-:W-:Y:S01]  /*b080*/  VIADD R94, R111, 0x1 ;  /* 0x000000016f5e7836 */ /* 0x000fe20000000000 */
[----:B------:R-:W0:Y:S01]  /*b090*/  SHFL.IDX PT, R114, R105, RZ, 0x1c1f ;  /* 0x001c1fff69727589 */ /* 0x000e2200000e0000 */
[----:B------:R-:W-:Y:S01]  /*b0a0*/  FMUL.FTZ R93, R135, UR5 ;  /* 0x00000005875d7c20 */ /* 0x000fe20008410000 */
[----:B------:R-:W-:Y:S01]  /*b0b0*/  FMUL.FTZ R116, R116, UR5 ;  /* 0x0000000574747c20 */ /* 0x000fe20008410000 */
[----:B------:R-:W-:Y:S01]  /*b0c0*/  FMUL.FTZ R120, R120, UR5 ;  /* 0x0000000578787c20 */ /* 0x000fe20008410000 */
[----:B------:R-:W-:Y:S01]  /*b0d0*/  FMUL.FTZ R121, R121, UR5 ;  /* 0x0000000579797c20 */ /* 0x000fe20008410000 */
[----:B------:R-:W-:Y:S01]  /*b0e0*/  FMUL.FTZ R124, R124, UR5 ;  /* 0x000000057c7c7c20 */ /* 0x000fe20008410000 */
[----:B------:R-:W-:Y:S01]  /*b0f0*/  FMUL.FTZ R125, R125, UR5 ;  /* 0x000000057d7d7c20 */ /* 0x000fe20008410000 */
[----:B------:R-:W-:Y:S01]  /*b100*/  FMUL.FTZ R128, R128, UR5 ;  /* 0x0000000580807c20 */ /* 0x000fe20008410000 */
[----:B------:R-:W-:Y:S01]  /*b110*/  UIADD3 UR59, UR59, 0x2a840, URZ ;  /* 0x0002a8403b3b7890 */ /* 0x000fe2000fffe03f */
[----:B------:R-:W-:Y:S01]  /*b120*/  LOP3.LUT P1, RZ, R18, 0x80000, RZ, 0xc0, !PT ;  /* 0x0008000012ff7812 */ /* 0x000fe2000782c0ff */
[----:B------:R-:W-:Y:S01]  /*b130*/  IMAD R95, R9, -0x2, R94 ;  /* 0xfffffffe095f7824 */ /* 0x000fe200078e025e */
[----:B------:R-:W1:Y:S01]  /*b140*/  MUFU.TANH R11, R11 ;  /* 0x0000000b000b7308 */ /* 0x000e620000002400 */
[----:B---3--:R-:W-:Y:S01]  /*b150*/  UPRMT UR59, UR7, 0x654, UR59 ;  /* 0x00000654073b7896 */ /* 0x008fe2000800003b */
[----:B------:R-:W-:Y:S01]  /*b160*/  FMUL.FTZ R117, R117, UR5 ;  /* 0x0000000575757c20 */ /* 0x000fe20008410000 */
[----:B------:R-:W-:Y:S01]  /*b170*/  ULDC UR11, c[0x0][0x288] ;  /* 0x0000a200000b7ab9 */ /* 0x000fe20000000800 */
[----:B------:R-:W-:Y:S01]  /*b180*/  ULDC UR7, c[0x0][0x9e0] ;  /* 0x0002780000077ab9 */ /* 0x000fe20000000800 */
[C---:B------:R-:W-:Y:S01]  /*b190*/  IADD3 R94, R95.reuse, -UR11, R22 ;  /* 0x8000000b5f5e7c10 */ /* 0x040fe2000fffe016 */
[----:B------:R-:W-:-:S02]  /*b1a0*/  VIADD R122, R95, 0xffffffff ;  /* 0xffffffff5f7a7836 */ /* 0x000fc40000000000 */
[----:B------:R-:W2:Y:S02]  /*b1b0*/  MUFU.TANH R137, R137 ;  /* 0x0000008900897308 */ /* 0x000ea40000002400 */
[C---:B------:R-:W-:Y:S01]  /*b1c0*/  VIADD R115, R94.reuse, UR7 ;  /* 0x000000075e737c36 */ /* 0x040fe20008000000 */
[----:B------:R-:W-:Y:S03]  /*b1d0*/  SYNCS.ARRIVE.TRANS64.RED.A1T0 RZ, [UR59], RZ ;  /* 0x000000ffffff79a7 */ /* 0x000fe6000810043b */
[----:B0-----:R-:W-:Y:S02]  /*b1e0*/  IMAD.IADD R95, R115, 0x1, R114 ;  /* 0x00000001735f7824 */ /* 0x001fe400078e0272 */
[----:B------:R-:W0:Y:S08]  /*b1f0*/  MUFU.TANH R0, R0 ;  /* 0x0000000000007308 */ /* 0x000e300000002400 */
[----:B------:R-:W3:Y:S08]  /*b200*/  MUFU.TANH R2, R2 ;  /* 0x0000000200027308 */ /* 0x000ef00000002400 */
[----:B------:R-:W4:Y:S08]  /*b210*/  MUFU.TANH R139, R139 ;  /* 0x0000008b008b7308 */ /* 0x000f300000002400 */
        /* <DEDUP_REMOVED lines=42> */
[----:B------:R5:W0:Y:S02]  /*b4c0*/  MUFU.TANH R110, R117 ;  /* 0x00000075006e7308 */ /* 0x000a240000002400 */
[----:B-----5:R-:W-:-:S05]  /*b4d0*/  IADD3 R117, R94, UR6, RZ ;  /* 0x000000065e757c10 */ /* 0x020fca000fffe0ff */
[----:B------:R-:W-:Y:S01]  /*b4e0*/  IMAD.IADD R97, R117, 0x1, R114 ;  /* 0x0000000175617824 */ /* 0x000fe200078e0272 */
[----:B-1234-:R-:W-:Y:S06]  /*b4f0*/  @!P1 BRA `(.L_x_1040) ;  /* 0x0000000000609947 */ /* 0x01efec0003800000 */
[----:B------:R-:W-:Y:S01]  /*b500*/  ULDC UR7, c[0x0][0x2f0] ;  /* 0x0000bc0000077ab9 */ /* 0x000fe20000000800 */
[----:B------:R-:W-:Y:S01]  /*b510*/  ULDC UR6, c[0x0][0x288] ;  /* 0x0000a20000067ab9 */ /* 0x000fe20000000800 */
        /* <DEDUP_REMOVED lines=8> */
[----:B------:R-:W1:Y:S02]  /*b5a0*/  @P1 LDC.64 R118, c[0x0][0x9e8] ;  /* 0x00027a00ff761b82 */ /* 0x000e640000000a00 */
[----:B-1----:R-:W-:-:S05]  /*b5b0*/  @P1 IMAD.HI.U32 R94, R107, R118, RZ ;  /* 0x000000766b5e1227 */ /* 0x002fca00078e00ff */
[----:B------:R-:W-:-:S04]  /*b5c0*/  @P1 SHF.R.U32.HI R107, RZ, R119, R94 ;  /* 0x00000077ff6b1219 */ /* 0x000fc8000001165e */
[----:B------:R-:W-:Y:S01]  /*b5d0*/  LOP3.LUT R107, RZ, R107, RZ, 0x33, !PT ;  /* 0x0000006bff6b7212 */ /* 0x000fe200078e33ff */
[----:B------:R-:W-:Y:S06]  /*b5e0*/  BRA `(.L_x_1043) ;  /* 0x0000000000147947 */ /* 0x000fec0003800000 */
.L_x_1042:
[----:B------:R-:W-:-:S05]  /*b5f0*/  IMAD.U32 R114, RZ, RZ, UR61 ;  /* 0x0000003dff727e24 */ /* 0x000fca000f8e00ff */
[----:B------:R-:W-:-:S13]  /*b600*/  ISETP.NE.AND P1, PT, R114, 0x1, PT ;  /* 0x000000017200780c */ /* 0x000fda0003f25270 */
[----:B------:R-:W1:Y:S02]  /*b610*/  @P1 LDC.64 R118, c[0x0][0x9e8] ;  /* 0x00027a00ff761b82 */ /* 0x000e640000000a00 */
[----:B-1----:R-:W-:-:S05]  /*b620*/  @P1 IMAD.HI.U32 R94, R107, R118, RZ ;  /* 0x000000766b5e1227 */ /* 0x002fca00078e00ff */
[----:B------:R-:W-:-:S07]  /*b630*/  @P1 SHF.R.U32.HI R107, RZ, R119, R94 ;  /* 0x00000077ff6b1219 */ /* 0x000fce000001165e */
.L_x_1043:
[----:B------:R-:W-:Y:S05]  /*b640*/  BSYNC B0 ;  /* 0x0000000000007941 */ /* 0x000fea0003800000 */
.L_x_1041:
[----:B------:R-:W-:-:S05]  /*b650*/  IMAD R94, R107, R114, R122 ;  /* 0x000000726b5e7224 */ /* 0x000fca00078e027a */
[----:B------:R-:W-:Y:S02]  /*b660*/  VIADDMNMX R95, R94, R114, R95, PT ;  /* 0x000000725e5f7246 */ /* 0x000fe4000380015f */
[----:B------:R-:W-:-:S07]  /*b670*/  VIMNMX R97, R97, R94, !PT ;  /* 0x0000005e61617248 */ /* 0x000fce0007fe0100 */
.L_x_1040:
        /* <DEDUP_REMOVED lines=13> */
[----:B0-----:R-:W-:Y:S02]  /*b750*/  FSEL R164, R164, -INF , !P3 ;  /* 0xff800000a4a47808 */ /* 0x001fe40005800000 */
        /* <DEDUP_REMOVED lines=100> */
[----:B-1----:R-:W-:-:S03]  /*bda0*/  IMAD.IADD R97, R117, 0x1, R118 ;  /* 0x0000000175617824 */ /* 0x002fc600078e0276 */
[----:B------:R-:W-:Y:S01]  /*bdb0*/  ISETP.LT.OR P6, PT, R95, 0x5a, P6 ;  /* 0x0000005a5f00780c */ /* 0x000fe200037c1670 */
[----:B------:R-:W-:-:S03]  /*bdc0*/  IMAD.IADD R95, R115, 0x1, R118 ;  /* 0x00000001735f7824 */ /* 0x000fc600078e0276 */
[----:B------:R-:W-:Y:S02]  /*bdd0*/  FSEL R98, R133, -INF , !P6 ;  /* 0xff80000085627808 */ /* 0x000fe40007000000 */
[----:B------:R-:W-:-:S13]  /*bde0*/  LOP3.LUT P6, RZ, R18, 0x80000, RZ, 0xc0, !PT ;  /* 0x0008000012ff7812 */ /* 0x000fda00078cc0ff */
[----:B------:R-:W-:Y:S05]  /*bdf0*/  @!P6 BRA `(.L_x_1044) ;  /* 0x000000000060e947 */ /* 0x000fea0003800000 */
        /* <DEDUP_REMOVED lines=15> */
.L_x_1046:
[----:B------:R-:W-:-:S05]  /*bef0*/  IMAD.U32 R105, RZ, RZ, UR61 ;  /* 0x0000003dff697e24 */ /* 0x000fca000f8e00ff */
[----:B------:R-:W-:-:S13]  /*bf00*/  ISETP.NE.AND P6, PT, R105, 0x1, PT ;  /* 0x000000016900780c */ /* 0x000fda0003fc5270 */
[----:B------:R-:W0:Y:S02]  /*bf10*/  @P6 LDC.64 R118, c[0x0][0x9e8] ;  /* 0x00027a00ff766b82 */ /* 0x000e240000000a00 */
[----:B0-----:R-:W-:-:S05]  /*bf20*/  @P6 IMAD.HI.U32 R118, R11, R118, RZ ;  /* 0x000000760b766227 */ /* 0x001fca00078e00ff */
[----:B------:R-:W-:-:S07]  /*bf30*/  @P6 SHF.R.U32.HI R11, RZ, R119, R118 ;  /* 0x00000077ff0b6219 */ /* 0x000fce0000011676 */
.L_x_1047:
[----:B------:R-:W-:Y:S05]  /*bf40*/  BSYNC B0 ;  /* 0x0000000000007941 */ /* 0x000fea0003800000 */
.L_x_1045:
[----:B------:R-:W-:-:S05]  /*bf50*/  IMAD R118, R11, R105, R122 ;  /* 0x000000690b767224 */ /* 0x000fca00078e027a */
[----:B------:R-:W-:Y:S02]  /*bf60*/  VIADDMNMX R95, R118, R105, R95, PT ;  /* 0x00000069765f7246 */ /* 0x000fe4000380015f */
[----:B------:R-:W-:-:S07]  /*bf70*/  VIMNMX R97, R97, R118, !PT ;  /* 0x0000007661617248 */ /* 0x000fce0007fe0100 */
.L_x_1044:
        /* <DEDUP_REMOVED lines=34> */
[----:B------:R-:W-:Y:S02]  /*c1a0*/  ISETP.NE.AND P2, PT, R130, RZ, PT ;  /* 0x000000ff8200720c */ /* 0x000fe40003f45270 */
        /* <DEDUP_REMOVED lines=35> */
[----:B------:R-:W-:Y:S01]  /*c3e0*/  FSEL R138, R138, -INF , !P1 ;  /* 0xff8000008a8a7808 */ /* 0x000fe20004800000 */
[----:B------:R-:W0:Y:S01]  /*c3f0*/  LDC R11, c[0x0][0x988] ;  /* 0x00026200ff0b7b82 */ /* 0x000e220000000800 */
[----:B------:R-:W-:Y:S01]  /*c400*/  ISETP.NE.AND P1, PT, R137, RZ, PT ;  /* 0x000000ff8900720c */ /* 0x000fe20003f25270 */
[----:B------:R-:W1:Y:S01]  /*c410*/  SHFL.BFLY PT, R12, R15, 0x2, 0x1f ;  /* 0x0c401f000f0c7f89 */ /* 0x000e6200000e0000 */
[----:B------:R-:W-:-:S02]  /*c420*/  ISETP.NE.AND P6, PT, R145, RZ, PT ;  /* 0x000000ff9100720c */ /* 0x000fc40003fc5270 */
[C---:B------:R-:W-:Y:S02]  /*c430*/  ISETP.GT.AND P1, PT, R97.reuse, 0x31, !P1 ;  /* 0x000000316100780c */ /* 0x040fe40004f24270 */
[----:B------:R-:W-:Y:S02]  /*c440*/  ISETP.GT.AND P3, PT, R97, 0x50, !P3 ;  /* 0x000000506100780c */ /* 0x000fe40005f64270 */
[C---:B------:R-:W-:Y:S02]  /*c450*/  ISETP.LT.OR P1, PT, R95.reuse, 0x32, P1 ;  /* 0x000000325f00780c */ /* 0x040fe40000f21670 */
[----:B------:R-:W-:Y:S02]  /*c460*/  ISETP.LT.OR P3, PT, R95, 0x51, P3 ;  /* 0x000000515f00780c */ /* 0x000fe40001f61670 */
[----:B------:R-:W-:Y:S02]  /*c470*/  FSEL R140, R140, -INF , !P1 ;  /* 0xff8000008c8c7808 */ /* 0x000fe40004800000 */
[----:B------:R-:W-:-:S02]  /*c480*/  ISETP.NE.AND P1, PT, R113, RZ, PT ;  /* 0x000000ff7100720c */ /* 0x000fc40003f25270 */
[C---:B------:R-:W-:Y:S02]  /*c490*/  ISETP.GT.AND P4, PT, R97.reuse, 0x51, !P4 ;  /* 0x000000516100780c */ /* 0x040fe40006784270 */
[----:B------:R-:W-:Y:S02]  /*c4a0*/  ISETP.GT.AND P1, PT, R97, 0x38, !P1 ;  /* 0x000000386100780c */ /* 0x000fe40004f24270 */
[----:B------:R-:W-:Y:S02]  /*c4b0*/  FSEL R156, R156, -INF , !P3 ;  /* 0xff8000009c9c7808 */ /* 0x000fe40005800000 */
[----:B------:R-:W-:Y:S02]  /*c4c0*/  ISETP.LT.OR P1, PT, R95, 0x39, P1 ;  /* 0x000000395f00780c */ /* 0x000fe40000f21670 */
[----:B------:R-:W-:Y:S02]  /*c4d0*/  ISETP.GT.AND P5, PT, R97, 0x58, !P5 ;  /* 0x000000586100780c */ /* 0x000fe40006fa4270 */
[----:B------:R-:W-:-:S02]  /*c4e0*/  FSEL R142, R142, -INF , !P1 ;  /* 0xff8000008e8e7808 */ /* 0x000fc40004800000 */
[----:B------:R-:W-:Y:S02]  /*c4f0*/  ISETP.NE.AND P1, PT, R139, RZ, PT ;  /* 0x000000ff8b00720c */ /* 0x000fe40003f25270 */
[----:B-1----:R-:W-:Y:S02]  /*c500*/  FMNMX.FTZ R21, R15, R12, !PT ;  /* 0x0000000c0f157209 */ /* 0x002fe40007810000 */
[----:B------:R-:W-:Y:S02]  /*c510*/  ISETP.GT.AND P1, PT, R97, 0x39, !P1 ;  /* 0x000000396100780c */ /* 0x000fe40004f24270 */
[C---:B------:R-:W-:Y:S01]  /*c520*/  ISETP.LT.OR P4, PT, R95.reuse, 0x52, P4 ;  /* 0x000000525f00780c */ /* 0x040fe20002781670 */
[----:B------:R-:W1:Y:S01]  /*c530*/  SHFL.BFLY PT, R12, R21, 0x1, 0x1f ;  /* 0x0c201f00150c7f89 */ /* 0x000e6200000e0000 */
[C---:B------:R-:W-:Y:S02]  /*c540*/  ISETP.LT.OR P1, PT, R95.reuse, 0x3a, P1 ;  /* 0x0000003a5f00780c */ /* 0x040fe40000f21670 */
[----:B------:R-:W-:-:S02]  /*c550*/  ISETP.LT.OR P5, PT, R95, 0x59, P5 ;  /* 0x000000595f00780c */ /* 0x000fc40002fa1670 */
[----:B------:R-:W-:Y:S02]  /*c560*/  FSEL R144, R144, -INF , !P1 ;  /* 0xff80000090907808 */ /* 0x000fe40004800000 */
[----:B------:R-:W-:-:S04]  /*c570*/  ISETP.NE.AND P1, PT, R141, RZ, PT ;  /* 0x000000ff8d00720c */ /* 0x000fc80003f25270 */
[----:B------:R-:W-:-:S04]  /*c580*/  ISETP.GT.AND P1, PT, R97, 0x40, !P1 ;  /* 0x000000406100780c */ /* 0x000fc80004f24270 */
[----:B------:R-:W-:-:S04]  /*c590*/  ISETP.LT.OR P1, PT, R95, 0x41, P1 ;  /* 0x000000415f00780c */ /* 0x000fc80000f21670 */
[----:B------:R-:W-:Y:S02]  /*c5a0*/  FSEL R146, R146, -INF , !P1 ;  /* 0xff80000092927808 */ /* 0x000fe40004800000 */
[----:B------:R-:W-:Y:S02]  /*c5b0*/  ISETP.NE.AND P1, PT, R143, RZ, PT ;  /* 0x000000ff8f00720c */ /* 0x000fe40003f25270 */
[----:B-1----:R-:W-:Y:S02]  /*c5c0*/  FMNMX.FTZ R12, R21, R12, !PT ;  /* 0x0000000c150c7209 */ /* 0x002fe40007810000 */
        /* <DEDUP_REMOVED lines=40> */
[-C--:B------:R-:W-:Y:S01]  /*c850*/  FMUL.FTZ R96, R96, R11.reuse ;  /* 0x0000000b60607220 */ /* 0x080fe20000410000 */
[----:B------:R-:W-:Y:S01]  /*c860*/  MUFU.EX2 R162, R162 ;  /* 0x000000a200a27308 */ /* 0x000fe20000000800 */
[--C-:B------:R-:W-:Y:S01]  /*c870*/  FFMA.FTZ R166, R166, R11, -R111.reuse ;  /* 0x0000000ba6a67223 */ /* 0x100fe2000001086f */
[----:B------:R-:W-:Y:S01]  /*c880*/  FMNMX.FTZ R89, R90, R89, !PT ;  /* 0x000000595a597209 */ /* 0x000fe20007810000 */
[-CC-:B------:R-:W-:Y:S01]  /*c890*/  FFMA.FTZ R168, R168, R11.reuse, -R111.reuse ;  /* 0x0000000ba8a87223 */ /* 0x180fe2000001086f */
[-CC-:B------:R-:W-:Y:S01]  /*c8a0*/  FFMA.FTZ R150, R150, R11.reuse, -R111.reuse ;  /* 0x0000000b96967223 */ /* 0x180fe2000001086f */
[--C-:B------:R-:W-:Y:S01]  /*c8b0*/  FFMA.FTZ R91, R120, R11, -R111.reuse ;  /* 0x0000000b785b7223 */ /* 0x100fe2000001086f */
[----:B------:R-:W-:Y:S01]  /*c8c0*/  FMNMX.FTZ R89, R130, R89, !PT ;  /* 0x0000005982597209 */ /* 0x000fe20007810000 */
[-CC-:B------:R-:W-:Y:S01]  /*c8d0*/  FFMA.FTZ R95, R112, R11.reuse, -R111.reuse ;  /* 0x0000000b705f7223 */ /* 0x180fe2000001086f */
        /* <DEDUP_REMOVED lines=8> */
[----:B------:R0:W-:Y:S01]  /*c960*/  MUFU.EX2 R89, R172 ;  /* 0x000000ac00597308 */ /* 0x0001e20000000800 */
[----:B------:R-:W-:Y:S01]  /*c970*/  FFMA.FTZ R94, R94, R11, -R111 ;  /* 0x0000000b5e5e7223 */ /* 0x000fe2000001086f */
[----:B------:R-:W-:-:S04]  /*c980*/  FMNMX.FTZ R99, R134, R99, !PT ;  /* 0x0000006386637209 */ /* 0x000fc80007810000 */
[----:B------:R-:W-:Y:S02]  /*c990*/  FMNMX.FTZ R99, R138, R99, !PT ;  /* 0x000000638a637209 */ /* 0x000fe40007810000 */
[----:B------:R-:W-:Y:S01]  /*c9a0*/  MUFU.EX2 R164, R164 ;  /* 0x000000a400a47308 */ /* 0x000fe20000000800 */
[----:B0-----:R-:W-:Y:S01]  /*c9b0*/  FSEL R172, R93, -INF , !P2 ;  /* 0xff8000005dac7808 */ /* 0x001fe20005000000 */
[----:B------:R-:W-:Y:S01]  /*c9c0*/  FFMA.FTZ R93, R114, R11, -R111 ;  /* 0x0000000b725d7223 */ /* 0x000fe2000001086f */
[----:B------:R-:W-:-:S04]  /*c9d0*/  FMNMX.FTZ R101, R140, R99, !PT ;  /* 0x000000638c657209 */ /* 0x000fc80007810000 */
[----:B------:R-:W-:Y:S01]  /*c9e0*/  FMNMX.FTZ R101, R142, R101, !PT ;  /* 0x000000658e657209 */ /* 0x000fe20007810000 */
[----:B------:R0:W-:Y:S03]  /*c9f0*/  MUFU.EX2 R99, R170 ;  /* 0x000000aa00637308 */ /* 0x0001e60000000800 */
[----:B------:R-:W-:-:S04]  /*ca00*/  FMNMX.FTZ R101, R144, R101, !PT ;  /* 0x0000006590657209 */ /* 0x000fc80007810000 */
[----:B------:R-:W-:Y:S01]  /*ca10*/  FMNMX.FTZ R101, R146, R101, !PT ;  /* 0x0000006592657209 */ /* 0x000fe20007810000 */
        /* <DEDUP_REMOVED lines=8> */
[----:B------:R-:W-:Y:S03]  /*caa0*/  MUFU.EX2 R168, R168 ;  /* 0x000000a800a87308 */ /* 0x000fe60000000800 */
[----:B------:R-:W-:-:S04]  /*cab0*/  FMNMX.FTZ R103, R158, R103, !PT ;  /* 0x000000679e677209 */ /* 0x000fc80007810000 */
[----:B------:R-:W-:Y:S01]  /*cac0*/  FMNMX.FTZ R103, R170, R103, !PT ;  /* 0x00000067aa677209 */ /* 0x000fe20007810000 */
[----:B------:R-:W-:Y:S03]  /*cad0*/  MUFU.EX2 R160, R160 ;  /* 0x000000a000a07308 */ /* 0x000fe60000000800 */
[----:B------:R-:W-:-:S05]  /*cae0*/  FMNMX.FTZ R103, R172, R103, !PT ;  /* 0x00000067ac677209 */ /* 0x000fca0007810000 */
[----:B0-----:R-:W0:Y:S01]  /*caf0*/  SHFL.BFLY PT, R0, R103, 0x2, 0x1f ;  /* 0x0c401f0067007f89 */ /* 0x001e2200000e0000 */
[----:B------:R-:W-:Y:S08]  /*cb00*/  MUFU.EX2 R150, R150 ;  /* 0x0000009600967308 */ /* 0x000ff00000000800 */
[----:B------:R-:W-:Y:S08]  /*cb10*/  MUFU.EX2 R91, R91 ;  /* 0x0000005b005b7308 */ /* 0x000ff00000000800 */
[----:B------:R-:W-:Y:S01]  /*cb20*/  MUFU.EX2 R92, R92 ;  /* 0x0000005c005c7308 */ /* 0x000fe20000000800 */
[----:B0-----:R-:W-:-:S07]  /*cb30*/  FMNMX.FTZ R0, R103, R0, !PT ;  /* 0x0000000067007209 */ /* 0x001fce0007810000 */
[----:B------:R-:W-:Y:S01]  /*cb40*/  MUFU.EX2 R93, R93 ;  /* 0x0000005d005d7308 */ /* 0x000fe20000000800 */
[----:B------:R-:W-:Y:S01]  /*cb50*/  FFMA.FTZ R103, R104, R11, -R111 ;  /* 0x0000000b68677223 */ /* 0x000fe2000001086f */
[----:B------:R-:W0:Y:S06]  /*cb60*/  SHFL.BFLY PT, R109, R0, 0x1, 0x1f ;  /* 0x0c201f00006d7f89 */ /* 0x000e2c00000e0000 */
[----:B------:R-:W-:Y:S08]  /*cb70*/  MUFU.EX2 R95, R95 ;  /* 0x0000005f005f7308 */ /* 0x000ff00000000800 */
[----:B------:R-:W-:Y:S08]  /*cb80*/  MUFU.EX2 R110, R110 ;  /* 0x0000006e006e7308 */ /* 0x000ff00000000800 */
[----:B------:R-:W-:Y:S01]  /*cb90*/  MUFU.EX2 R97, R97 ;  /* 0x0000006100617308 */ /* 0x000fe20000000800 */
[----:B0-----:R-:W-:-:S04]  /*cba0*/  FMNMX.FTZ R88, R0, R109, !PT ;  /* 0x0000006d00587209 */ /* 0x001fc80007810000 */
[C---:B------:R-:W-:Y:S01]  /*cbb0*/  FSETP.NEU.FTZ.AND P1, PT, R88.reuse, -INF , PT ;  /* 0xff8000005800780b */ /* 0x040fe20003f3d000 */
[----:B------:R-:W-:Y:S02]  /*cbc0*/  FMUL.FTZ R0, R88, R11 ;  /* 0x0000000b58007220 */ /* 0x000fe40000410000 */
[----:B------:R-:W-:Y:S03]  /*cbd0*/  MUFU.EX2 R106, R106 ;  /* 0x0000006a006a7308 */ /* 0x000fe60000000800 */
[----:B------:R-:W-:-:S05]  /*cbe0*/  FSEL R109, R0, RZ, P1 ;  /* 0x000000ff006d7208 */ /* 0x000fca0000800000 */
[----:B------:R-:W0:Y:S01]  /*cbf0*/  MUFU.EX2 R0, R96 ;  /* 0x0000006000007308 */ /* 0x000e220000000800 */
[-CC-:B------:R-:W-:Y:S01]  /*cc00*/  FFMA.FTZ R157, R107, R11.reuse, -R109.reuse ;  /* 0x0000000b6b9d7223 */ /* 0x180fe2000001086d */
[-CC-:B------:R-:W-:Y:S01]  /*cc10*/  FFMA.FTZ R2, R2, R11.reuse, -R109.reuse ;  /* 0x0000000b02027223 */ /* 0x180fe2000001086d */
[----:B------:R-:W-:Y:S01]  /*cc20*/  FSEL R107, R88, RZ, P1 ;  /* 0x000000ff586b7208 */ /* 0x000fe20000800000 */
        /* <DEDUP_REMOVED lines=11> */
[----:B------:R-:W-:Y:S01]  /*cce0*/  FFMA.FTZ R138, R138, R11, -R109 ;  /* 0x0000000b8a8a7223 */ /* 0x000fe2000001086d */
[----:B------:R-:W-:Y:S01]  /*ccf0*/  MUFU.EX2 R157, R157 ;  /* 0x0000009d009d7308 */ /* 0x000fe20000000800 */
[----:B-1----:R-:W-:Y:S01]  /*cd00*/  FADD.FTZ R2, -R107, R14 ;  /* 0x0000000e6b027221 */ /* 0x002fe20000010100 */
[----:B0-----:R-:W-:Y:S01]  /*cd10*/  FFMA.FTZ R7, R0, R7, R15 ;  /* 0x0000000700077223 */ /* 0x001fe2000001000f */
[-CC-:B------:R-:W-:Y:S01]  /*cd20*/  FFMA.FTZ R140, R140, R11.reuse, -R109.reuse ;  /* 0x0000000b8c8c7223 */ /* 0x180fe2000001086d */
[-C--:B------:R-:W-:Y:S01]  /*cd30*/  FFMA.FTZ R142, R142, R11.reuse, -R109 ;  /* 0x0000000b8e8e7223 */ /* 0x080fe2000001086d */
[-C--:B------:R-:W-:Y:S01]  /*cd40*/  FMUL.FTZ R2, R2, R11.reuse ;  /* 0x0000000b02027220 */ /* 0x080fe20000410000 */
[----:B------:R-:W-:Y:S01]  /*cd50*/  FADD.FTZ R14, R162, R7 ;  /* 0x00000007a20e7221 */ /* 0x000fe20000010000 */
[-CC-:B------:R-:W-:Y:S01]  /*cd60*/  FFMA.FTZ R144, R144, R11.reuse, -R109.reuse ;  /* 0x0000000b90907223 */ /* 0x180fe2000001086d */
[----:B------:R-:W-:Y:S01]  /*cd70*/  MUFU.EX2 R159, R118 ;  /* 0x00000076009f7308 */ /* 0x000fe20000000800 */
[-CC-:B------:R-:W-:Y:S01]  /*cd80*/  FFMA.FTZ R146, R146, R11.reuse, -R109.reuse ;  /* 0x0000000b92927223 */ /* 0x180fe2000001086d */
[----:B------:R-:W-:Y:S01]  /*cd90*/  FADD.FTZ R7, R21, R14 ;  /* 0x0000000e15077221 */ /* 0x000fe20000010000 */
[-CC-:B------:R-:W-:Y:S01]  /*cda0*/  FFMA.FTZ R148, R148, R11.reuse, -R109.reuse ;  /* 0x0000000b94947223 */ /* 0x180fe2000001086d */
[-CC-:B------:R-:W-:Y:S01]  /*cdb0*/  FFMA.FTZ R152, R152, R11.reuse, -R109.reuse ;  /* 0x0000000b98987223 */ /* 0x180fe2000001086d */
[-C--:B------:R-:W-:Y:S01]  /*cdc0*/  FFMA.FTZ R154, R154, R11.reuse, -R109 ;  /* 0x0000000b9a9a7223 */ /* 0x080fe2000001086d */
[----:B------:R-:W-:Y:S01]  /*cdd0*/  FADD.FTZ R14, R164, R7 ;  /* 0x00000007a40e7221 */ /* 0x000fe20000010000 */
[-CC-:B------:R-:W-:Y:S01]  /*cde0*/  FFMA.FTZ R156, R156, R11.reuse, -R109.reuse ;  /* 0x0000000b9c9c7223 */ /* 0x180fe2000001086d */
[----:B------:R-:W0:Y:S01]  /*cdf0*/  MUFU.EX2 R2, R2 ;  /* 0x0000000200027308 */ /* 0x000e220000000800 */
[-CC-:B------:R-:W-:Y:S01]  /*ce00*/  FFMA.FTZ R158, R158, R11.reuse, -R109.reuse ;  /* 0x0000000b9e9e7223 */ /* 0x180fe2000001086d */
[----:B------:R-:W-:Y:S01]  /*ce10*/  FADD.FTZ R7, R89, R14 ;  /* 0x0000000e59077221 */ /* 0x000fe20000010000 */
[-CC-:B------:R-:W-:Y:S01]  /*ce20*/  FFMA.FTZ R170, R170, R11.reuse, -R109.reuse ;  /* 0x0000000baaaa7223 */ /* 0x180fe2000001086d */
[----:B------:R-:W-:-:S02]  /*ce30*/  FFMA.FTZ R109, R172, R11, -R109 ;  /* 0x0000000bac6d7223 */ /* 0x000fc4000001086d */
[----:B------:R-:W-:Y:S02]  /*ce40*/  FADD.FTZ R14, R166, R7 ;  /* 0x00000007a60e7221 */ /* 0x000fe40000010000 */
[----:B------:R-:W1:Y:S02]  /*ce50*/  MUFU.EX2 R122, R122 ;  /* 0x0000007a007a7308 */ /* 0x000e640000000800 */
[----:B------:R-:W-:-:S04]  /*ce60*/  FADD.FTZ R7, R99, R14 ;  /* 0x0000000e63077221 */ /* 0x000fc80000010000 */
[----:B------:R-:W-:Y:S02]  /*ce70*/  FADD.FTZ R14, R168, R7 ;  /* 0x00000007a80e7221 */ /* 0x000fe40000010000 */
[----:B------:R-:W2:Y:S01]  /*ce80*/  MUFU.EX2 R153, R124 ;  /* 0x0000007c00997308 */ /* 0x000ea20000000800 */
[----:B0-----:R-:W-:Y:S01]  /*ce90*/  FFMA.FTZ R6, R2, R6, R157 ;  /* 0x0000000602067223 */ /* 0x001fe2000001009d */
[----:B------:R-:W-:-:S03]  /*cea0*/  FADD.FTZ R7, R101, R14 ;  /* 0x0000000e65077221 */ /* 0x000fc60000010000 */
[----:B------:R-:W-:Y:S01]  /*ceb0*/  FADD.FTZ R6, R98, R6 ;  /* 0x0000000662067221 */ /* 0x000fe20000010000 */
[----:B------:R-:W-:Y:S02]  /*cec0*/  FADD.FTZ R7, R160, R7 ;  /* 0x00000007a0077221 */ /* 0x000fe40000010000 */
[----:B------:R-:W0:Y:S01]  /*ced0*/  MUFU.EX2 R126, R126 ;  /* 0x0000007e007e7308 */ /* 0x000e220000000800 */
[----:B------:R-:W-:Y:S01]  /*cee0*/  FADD.FTZ R6, R159, R6 ;  /* 0x000000069f067221 */ /* 0x000fe20000010000 */
[----:B------:R-:W-:-:S03]  /*cef0*/  FADD.FTZ R14, R150, R7 ;  /* 0x00000007960e7221 */ /* 0x000fc60000010000 */
[----:B-1----:R-:W-:Y:S01]  /*cf00*/  FADD.FTZ R6, R122, R6 ;  /* 0x000000067a067221 */ /* 0x002fe20000010000 */
        /* <DEDUP_REMOVED lines=54> */
[----:B-1----:R-:W-:Y:S01]  /*d270*/  FADD.FTZ R6, R139, R6 ;  /* 0x000000068b067221 */ /* 0x002fe20000010000 */
[----:B--2---:R-:W-:-:S03]  /*d280*/  FADD.FTZ R7, R13, R14 ;  /* 0x0000000e0d077221 */ /* 0x004fc60000010000 */
[----:B0-----:R-:W-:Y:S01]  /*d290*/  FADD.FTZ R6, R109, R6 ;  /* 0x000000066d067221 */ /* 0x001fe20000010000 */
[----:B------:R-:W-:Y:S06]  /*d2a0*/  @!P0 BRA `(.L_x_1048) ;  /* 0x0000000000048947 */ /* 0x000fec0003800000 */
[----:B------:R-:W-:Y:S01]  /*d2b0*/  BPT.TRAP 0x1 ;  /* 0x000000040000795c */ /* 0x000fe20000300000 */
.L_x_1048:
[----:B------:R-:W0:Y:S01]  /*d2c0*/  S2UR UR6, SR_CgaCtaId ;  /* 0x00000000000679c3 */ /* 0x000e220000008800 */
[----:B------:R-:W-:Y:S01]  /*d2d0*/  UIADD3 UR10, UR10, 0x2a860, URZ ;  /* 0x0002a8600a0a7890 */ /* 0x000fe2000fffe03f */
[----:B------:R-:W-:Y:S01]  /*d2e0*/  ISETP.GT.AND P1, PT, R20, R17, PT ;  /* 0x000000111400720c */ /* 0x000fe20003f24270 */
[----:B------:R-:W-:Y:S01]  /*d2f0*/  UMOV UR7, UR4 ;  /* 0x0000000400077c82 */ /* 0x000fe20008000000 */
[----:B------:R-:W-:Y:S01]  /*d300*/  F2FP.BF16.F32.PACK_AB R156, R162, R15 ;  /* 0x0000000fa29c723e */ /* 0x000fe200000010ff */
        /* <DEDUP_REMOVED lines=12> */
[----:B------:R-:W-:Y:S01]  /*d3d0*/  F2FP.BF16.F32.PACK_AB R155, R90, R155 ;  /* 0x0000009b5a9b723e */ /* 0x000fe200000010ff */
[----:B0-----:R-:W-:Y:S01]  /*d3e0*/  UPRMT UR10, UR6, 0x654, UR10 ;  /* 0x00000654060a7896 */ /* 0x001fe2000800000a */
[----:B------:R-:W-:-:S02]  /*d3f0*/  F2FP.BF16.F32.PACK_AB R148, R160, R101 ;  /* 0x00000065a094723e */ /* 0x000fc400000010ff */
[----:B------:R-:W-:Y:S02]  /*d400*/  F2FP.BF16.F32.PACK_AB R149, R132, R149 ;  /* 0x000000958495723e */ /* 0x000fe400000010ff */
[----:B------:R-:W-:Y:S02]  /*d410*/  F2FP.BF16.F32.PACK_AB R150, R91, R150 ;  /* 0x000000965b96723e */ /* 0x000fe400000010ff */
[----:B------:R-:W-:Y:S02]  /*d420*/  F2FP.BF16.F32.PACK_AB R151, R134, R151 ;  /* 0x000000978697723e */ /* 0x000fe400000010ff */
        /* <DEDUP_REMOVED lines=12> */
.L_x_1030:
        /* <DEDUP_REMOVED lines=67> */
.L_x_1050:
[----:B------:R-:W-:Y:S01]  /*d920*/  ULEA UR5, UR4, UR58, 0x3 ;  /* 0x0000003a04057291 */ /* 0x000fe2000f8e183f */
[----:B------:R-:W-:-:S08]  /*d930*/  SHF.L.U32 R3, R3, 0x1f, RZ ;  /* 0x0000001f03037819 */ /* 0x000fd000000006ff */
[----:B------:R0:W1:Y:S01]  /*d940*/  SYNCS.PHASECHK.TRANS64.TRYWAIT P1, [UR5+0x2a850], R3 ;  /* 0x02a85003ff0075a7 */ /* 0x0000620008020145 */
[----:B------:R-:W-:Y:S05]  /*d950*/  @!P0 BRA `(.L_x_1051) ;  /* 0x0000000000048947 */ /* 0x000fea0003800000 */
[----:B------:R-:W-:Y:S01]  /*d960*/  BPT.TRAP 0x1 ;  /* 0x000000040000795c */ /* 0x000fe20000300000 */
.L_x_1051:
[----:B-1----:R-:W-:Y:S05]  /*d970*/  @P1 BRA `(.L_x_1052) ;  /* 0x0000000000081947 */ /* 0x002fea0003800000 */
[----:B------:R-:W1:Y:S02]  /*d980*/  SYNCS.PHASECHK.TRANS64.TRYWAIT P1, [UR5+0x2a850], R3 ;  /* 0x02a85003ff0075a7 */ /* 0x000e640008020145 */
[----:B-1----:R-:W-:Y:S05]  /*d990*/  @!P1 BRA `(.L_x_1053) ;  /* 0x00000060006c9947 */ /* 0x002fea0003800000 */
.L_x_1052:
[----:B------:R-:W-:Y:S01]  /*d9a0*/  UIADD3 UR58, UR58, 0x400, URZ ;  /* 0x000004003a3a7890 */ /* 0x000fe2000fffe03f */
[----:B------:R-:W-:Y:S01]  /*d9b0*/  WARPGROUP.ARRIVE ;  /* 0x00000000000079c5 */ /* 0x000fe20000000000 */
[----:B------:R-:W-:Y:S01]  /*d9c0*/  UMOV UR7, 0x40000040 ;  /* 0x4000004000077882 */ /* 0x000fe20000000000 */
[----:B-1----:R-:W1:Y:S01]  /*d9d0*/  SHFL.BFLY PT, R0, R7, 0x2, 0x1f ;  /* 0x0c401f0007007f89 */ /* 0x002e6200000e0000 */
[----:B------:R-:W-:Y:S01]  /*d9e0*/  USHF.R.U32.HI UR58, URZ, 0x4, UR58 ;  /* 0x000000043f3a7899 */ /* 0x000fe2000801163a */
[----:B------:R-:W-:Y:S02]  /*d9f0*/  MOV R4, RZ ;  /* 0x000000ff00047202 */ /* 0x000fe40000000f00 */
[----:B0-----:R-:W0:Y:S01]  /*da00*/  SHFL.BFLY PT, R3, R6, 0x2, 0x1f ;  /* 0x0c401f0006037f89 */ /* 0x001e2200000e0000 */
[----:B------:R-:W-:-:S04]  /*da10*/  ULOP3.LUT UR58, UR58, 0x3fff, URZ, 0xc0, !UPT ;  /* 0x00003fff3a3a7892 */ /* 0x000fc8000f8ec03f */
[----:B------:R-:W-:-:S04]  /*da20*/  ULOP3.LUT UR58, UR58, 0x3000000, URZ, 0xfc, !UPT ;  /* 0x030000003a3a7892 */ /* 0x000fc8000f8efc3f */
[----:B------:R-:W-:-:S07]  /*da30*/  UIMAD UR4, UR4, 0x600, UR58 ;  /* 0x00000600040478a4 */ /* 0x000fce000f8e023a */
[----:B------:R-:W-:Y:S02]  /*da40*/  UMOV UR6, UR4 ;  /* 0x0000000400067c82 */ /* 0x000fe40008000000 */
[----:B------:R-:W-:Y:S01]  /*da50*/  HGMMA.64x128x16.F32.BF16 R24, R156, gdesc[UR4].tnspB, R24, gsb0 ;  /* 0x41e000049c187df0 */ /* 0x000fe20008001818 */
[----:B------:R-:W-:Y:S01]  /*da60*/  UIADD3 UR6, UR4, 0x80, URZ ;  /* 0x0000008004067890 */ /* 0x000fe2000fffe03f */
[----:B-1----:R-:W-:Y:S01]  /*da70*/  FADD.FTZ R0, R0, R7 ;  /* 0x0000000700007221 */ /* 0x002fe20000010000 */
[----:B------:R-:W-:Y:S01]  /*da80*/  UMOV UR7, 0x40000040 ;  /* 0x4000004000077882 */ /* 0x000fe20000000000 */
[----:B------:R-:W-:Y:S02]  /*da90*/  IMAD.MOV.U32 R7, RZ, RZ, RZ ;  /* 0x000000ffff077224 */ /* 0x000fe400078e00ff */
[----:B0-----:R-:W-:Y:S01]  /*daa0*/  FADD.FTZ R2, R3, R6 ;  /* 0x0000000603027221 */ /* 0x001fe20000010000 */
[----:B------:R-:W-:Y:S01]  /*dab0*/  IMAD.MOV.U32 R6, RZ, RZ, -0x800000 ;  /* 0xff800000ff067424 */ /* 0x000fe200078e00ff */
[----:B------:R-:W0:Y:S04]  /*dac0*/  SHFL.BFLY PT, R3, R0, 0x1, 0x1f ;  /* 0x0c201f0000037f89 */ /* 0x000e2800000e0000 */
[----:B------:R-:W1:Y:S01]  /*dad0*/  SHFL.BFLY PT, R5, R2, 0x1, 0x1f ;  /* 0x0c201f0002057f89 */ /* 0x000e6200000e0000 */
[----:B0-----:R-:W-:Y:S01]  /*dae0*/  FADD.FTZ R9, R0, R3 ;  /* 0x0000000300097221 */ /* 0x001fe20000010000 */
[----:B------:R-:W-:-:S02]  /*daf0*/  IMAD.MOV.U32 R0, RZ, RZ, -0x800000 ;  /* 0xff800000ff007424 */ /* 0x000fc400078e00ff */
        /* <DEDUP_REMOVED lines=40> */
.L_x_1054:
[----:B------:R-:W0:Y:S01]  /*dd80*/  S2UR UR6, SR_CgaCtaId ;  /* 0x00000000000679c3 */ /* 0x000e220000008800 */
[----:B------:R-:W-:Y:S01]  /*dd90*/  UIADD3 UR4, UR5, 0x2a860, URZ ;  /* 0x0002a86005047890 */ /* 0x000fe2000fffe03f */
        /* <DEDUP_REMOVED lines=22> */
[----:B0-----:R-:W-:Y:S01]  /*df00*/  UPRMT UR4, UR6, 0x654, UR4 ;  /* 0x0000065406047896 */ /* 0x001fe20008000004 */
        /* <DEDUP_REMOVED lines=44> */
.L_x_976:
[----:B------:R-:W-:Y:S05]  /*e1d0*/  @P0 BRA `(.L_x_1055) ;  /* 0x0000001400340947 */ /* 0x000fea0003800000 */
[----:B------:R-:W0:Y:S01]  /*e1e0*/  S2R R7, SR_TID.X ;  /* 0x0000000000077919 */ /* 0x000e220000002100 */
[----:B------:R-:W1:Y:S01]  /*e1f0*/  LDC R21, c[0x0][0xbe8] ;  /* 0x0002fa00ff157b82 */ /* 0x000e620000000800 */
[----:B------:R-:W-:Y:S01]  /*e200*/  ULDC.64 UR4, c[0x0][0xbd0] ;  /* 0x0002f40000047ab9 */ /* 0x000fe20000000a00 */
[----:B------:R-:W-:Y:S01]  /*e210*/  ULDC.64 UR6, c[0x0][0xb38] ;  /* 0x0002ce0000067ab9 */ /* 0x000fe20000000a00 */
[----:B------:R-:W2:Y:S01]  /*e220*/  S2R R20, SR_CTAID.X ;  /* 0x0000000000147919 */ /* 0x000ea20000002500 */
[----:B------:R-:W-:Y:S04]  /*e230*/  BSSY B0, `(.L_x_1056) ;  /* 0x00000e3000007945 */ /* 0x000fe80003800000 */
[----:B------:R-:W3:Y:S08]  /*e240*/  S2UR UR9, SR_CTAID.Z ;  /* 0x00000000000979c3 */ /* 0x000ef00000002700 */
[----:B------:R-:W4:Y:S08]  /*e250*/  LDC.64 R72, c[0x0][0xbd8] ;  /* 0x0002f600ff487b82 */ /* 0x000f300000000a00 */
[----:B------:R-:W-:Y:S01]  /*e260*/  BAR.SYNC.DEFER_BLOCKING 0x1, 0x100 ;  /* 0x0044000000007b1d */ /* 0x000fe20000010000 */
[----:B-1----:R-:W-:-:S07]  /*e270*/  ISETP.NE.AND P0, PT, R21, 0x1, PT ;  /* 0x000000011500780c */ /* 0x002fce0003f05270 */
[----:B------:R-:W1:Y:S01]  /*e280*/  S2UR UR8, SR_CTAID.Y ;  /* 0x00000000000879c3 */ /* 0x000e620000002600 */
[----:B0-----:R-:W-:-:S07]  /*e290*/  VIADD R7, R7, 0xffffff80 ;  /* 0xffffff8007077836 */ /* 0x001fce0000000000 */
[----:B------:R-:W1:Y:S01]  /*e2a0*/  LDC R18, c[0x0][0xc50] ;  /* 0x00031400ff127b82 */ /* 0x000e620000000800 */
[----:B------:R-:W-:-:S04]  /*e2b0*/  SHF.R.S32.HI R8, RZ, 0x1f, R7 ;  /* 0x0000001fff087819 */ /* 0x000fc80000011407 */
[----:B------:R-:W-:-:S03]  /*e2c0*/  LEA.HI R9, R8, R7, RZ, 0x7 ;  /* 0x0000000708097211 */ /* 0x000fc600078f38ff */
[----:B------:R-:W0:Y:S01]  /*e2d0*/  @P0 LDC R17, c[0x0][0xbec] ;  /* 0x0002fb00ff110b82 */ /* 0x000e220000000800 */
[----:B------:R-:W-:Y:S02]  /*e2e0*/  LEA.HI R8, R8, R7, RZ, 0x2 ;  /* 0x0000000708087211 */ /* 0x000fe400078f10ff */
[----:B------:R-:W-:Y:S02]  /*e2f0*/  LOP3.LUT R10, R9, 0xffffff80, RZ, 0xc0, !PT ;  /* 0xffffff80090a7812 */ /* 0x000fe400078ec0ff */
[----:B------:R-:W-:-:S03]  /*e300*/  LOP3.LUT R8, R8, 0xfffffffc, RZ, 0xc0, !PT ;  /* 0xfffffffc08087812 */ /* 0x000fc600078ec0ff */
[C---:B------:R-:W-:Y:S01]  /*e310*/  IMAD.IADD R22, R7.reuse, 0x1, -R10 ;  /* 0x0000000107167824 */ /* 0x040fe200078e0a0a */
[----:B------:R-:W-:Y:S01]  /*e320*/  SHF.R.S32.HI R10, RZ, 0x7, R9 ;  /* 0x00000007ff0a7819 */ /* 0x000fe20000011409 */
[----:B------:R-:W-:Y:S01]  /*e330*/  IMAD.IADD R14, R7, 0x1, -R8 ;  /* 0x00000001070e7824 */ /* 0x000fe200078e0a08 */
[----:B------:R-:W5:Y:S02]  /*e340*/  @P0 LDC R23, c[0x0][0xbf0] ;  /* 0x0002fc00ff170b82 */ /* 0x000f640000000800 */
[----:B------:R-:W-:Y:S02]  /*e350*/  SHF.R.S32.HI R11, RZ, 0x1f, R22 ;  /* 0x0000001fff0b7819 */ /* 0x000fe40000011416 */
[----:B------:R-:W-:Y:S02]  /*e360*/  LEA.HI R7, R9, R10, RZ, 0x1 ;  /* 0x0000000a09077211 */ /* 0x000fe400078f08ff */
[CC--:B------:R-:W-:Y:S02]  /*e370*/  LEA.HI R88, R11.reuse, R22.reuse, RZ, 0x2 ;  /* 0x000000160b587211 */ /* 0x0c0fe400078f10ff */
[----:B------:R-:W-:Y:S01]  /*e380*/  LEA.HI R11, R11, R22, RZ, 0x5 ;  /* 0x000000160b0b7211 */ /* 0x000fe200078f28ff */
[----:B------:R-:W1:Y:S01]  /*e390*/  LDC.64 R74, c[0x0][0xb40] ;  /* 0x0002d000ff4a7b82 */ /* 0x000e620000000a00 */
[----:B------:R-:W-:-:S02]  /*e3a0*/  SHF.R.S32.HI R12, RZ, 0x2, R88 ;  /* 0x00000002ff0c7819 */ /* 0x000fc40000011458 */
[----:B------:R-:W-:Y:S02]  /*e3b0*/  SHF.R.S32.HI R13, RZ, 0x1f, R88 ;  /* 0x0000001fff0d7819 */ /* 0x000fe40000011458 */
[----:B------:R-:W-:Y:S02]  /*e3c0*/  LOP3.LUT R7, R7, 0x3fffffe, RZ, 0xc0, !PT ;  /* 0x03fffffe07077812 */ /* 0x000fe400078ec0ff */
[----:B------:R-:W-:Y:S01]  /*e3d0*/  LEA.HI R13, R13, R12, RZ, 0x3 ;  /* 0x0000000c0d0d7211 */ /* 0x000fe200078f18ff */
[----:B------:R-:W1:Y:S01]  /*e3e0*/  @P0 LDC R89, c[0x0][0xbec] ;  /* 0x0002fb00ff590b82 */ /* 0x000e620000000800 */
[----:B------:R-:W-:Y:S01]  /*e3f0*/  LEA.HI R9, R14, R14, RZ, 0x1 ;  /* 0x0000000e0e097211 */ /* 0x000fe200078f08ff */
[----:B------:R-:W-:Y:S01]  /*e400*/  IMAD.IADD R7, R10, 0x1, -R7 ;  /* 0x000000010a077824 */ /* 0x000fe200078e0a07 */
[----:B------:R-:W-:Y:S02]  /*e410*/  LOP3.LUT R13, R13, 0xfffffff8, RZ, 0xc0, !PT ;  /* 0xfffffff80d0d7812 */ /* 0x000fe400078ec0ff */
[----:B------:R-:W-:-:S02]  /*e420*/  SHF.R.S32.HI R11, RZ, 0x5, R11 ;  /* 0x00000005ff0b7819 */ /* 0x000fc4000001140b */
[----:B------:R-:W-:Y:S01]  /*e430*/  LOP3.LUT R9, R9, 0x1ffffffe, RZ, 0xc0, !PT ;  /* 0x1ffffffe09097812 */ /* 0x000fe200078ec0ff */
[----:B------:R-:W-:Y:S01]  /*e440*/  IMAD.IADD R8, R12, 0x1, -R13 ;  /* 0x000000010c087824 */ /* 0x000fe200078e0a0d */
[----:B------:R-:W-:Y:S01]  /*e450*/  SHF.R.S32.HI R12, RZ, 0x1f, R19 ;  /* 0x0000001fff0c7819 */ /* 0x000fe20000011413 */
[----:B------:R-:W1:Y:S02]  /*e460*/  @P0 LDC R90, c[0x0][0xbf0] ;  /* 0x0002fc00ff5a0b82 */ /* 0x000e640000000800 */
[----:B------:R-:W-:Y:S02]  /*e470*/  IMAD R8, R11, 0x10, R8 ;  /* 0x000000100b087824 */ /* 0x000fe400078e0208 */
[----:B------:R-:W-:Y:S02]  /*e480*/  IMAD R10, R12, UR4, RZ ;  /* 0x000000040c0a7c24 */ /* 0x000fe4000f8e02ff */
[----:B------:R-:W-:Y:S02]  /*e490*/  IMAD.IADD R14, R14, 0x1, -R9 ;  /* 0x000000010e0e7824 */ /* 0x000fe400078e0a09 */
[----:B------:R-:W-:-:S02]  /*e4a0*/  IMAD R7, R7, 0x40, R8 ;  /* 0x0000004007077824 */ /* 0x000fc400078e0208 */
[----:B------:R-:W-:Y:S01]  /*e4b0*/  IMAD.WIDE.U32 R8, R19, UR4, RZ ;  /* 0x0000000413087c25 */ /* 0x000fe2000f8e00ff */
[----:B---3--:R-:W-:-:S03]  /*e4c0*/  USHF.R.S32.HI UR4, URZ, 0x1f, UR9 ;  /* 0x0000001f3f047899 */ /* 0x008fc60008011409 */
[----:B------:R-:W-:Y:S02]  /*e4d0*/  IMAD R13, R19, UR5, R10 ;  /* 0x00000005130d7c24 */ /* 0x000fe4000f8e020a */
[----:B------:R-:W-:Y:S02]  /*e4e0*/  IMAD R12, R12, UR6, RZ ;  /* 0x000000060c0c7c24 */ /* 0x000fe4000f8e02ff */
[----:B------:R-:W-:Y:S02]  /*e4f0*/  IMAD.IADD R9, R9, 0x1, R13 ;  /* 0x0000000109097824 */ /* 0x000fe400078e020d */
[----:B------:R-:W-:Y:S02]  /*e500*/  IMAD R13, R19, UR7, R12 ;  /* 0x00000007130d7c24 */ /* 0x000fe4000f8e020c */
[----:B------:R-:W-:Y:S02]  /*e510*/  IMAD R12, R14, 0x8, R7 ;  /* 0x000000080e0c7824 */ /* 0x000fe400078e0207 */
[----:B----4-:R-:W-:-:S02]  /*e520*/  IMAD R14, R72, UR4, RZ ;  /* 0x00000004480e7c24 */ /* 0x010fc4000f8e02ff */
[----:B--2---:R-:W-:Y:S02]  /*e530*/  IMAD R12, R20, 0x80, R12 ;  /* 0x00000080140c7824 */ /* 0x004fe400078e020c */
[C---:B------:R-:W-:Y:S01]  /*e540*/  IMAD.WIDE.U32 R10, R19.reuse, UR6, RZ ;  /* 0x00000006130a7c25 */ /* 0x040fe2000f8e00ff */
[----:B------:R-:W-:Y:S01]  /*e550*/  IADD3 R19, -R19, RZ, RZ ;  /* 0x000000ff13137210 */ /* 0x000fe20007ffe1ff */
[----:B------:R-:W-:Y:S02]  /*e560*/  ULDC.64 UR6, c[0x0][0xb48] ;  /* 0x0002d20000067ab9 */ /* 0x000fe40000000a00 */
[----:B------:R-:W-:Y:S02]  /*e570*/  IMAD R15, R73, UR9, R14 ;  /* 0x00000009490f7c24 */ /* 0x000fe4000f8e020e */
[----:B0-----:R-:W-:-:S04]  /*e580*/  @P0 IMAD.HI.U32 R14, R12, R17, RZ ;  /* 0x000000110c0e0227 */ /* 0x001fc800078e00ff */
[----:B------:R-:W-:Y:S02]  /*e590*/  IMAD.IADD R11, R11, 0x1, R13 ;  /* 0x000000010b0b7824 */ /* 0x000fe400078e020d */
[----:B------:R-:W-:Y:S01]  /*e5a0*/  IMAD.MOV.U32 R13, RZ, RZ, R12 ;  /* 0x000000ffff0d7224 */ /* 0x000fe200078e000c */
[----:B-----5:R-:W-:Y:S01]  /*e5b0*/  @P0 SHF.R.U32.HI R13, RZ, R23, R14 ;  /* 0x00000017ff0d0219 */ /* 0x020fe2000001160e */
[----:B-1----:R-:W-:Y:S01]  /*e5c0*/  IMAD R16, R74, UR4, RZ ;  /* 0x000000044a107c24 */ /* 0x002fe2000f8e02ff */
[----:B------:R-:W-:Y:S01]  /*e5d0*/  ULDC.64 UR4, c[0x0][0xbe0] ;  /* 0x0002f80000047ab9 */ /* 0x000fe20000000a00 */
[----:B------:R-:W-:Y:S02]  /*e5e0*/  IMAD R23, R18, R19, UR8 ;  /* 0x0000000812177e24 */ /* 0x000fe4000f8e0213 */
[----:B------:R-:W-:-:S04]  /*e5f0*/  IMAD.WIDE.U32 R8, R72, UR9, R8 ;  /* 0x0000000948087c25 */ /* 0x000fc8000f8e0008 */
[----:B------:R-:W-:Y:S01]  /*e600*/  IMAD R17, R75, UR9, R16 ;  /* 0x000000094b117c24 */ /* 0x000fe2000f8e0210 */
[----:B------:R-:W-:Y:S01]  /*e610*/  SHF.R.S32.HI R16, RZ, 0x1f, R23 ;  /* 0x0000001fff107819 */ /* 0x000fe20000011417 */
[----:B------:R-:W-:Y:S01]  /*e620*/  IMAD.WIDE.U32 R10, R74, UR9, R10 ;  /* 0x000000094a0a7c25 */ /* 0x000fe2000f8e000a */
[----:B------:R-:W-:-:S03]  /*e630*/  ULDC.64 UR8, c[0x0][0xb28] ;  /* 0x0002ca0000087ab9 */ /* 0x000fc60000000a00 */
[----:B------:R-:W-:Y:S02]  /*e640*/  IMAD.IADD R9, R9, 0x1, R15 ;  /* 0x0000000109097824 */ /* 0x000fe400078e020f */
[----:B------:R-:W-:-:S04]  /*e650*/  @P0 IMAD.HI.U32 R89, R12, R89, RZ ;  /* 0x000000590c590227 */ /* 0x000fc800078e00ff */
[----:B------:R-:W-:Y:S02]  /*e660*/  IMAD.IADD R11, R11, 0x1, R17 ;  /* 0x000000010b0b7824 */ /* 0x000fe400078e0211 */
[----:B------:R-:W-:Y:S02]  /*e670*/  IMAD R17, R16, UR6, RZ ;  /* 0x0000000610117c24 */ /* 0x000fe4000f8e02ff */
[----:B------:R-:W-:-:S04]  /*e680*/  IMAD.WIDE.U32 R8, R23, UR4, R8 ;  /* 0x0000000417087c25 */ /* 0x000fc8000f8e0008 */
[----:B------:R-:W-:Y:S01]  /*e690*/  IMAD.MOV.U32 R15, RZ, RZ, R12 ;  /* 0x000000ffff0f7224 */ /* 0x000fe200078e000c */
[----:B------:R-:W-:Y:S01]  /*e6a0*/  @P0 SHF.R.U32.HI R15, RZ, R90, R89 ;  /* 0x0000005aff0f0219 */ /* 0x000fe20000011659 */
[----:B------:R-:W-:Y:S01]  /*e6b0*/  IMAD R14, R16, UR4, RZ ;  /* 0x00000004100e7c24 */ /* 0x000fe2000f8e02ff */
[----:B------:R-:W-:Y:S01]  /*e6c0*/  IADD3 R8, P0, R13, R8, RZ ;  /* 0x000000080d087210 */ /* 0x000fe20007f1e0ff */
[C---:B------:R-:W-:Y:S01]  /*e6d0*/  IMAD R19, R23.reuse, UR7, R17 ;  /* 0x0000000717137c24 */ /* 0x040fe2000f8e0211 */
[--C-:B------:R-:W-:Y:S01]  /*e6e0*/  SHF.R.S32.HI R17, RZ, 0x1f, R13.reuse ;  /* 0x0000001fff117819 */ /* 0x100fe2000001140d */
[----:B------:R-:W-:Y:S02]  /*e6f0*/  IMAD.MOV R13, RZ, RZ, -R13 ;  /* 0x000000ffff0d7224 */ /* 0x000fe400078e0a0d */
[----:B------:R-:W-:Y:S01]  /*e700*/  IMAD R16, R23, UR5, R14 ;  /* 0x0000000517107c24 */ /* 0x000fe2000f8e020e */
[--C-:B------:R-:W-:Y:S01]  /*e710*/  SHF.R.S32.HI R14, RZ, 0x1f, R15.reuse ;  /* 0x0000001fff0e7819 */ /* 0x100fe2000001140f */
[----:B------:R-:W-:Y:S01]  /*e720*/  IMAD.MOV R18, RZ, RZ, -R15 ;  /* 0x000000ffff127224 */ /* 0x000fe200078e0a0f */
[----:B------:R-:W-:Y:S01]  /*e730*/  ULDC.64 UR4, c[0x0][0xb30] ;  /* 0x0002cc0000047ab9 */ /* 0x000fe20000000a00 */
[----:B------:R-:W-:Y:S01]  /*e740*/  IMAD R13, R21, R13, R12 ;  /* 0x0000000d150d7224 */ /* 0x000fe200078e020c */
[----:B------:R-:W-:Y:S01]  /*e750*/  IADD3.X R9, R17, R9, R16, P0, !PT ;  /* 0x0000000911097210 */ /* 0x000fe200007fe410 */
[----:B------:R-:W-:Y:S01]  /*e760*/  IMAD.WIDE.U32 R10, R23, UR6, R10 ;  /* 0x00000006170a7c25 */ /* 0x000fe2000f8e000a */
[----:B------:R-:W-:-:S03]  /*e770*/  ULDC.64 UR6, c[0x0][0xbc8] ;  /* 0x0002f20000067ab9 */ /* 0x000fc60000000a00 */
[----:B------:R-:W-:Y:S02]  /*e780*/  IMAD R14, R14, UR4, RZ ;  /* 0x000000040e0e7c24 */ /* 0x000fe4000f8e02ff */
[----:B------:R-:W-:Y:S01]  /*e790*/  IMAD R17, R21, R18, R12 ;  /* 0x0000001215117224 */ /* 0x000fe200078e020c */
[----:B------:R-:W-:Y:S01]  /*e7a0*/  SHF.R.S32.HI R12, RZ, 0x1f, R13 ;  /* 0x0000001fff0c7819 */ /* 0x000fe2000001140d */
[----:B------:R-:W-:Y:S02]  /*e7b0*/  IMAD.IADD R11, R11, 0x1, R19 ;  /* 0x000000010b0b7824 */ /* 0x000fe400078e0213 */
[C---:B------:R-:W-:Y:S01]  /*e7c0*/  IMAD R19, R15.reuse, UR5, R14 ;  /* 0x000000050f137c24 */ /* 0x040fe2000f8e020e */
[----:B------:R-:W-:Y:S01]  /*e7d0*/  SHF.R.S32.HI R14, RZ, 0x1f, R17 ;  /* 0x0000001fff0e7819 */ /* 0x000fe20000011411 */
[----:B------:R-:W-:Y:S01]  /*e7e0*/  IMAD.WIDE.U32 R10, R15, UR4, R10 ;  /* 0x000000040f0a7c25 */ /* 0x000fe2000f8e000a */
[----:B------:R-:W0:Y:S01]  /*e7f0*/  S2UR UR5, SR_CgaCtaId ;  /* 0x00000000000579c3 */ /* 0x000e220000008800 */
[----:B------:R-:W-:-:S02]  /*e800*/  UMOV UR4, 0x400 ;  /* 0x0000040000047882 */ /* 0x000fc40000000000 */
[----:B------:R-:W-:Y:S02]  /*e810*/  IMAD R12, R12, UR6, RZ ;  /* 0x000000060c0c7c24 */ /* 0x000fe4000f8e02ff */
[----:B------:R-:W-:Y:S02]  /*e820*/  IMAD.IADD R11, R11, 0x1, R19 ;  /* 0x000000010b0b7824 */ /* 0x000fe400078e0213 */
[----:B------:R-:W-:Y:S02]  /*e830*/  IMAD R14, R14, UR8, RZ ;  /* 0x000000080e0e7c24 */ /* 0x000fe4000f8e02ff */
[C---:B------:R-:W-:Y:S02]  /*e840*/  IMAD R15, R13.reuse, UR7, R12 ;  /* 0x000000070d0f7c24 */ /* 0x040fe4000f8e020c */
[----:B------:R-:W-:Y:S01]  /*e850*/  IMAD.WIDE.U32 R8, R13, UR6, R8 ;  /* 0x000000060d087c25 */ /* 0x000fe2000f8e0008 */
[----:B------:R-:W-:-:S03]  /*e860*/  ULDC.64 UR6, c[0x0][0xba8] ;  /* 0x0002ea0000067ab9 */ /* 0x000fc60000000a00 */
[C---:B------:R-:W-:Y:S01]  /*e870*/  IMAD R19, R17.reuse, UR9, R14 ;  /* 0x0000000911137c24 */ /* 0x040fe2000f8e020e */
[----:B------:R-:W-:Y:S01]  /*e880*/  LEA R12, P0, R8, UR6, 0x2 ;  /* 0x00000006080c7c11 */ /* 0x000fe2000f8010ff */
[----:B------:R-:W-:Y:S01]  /*e890*/  IMAD.WIDE.U32 R10, R17, UR8, R10 ;  /* 0x00000008110a7c25 */ /* 0x000fe2000f8e000a */
[----:B------:R-:W-:Y:S01]  /*e8a0*/  ULDC.64 UR8, c[0x0][0xb00] ;  /* 0x0002c00000087ab9 */ /* 0x000fe20000000a00 */
[----:B------:R-:W-:Y:S02]  /*e8b0*/  ULDC UR6, c[0x0][0xa88] ;  /* 0x0002a20000067ab9 */ /* 0x000fe40000000800 */
[----:B------:R-:W-:Y:S01]  /*e8c0*/  IMAD.IADD R13, R9, 0x1, R15 ;  /* 0x00000001090d7824 */ /* 0x000fe200078e020f */
[----:B------:R-:W-:Y:S01]  /*e8d0*/  LEA R72, P1, R10, UR8, 0x2 ;  /* 0x000000080a487c11 */ /* 0x000fe2000f8210ff */
[----:B------:R-:W-:Y:S01]  /*e8e0*/  IMAD.IADD R9, R11, 0x1, R19 ;  /* 0x000000010b097824 */ /* 0x000fe200078e0213 */
[----:B0-----:R-:W-:Y:S01]  /*e8f0*/  ULEA UR4, UR5, UR4, 0x18 ;  /* 0x0000000405047291 */ /* 0x001fe2000f8ec03f */
[----:B------:R-:W-:Y:S01]  /*e900*/  IMAD R7, R20, 0x80, R7 ;  /* 0x0000008014077824 */ /* 0x000fe200078e0207 */
[----:B------:R-:W-:Y:S01]  /*e910*/  LEA.HI.X R13, R8, UR7, R13, 0x2, P0 ;  /* 0x00000007080d7c11 */ /* 0x000fe200080f140d */
[----:B------:R-:W-:Y:S01]  /*e920*/  IMAD R20, R21, UR6, RZ ;  /* 0x0000000615147c24 */ /* 0x000fe2000f8e02ff */
[----:B------:R-:W-:Y:S01]  /*e930*/  LEA.HI.X R73, R10, UR9, R9, 0x2, P1 ;  /* 0x000000090a497c11 */ /* 0x000fe200088f1409 */
[----:B------:R-:W-:Y:S01]  /*e940*/  SHFL.IDX PT, R8, R12, RZ, 0x1c1f ;  /* 0x001c1fff0c087589 */ /* 0x000fe200000e0000 */
[----:B------:R-:W-:Y:S01]  /*e950*/  LOP3.LUT P0, RZ, R22, 0x3, RZ, 0xc0, !PT ;  /* 0x0000000316ff7812 */ /* 0x000fe2000780c0ff */
[C---:B------:R-:W-:Y:S01]  /*e960*/  VIADD R21, R7.reuse, 0x8 ;  /* 0x0000000807157836 */ /* 0x040fe20000000000 */
[----:B------:R-:W-:Y:S01]  /*e970*/  UIADD3 UR4, UR4, 0x2a820, URZ ;  /* 0x0002a82004047890 */ /* 0x000fe2000fffe03f */
[----:B------:R-:W0:Y:S01]  /*e980*/  SHFL.IDX PT, R9, R13, RZ, 0x1c1f ;  /* 0x001c1fff0d097589 */ /* 0x000e2200000e0000 */
[----:B------:R-:W-:-:S02]  /*e990*/  ISETP.GE.OR P1, PT, R7, R20, P0 ;  /* 0x000000140700720c */ /* 0x000fc40000726670 */
[-C--:B------:R-:W-:Y:S01]  /*e9a0*/  ISETP.GE.OR P0, PT, R21, R20.reuse, P0 ;  /* 0x000000141500720c */ /* 0x080fe20000706670 */
[----:B------:R-:W-:Y:S01]  /*e9b0*/  SHFL.IDX PT, R10, R12, 0x1, 0x1c1f ;  /* 0x003c1f000c0a7f89 */ /* 0x000fe200000e0000 */
[----:B------:R-:W-:Y:S01]  /*e9c0*/  UPRMT UR4, URZ, 0x654, UR4 ;  /* 0x000006543f047896 */ /* 0x000fe20008000004 */
[----:B------:R-:W-:Y:S02]  /*e9d0*/  ISETP.GE.AND P2, PT, R7, R20, PT ;  /* 0x000000140700720c */ /* 0x000fe40003f46270 */
[----:B------:R1:W2:Y:S04]  /*e9e0*/  SHFL.IDX PT, R11, R13, 0x1, 0x1c1f ;  /* 0x003c1f000d0b7f89 */ /* 0x0002a800000e0000 */
[----:B------:R3:W4:Y:S02]  /*e9f0*/  SHFL.IDX PT, R18, R72, RZ, 0x1c1f ;  /* 0x001c1fff48127589 */ /* 0x00072400000e0000 */
[----:B------:R-:W-:Y:S01]  /*ea00*/  SYNCS.ARRIVE.TRANS64.RED.A1T0 RZ, [UR4], RZ ;  /* 0x000000ffffff79a7 */ /* 0x000fe20008100404 */
[----:B-1----:R-:W-:Y:S01]  /*ea10*/  LOP3.LUT R13, R88, 0x7ffffffc, RZ, 0xc0, !PT ;  /* 0x7ffffffc580d7812 */ /* 0x002fe200078ec0ff */
[----:B------:R3:W1:Y:S04]  /*ea20*/  SHFL.IDX PT, R19, R73, RZ, 0x1c1f ;  /* 0x001c1fff49137589 */ /* 0x00066800000e0000 */
[----:B------:R-:W-:Y:S01]  /*ea30*/  IMAD.IADD R13, R22, 0x1, -R13 ;  /* 0x00000001160d7824 */ /* 0x000fe200078e0a0d */
[----:B0-----:R3:W-:Y:S03]  /*ea40*/  @!P1 ST.E desc[UR56][R8.64], R6 ;  /* 0x0000000608009985 */ /* 0x0017e6000c101938 */
[----:B------:R-:W-:Y:S01]  /*ea50*/  IMAD.SHL.U32 R23, R13, 0x2, RZ ;  /* 0x000000020d177824 */ /* 0x000fe200078e00ff */
[----:B--2---:R3:W-:Y:S01]  /*ea60*/  @!P0 ST.E desc[UR56][R10.64], R0 ;  /* 0x000000000a008985 */ /* 0x0047e2000c101938 */
[----:B------:R-:W-:Y:S05]  /*ea70*/  @P2 BRA `(.L_x_1057) ;  /* 0x0000000400782947 */ /* 0x000fea0003800000 */
[C---:B---3--:R-:W-:Y:S01]  /*ea80*/  VIADD R0, R23.reuse, 0x8 ;  /* 0x0000000817007836 */ /* 0x048fe20000000000 */
[----:B------:R-:W-:Y:S01]  /*ea90*/  ULDC UR4, c[0x0][0xac8] ;  /* 0x0002b20000047ab9 */ /* 0x000fe20000000800 */
[C---:B------:R-:W-:Y:S01]  /*eaa0*/  IADD3 R10, R23.reuse, 0x10, RZ ;  /* 0x00000010170a7810 */ /* 0x040fe20007ffe0ff */
        /* <DEDUP_REMOVED lines=8> */
[----:B------:R-:W-:Y:S01]  /*eb30*/  VIADD R15, R23, 0x40 ;  /* 0x00000040170f7836 */ /* 0x000fe20000000000 */
[----:B------:R-:W-:Y:S01]  /*eb40*/  ISETP.GE.AND P4, PT, R13, UR4, PT ;  /* 0x000000040d007c0c */ /* 0x000fe2000bf86270 */
[C---:B------:R-:W-:Y:S01]  /*eb50*/  VIADD R16, R23.reuse, 0x50 ;  /* 0x0000005017107836 */ /* 0x040fe20000000000 */
[----:B------:R-:W-:Y:S01]  /*eb60*/  ISETP.GE.AND P5, PT, R14, UR4, PT ;  /* 0x000000040e007c0c */ /* 0x000fe2000bfa6270 */
[----:B------:R-:W-:Y:S01]  /*eb70*/  VIADD R22, R23, 0x60 ;  /* 0x0000006017167836 */ /* 0x000fe20000000000 */
[----:B------:R-:W-:Y:S01]  /*eb80*/  ISETP.GE.AND P6, PT, R15, UR4, PT ;  /* 0x000000040f007c0c */ /* 0x000fe2000bfc6270 */
[----:B-1--4-:R-:W-:-:S02]  /*eb90*/  @!P2 IMAD.WIDE R6, R23, 0x4, R18 ;  /* 0x000000041706a825 */ /* 0x012fc400078e0212 */
[----:B------:R-:W-:Y:S02]  /*eba0*/  @!P3 LEA.HI R0, R0, R0, RZ, 0x1 ;  /* 0x000000000000b211 */ /* 0x000fe400078f08ff */
[----:B------:R-:W-:Y:S01]  /*ebb0*/  @!P0 LEA.HI R10, R10, R10, RZ, 0x1 ;  /* 0x0000000a0a0a8211 */ /* 0x000fe200078f08ff */
[----:B------:R0:W-:Y:S01]  /*ebc0*/  @!P2 ST.E.64 desc[UR56][R6.64], R24 ;  /* 0x000000180600a985 */ /* 0x0001e2000c101b38 */
[----:B------:R-:W-:Y:S01]  /*ebd0*/  @!P3 LOP3.LUT R9, R0, 0xfffffffe, RZ, 0xc0, !PT ;  /* 0xfffffffe0009b812 */ /* 0x000fe200078ec0ff */
[----:B------:R-:W-:Y:S01]  /*ebe0*/  VIADD R0, R23, 0x20 ;  /* 0x0000002017007836 */ /* 0x000fe20000000000 */
[----:B------:R-:W-:Y:S02]  /*ebf0*/  @!P1 LEA.HI R11, R11, R11, RZ, 0x1 ;  /* 0x0000000b0b0b9211 */ /* 0x000fe400078f08ff */
[----:B------:R-:W-:Y:S01]  /*ec00*/  @!P5 LEA.HI R14, R14, R14, RZ, 0x1 ;  /* 0x0000000e0e0ed211 */ /* 0x000fe200078f08ff */
[----:B------:R-:W-:Y:S01]  /*ec10*/  @!P3 IMAD.WIDE R8, R9, 0x4, R18 ;  /* 0x000000040908b825 */ /* 0x000fe200078e0212 */
[----:B------:R-:W-:-:S02]  /*ec20*/  ISETP.GE.AND P2, PT, R0, UR4, PT ;  /* 0x0000000400007c0c */ /* 0x000fc4000bf46270 */
[----:B------:R-:W-:Y:S02]  /*ec30*/  @!P5 LOP3.LUT R17, R14, 0xfffffffe, RZ, 0xc0, !PT ;  /* 0xfffffffe0e11d812 */ /* 0x000fe400078ec0ff */
[----:B------:R1:W-:Y:S01]  /*ec40*/  @!P3 ST.E.64 desc[UR56][R8.64], R28 ;  /* 0x0000001c0800b985 */ /* 0x0003e2000c101b38 */
[----:B------:R-:W-:Y:S02]  /*ec50*/  ISETP.GE.AND P3, PT, R12, UR4, PT ;  /* 0x000000040c007c0c */ /* 0x000fe4000bf66270 */
[----:B0-----:R-:W-:Y:S02]  /*ec60*/  @!P0 LOP3.LUT R7, R10, 0xfffffffe, RZ, 0xc0, !PT ;  /* 0xfffffffe0a078812 */ /* 0x001fe400078ec0ff */
[----:B------:R-:W-:-:S03]  /*ec70*/  @!P4 LEA.HI R10, R13, R13, RZ, 0x1 ;  /* 0x0000000d0d0ac211 */ /* 0x000fc600078f08ff */
[----:B------:R-:W-:Y:S01]  /*ec80*/  @!P0 IMAD.WIDE R6, R7, 0x4, R18 ;  /* 0x0000000407068825 */ /* 0x000fe200078e0212 */
[----:B------:R-:W-:-:S04]  /*ec90*/  @!P2 LEA.HI R0, R0, R0, RZ, 0x1 ;  /* 0x000000000000a211 */ /* 0x000fc800078f08ff */
[----:B------:R0:W-:Y:S01]  /*eca0*/  @!P0 ST.E.64 desc[UR56][R6.64], R32 ;  /* 0x0000002006008985 */ /* 0x0001e2000c101b38 */
[----:B------:R-:W-:Y:S02]  /*ecb0*/  @!P3 LEA.HI R12, R12, R12, RZ, 0x1 ;  /* 0x0000000c0c0cb211 */ /* 0x000fe400078f08ff */
[----:B-1----:R-:W-:Y:S02]  /*ecc0*/  @!P1 LOP3.LUT R9, R11, 0xfffffffe, RZ, 0xc0, !PT ;  /* 0xfffffffe0b099812 */ /* 0x002fe400078ec0ff */
[----:B------:R-:W-:Y:S02]  /*ecd0*/  @!P2 LOP3.LUT R11, R0, 0xfffffffe, RZ, 0xc0, !PT ;  /* 0xfffffffe000ba812 */ /* 0x000fe400078ec0ff */
        /* <DEDUP_REMOVED lines=8> */
[----:B0-----:R-:W-:-:S02]  /*ed60*/  @!P3 IMAD.WIDE R6, R13, 0x4, R18 ;  /* 0x000000040d06b825 */ /* 0x001fc400078e0212 */
[----:B------:R0:W-:Y:S02]  /*ed70*/  @!P2 ST.E.64 desc[UR56][R10.64], R40 ;  /* 0x000000280a00a985 */ /* 0x0001e4000c101b38 */
[----:B------:R-:W-:Y:S02]  /*ed80*/  VIADD R0, R23, 0x48 ;  /* 0x0000004817007836 */ /* 0x000fe40000000000 */
[--C-:B------:R-:W-:Y:S01]  /*ed90*/  @!P5 IMAD.WIDE R12, R17, 0x4, R18.reuse ;  /* 0x00000004110cd825 */ /* 0x100fe200078e0212 */
[----:B------:R2:W-:Y:S01]  /*eda0*/  @!P3 ST.E.64 desc[UR56][R6.64], R44 ;  /* 0x0000002c0600b985 */ /* 0x0005e2000c101b38 */
[----:B------:R-:W-:Y:S02]  /*edb0*/  ISETP.GE.AND P3, PT, R22, UR4, PT ;  /* 0x0000000416007c0c */ /* 0x000fe4000bf66270 */
[----:B------:R-:W-:Y:S01]  /*edc0*/  VIADD R17, R23, 0x58 ;  /* 0x0000005817117836 */ /* 0x000fe20000000000 */
[----:B------:R-:W-:Y:S01]  /*edd0*/  ISETP.GE.AND P0, PT, R0, UR4, PT ;  /* 0x0000000400007c0c */ /* 0x000fe2000bf06270 */
[----:B-1----:R-:W-:Y:S01]  /*ede0*/  @!P4 IMAD.WIDE R8, R15, 0x4, R18 ;  /* 0x000000040f08c825 */ /* 0x002fe200078e0212 */
[----:B------:R-:W-:-:S02]  /*edf0*/  @!P1 LEA.HI R16, R16, R16, RZ, 0x1 ;  /* 0x0000001010109211 */ /* 0x000fc400078f08ff */
[----:B------:R-:W-:Y:S01]  /*ee00*/  ISETP.GE.AND P2, PT, R17, UR4, PT ;  /* 0x0000000411007c0c */ /* 0x000fe2000bf46270 */
[----:B------:R-:W-:Y:S01]  /*ee10*/  @!P6 IMAD.WIDE R14, R25, 0x4, R18 ;  /* 0x00000004190ee825 */ /* 0x000fe200078e0212 */
[----:B------:R1:W-:Y:S03]  /*ee20*/  @!P4 ST.E.64 desc[UR56][R8.64], R48 ;  /* 0x000000300800c985 */ /* 0x0003e6000c101b38 */
[C---:B0-----:R-:W-:Y:S01]  /*ee30*/  VIADD R10, R23.reuse, 0x68 ;  /* 0x00000068170a7836 */ /* 0x041fe20000000000 */
[----:B------:R0:W-:Y:S01]  /*ee40*/  @!P5 ST.E.64 desc[UR56][R12.64], R52 ;  /* 0x000000340c00d985 */ /* 0x0001e2000c101b38 */
[C---:B--2---:R-:W-:Y:S01]  /*ee50*/  VIADD R7, R23.reuse, 0x78 ;  /* 0x0000007817077836 */ /* 0x044fe20000000000 */
[----:B------:R-:W-:Y:S01]  /*ee60*/  @!P3 LEA.HI R22, R22, R22, RZ, 0x1 ;  /* 0x000000161616b211 */ /* 0x000fe200078f08ff */
[----:B------:R-:W-:Y:S01]  /*ee70*/  VIADD R11, R23, 0x70 ;  /* 0x00000070170b7836 */ /* 0x000fe20000000000 */
[----:B------:R2:W-:Y:S01]  /*ee80*/  @!P6 ST.E.64 desc[UR56][R14.64], R56 ;  /* 0x000000380e00e985 */ /* 0x0005e2000c101b38 */
[----:B------:R-:W-:-:S02]  /*ee90*/  ISETP.GE.AND P4, PT, R10, UR4, PT ;  /* 0x000000040a007c0c */ /* 0x000fc4000bf86270 */
[----:B------:R-:W-:Y:S02]  /*eea0*/  ISETP.GE.AND P6, PT, R7, UR4, PT ;  /* 0x0000000407007c0c */ /* 0x000fe4000bfc6270 */
[----:B------:R-:W-:Y:S02]  /*eeb0*/  ISETP.GE.AND P5, PT, R11, UR4, PT ;  /* 0x000000040b007c0c */ /* 0x000fe4000bfa6270 */
[----:B------:R-:W-:Y:S02]  /*eec0*/  @!P0 LEA.HI R0, R0, R0, RZ, 0x1 ;  /* 0x0000000000008211 */ /* 0x000fe400078f08ff */
[----:B------:R-:W-:Y:S02]  /*eed0*/  @!P2 LEA.HI R17, R17, R17, RZ, 0x1 ;  /* 0x000000111111a211 */ /* 0x000fe400078f08ff */
[----:B-1----:R-:W-:Y:S02]  /*eee0*/  @!P1 LOP3.LUT R9, R16, 0xfffffffe, RZ, 0xc0, !PT ;  /* 0xfffffffe10099812 */ /* 0x002fe400078ec0ff */
[----:B0-----:R-:W-:-:S02]  /*eef0*/  @!P3 LOP3.LUT R13, R22, 0xfffffffe, RZ, 0xc0, !PT ;  /* 0xfffffffe160db812 */ /* 0x001fc400078ec0ff */
[----:B------:R-:W-:Y:S02]  /*ef00*/  @!P4 LEA.HI R10, R10, R10, RZ, 0x1 ;  /* 0x0000000a0a0ac211 */ /* 0x000fe400078f08ff */
[----:B------:R-:W-:Y:S01]  /*ef10*/  @!P6 LEA.HI R8, R7, R7, RZ, 0x1 ;  /* 0x000000070708e211 */ /* 0x000fe200078f08ff */
[----:B------:R-:W-:Y:S01]  /*ef20*/  @!P3 IMAD.WIDE R12, R13, 0x4, R18 ;  /* 0x000000040d0cb825 */ /* 0x000fe200078e0212 */
[----:B------:R-:W-:Y:S02]  /*ef30*/  @!P5 LEA.HI R6, R11, R11, RZ, 0x1 ;  /* 0x0000000b0b06d211 */ /* 0x000fe400078f08ff */
[----:B------:R-:W-:Y:S02]  /*ef40*/  @!P0 LOP3.LUT R7, R0, 0xfffffffe, RZ, 0xc0, !PT ;  /* 0xfffffffe00078812 */ /* 0x000fe400078ec0ff */
[----:B------:R-:W-:Y:S02]  /*ef50*/  @!P2 LOP3.LUT R11, R17, 0xfffffffe, RZ, 0xc0, !PT ;  /* 0xfffffffe110ba812 */ /* 0x000fe400078ec0ff */
[----:B--2---:R-:W-:-:S02]  /*ef60*/  @!P4 LOP3.LUT R15, R10, 0xfffffffe, RZ, 0xc0, !PT ;  /* 0xfffffffe0a0fc812 */ /* 0x004fc400078ec0ff */
[----:B------:R-:W-:Y:S01]  /*ef70*/  @!P5 LOP3.LUT R17, R6, 0xfffffffe, RZ, 0xc0, !PT ;  /* 0xfffffffe0611d812 */ /* 0x000fe200078ec0ff */
[----:B------:R-:W-:Y:S01]  /*ef80*/  @!P0 IMAD.WIDE R6, R7, 0x4, R18 ;  /* 0x0000000407068825 */ /* 0x000fe200078e0212 */
[----:B------:R-:W-:-:S03]  /*ef90*/  @!P6 LOP3.LUT R25, R8, 0xfffffffe, RZ, 0xc0, !PT ;  /* 0xfffffffe0819e812 */ /* 0x000fc600078ec0ff */
        /* <DEDUP_REMOVED lines=12> */
.L_x_1057:
[----:B------:R-:W-:Y:S05]  /*f060*/  BSYNC B0 ;  /* 0x0000000000007941 */ /* 0x000fea0003800000 */
.L_x_1056:
[----:B------:R-:W-:Y:S01]  /*f070*/  ISETP.GE.AND P0, PT, R21, R20, PT ;  /* 0x000000141500720c */ /* 0x000fe20003f06270 */
[----:B0-----:R0:W2:Y:S04]  /*f080*/  SHFL.IDX PT, R15, R73, 0x1, 0x1c1f ;  /* 0x003c1f00490f7f89 */ /* 0x0010a800000e0000 */
[----:B------:R0:W0:Y:S08]  /*f090*/  SHFL.IDX PT, R14, R72, 0x1, 0x1c1f ;  /* 0x003c1f00480e7f89 */ /* 0x00003000000e0000 */
[----:B------:R-:W-:Y:S05]  /*f0a0*/  @P0 BRA `(.L_x_968) ;  /* 0x0000004400e00947 */ /* 0x000fea0003800000 */
[----:B------:R-:W-:Y:S01]  /*f0b0*/  ULDC UR4, c[0x0][0xac8] ;  /* 0x0002b20000047ab9 */ /* 0x000fe20000000800 */
[C---:B---3--:R-:W-:Y:S01]  /*f0c0*/  VIADD R0, R23.reuse, 0x8 ;  /* 0x0000000817007836 */ /* 0x048fe20000000000 */
[C---:B------:R-:W-:Y:S01]  /*f0d0*/  ISETP.GE.AND P0, PT, R23.reuse, UR4, PT ;  /* 0x0000000417007c0c */ /* 0x040fe2000bf06270 */
[C---:B------:R-:W-:Y:S01]  /*f0e0*/  VIADD R6, R23.reuse, 0x10 ;  /* 0x0000001017067836 */ /* 0x040fe20000000000 */
[C---:B------:R-:W-:Y:S01]  /*f0f0*/  IADD3 R8, R23.reuse, 0x18, RZ ;  /* 0x0000001817087810 */ /* 0x040fe20007ffe0ff */
[C---:B------:R-:W-:Y:S01]  /*f100*/  VIADD R10, R23.reuse, 0x20 ;  /* 0x00000020170a7836 */ /* 0x040fe20000000000 */
[----:B------:R-:W-:Y:S01]  /*f110*/  ISETP.GE.AND P5, PT, R0, UR4, PT ;  /* 0x0000000400007c0c */ /* 0x000fe2000bfa6270 */
[C---:B------:R-:W-:Y:S01]  /*f120*/  VIADD R11, R23.reuse, 0x28 ;  /* 0x00000028170b7836 */ /* 0x040fe20000000000 */
[----:B------:R-:W-:Y:S01]  /*f130*/  ISETP.GE.AND P6, PT, R6, UR4, PT ;  /* 0x0000000406007c0c */ /* 0x000fe2000bfc6270 */
[C---:B------:R-:W-:Y:S01]  /*f140*/  VIADD R12, R23.reuse, 0x30 ;  /* 0x00000030170c7836 */ /* 0x040fe20000000000 */
[----:B------:R-:W-:Y:S01]  /*f150*/  ISETP.GE.AND P4, PT, R10, UR4, PT ;  /* 0x000000040a007c0c */ /* 0x000fe2000bf86270 */
[----:B------:R-:W-:Y:S01]  /*f160*/  VIADD R13, R23, 0x38 ;  /* 0x00000038170d7836 */ /* 0x000fe20000000000 */
[----:B------:R-:W-:Y:S01]  /*f170*/  ISETP.GE.AND P3, PT, R11, UR4, PT ;  /* 0x000000040b007c0c */ /* 0x000fe2000bf66270 */
[C---:B----4-:R-:W-:Y:S01]  /*f180*/  VIADD R18, R23.reuse, 0x40 ;  /* 0x0000004017127836 */ /* 0x050fe20000000000 */
[----:B------:R-:W-:Y:S01]  /*f190*/  ISETP.GE.AND P2, PT, R12, UR4, PT ;  /* 0x000000040c007c0c */ /* 0x000fe2000bf46270 */
[----:B0-2---:R-:W-:Y:S01]  /*f1a0*/  @!P0 IMAD.WIDE R2, R23, 0x4, R14 ;  /* 0x0000000417028825 */ /* 0x005fe200078e020e */
[----:B------:R-:W-:-:S03]  /*f1b0*/  ISETP.GE.AND P1, PT, R13, UR4, PT ;  /* 0x000000040d007c0c */ /* 0x000fc6000bf26270 */
[----:B------:R-:W-:Y:S01]  /*f1c0*/  @!P5 LEA.HI R0, R0, R0, RZ, 0x1 ;  /* 0x000000000000d211 */ /* 0x000fe200078f08ff */
[----:B------:R0:W-:Y:S01]  /*f1d0*/  @!P0 ST.E.64 desc[UR56][R2.64], R26 ;  /* 0x0000001a02008985 */ /* 0x0001e2000c101b38 */
[----:B------:R-:W-:Y:S01]  /*f1e0*/  ISETP.GE.AND P0, PT, R8, UR4, PT ;  /* 0x0000000408007c0c */ /* 0x000fe2000bf06270 */
[C---:B------:R-:W-:Y:S01]  /*f1f0*/  VIADD R20, R23.reuse, 0x48 ;  /* 0x0000004817147836 */ /* 0x040fe20000000000 */
[----:B------:R-:W-:Y:S01]  /*f200*/  @!P6 LEA.HI R6, R6, R6, RZ, 0x1 ;  /* 0x000000060606e211 */ /* 0x000fe200078f08ff */
[----:B------:R-:W-:Y:S01]  /*f210*/  VIADD R21, R23, 0x70 ;  /* 0x0000007017157836 */ /* 0x000fe20000000000 */
[----:B------:R-:W-:Y:S02]  /*f220*/  @!P5 LOP3.LUT R7, R0, 0xfffffffe, RZ, 0xc0, !PT ;  /* 0xfffffffe0007d812 */ /* 0x000fe400078ec0ff */
[----:B------:R-:W-:Y:S02]  /*f230*/  @!P6 LOP3.LUT R9, R6, 0xfffffffe, RZ, 0xc0, !PT ;  /* 0xfffffffe0609e812 */ /* 0x000fe400078ec0ff */
[----:B------:R-:W-:-:S02]  /*f240*/  @!P4 LEA.HI R10, R10, R10, RZ, 0x1 ;  /* 0x0000000a0a0ac211 */ /* 0x000fc400078f08ff */
[----:B------:R-:W-:Y:S02]  /*f250*/  @!P3 LEA.HI R0, R11, R11, RZ, 0x1 ;  /* 0x0000000b0b00b211 */ /* 0x000fe400078f08ff */
[----:B------:R-:W-:Y:S01]  /*f260*/  @!P2 LEA.HI R12, R12, R12, RZ, 0x1 ;  /* 0x0000000c0c0ca211 */ /* 0x000fe200078f08ff */
[--C-:B0-----:R-:W-:Y:S01]  /*f270*/  @!P5 IMAD.WIDE R2, R7, 0x4, R14.reuse ;  /* 0x000000040702d825 */ /* 0x101fe200078e020e */
[----:B------:R-:W-:Y:S02]  /*f280*/  @!P0 LEA.HI R8, R8, R8, RZ, 0x1 ;  /* 0x0000000808088211 */ /* 0x000fe400078f08ff */
[----:B------:R-:W-:Y:S01]  /*f290*/  @!P1 LEA.HI R16, R13, R13, RZ, 0x1 ;  /* 0x0000000d0d109211 */ /* 0x000fe200078f08ff */
[----:B------:R-:W-:Y:S01]  /*f2a0*/  @!P6 IMAD.WIDE R6, R9, 0x4, R14 ;  /* 0x000000040906e825 */ /* 0x000fe200078e020e */
[----:B------:R-:W-:Y:S01]  /*f2b0*/  @!P0 LOP3.LUT R9, R8, 0xfffffffe, RZ, 0xc0, !PT ;  /* 0xfffffffe08098812 */ /* 0x000fe200078ec0ff */
[----:B------:R0:W-:Y:S01]  /*f2c0*/  @!P5 ST.E.64 desc[UR56][R2.64], R30 ;  /* 0x0000001e0200d985 */ /* 0x0001e2000c101b38 */
[----:B------:R-:W-:-:S02]  /*f2d0*/  @!P4 LOP3.LUT R11, R10, 0xfffffffe, RZ, 0xc0, !PT ;  /* 0xfffffffe0a0bc812 */ /* 0x000fc400078ec0ff */
[----:B------:R-:W-:Y:S01]  /*f2e0*/  @!P3 LOP3.LUT R13, R0, 0xfffffffe, RZ, 0xc0, !PT ;  /* 0xfffffffe000db812 */ /* 0x000fe200078ec0ff */
[----:B------:R2:W-:Y:S01]  /*f2f0*/  @!P6 ST.E.64 desc[UR56][R6.64], R34 ;  /* 0x000000220600e985 */ /* 0x0005e2000c101b38 */
[----:B------:R-:W-:Y:S01]  /*f300*/  @!P2 LOP3.LUT R17, R12, 0xfffffffe, RZ, 0xc0, !PT ;  /* 0xfffffffe0c11a812 */ /* 0x000fe200078ec0ff */
[C---:B------:R-:W-:Y:S01]  /*f310*/  VIADD R0, R23.reuse, 0x50 ;  /* 0x0000005017007836 */ /* 0x040fe20000000000 */
[----:B-1----:R-:W-:Y:S01]  /*f320*/  @!P1 LOP3.LUT R19, R16, 0xfffffffe, RZ, 0xc0, !PT ;  /* 0xfffffffe10139812 */ /* 0x002fe200078ec0ff */
[----:B------:R-:W-:Y:S01]  /*f330*/  VIADD R16, R23, 0x58 ;  /* 0x0000005817107836 */ /* 0x000fe20000000000 */
[----:B------:R-:W-:Y:S02]  /*f340*/  ISETP.GE.AND P5, PT, R18, UR4, PT ;  /* 0x0000000412007c0c */ /* 0x000fe4000bfa6270 */
[----:B------:R-:W-:Y:S01]  /*f350*/  ISETP.GE.AND P6, PT, R20, UR4, PT ;  /* 0x0000000414007c0c */ /* 0x000fe2000bfc6270 */
[----:B0-----:R-:W-:-:S04]  /*f360*/  @!P0 IMAD.WIDE R2, R9, 0x4, R14 ;  /* 0x0000000409028825 */ /* 0x001fc800078e020e */
[--C-:B--2---:R-:W-:Y:S01]  /*f370*/  @!P4 IMAD.WIDE R6, R11, 0x4, R14.reuse ;  /* 0x000000040b06c825 */ /* 0x104fe200078e020e */
        /* <DEDUP_REMOVED lines=10> */
[----:B------:R-:W-:Y:S02]  /*f420*/  @!P6 LEA.HI R20, R20, R20, RZ, 0x1 ;  /* 0x000000141414e211 */ /* 0x000fe400078f08ff */
[C---:B------:R-:W-:Y:S01]  /*f430*/  VIADD R17, R23.reuse, 0x60 ;  /* 0x0000006017117836 */ /* 0x040fe20000000000 */
[----:B------:R4:W-:Y:S01]  /*f440*/  @!P1 ST.E.64 desc[UR56][R12.64], R54 ;  /* 0x000000360c009985 */ /* 0x0009e2000c101b38 */
[C---:B------:R-:W-:Y:S01]  /*f450*/  VIADD R19, R23.reuse, 0x68 ;  /* 0x0000006817137836 */ /* 0x040fe20000000000 */
[----:B------:R-:W-:Y:S01]  /*f460*/  ISETP.GE.AND P1, PT, R16, UR4, PT ;  /* 0x0000000410007c0c */ /* 0x000fe2000bf26270 */
[----:B------:R-:W-:Y:S01]  /*f470*/  VIADD R23, R23, 0x78 ;  /* 0x0000007817177836 */ /* 0x000fe20000000000 */
[----:B------:R-:W-:Y:S02]  /*f480*/  ISETP.GE.AND P2, PT, R17, UR4, PT ;  /* 0x0000000411007c0c */ /* 0x000fe4000bf46270 */
[----:B------:R-:W-:-:S02]  /*f490*/  ISETP.GE.AND P3, PT, R19, UR4, PT ;  /* 0x0000000413007c0c */ /* 0x000fc4000bf66270 */
        /* <DEDUP_REMOVED lines=33> */
.L_x_1055:
[----:B------:R-:W0:Y:S02]  /*f6b0*/  S2R R0, SR_TID.X ;  /* 0x0000000000007919 */ /* 0x000e240000002100 */
[----:B0-----:R-:W-:-:S05]  /*f6c0*/  VIADD R2, R0, 0xffffff80 ;  /* 0xffffff8000027836 */ /* 0x001fca0000000000 */
        /* <DEDUP_REMOVED lines=13> */
[----:B------:R-:W-:Y:S02]  /*f7a0*/  ULDC.64 UR6, c[0x0][0xbd0] ;  /* 0x0002f40000067ab9 */ /* 0x000fe40000000a00 */
[----:B------:R-:W-:-:S04]  /*f7b0*/  IMAD.WIDE.U32 R2, R19, UR6, RZ ;  /* 0x0000000613027c25 */ /* 0x000fc8000f8e00ff */
[----:B------:R-:W1:Y:S01]  /*f7c0*/  LDC.64 R10, c[0x0][0xbd8] ;  /* 0x0002f600ff0a7b82 */ /* 0x000e620000000a00 */
[----:B------:R-:W-:-:S04]  /*f7d0*/  IMAD R4, R4, UR6, RZ ;  /* 0x0000000604047c24 */ /* 0x000fc8000f8e02ff */
[C---:B------:R-:W-:Y:S01]  /*f7e0*/  IMAD R5, R19.reuse, UR7, R4 ;  /* 0x0000000713057c24 */ /* 0x040fe2000f8e0204 */
[----:B------:R-:W-:Y:S02]  /*f7f0*/  IADD3 R19, -R19, RZ, RZ ;  /* 0x000000ff13137210 */ /* 0x000fe40007ffe1ff */
        /* <DEDUP_REMOVED lines=15> */
[----:B0-----:R-:W-:Y:S02]  /*f8f0*/  @P0 SHF.R.U32.HI R5, RZ, R9, R4 ;  /* 0x00000009ff050219 */ /* 0x001fe40000011604 */
[----:B------:R-:W-:Y:S02]  /*f900*/  SHF.R.S32.HI R4, RZ, 0x1f, R19 ;  /* 0x0000001fff047819 */ /* 0x000fe40000011413 */
[--C-:B------:R-:W-:Y:S01]  /*f910*/  SHF.R.S32.HI R9, RZ, 0x1f, R5.reuse ;  /* 0x0000001fff097819 */ /* 0x100fe20000011405 */
[----:B------:R-:W-:Y:S01]  /*f920*/  IMAD.MOV R7, RZ, RZ, -R5 ;  /* 0x000000ffff077224 */ /* 0x000fe200078e0a05 */
[----:B------:R-:W-:Y:S01]  /*f930*/  IADD3 R2, P0, R5, R2, RZ ;  /* 0x0000000205027210 */ /* 0x000fe20007f1e0ff */
[----:B------:R-:W-:Y:S02]  /*f940*/  IMAD R4, R4, UR4, RZ ;  /* 0x0000000404047c24 */ /* 0x000fe4000f8e02ff */
[----:B------:R-:W-:-:S02]  /*f950*/  IMAD R7, R6, R7, R0 ;  /* 0x0000000706077224 */ /* 0x000fc400078e0200 */
[----:B------:R-:W-:Y:S01]  /*f960*/  IMAD R4, R19, UR5, R4 ;  /* 0x0000000513047c24 */ /* 0x000fe2000f8e0204 */
[----:B------:R-:W-:Y:S02]  /*f970*/  ULDC.64 UR4, c[0x0][0xbc8] ;  /* 0x0002f20000047ab9 */ /* 0x000fe40000000a00 */
[----:B------:R-:W-:Y:S02]  /*f980*/  SHF.R.S32.HI R0, RZ, 0x1f, R7 ;  /* 0x0000001fff007819 */ /* 0x000fe40000011407 */
[----:B------:R-:W-:-:S03]  /*f990*/  IADD3.X R3, R9, R3, R4, P0, !PT ;  /* 0x0000000309037210 */ /* 0x000fc600007fe404 */
[----:B------:R-:W-:Y:S02]  /*f9a0*/  IMAD R0, R0, UR4, RZ ;  /* 0x0000000400007c24 */ /* 0x000fe4000f8e02ff */
[----:B------:R-:W-:-:S04]  /*f9b0*/  IMAD.WIDE.U32 R2, R7, UR4, R2 ;  /* 0x0000000407027c25 */ /* 0x000fc8000f8e0002 */
[----:B------:R-:W-:Y:S01]  /*f9c0*/  IMAD R5, R7, UR5, R0 ;  /* 0x0000000507057c24 */ /* 0x000fe2000f8e0200 */
[----:B------:R-:W-:Y:S02]  /*f9d0*/  ULDC.64 UR4, c[0x0][0xba8] ;  /* 0x0002ea0000047ab9 */ /* 0x000fe40000000a00 */
[----:B------:R-:W-:Y:S01]  /*f9e0*/  LEA R4, P0, R2, UR4, 0x2 ;  /* 0x0000000402047c11 */ /* 0x000fe2000f8010ff */
[----:B------:R-:W-:-:S05]  /*f9f0*/  IMAD.IADD R3, R3, 0x1, R5 ;  /* 0x0000000103037824 */ /* 0x000fca00078e0205 */
[----:B------:R-:W-:Y:S01]  /*fa00*/  LEA.HI.X R5, R2, UR5, R3, 0x2, P0 ;  /* 0x0000000502057c11 */ /* 0x000fe200080f1403 */
[----:B------:R-:W-:-:S05]  /*fa10*/  IMAD.MOV.U32 R3, RZ, RZ, -0x800000 ;  /* 0xff800000ff037424 */ /* 0x000fca00078e00ff */
[----:B------:R0:W-:Y:S01]  /*fa20*/  STG.E desc[UR56][R4.64], R3 ;  /* 0x0000000304007986 */ /* 0x0001e2000c101938 */
[----:B------:R-:W-:Y:S05]  /*fa30*/  BRA `(.L_x_968) ;  /* 0x0000003c007c7947 */ /* 0x000fea0003800000 */
.L_x_966:
[----:B------:R-:W-:-:S08]  /*fa40*/  NOP ;  /* 0x0000000000007918 */ /* 0x000fd00000000000 */
[----:B0-----:R-:W0:-:S00]  /*fa50*/  USETMAXREG.DEALLOC.CTAPOOL 0x28 ;  /* 0x00000028000079c8 */ /* 0x001e0000080e0500 */
        /* <DEDUP_REMOVED lines=16> */
.L_x_1058:
[----:B------:R-:W-:Y:S01]  /*fb60*/  ULDC UR7, c[0x0][0xc50] ;  /* 0x0003140000077ab9 */ /* 0x000fe20000000800 */
[----:B------:R-:W-:Y:S01]  /*fb70*/  UMOV UR39, UR6 ;  /* 0x0000000600277c82 */ /* 0x000fe20008000000 */
[----:B------:R-:W-:-:S11]  /*fb80*/  UISETP.NE.AND UP0, UPT, UR7, 0x1, UPT ;  /* 0x000000010700788c */ /* 0x000fd6000bf05270 */
[----:B------:R-:W-:Y:S01]  /*fb90*/  @UP0 ULDC UR4, c[0x0][0xc54] ;  /* 0x0003150000040ab9 */ /* 0x000fe20000000800 */
[----:B------:R-:W-:Y:S01]  /*fba0*/  @UP0 ULDC UR8, c[0x0][0xc58] ;  /* 0x0003160000080ab9 */ /* 0x000fe20000000800 */
[----:B------:R-:W-:-:S04]  /*fbb0*/  UIMAD.WIDE.U32 UR4, UR6, UR4, URZ ;  /* 0x00000004060472a5 */ /* 0x000fc8000f8e003f */
[----:B------:R-:W-:-:S12]  /*fbc0*/  @UP0 USHF.R.U32.HI UR39, URZ, UR8, UR5 ;  /* 0x000000083f270299 */ /* 0x000fd80008011605 */
.L_x_1059:
[----:B------:R-:W-:Y:S01]  /*fbd0*/  ISETP.GE.AND P0, PT, R28, RZ, PT ;  /* 0x000000ff1c00720c */ /* 0x000fe20003f06270 */
[----:B------:R-:W-:Y:S01]  /*fbe0*/  UIADD3 UR45, -UR39, URZ, URZ ;  /* 0x0000003f272d7290 */ /* 0x000fe2000fffe13f */
[----:B------:R-:W-:Y:S02]  /*fbf0*/  IMAD.MOV.U32 R24, RZ, RZ, 0x1 ;  /* 0x00000001ff187424 */ /* 0x000fe400078e00ff */
[----:B------:R-:W-:Y:S01]  /*fc00*/  IMAD.MOV.U32 R0, RZ, RZ, RZ ;  /* 0x000000ffff007224 */ /* 0x000fe200078e00ff */
[----:B------:R-:W-:Y:S01]  /*fc10*/  UIMAD UR45, UR7, UR45, UR6 ;  /* 0x0000002d072d72a4 */ /* 0x000fe2000f8e0206 */
[----:B------:R-:W-:-:S07]  /*fc20*/  IMAD.MOV.U32 R8, RZ, RZ, 0x1 ;  /* 0x00000001ff087424 */ /* 0x000fce00078e00ff */
[----:B------:R-:W-:Y:S05]  /*fc30*/  @!P0 BRA `(.L_x_1060) ;  /* 0x0000003800348947 */ /* 0x000fea0003800000 */
[----:B------:R-:W0:Y:S01]  /*fc40*/  LDC.64 R2, c[0x0][0xa28] ;  /* 0x00028a00ff027b82 */ /* 0x000e220000000a00 */
[----:B------:R-:W-:Y:S01]  /*fc50*/  IMAD.MOV.U32 R23, RZ, RZ, RZ ;  /* 0x000000ffff177224 */ /* 0x000fe200078e00ff */
[----:B------:R-:W-:Y:S01]  /*fc60*/  ULDC UR4, c[0x0][0x448] ;  /* 0x0001120000047ab9 */ /* 0x000fe20000000800 */
[----:B------:R-:W-:Y:S01]  /*fc70*/  ULDC UR6, c[0x0][0x2f0] ;  /* 0x0000bc0000067ab9 */ /* 0x000fe20000000800 */
[----:B------:R-:W-:Y:S01]  /*fc80*/  ULDC UR10, c[0x0][0x288] ;  /* 0x0000a200000a7ab9 */ /* 0x000fe20000000800 */
[----:B0-----:R-:W-:-:S04]  /*fc90*/  ISETP.NE.U32.AND P0, PT, R2, RZ, PT ;  /* 0x000000ff0200720c */ /* 0x001fc80003f05070 */
[----:B------:R-:W-:-:S13]  /*fca0*/  ISETP.NE.AND.EX P0, PT, R3, RZ, PT, P0 ;  /* 0x000000ff0300720c */ /* 0x000fda0003f05300 */
[----:B------:R-:W0:Y:S02]  /*fcb0*/  @P0 LDC.64 R2, c[0x0][0xa28] ;  /* 0x00028a00ff020b82 */ /* 0x000e240000000a00 */
[----:B0-----:R-:W-:-:S05]  /*fcc0*/  @P0 IMAD.WIDE R2, R28, 0x4, R2 ;  /* 0x000000041c020825 */ /* 0x001fca00078e0202 */
[----:B------:R0:W5:Y:S01]  /*fcd0*/  @P0 LDG.E R23, desc[UR56][R2.64] ;  /* 0x0000003802170981 */ /* 0x000162000c1e1900 */
[----:B------:R-:W1:Y:S01]  /*fce0*/  S2UR UR40, SR_CTAID.X ;  /* 0x00000000002879c3 */ /* 0x000e620000002500 */
[----:B------:R-:W-:-:S03]  /*fcf0*/  UISETP.NE.AND UP1, UPT, UR4, 0x1, UPT ;  /* 0x000000010400788c */ /* 0x000fc6000bf25270 */
[----:B------:R-:W-:Y:S01]  /*fd00*/  ULDC.64 UR4, c[0x0][0x418] ;  /* 0x0001060000047ab9 */ /* 0x000fe20000000a00 */
[----:B------:R-:W-:Y:S02]  /*fd10*/  UP2UR UR48, UPR, URZ, 0x2 ;  /* 0x000000023f307883 */ /* 0x000fe40008000000 */
[----:B------:R-:W-:-:S03]  /*fd20*/  UISETP.NE.U32.AND UP0, UPT, UR4, URZ, UPT ;  /* 0x0000003f0400728c */ /* 0x000fc6000bf05070 */
[----:B------:R-:W-:Y:S01]  /*fd30*/  ULDC UR4, c[0x0][0x424] ;  /* 0x0001090000047ab9 */ /* 0x000fe20000000800 */
[----:B------:R-:W-:Y:S01]  /*fd40*/  UISETP.NE.AND.EX UP0, UPT, UR5, URZ, UPT, UP0 ;  /* 0x0000003f0500728c */ /* 0x000fe2000bf05300 */
[----:B------:R-:W-:Y:S02]  /*fd50*/  @UP1 ULDC UR9, c[0x0][0x450] ;  /* 0x0001140000091ab9 */ /* 0x000fe40000000800 */
[----:B------:R-:W-:Y:S01]  /*fd60*/  @UP1 ULDC UR5, c[0x0][0x44c] ;  /* 0x0001130000051ab9 */ /* 0x000fe20000000800 */
[----:B------:R-:W-:-:S04]  /*fd70*/  USEL UR41, UR4, 0x1, UP0 ;  /* 0x0000000104297887 */ /* 0x000fc80008000000 */
[----:B------:R-:W-:Y:S02]  /*fd80*/  UIMAD UR7, UR41, UR6, 0x5f ;  /* 0x0000005f290774a4 */ /* 0x000fe4000f8e0206 */
[----:B------:R-:W-:Y:S02]  /*fd90*/  UIMAD UR41, UR41, UR6, URZ ;  /* 0x00000006292972a4 */ /* 0x000fe4000f8e023f */
[----:B------:R-:W-:Y:S02]  /*fda0*/  UIMAD.WIDE UR6, UR7, 0x2aaaaaab, URZ ;  /* 0x2aaaaaab070678a5 */ /* 0x000fe4000f8e023f */
[----:B-1----:R-:W-:Y:S02]  /*fdb0*/  USHF.L.U32 UR40, UR40, 0x7, URZ ;  /* 0x0000000728287899 */ /* 0x002fe4000800063f */
[----:B------:R-:W-:Y:S02]  /*fdc0*/  USHF.R.U32.HI UR42, URZ, 0x1f, UR7 ;  /* 0x0000001f3f2a7899 */ /* 0x000fe40008011607 */
[----:B------:R-:W-:-:S02]  /*fdd0*/  UIADD3 UR8, UR40, 0x7f, URZ ;  /* 0x0000007f28087890 */ /* 0x000fc4000fffe03f */
[----:B------:R-:W-:Y:S02]  /*fde0*/  ULEA.HI.SX32 UR42, UR7, UR42, 0x1c ;  /* 0x0000002a072a7291 */ /* 0x000fe4000f8fe23f */
[----:B------:R-:W-:-:S04]  /*fdf0*/  UIMAD.WIDE.U32 UR4, UR8, UR5, URZ ;  /* 0x00000005080472a5 */ /* 0x000fc8000f8e003f */
[----:B------:R-:W-:Y:S02]  /*fe00*/  @UP1 USHF.R.U32.HI UR8, URZ, UR9, UR5 ;  /* 0x000000093f081299 */ /* 0x000fe40008011605 */
[----:B------:R-:W-:Y:S01]  /*fe10*/  UIADD3 UR9, UR41, 0x1, -UR10 ;  /* 0x0000000129097890 */ /* 0x000fe2000fffe80a */
[----:B------:R-:W-:Y:S02]  /*fe20*/  ULDC.64 UR4, c[0x0][0x9e0] ;  /* 0x0002780000047ab9 */ /* 0x000fe40000000a00 */
[----:B------:R-:W-:Y:S02]  /*fe30*/  UISETP.GE.AND UP0, UPT, UR5, 0x1, UPT ;  /* 0x000000010500788c */ /* 0x000fe4000bf06270 */
[----:B------:R-:W-:-:S04]  /*fe40*/  UIADD3 UR9, UR9, UR8, URZ ;  /* 0x0000000809097290 */ /* 0x000fc8000fffe03f */
[----:B------:R-:W-:Y:S01]  /*fe50*/  PLOP3.LUT P1, PT, PT, PT, UP0, 0x80, 0x0 ;  /* 0x000000000000781c */ /* 0x000fe20003f2f008 */
[----:B------:R-:W-:-:S12]  /*fe60*/  UIADD3 UR4, UR9, UR4, URZ ;  /* 0x0000000409047290 */ /* 0x000fd8000fffe03f */
[----:B0-----:R-:W-:Y:S05]  /*fe70*/  @!P1 BRA `(.L_x_1061) ;  /* 0x0000000000449947 */ /* 0x001fea0003800000 */
[----:B------:R-:W-:Y:S01]  /*fe80*/  ISETP.LT.AND P0, PT, RZ, UR9, PT ;  /* 0x00000009ff007c0c */ /* 0x000fe2000bf01270 */
[----:B------:R-:W-:-:S12]  /*fe90*/  UIADD3 UR8, UR9, -0x1, URZ ;  /* 0xffffffff09087890 */ /* 0x000fd8000fffe03f */
[----:B------:R-:W-:Y:S05]  /*fea0*/  @P0 BRA `(.L_x_1062) ;  /* 0x00000000001c0947 */ /* 0x000fea0003800000 */
[----:B------:R-:W-:Y:S02]  /*feb0*/  UISETP.NE.AND UP0, UPT, UR5, 0x1, UPT ;  /* 0x000000010500788c */ /* 0x000fe4000bf05270 */
[----:B------:R-:W-:-:S09]  /*fec0*/  UIADD3 UR8, -UR9, URZ, URZ ;  /* 0x0000003f09087290 */ /* 0x000fd2000fffe13f */
[----:B------:R-:W-:Y:S02]  /*fed0*/  @UP0 ULDC.64 UR12, c[0x0][0x9e8] ;  /* 0x00027a00000c0ab9 */ /* 0x000fe40000000a00 */
[----:B------:R-:W-:-:S04]  /*fee0*/  UIMAD.WIDE.U32 UR6, UR8, UR12, URZ ;  /* 0x0000000c080672a5 */ /* 0x000fc8000f8e003f */
[----:B------:R-:W-:-:S04]  /*fef0*/  @UP0 USHF.R.U32.HI UR8, URZ, UR13, UR7 ;  /* 0x0000000d3f080299 */ /* 0x000fc80008011607 */
[----:B------:R-:W-:Y:S01]  /*ff00*/  ULOP3.LUT UR8, URZ, UR8, URZ, 0x33, !UPT ;  /* 0x000000083f087292 */ /* 0x000fe2000f8e333f */
[----:B------:R-:W-:Y:S11]  /*ff10*/  BRA `(.L_x_1063) ;  /* 0x0000000000107947 */ /* 0x000ff60003800000 */
.L_x_1062:
[----:B------:R-:W-:-:S11]  /*ff20*/  UISETP.NE.AND UP0, UPT, UR5, 0x1, UPT ;  /* 0x000000010500788c */ /* 0x000fd6000bf05270 */
[----:B------:R-:W-:Y:S02]  /*ff30*/  @UP0 ULDC.64 UR12, c[0x0][0x9e8] ;  /* 0x00027a00000c0ab9 */ /* 0x000fe40000000a00 */
[----:B------:R-:W-:-:S04]  /*ff40*/  UIMAD.WIDE.U32 UR6, UR8, UR12, URZ ;  /* 0x0000000c080672a5 */ /* 0x000fc8000f8e003f */
[----:B------:R-:W-:-:S12]  /*ff50*/  @UP0 USHF.R.U32.HI UR8, URZ, UR13, UR7 ;  /* 0x0000000d3f080299 */ /* 0x000fd80008011607 */
.L_x_1063:
[----:B------:R-:W-:-:S04]  /*ff60*/  UIMAD UR8, UR8, UR5, UR5 ;  /* 0x00000005080872a4 */ /* 0x000fc8000f8e0205 */
[----:B------:R-:W-:-:S04]  /*ff70*/  UISETP.LT.AND UP0, UPT, UR4, UR8, UPT ;  /* 0x000000080400728c */ /* 0x000fc8000bf01270 */
[----:B------:R-:W-:-:S12]  /*ff80*/  USEL UR4, UR4, UR8, UP0 ;  /* 0x0000000804047287 */ /* 0x000fd80008000000 */
.L_x_1061:
[----:B------:R-:W-:Y:S02]  /*ff90*/  UISETP.NE.AND UP0, UPT, UR48, URZ, UPT ;  /* 0x0000003f3000728c */ /* 0x000fe4000bf05270 */
[----:B------:R-:W-:-:S03]  /*ffa0*/  UIADD3 UR6, UR4, 0x5f, URZ ;  /* 0x0000005f04067890 */ /* 0x000fc6000fffe03f */
[----:B------:R-:W-:Y:S01]  /*ffb0*/  UMOV UR4, UR40 ;  /* 0x0000002800047c82 */ /* 0x000fe20008000000 */
[----:B------:R-:W-:-:S04]  /*ffc0*/  UIMAD.WIDE UR6, UR6, 0x2aaaaaab, URZ ;  /* 0x2aaaaaab060678a5 */ /* 0x000fc8000f8e023f */
[----:B------:R-:W-:Y:S01]  /*ffd0*/  USHF.R.U32.HI UR43, URZ, 0x1f, UR7 ;  /* 0x0000001f3f2b7899 */ /* 0x000fe20008011607 */
[----:B------:R-:W-:Y:S02]  /*ffe0*/  @UP0 ULDC UR8, c[0x0][0x44c] ;  /* 0x0001130000080ab9 */ /* 0x000fe40000000800 */
[----:B------:R-:W-:Y:S01]  /*fff0*/  @UP0 ULDC UR6, c[0x0][0x450] ;  /* 0x0001140000060ab9 */ /* 0x000fe20000000800 */
[----:B------:R-:W-:Y:S02]  /*10000*/  UIMAD.WIDE.U32 UR8, UR40, UR8, URZ ;  /* 0x00000008280872a5 */ /* 0x000fe4000f8e003f */
[----:B------:R-:W-:Y:S02]  /*10010*/  ULEA.HI.SX32 UR43, UR7, UR43, 0x1c ;  /* 0x0000002b072b7291 */ /* 0x000fe4000f8fe23f */
[----:B------:R-:W-:Y:S02]  /*10020*/  @UP0 USHF.R.U32.HI UR4, URZ, UR6, UR9 ;  /* 0x000000063f040299 */ /* 0x000fe40008011609 */
[----:B------:R-:W-:-:S02]  /*10030*/  UISETP.LT.AND UP0, UPT, UR42, UR43, UPT ;  /* 0x0000002b2a00728c */ /* 0x000fc4000bf01270 */
[----:B------:R-:W-:Y:S01]  /*10040*/  UIADD3 UR4, UR4, -UR10, UR41 ;  /* 0x8000000a04047290 */ /* 0x000fe2000fffe029 */
[----:B------:R-:W-:Y:S01]  /*10050*/  ULDC UR8, c[0x0][0x9dc] ;  /* 0x0002770000087ab9 */ /* 0x000fe20000000800 */
[----:B------:R-:W-:Y:S02]  /*10060*/  USEL UR12, UR42, UR43, UP0 ;  /* 0x0000002b2a0c7287 */ /* 0x000fe40008000000 */
[----:B------:R-:W-:Y:S01]  /*10070*/  UIADD3 UR8, UR4, -UR8, URZ ;  /* 0x8000000804087290 */ /* 0x000fe2000fffe03f */
[----:B------:R-:W-:Y:S11]  /*10080*/  @!P1 BRA `(.L_x_1064) ;  /* 0x0000000000449947 */ /* 0x000ff60003800000 */
[----:B------:R-:W-:-:S06]  /*10090*/  UISETP.GT.AND UP0, UPT, UR4, -0x1, UPT ;  /* 0xffffffff0400788c */ /* 0x000fcc000bf04270 */
[----:B------:R-:W-:-:S13]  /*100a0*/  PLOP3.LUT P0, PT, PT, PT, UP0, 0x80, 0x0 ;  /* 0x000000000000781c */ /* 0x000fda0003f0f008 */
[----:B------:R-:W-:Y:S05]  /*100b0*/  @P0 BRA `(.L_x_1065) ;  /* 0x00000000001c0947 */ /* 0x000fea0003800000 */
[----:B------:R-:W-:Y:S02]  /*100c0*/  UISETP.NE.AND UP0, UPT, UR5, 0x1, UPT ;  /* 0x000000010500788c */ /* 0x000fe4000bf05270 */
[----:B------:R-:W-:-:S09]  /*100d0*/  ULOP3.LUT UR4, URZ, UR4, URZ, 0x33, !UPT ;  /* 0x000000043f047292 */ /* 0x000fd2000f8e333f */
[----:B------:R-:W-:Y:S02]  /*100e0*/  @UP0 ULDC.64 UR10, c[0x0][0x9e8] ;  /* 0x00027a00000a0ab9 */ /* 0x000fe40000000a00 */
[----:B------:R-:W-:-:S04]  /*100f0*/  UIMAD.WIDE.U32 UR6, UR4, UR10, URZ ;  /* 0x0000000a040672a5 */ /* 0x000fc8000f8e003f */
[----:B------:R-:W-:-:S04]  /*10100*/  @UP0 USHF.R.U32.HI UR4, URZ, UR11, UR7 ;  /* 0x0000000b3f040299 */ /* 0x000fc80008011607 */
[----:B------:R-:W-:Y:S01]  /*10110*/  ULOP3.LUT UR4, URZ, UR4, URZ, 0x33, !UPT ;  /* 0x000000043f047292 */ /* 0x000fe2000f8e333f */
[----:B------:R-:W-:Y:S11]  /*10120*/  BRA `(.L_x_1066) ;  /* 0x0000000000107947 */ /* 0x000ff60003800000 */
.L_x_1065:
[----:B------:R-:W-:-:S11]  /*10130*/  UISETP.NE.AND UP0, UPT, UR5, 0x1, UPT ;  /* 0x000000010500788c */ /* 0x000fd6000bf05270 */
[----:B------:R-:W-:Y:S02]  /*10140*/  @UP0 ULDC.64 UR10, c[0x0][0x9e8] ;  /* 0x00027a00000a0ab9 */ /* 0x000fe40000000a00 */
[----:B------:R-:W-:-:S04]  /*10150*/  UIMAD.WIDE.U32 UR6, UR4, UR10, URZ ;  /* 0x0000000a040672a5 */ /* 0x000fc8000f8e003f */
[----:B------:R-:W-:-:S12]  /*10160*/  @UP0 USHF.R.U32.HI UR4, URZ, UR11, UR7 ;  /* 0x0000000b3f040299 */ /* 0x000fd80008011607 */
.L_x_1066:
[----:B------:R-:W-:-:S04]  /*10170*/  UIMAD UR4, UR4, UR5, URZ ;  /* 0x00000005040472a4 */ /* 0x000fc8000f8e023f */
[----:B------:R-:W-:-:S04]  /*10180*/  UISETP.LT.AND UP0, UPT, UR8, UR4, UPT ;  /* 0x000000040800728c */ /* 0x000fc8000bf01270 */
[----:B------:R-:W-:-:S12]  /*10190*/  USEL UR8, UR8, UR4, !UP0 ;  /* 0x0000000408087287 */ /* 0x000fd8000c000000 */
.L_x_1064:
[----:B------:R-:W-:Y:S02]  /*101a0*/  UIMAD.WIDE UR4, UR8, 0x2aaaaaab, URZ ;  /* 0x2aaaaaab080478a5 */ /* 0x000fe4000f8e023f */
[----:B------:R-:W-:Y:S02]  /*101b0*/  USHF.R.U32.HI UR9, URZ, 0x10, UR45 ;  /* 0x000000103f097899 */ /* 0x000fe4000801162d */
[----:B------:R-:W-:Y:S02]  /*101c0*/  USHF.R.U32.HI UR4, URZ, 0x1f, UR5 ;  /* 0x0000001f3f047899 */ /* 0x000fe40008011605 */
[----:B------:R-:W-:Y:S02]  /*101d0*/  ULOP3.LUT UR45, UR45, 0xffff, URZ, 0xc0, !UPT ;  /* 0x0000ffff2d2d7892 */ /* 0x000fe4000f8ec03f */
[----:B------:R-:W-:Y:S01]  /*101e0*/  ULEA.HI.SX32 UR4, UR5, UR4, 0x1c ;  /* 0x0000000405047291 */ /* 0x000fe2000f8fe23f */
[----:B------:R-:W-:-:S03]  /*101f0*/  UMOV UR38, URZ ;  /* 0x0000003f00267c82 */ /* 0x000fc60008000000 */
[----:B------:R-:W-:-:S04]  /*10200*/  UISETP.LT.AND UP0, UPT, URZ, UR4, UPT ;  /* 0x000000043f00728c */ /* 0x000fc8000bf01270 */
[----:B------:R-:W-:Y:S02]  /*10210*/  USEL UR44, URZ, UR4, !UP0 ;  /* 0x000000043f2c7287 */ /* 0x000fe4000c000000 */
[----:B------:R-:W-:Y:S02]  /*10220*/  UISETP.NE.AND UP0, UPT, UR9, URZ, UPT ;  /* 0x0000003f0900728c */ /* 0x000fe4000bf05270 */
[----:B------:R-:W-:-:S06]  /*10230*/  UISETP.GT.AND UP1, UPT, UR12, UR44, UPT ;  /* 0x0000002c0c00728c */ /* 0x000fcc000bf24270 */
[----:B------:R-:W-:-:S03]  /*10240*/  PLOP3.LUT P0, PT, PT, PT, UP1, 0x80, 0x0 ;  /* 0x000000000000781c */ /* 0x000fc60003f0f018 */
[----:B------:R-:W-:-:S10]  /*10250*/  @!UP0 ULDC UR9, c[0x0][0x9f0] ;  /* 0x00027c0000098ab9 */ /* 0x000fd40000000800 */
[----:B------:R-:W-:Y:S05]  /*10260*/  @!P0 BRA `(.L_x_1067) ;  /* 0x00000000007c8947 */ /* 0x000fea0003800000 */
[----:B------:R-:W-:Y:S01]  /*10270*/  IABS R0, UR9 ;  /* 0x0000000900007c13 */ /* 0x000fe20008000000 */
[----:B------:R-:W-:Y:S02]  /*10280*/  UIADD3 UR4, UR9, -0x1, UR12 ;  /* 0xffffffff09047890 */ /* 0x000fe4000fffe00c */
[----:B------:R-:W-:Y:S02]  /*10290*/  IABS R4, UR9 ;  /* 0x0000000900047c13 */ /* 0x000fe40008000000 */
[----:B------:R-:W-:Y:S01]  /*102a0*/  R2UR UR10, R0 ;  /* 0x00000000000a72ca */ /* 0x000fe200000e0000 */
[----:B------:R-:W-:-:S03]  /*102b0*/  UIADD3 UR6, -UR44, UR4, URZ ;  /* 0x000000042c067290 */ /* 0x000fc6000fffe13f */
[----:B------:R-:W-:-:S03]  /*102c0*/  UMOV UR4, URZ ;  /* 0x0000003f00047c82 */ /* 0x000fc60008000000 */
[----:B------:R-:W-:Y:S01]  /*102d0*/  IABS R3, UR6 ;  /* 0x0000000600037c13 */ /* 0x000fe20008000000 */
[----:B------:R-:W-:-:S03]  /*102e0*/  ULOP3.LUT UR6, UR6, UR9, URZ, 0x3c, !UPT ;  /* 0x0000000906067292 */ /* 0x000fc6000f8e3c3f */
[----:B------:R-:W-:Y:S02]  /*102f0*/  R2UR UR8, R3 ;  /* 0x00000000030872ca */ /* 0x000fe400000e0000 */
        /* <DEDUP_REMOVED lines=22> */
.L_x_1067:
[----:B------:R-:W-:Y:S02]  /*10460*/  UIMAD UR49, UR45, UR38, UR44 ;  /* 0x000000262d3172a4 */ /* 0x000fe4000f8e022c */
[----:B------:R-:W-:Y:S01]  /*10470*/  IMAD.U32 R0, RZ, RZ, UR38 ;  /* 0x00000026ff007e24 */ /* 0x000fe2000f8e00ff */
[----:B------:R-:W-:Y:S01]  /*10480*/  MOV R24, 0x1 ;  /* 0x0000000100187802 */ /* 0x000fe20000000f00 */
[----:B------:R-:W-:Y:S02]  /*10490*/  IMAD.MOV.U32 R8, RZ, RZ, 0x1 ;  /* 0x00000001ff087424 */ /* 0x000fe400078e00ff */
[----:B------:R-:W-:-:S05]  /*104a0*/  IMAD.U32 R19, RZ, RZ, UR49 ;  /* 0x00000031ff137e24 */ /* 0x000fca000f8e00ff */
[----:B------:R-:W-:Y:S01]  /*104b0*/  VIADDMNMX R19, R19, R0, UR12, PT ;  /* 0x0000000c13137e46 */ /* 0x000fe2000b800100 */
[----:B------:R-:W-:-:S03]  /*104c0*/  IMAD.MOV.U32 R0, RZ, RZ, RZ ;  /* 0x000000ffff007224 */ /* 0x000fc600078e00ff */
[----:B------:R-:W-:-:S13]  /*104d0*/  ISETP.GT.AND P0, PT, R19, UR49, PT ;  /* 0x0000003113007c0c */ /* 0x000fda000bf04270 */
        /* <DEDUP_REMOVED lines=11> */
[----:B------:R-:W-:Y:S02]  /*10590*/  IMAD.U32 R4, RZ, RZ, UR4 ;  /* 0x00000004ff047e24 */ /* 0x000fe4000f8e00ff */
[----:B------:R-:W-:Y:S01]  /*105a0*/  IMAD.U32 R5, RZ, RZ, UR5 ;  /* 0x00000005ff057e24 */ /* 0x000fe2000f8e00ff */
[----:B------:R-:W0:Y:S01]  /*105b0*/  LDC.64 R2, c[0x4][R2] ;  /* 0x0100000002027b82 */ /* 0x000e220000000a00 */
[----:B------:R-:W-:Y:S01]  /*105c0*/  ULDC.64 UR4, c[0x4][0x8] ;  /* 0x0100020000047ab9 */ /* 0x000fe20000000a00 */
[----:B------:R-:W-:Y:S02]  /*105d0*/  IMAD.U32 R6, RZ, RZ, UR6 ;  /* 0x00000006ff067e24 */ /* 0x000fe4000f8e00ff */
[----:B------:R-:W-:-:S02]  /*105e0*/  IMAD.U32 R7, RZ, RZ, UR7 ;  /* 0x00000007ff077e24 */ /* 0x000fc4000f8e00ff */
[----:B------:R-:W-:Y:S02]  /*105f0*/  IMAD.U32 R10, RZ, RZ, UR4 ;  /* 0x00000004ff0a7e24 */ /* 0x000fe4000f8e00ff */
[----:B------:R-:W-:Y:S02]  /*10600*/  IMAD.U32 R11, RZ, RZ, UR5 ;  /* 0x00000005ff0b7e24 */ /* 0x000fe4000f8e00ff */
[----:B------:R-:W-:Y:S02]  /*10610*/  IMAD.MOV.U32 R8, RZ, RZ, 0x70 ;  /* 0x00000070ff087424 */ /* 0x000fe400078e00ff */
[----:B------:R-:W-:Y:S02]  /*10620*/  IMAD.MOV.U32 R12, RZ, RZ, 0x1 ;  /* 0x00000001ff0c7424 */ /* 0x000fe400078e00ff */
[----:B------:R-:W-:-:S07]  /*10630*/  IMAD.MOV.U32 R13, RZ, RZ, RZ ;  /* 0x000000ffff0d7224 */ /* 0x000fce00078e00ff */
[----:B------:R-:W-:-:S07]  /*10640*/  LEPC R20, `(.L_x_1068) ;  /* 0x000000001014794e */ /* 0x000fce0000000000 */
[----:B0----5:R-:W-:Y:S05]  /*10650*/  CALL.ABS.NOINC R2 ;  /* 0x0000000002007343 */ /* 0x021fea0003c00000 */
.L_x_1068:
[----:B------:R-:W-:-:S04]  /*10660*/  UIADD3 UR4, UR46, 0x400, URZ ;  /* 0x000004002e047890 */ /* 0x000fc8000fffe03f */
[----:B------:R-:W-:-:S06]  /*10670*/  ULOP3.LUT UP0, URZ, UR4, 0x3ff, URZ, 0xc0, !UPT ;  /* 0x000003ff043f7892 */ /* 0x000fcc000f80c03f */
[----:B------:R-:W-:-:S13]  /*10680*/  PLOP3.LUT P0, PT, PT, PT, UP0, 0x80, 0x0 ;  /* 0x000000000000781c */ /* 0x000fda0003f0f008 */
[----:B------:R-:W-:Y:S05]  /*10690*/  @!P0 BRA `(.L_x_1069) ;  /* 0x00000000007c8947 */ /* 0x000fea0003800000 */
        /* <DEDUP_REMOVED lines=15> */
[----:B-1---5:R-:W-:Y:S05]  /*10790*/  CALL.ABS.NOINC R2 ;  /* 0x0000000002007343 */ /* 0x022fea0003c00000 */
.L_x_1070:
[----:B------:R0:W1:Y:S01]  /*107a0*/  LDC.64 R2, c[0x4][R16] ;  /* 0x0100000010027b82 */ /* 0x0000620000000a00 */
[----:B------:R-:W-:Y:S01]  /*107b0*/  ULDC.64 UR4, c[0x4][0x90] ;  /* 0x0100240000047ab9 */ /* 0x000fe20000000a00 */
[----:B------:R-:W-:Y:S01]  /*107c0*/  ULDC.64 UR6, c[0x4][0x98] ;  /* 0x0100260000067ab9 */ /* 0x000fe20000000a00 */
[----:B------:R-:W-:Y:S02]  /*107d0*/  IMAD.U32 R4, RZ, RZ, UR4 ;  /* 0x00000004ff047e24 */ /* 0x000fe4000f8e00ff */
[----:B------:R-:W-:Y:S01]  /*107e0*/  IMAD.U32 R5, RZ, RZ, UR5 ;  /* 0x00000005ff057e24 */ /* 0x000fe2000f8e00ff */
[----:B------:R-:W-:Y:S01]  /*107f0*/  ULDC.64 UR4, c[0x4][0x18] ;  /* 0x0100060000047ab9 */ /* 0x000fe20000000a00 */
        /* <DEDUP_REMOVED lines=9> */
.L_x_1069:
[----:B------:R-:W0:Y:S01]  /*10890*/  LDC.64 R2, c[0x0][0x9f8] ;  /* 0x00027e00ff027b82 */ /* 0x000e220000000a00 */
[----:B------:R-:W-:-:S07]  /*108a0*/  IMAD.MOV.U32 R32, RZ, RZ, R28 ;  /* 0x000000ffff207224 */ /* 0x000fce00078e001c */
[----:B------:R-:W1:Y:S01]  /*108b0*/  LDC R37, c[0x0][0x430] ;  /* 0x00010c00ff257b82 */ /* 0x000e620000000800 */
[C---:B------:R-:W-:Y:S01]  /*108c0*/  IMAD.SHL.U32 R26, R25.reuse, 0x10, RZ ;  /* 0x00000010191a7824 */ /* 0x040fe200078e00ff */
[----:B------:R-:W-:Y:S01]  /*108d0*/  LOP3.LUT R8, R25, 0x7f, RZ, 0xc0, !PT ;  /* 0x0000007f19087812 */ /* 0x000fe200078ec0ff */
[----:B------:R-:W-:Y:S01]  /*108e0*/  VIADD R27, R19, 0xffffffff ;  /* 0xffffffff131b7836 */ /* 0x000fe20000000000 */
[----:B------:R-:W-:Y:S01]  /*108f0*/  LOP3.LUT R18, R18, 0xffffffdf, RZ, 0xc0, !PT ;  /* 0xffffffdf12127812 */ /* 0x000fe200078ec0ff */
[----:B------:R-:W-:Y:S01]  /*10900*/  ULDC UR4, c[0x0][0x2f4] ;  /* 0x0000bd0000047ab9 */ /* 0x000fe20000000800 */
[----:B------:R-:W-:Y:S01]  /*10910*/  ULDC UR5, c[0x0][0x320] ;  /* 0x0000c80000057ab9 */ /* 0x000fe20000000800 */
[----:B0-----:R-:W-:-:S04]  /*10920*/  ISETP.NE.U32.AND P0, PT, R2, RZ, PT ;  /* 0x000000ff0200720c */ /* 0x001fc80003f05070 */
[----:B------:R-:W-:-:S13]  /*10930*/  ISETP.NE.AND.EX P0, PT, R3, RZ, PT, P0 ;  /* 0x000000ff0300720c */ /* 0x000fda0003f05300 */
[----:B------:R-:W0:Y:S02]  /*10940*/  @P0 LDC.64 R2, c[0x0][0x9f8] ;  /* 0x00027e00ff020b82 */ /* 0x000e240000000a00 */
[----:B0-----:R-:W-:-:S05]  /*10950*/  @P0 IMAD.WIDE R2, R28, 0x4, R2 ;  /* 0x000000041c020825 */ /* 0x001fca00078e0202 */
[----:B------:R0:W2:Y:S01]  /*10960*/  @P0 LDG.E R32, desc[UR56][R2.64] ;  /* 0x0000003802200981 */ /* 0x0000a2000c1e1900 */
[----:B------:R-:W-:Y:S02]  /*10970*/  LOP3.LUT R26, R26, 0x70, RZ, 0xc0, !PT ;  /* 0x000000701a1a7812 */ /* 0x000fe400078ec0ff */
[----:B------:R-:W-:Y:S02]  /*10980*/  SHF.R.U32.HI R36, RZ, 0x3, R8 ;  /* 0x00000003ff247819 */ /* 0x000fe40000011608 */
[----:B-1----:R-:W-:Y:S02]  /*10990*/  ISETP.NE.AND P1, PT, R37, 0x1, PT ;  /* 0x000000012500780c */ /* 0x002fe40003f25270 */
[----:B------:R-:W-:-:S05]  /*109a0*/  LOP3.LUT R33, R26, R36, RZ, 0xfc, !PT ;  /* 0x000000241a217212 */ /* 0x000fca00078efcff */
[----:B------:R-:W-:-:S05]  /*109b0*/  IMAD R10, R27, 0x60, R33 ;  /* 0x000000601b0a7824 */ /* 0x000fca00078e0221 */
[C---:B------:R-:W-:Y:S01]  /*109c0*/  ISETP.GE.AND P0, PT, R10.reuse, UR41, PT ;  /* 0x000000290a007c0c */ /* 0x040fe2000bf06270 */
[----:B0-----:R-:W0:Y:S01]  /*109d0*/  @P1 LDC R3, c[0x0][0x434] ;  /* 0x00010d00ff031b82 */ /* 0x001e220000000800 */
[----:B-----5:R-:W-:Y:S02]  /*109e0*/  IADD3 R10, R10, R23, RZ ;  /* 0x000000170a0a7210 */ /* 0x020fe40007ffe0ff */
[----:B------:R-:W-:Y:S02]  /*109f0*/  ISETP.GT.U32.OR P0, PT, R33, 0x5f, P0 ;  /* 0x0000005f2100780c */ /* 0x000fe40000704470 */
[----:B------:R-:W-:Y:S01]  /*10a00*/  @P1 LOP3.LUT R18, R18, 0x20, RZ, 0xfc, !PT ;  /* 0x0000002012121812 */ /* 0x000fe200078efcff */
[----:B------:R-:W-:Y:S02]  /*10a10*/  IMAD.MOV.U32 R9, RZ, RZ, R10 ;  /* 0x000000ffff097224 */ /* 0x000fe400078e000a */
[----:B------:R-:W1:Y:S08]  /*10a20*/  @P1 LDC R11, c[0x0][0x438] ;  /* 0x00010e00ff0b1b82 */ /* 0x000e700000000800 */
[----:B------:R-:W3:Y:S08]  /*10a30*/  @!P0 LDC.64 R6, c[0x0][0x428] ;  /* 0x00010a00ff068b82 */ /* 0x000ef00000000a00 */
[----:B------:R-:W4:Y:S01]  /*10a40*/  @!P0 LDC.64 R4, c[0x0][0x418] ;  /* 0x00010600ff048b82 */ /* 0x000f220000000a00 */
[----:B0-----:R-:W-:-:S05]  /*10a50*/  @P1 IMAD.HI.U32 R0, R10, R3, RZ ;  /* 0x000000030a001227 */ /* 0x001fca00078e00ff */
[----:B-1----:R-:W-:-:S04]  /*10a60*/  @P1 SHF.R.U32.HI R9, RZ, R11, R0 ;  /* 0x0000000bff091219 */ /* 0x002fc80000011600 */
[--C-:B------:R-:W-:Y:S01]  /*10a70*/  @!P0 SHF.R.S32.HI R3, RZ, 0x1f, R9.reuse ;  /* 0x0000001fff038819 */ /* 0x100fe20000011409 */
[----:B------:R-:W-:Y:S01]  /*10a80*/  @!P0 IMAD.MOV.U32 R2, RZ, RZ, R9 ;  /* 0x000000ffff028224 */ /* 0x000fe200078e0009 */
[----:B------:R-:W-:Y:S01]  /*10a90*/  LOP3.LUT R18, R18, 0xfffffffb, RZ, 0xc0, !PT ;  /* 0xfffffffb12127812 */ /* 0x000fe200078ec0ff */
[----:B------:R-:W-:Y:S01]  /*10aa0*/  UMOV UR6, 0xffffffff ;  /* 0xffffffff00067882 */ /* 0x000fe20000000000 */
[----:B--2---:R-:W-:Y:S01]  /*10ab0*/  SHF.R.S32.HI R34, RZ, 0x1f, R32 ;  /* 0x0000001fff227819 */ /* 0x004fe20000011420 */
[----:B---3--:R-:W-:-:S04]  /*10ac0*/  @!P0 IMAD.WIDE.U32 R2, R32, R6, R2 ;  /* 0x0000000620028225 */ /* 0x008fc800078e0002 */
[----:B------:R-:W-:Y:S01]  /*10ad0*/  @!P0 IMAD R0, R34, R6, RZ ;  /* 0x0000000622008224 */ /* 0x000fe200078e02ff */
[----:B----4-:R-:W-:-:S03]  /*10ae0*/  @!P0 LEA R4, P1, R2, R4, 0x2 ;  /* 0x0000000402048211 */ /* 0x010fc600078210ff */
[----:B------:R-:W-:-:S04]  /*10af0*/  @!P0 IMAD R7, R32, R7, R0 ;  /* 0x0000000720078224 */ /* 0x000fc800078e0200 */
[----:B------:R-:W-:-:S05]  /*10b00*/  @!P0 IMAD.IADD R0, R3, 0x1, R7 ;  /* 0x0000000103008824 */ /* 0x000fca00078e0207 */
[----:B------:R-:W-:Y:S01]  /*10b10*/  @!P0 LEA.HI.X R5, R2, R5, R0, 0x2, P1 ;  /* 0x0000000502058211 */ /* 0x000fe200008f1400 */
[----:B------:R-:W-:-:S06]  /*10b20*/  IMAD.MOV.U32 R0, RZ, RZ, RZ ;  /* 0x000000ffff007224 */ /* 0x000fcc00078e00ff */
[----:B------:R0:W5:Y:S02]  /*10b30*/  @!P0 LDG.E R0, desc[UR56][R4.64] ;  /* 0x0000003804008981 */ /* 0x000164000c1e1900 */
[----:B0-----:R-:W-:-:S05]  /*10b40*/  IMAD.SHL.U32 R4, R25, 0x8, RZ ;  /* 0x0000000819047824 */ /* 0x001fca00078e00ff */
[----:B------:R-:W-:-:S04]  /*10b50*/  LOP3.LUT R30, R4, 0x38, RZ, 0xc0, !PT ;  /* 0x00000038041e7812 */ /* 0x000fc800078ec0ff */
[C---:B------:R-:W-:Y:S02]  /*10b60*/  ISETP.GE.AND P1, PT, R30.reuse, UR4, PT ;  /* 0x000000041e007c0c */ /* 0x040fe4000bf26270 */
[C---:B------:R-:W-:Y:S02]  /*10b70*/  LOP3.LUT R22, R30.reuse, 0x40, RZ, 0xfc, !PT ;  /* 0x000000401e167812 */ /* 0x040fe400078efcff */
[----:B------:R-:W-:Y:S02]  /*10b80*/  LOP3.LUT R24, R30, 0x80, RZ, 0xfc, !PT ;  /* 0x000000801e187812 */ /* 0x000fe400078efcff */
[----:B------:R-:W-:Y:S02]  /*10b90*/  ISETP.GE.AND P3, PT, R22, UR4, PT ;  /* 0x0000000416007c0c */ /* 0x000fe4000bf66270 */
[----:B------:R-:W-:Y:S02]  /*10ba0*/  ISETP.GE.AND P2, PT, R24, UR4, PT ;  /* 0x0000000418007c0c */ /* 0x000fe4000bf46270 */
[----:B------:R-:W-:-:S03]  /*10bb0*/  ISETP.GE.AND P0, PT, R30, UR5, PT ;  /* 0x000000051e007c0c */ /* 0x000fc6000bf06270 */
[----:B------:R-:W-:Y:S02]  /*10bc0*/  @P1 LOP3.LUT R18, R18, 0x4, RZ, 0xfc, !PT ;  /* 0x0000000412121812 */ /* 0x000fe400078efcff */
[----:B------:R-:W-:Y:S02]  /*10bd0*/  ISETP.GE.AND P1, PT, R22, UR5, PT ;  /* 0x0000000516007c0c */ /* 0x000fe4000bf26270 */
[----:B------:R-:W-:-:S04]  /*10be0*/  LOP3.LUT R18, R18, 0xfffffffd, RZ, 0xc0, !PT ;  /* 0xfffffffd12127812 */ /* 0x000fc800078ec0ff */
[----:B------:R-:W-:-:S04]  /*10bf0*/  @P3 LOP3.LUT R18, R18, 0x2, RZ, 0xfc, !PT ;  /* 0x0000000212123812 */ /* 0x000fc800078efcff */
[----:B------:R-:W-:-:S04]  /*10c00*/  LOP3.LUT R18, R18, 0xfffffffe, RZ, 0xc0, !PT ;  /* 0xfffffffe12127812 */ /* 0x000fc800078ec0ff */
[----:B------:R-:W-:Y:S01]  /*10c10*/  @P2 LOP3.LUT R18, R18, 0x1, RZ, 0xfc, !PT ;  /* 0x0000000112122812 */ /* 0x000fe200078efcff */
[----:B------:R-:W-:Y:S06]  /*10c20*/  BRA.DIV UR6, `(.L_x_1071) ;  /* 0x0000002e06e07947 */ /* 0x000fec000b800000 */
.L_x_1113:
[----:B------:R-:W2:Y:S01]  /*10c30*/  LDL R2, [R1] ;  /* 0x0000000001027983 */ /* 0x000ea20000100800 */
[----:B------:R-:W-:Y:S01]  /*10c40*/  SEL R29, RZ, 0x1, P0 ;  /* 0x00000001ff1d7807 */ /* 0x000fe20000000000 */
[----:B------:R-:W-:Y:S01]  /*10c50*/  IMAD.U32 R31, RZ, RZ, UR39 ;  /* 0x00000027ff1f7e24 */ /* 0x000fe2000f8e00ff */
[----:B------:R-:W-:Y:S01]  /*10c60*/  ISETP.GT.U32.AND P0, PT, R33, 0x5f, PT ;  /* 0x0000005f2100780c */ /* 0x000fe20003f04070 */
[----:B------:R-:W-:Y:S01]  /*10c70*/  IMAD.MOV R6, RZ, RZ, -R9 ;  /* 0x000000ffff067224 */ /* 0x000fe200078e0a09 */
[----:B------:R-:W-:Y:S02]  /*10c80*/  LOP3.LUT R18, R18, 0xffffffef, RZ, 0xc0, !PT ;  /* 0xffffffef12127812 */ /* 0x000fe400078ec0ff */
[----:B------:R-:W-:Y:S01]  /*10c90*/  SHF.R.S32.HI R31, RZ, 0x1f, R31 ;  /* 0x0000001fff1f7819 */ /* 0x000fe2000001141f */
[----:B------:R-:W-:Y:S01]  /*10ca0*/  IMAD R6, R37, R6, R10 ;  /* 0x0000000625067224 */ /* 0x000fe200078e020a */
[----:B------:R-:W-:-:S07]  /*10cb0*/  LOP3.LUT R18, R18, 0xfffffff7, RZ, 0xc0, !PT ;  /* 0xfffffff712127812 */ /* 0x000fce00078ec0ff */
[----:B------:R-:W-:Y:S02]  /*10cc0*/  @P0 LOP3.LUT R18, R18, 0x8, RZ, 0xfc, !PT ;  /* 0x0000000812120812 */ /* 0x000fe400078efcff */
[----:B--2---:R-:W-:Y:S02]  /*10cd0*/  R2UR UR4, R2 ;  /* 0x00000000020472ca */ /* 0x004fe400000e0000 */
[----:B------:R-:W-:-:S05]  /*10ce0*/  SEL R2, RZ, 0xffffffff, P1 ;  /* 0xffffffffff027807 */ /* 0x000fca0000800000 */
[----:B------:R-:W-:-:S05]  /*10cf0*/  IMAD.SHL.U32 R2, R2, 0x2, RZ ;  /* 0x0000000202027824 */ /* 0x000fca00078e00ff */
[----:B------:R-:W-:Y:S01]  /*10d00*/  LOP3.LUT R29, R2, 0x2, R29, 0xe2, !PT ;  /* 0x00000002021d7812 */ /* 0x000fe200078ee21d */
[----:B------:R-:W-:-:S06]  /*10d10*/  ULOP3.LUT UR4, UR4, 0x2, URZ, 0xfc, !UPT ;  /* 0x0000000204047892 */ /* 0x000fcc000f8efc3f */
[----:B------:R-:W-:-:S05]  /*10d20*/  IMAD.U32 R3, RZ, RZ, UR4 ;  /* 0x00000004ff037e24 */ /* 0x000fca000f8e00ff */
[----:B------:R-:W-:-:S13]  /*10d30*/  ISETP.NE.AND P2, PT, R3, 0x3, PT ;  /* 0x000000030300780c */ /* 0x000fda0003f45270 */
[----:B------:R-:W-:Y:S01]  /*10d40*/  @P2 LOP3.LUT R18, R18, 0x10, RZ, 0xfc, !PT ;  /* 0x0000001012122812 */ /* 0x000fe200078efcff */
[----:B------:R-:W-:Y:S06]  /*10d50*/  @!P2 BRA `(.L_x_1072) ;  /* 0x000000000004a947 */ /* 0x000fec0003800000 */
[----:B------:R-:W-:Y:S01]  /*10d60*/  BPT.TRAP 0x1 ;  /* 0x000000040000795c */ /* 0x000fe20000300000 */
.L_x_1072:
[----:B------:R-:W-:Y:S01]  /*10d70*/  SHF.R.S32.HI R7, RZ, 0x1f, R6 ;  /* 0x0000001fff077819 */ /* 0x000fe20000011406 */
[----:B------:R-:W-:Y:S01]  /*10d80*/  ULDC.64 UR4, c[0x0][0x328] ;  /* 0x0000ca0000047ab9 */ /* 0x000fe20000000a00 */
[----:B------:R-:W-:-:S03]  /*10d90*/  R2UR UR6, R31 ;  /* 0x000000001f0672ca */ /* 0x000fc600000e0000 */
        /* <DEDUP_REMOVED lines=11> */
[----:B------:R-:W-:Y:S01]  /*10e50*/  IMAD.U32 R9, RZ, RZ, UR4 ;  /* 0x00000004ff097e24 */ /* 0x000fe2000f8e00ff */
[----:B------:R-:W-:-:S03]  /*10e60*/  UIMAD UR4, UR6, UR4, URZ ;  /* 0x00000004060472a4 */ /* 0x000fc6000f8e023f */
[----:B------:R-:W-:Y:S01]  /*10e70*/  IMAD.WIDE.U32 R2, R9, UR39, R2 ;  /* 0x0000002709027c25 */ /* 0x000fe2000f8e0002 */
[----:B------:R-:W-:Y:S01]  /*10e80*/  UIMAD UR4, UR39, UR5, UR4 ;  /* 0x00000005270472a4 */ /* 0x000fe2000f8e0204 */
[----:B------:R-:W-:Y:S02]  /*10e90*/  ULDC.64 UR6, c[0x0][0x318] ;  /* 0x0000c60000067ab9 */ /* 0x000fe40000000a00 */
[----:B------:R-:W-:-:S03]  /*10ea0*/  LEA R16, P0, R2, UR6, 0x1 ;  /* 0x0000000602107c11 */ /* 0x000fc6000f8008ff */
[----:B------:R-:W-:-:S05]  /*10eb0*/  VIADD R17, R3, UR4 ;  /* 0x0000000403117c36 */ /* 0x000fca0008000000 */
[----:B------:R-:W-:Y:S01]  /*10ec0*/  LEA.HI.X R17, R2, UR7, R17, 0x1, P0 ;  /* 0x0000000702117c11 */ /* 0x000fe200080f0c11 */
[----:B------:R-:W-:-:S05]  /*10ed0*/  IMAD.MOV.U32 R2, RZ, RZ, 0x1 ;  /* 0x00000001ff027424 */ /* 0x000fca00078e00ff */
[----:B------:R-:W-:-:S04]  /*10ee0*/  SHF.L.U32 R2, R2, 0x1f, RZ ;  /* 0x0000001f02027819 */ /* 0x000fc800000006ff */
[----:B------:R-:W0:Y:S02]  /*10ef0*/  SYNCS.PHASECHK.TRANS64.TRYWAIT P0, [UR46+0x2a840], R2 ;  /* 0x02a84002ff0075a7 */ /* 0x000e24000800016e */
[----:B0-----:R-:W-:Y:S05]  /*10f00*/  @!P0 BRA `(.L_x_1073) ;  /* 0x0000002c00488947 */ /* 0x001fea0003800000 */
.L_x_1114:
[----:B------:R-:W-:Y:S01]  /*10f10*/  ULDC.64 UR4, c[0x0][0x300] ;  /* 0x0000c00000047ab9 */ /* 0x000fe20000000a00 */
[----:B------:R-:W-:Y:S01]  /*10f20*/  R2UR UR6, R31 ;  /* 0x000000001f0672ca */ /* 0x000fe200000e0000 */
[----:B------:R-:W-:Y:S01]  /*10f30*/  IMAD R7, R7, UR4, RZ ;  /* 0x0000000407077c24 */ /* 0x000fe2000f8e02ff */
[----:B------:R-:W-:Y:S01]  /*10f40*/  LOP3.LUT P3, RZ, R18, 0x4, RZ, 0xc0, !PT ;  /* 0x0000000412ff7812 */ /* 0x000fe2000786c0ff */
[----:B0-----:R-:W-:Y:S01]  /*10f50*/  IMAD.WIDE.U32 R2, R6, UR4, RZ ;  /* 0x0000000406027c25 */ /* 0x001fe2000f8e00ff */
[C---:B------:R-:W-:Y:S02]  /*10f60*/  LOP3.LUT P2, RZ, R18.reuse, 0x2, RZ, 0xc0, !PT ;  /* 0x0000000212ff7812 */ /* 0x040fe4000784c0ff */
[----:B------:R-:W-:Y:S01]  /*10f70*/  LOP3.LUT P1, RZ, R18, 0x1, RZ, 0xc0, !PT ;  /* 0x0000000112ff7812 */ /* 0x000fe2000782c0ff */
[----:B------:R-:W-:Y:S01]  /*10f80*/  IMAD R7, R6, UR5, R7 ;  /* 0x0000000506077c24 */ /* 0x000fe2000f8e0207 */
[----:B------:R-:W-:Y:S02]  /*10f90*/  ULDC.64 UR4, c[0x0][0x310] ;  /* 0x0000c40000047ab9 */ /* 0x000fe40000000a00 */
[----:B------:R-:W-:-:S02]  /*10fa0*/  IMAD R5, R5, UR4, RZ ;  /* 0x0000000405057c24 */ /* 0x000fc4000f8e02ff */
[----:B------:R-:W-:Y:S02]  /*10fb0*/  IMAD.IADD R3, R3, 0x1, R7 ;  /* 0x0000000103037824 */ /* 0x000fe400078e0207 */
[C---:B------:R-:W-:Y:S02]  /*10fc0*/  IMAD R5, R0.reuse, UR5, R5 ;  /* 0x0000000500057c24 */ /* 0x040fe4000f8e0205 */
[----:B------:R-:W-:Y:S01]  /*10fd0*/  IMAD.WIDE.U32 R2, R0, UR4, R2 ;  /* 0x0000000400027c25 */ /* 0x000fe2000f8e0002 */
        /* <DEDUP_REMOVED lines=8> */
[----:B------:R-:W-:Y:S01]  /*11060*/  VIADD R7, R3, UR4 ;  /* 0x0000000403077c36 */ /* 0x000fe20008000000 */
[----:B------:R-:W-:Y:S01]  /*11070*/  LOP3.LUT R3, R4, 0x1c0, RZ, 0xc0, !PT ;  /* 0x000001c004037812 */ /* 0x000fe200078ec0ff */
[----:B------:R-:W-:-:S03]  /*11080*/  UMOV UR4, 0xffffffff ;  /* 0xffffffff00047882 */ /* 0x000fc60000000000 */
[----:B------:R-:W-:Y:S01]  /*11090*/  LEA.HI.X R7, R2, UR7, R7, 0x1, P0 ;  /* 0x0000000702077c11 */ /* 0x000fe200080f0c07 */
[----:B------:R-:W-:Y:S01]  /*110a0*/  IMAD.MOV.U32 R2, RZ, RZ, -0x60 ;  /* 0xffffffa0ff027424 */ /* 0x000fe200078e00ff */
[----:B------:R-:W-:-:S03]  /*110b0*/  LOP3.LUT R4, R3, 0x38, R4, 0xf8, !PT ;  /* 0x0000003803047812 */ /* 0x000fc600078ef804 */
[----:B------:R-:W-:Y:S01]  /*110c0*/  IMAD R5, R27, R2, UR41 ;  /* 0x000000291b057e24 */ /* 0x000fe2000f8e0202 */
[----:B------:R-:W-:Y:S01]  /*110d0*/  LOP3.LUT R4, R4, 0x38, R25, 0x78, !PT ;  /* 0x0000003804047812 */ /* 0x000fe200078e7819 */
[----:B------:R-:W-:Y:S02]  /*110e0*/  IMAD.SHL.U32 R25, R8, 0x8, RZ ;  /* 0x0000000808197824 */ /* 0x000fe400078e00ff */
[----:B------:R-:W-:-:S03]  /*110f0*/  IMAD.IADD R6, R5, 0x1, -R36 ;  /* 0x0000000105067824 */ /* 0x000fc600078e0a24 */
[----:B------:R-:W-:Y:S02]  /*11100*/  LOP3.LUT R25, R4, 0x200, R25, 0xf8, !PT ;  /* 0x0000020004197812 */ /* 0x000fe400078ef819 */
[----:B------:R-:W-:Y:S01]  /*11110*/  ISETP.GE.AND P0, PT, R6, 0x1, PT ;  /* 0x000000010600780c */ /* 0x000fe20003f06270 */
[----:B------:R-:W-:-:S12]  /*11120*/  BRA.DIV UR4, `(.L_x_1074) ;  /* 0x0000002a04d87947 */ /* 0x000fd8000b800000 */
[----:B------:R-:W-:Y:S01]  /*11130*/  SHFL.IDX PT, R3, R7, RZ, 0x181f ;  /* 0x00181fff07037589 */ /* 0x000fe200000e0000 */
[----:B------:R-:W-:-:S03]  /*11140*/  @P0 LEA R9, R25, UR46, 0x1 ;  /* 0x0000002e19090c11 */ /* 0x000fc6000f8e08ff */
[----:B------:R-:W0:Y:S04]  /*11150*/  SHFL.IDX PT, R2, R0, RZ, 0x181f ;  /* 0x00181fff00027589 */ /* 0x000e2800000e0000 */
[----:B------:R-:W-:Y:S04]  /*11160*/  SHFL.IDX PT, R5, R7, 0x1, 0x181f ;  /* 0x00381f0007057f89 */ /* 0x000fe800000e0000 */
[----:B------:R-:W-:Y:S04]  /*11170*/  SHFL.IDX PT, R4, R0, 0x1, 0x181f ;  /* 0x00381f0000047f89 */ /* 0x000fe800000e0000 */
[----:B------:R-:W-:Y:S04]  /*11180*/  SHFL.IDX PT, R8, R7, 0x2, 0x181f ;  /* 0x00581f0007087f89 */ /* 0x000fe800000e0000 */
[----:B------:R-:W1:Y:S04]  /*11190*/  SHFL.IDX PT, R14, R0, 0x2, 0x181f ;  /* 0x00581f00000e7f89 */ /* 0x000e6800000e0000 */
[----:B------:R-:W2:Y:S01]  /*111a0*/  SHFL.IDX PT, R10, R0, 0x3, 0x181f ;  /* 0x00781f00000a7f89 */ /* 0x000ea200000e0000 */
[----:B0-----:R-:W-:-:S05]  /*111b0*/  @P0 IMAD.WIDE.U32 R2, R30, 0x2, R2 ;  /* 0x000000021e020825 */ /* 0x001fca00078e0002 */
[----:B------:R-:W-:Y:S04]  /*111c0*/  @P0 LDGSTS.E.BYPASS.LTC128B.128 [R9+0x18400], desc[UR56][R2.64], !P3 ;  /* 0x1840000002090fae */ /* 0x000fe8000d901d78 */
[----:B------:R-:W-:Y:S04]  /*111d0*/  @P0 LDGSTS.E.BYPASS.LTC128B.128 [R9+0x1b400], desc[UR56][R2.64+0x80], !P2 ;  /* 0x1b40008002090fae */ /* 0x000fe8000d101d78 */
[----:B------:R0:W-:Y:S01]  /*111e0*/  @P0 LDGSTS.E.BYPASS.LTC128B.128 [R9+0x1e400], desc[UR56][R2.64+0x100], !P1 ;  /* 0x1e40010002090fae */ /* 0x0001e2000c901d78 */
[----:B------:R-:W-:-:S03]  /*111f0*/  ISETP.GE.AND P0, PT, R6, 0x11, PT ;  /* 0x000000110600780c */ /* 0x000fc60003f06270 */
[----:B0-----:R-:W0:Y:S01]  /*11200*/  SHFL.IDX PT, R9, R7, 0x3, 0x181f ;  /* 0x00781f0007097f89 */ /* 0x001e2200000e0000 */
[----:B-1----:R-:W-:-:S09]  /*11210*/  IMAD.MOV.U32 R2, RZ, RZ, R14 ;  /* 0x000000ffff027224 */ /* 0x002fd200078e000e */
[----:B------:R-:W-:Y:S01]  /*11220*/  @P0 LEA R21, R25, UR46, 0x1 ;  /* 0x0000002e19150c11 */ /* 0x000fe2000f8e08ff */
[----:B------:R-:W-:Y:S01]  /*11230*/  @P0 IMAD.WIDE.U32 R4, R30, 0x2, R4 ;  /* 0x000000021e040825 */ /* 0x000fe200078e0004 */
[----:B------:R-:W1:Y:S03]  /*11240*/  SHFL.IDX PT, R14, R0, 0x4, 0x181f ;  /* 0x00981f00000e7f89 */ /* 0x000e6600000e0000 */
[----:B------:R-:W-:Y:S01]  /*11250*/  IMAD.MOV.U32 R3, RZ, RZ, R8 ;  /* 0x000000ffff037224 */ /* 0x000fe200078e0008 */
[----:B------:R-:W-:Y:S04]  /*11260*/  @P0 LDGSTS.E.BYPASS.LTC128B.128 [R21+0x18c00], desc[UR56][R4.64], !P3 ;  /* 0x18c0000004150fae */ /* 0x000fe8000d901d78 */
[----:B------:R-:W-:Y:S04]  /*11270*/  @P0 LDGSTS.E.BYPASS.LTC128B.128 [R21+0x1bc00], desc[UR56][R4.64+0x80], !P2 ;  /* 0x1bc0008004150fae */ /* 0x000fe8000d101d78 */
[----:B------:R2:W-:Y:S01]  /*11280*/  @P0 LDGSTS.E.BYPASS.LTC128B.128 [R21+0x1ec00], desc[UR56][R4.64+0x100], !P1 ;  /* 0x1ec0010004150fae */ /* 0x0005e2000c901d78 */
[----:B------:R-:W-:-:S03]  /*11290*/  ISETP.GE.AND P0, PT, R6, 0x21, PT ;  /* 0x000000210600780c */ /* 0x000fc60003f06270 */
[----:B------:R-:W3:Y:S04]  /*112a0*/  SHFL.IDX PT, R8, R7, 0x4, 0x181f ;  /* 0x00981f0007087f89 */ /* 0x000ee800000e0000 */
[----:B------:R-:W4:Y:S01]  /*112b0*/  SHFL.IDX PT, R7, R7, 0x5, 0x181f ;  /* 0x00b81f0007077f89 */ /* 0x000f2200000e0000 */
[----:B--2---:R-:W-:-:S05]  /*112c0*/  IMAD.MOV.U32 R4, RZ, RZ, R10 ;  /* 0x000000ffff047224 */ /* 0x004fca00078e000a */
[----:B------:R-:W-:Y:S01]  /*112d0*/  @P0 IMAD.WIDE.U32 R2, R30, 0x2, R2 ;  /* 0x000000021e020825 */ /* 0x000fe200078e0002 */
[----:B------:R-:W-:-:S03]  /*112e0*/  @P0 LEA R35, R25, UR46, 0x1 ;  /* 0x0000002e19230c11 */ /* 0x000fc6000f8e08ff */
[----:B0-----:R-:W-:Y:S02]  /*112f0*/  IMAD.MOV.U32 R5, RZ, RZ, R9 ;  /* 0x000000ffff057224 */ /* 0x001fe400078e0009 */
[----:B------:R-:W-:Y:S04]  /*11300*/  @P0 LDGSTS.E.BYPASS.LTC128B.128 [R35+0x19400], desc[UR56][R2.64], !P3 ;  /* 0x1940000002230fae */ /* 0x000fe8000d901d78 */
[----:B------:R-:W-:Y:S04]  /*11310*/  @P0 LDGSTS.E.BYPASS.LTC128B.128 [R35+0x1c400], desc[UR56][R2.64+0x80], !P2 ;  /* 0x1c40008002230fae */ /* 0x000fe8000d101d78 */
[----:B------:R1:W-:Y:S01]  /*11320*/  @P0 LDGSTS.E.BYPASS.LTC128B.128 [R35+0x1f400], desc[UR56][R2.64+0x100], !P1 ;  /* 0x1f40010002230fae */ /* 0x0003e2000c901d78 */
[----:B------:R-:W-:Y:S01]  /*11330*/  ISETP.GE.AND P0, PT, R6, 0x31, PT ;  /* 0x000000310600780c */ /* 0x000fe20003f06270 */
[----:B-1----:R-:W-:-:S12]  /*11340*/  IMAD.MOV.U32 R2, RZ, RZ, R14 ;  /* 0x000000ffff027224 */ /* 0x002fd800078e000e */
[----:B------:R-:W-:Y:S01]  /*11350*/  @P0 IMAD.WIDE.U32 R4, R30, 0x2, R4 ;  /* 0x000000021e040825 */ /* 0x000fe200078e0004 */
[----:B------:R-:W-:Y:S01]  /*11360*/  @P0 LEA R9, R25, UR46, 0x1 ;  /* 0x0000002e19090c11 */ /* 0x000fe2000f8e08ff */
[----:B------:R0:W1:Y:S02]  /*11370*/  SHFL.IDX PT, R14, R0, 0x5, 0x181f ;  /* 0x00b81f00000e7f89 */ /* 0x00006400000e0000 */
[----:B---3--:R-:W-:Y:S02]  /*11380*/  IMAD.MOV.U32 R3, RZ, RZ, R8 ;  /* 0x000000ffff037224 */ /* 0x008fe400078e0008 */
        /* <DEDUP_REMOVED lines=8> */
[----:B-1--4-:R0:W-:Y:S02]  /*11410*/  @P0 LDGSTS.E.BYPASS.LTC128B.128 [R21+0x20400], desc[UR56][R2.64+0x100], !P1 ;  /* 0x2040010002150fae */ /* 0x0121e4000c901d78 */
.L_x_1128:
[----:B------:R-:W-:Y:S01]  /*11420*/  ISETP.GE.AND P0, PT, R6, 0x51, PT ;  /* 0x000000510600780c */ /* 0x000fe20003f06270 */
[----:B0-----:R-:W-:Y:S02]  /*11430*/  IMAD.MOV.U32 R2, RZ, RZ, R14 ;  /* 0x000000ffff027224 */ /* 0x001fe400078e000e */
[----:B------:R-:W-:-:S10]  /*11440*/  IMAD.MOV.U32 R3, RZ, RZ, R7 ;  /* 0x000000ffff037224 */ /* 0x000fd400078e0007 */
        /* <DEDUP_REMOVED lines=12> */
[----:B------:R-:W-:-:S13]  /*11510*/  LOP3.LUT P1, RZ, R18, 0x10, RZ, 0xc0, !PT ;  /* 0x0000001012ff7812 */ /* 0x000fda000782c0ff */
[----:B0-----:R-:W-:Y:S05]  /*11520*/  @!P1 BRA `(.L_x_1075) ;  /* 0x0000000000049947 */ /* 0x001fea0003800000 */
[----:B------:R-:W-:Y:S01]  /*11530*/  BPT.TRAP 0x1 ;  /* 0x000000040000795c */ /* 0x000fe20000300000 */
.L_x_1075:
        /* <DEDUP_REMOVED lines=23> */
[----:B------:R-:W-:-:S02]  /*116b0*/  IMAD.U32 R10, RZ, RZ, UR4 ;  /* 0x00000004ff0a7e24 */ /* 0x000fc4000f8e00ff */
[----:B------:R-:W-:Y:S02]  /*116c0*/  IMAD.U32 R11, RZ, RZ, UR5 ;  /* 0x00000005ff0b7e24 */ /* 0x000fe4000f8e00ff */
[----:B------:R-:W-:Y:S02]  /*116d0*/  IMAD.MOV.U32 R8, RZ, RZ, 0x70 ;  /* 0x00000070ff087424 */ /* 0x000fe400078e00ff */
[----:B------:R-:W-:Y:S02]  /*116e0*/  IMAD.MOV.U32 R12, RZ, RZ, 0x1 ;  /* 0x00000001ff0c7424 */ /* 0x000fe400078e00ff */
[----:B------:R-:W-:-:S07]  /*116f0*/  IMAD.MOV.U32 R13, RZ, RZ, RZ ;  /* 0x000000ffff0d7224 */ /* 0x000fce00078e00ff */
[----:B------:R-:W-:-:S07]  /*11700*/  LEPC R20, `(.L_x_1076) ;  /* 0x000000001014794e */ /* 0x000fce0000000000 */
[----:B0-----:R-:W-:Y:S05]  /*11710*/  CALL.ABS.NOINC R2 ;  /* 0x0000000002007343 */ /* 0x001fea0003c00000 */
.L_x_1076:
[----:B------:R-:W-:Y:S01]  /*11720*/  UISETP.NE.AND UP0, UPT, UR48, URZ, UPT ;  /* 0x0000003f3000728c */ /* 0x000fe2000bf05270 */
[----:B------:R-:W-:Y:S01]  /*11730*/  VIADD R7, R33, UR40 ;  /* 0x0000002821077c36 */ /* 0x000fe20008000000 */
[----:B------:R-:W0:Y:S01]  /*11740*/  LDC R6, c[0x0][0x448] ;  /* 0x00011200ff067b82 */ /* 0x000e220000000800 */
[----:B------:R-:W-:Y:S01]  /*11750*/  IMAD.U32 R4, RZ, RZ, UR36 ;  /* 0x00000024ff047e24 */ /* 0x000fe2000f8e00ff */
[----:B------:R-:W-:Y:S01]  /*11760*/  ULDC.64 UR4, c[0x0][0x2e0] ;  /* 0x0000b80000047ab9 */ /* 0x000fe20000000a00 */
[----:B------:R-:W-:Y:S01]  /*11770*/  IMAD.U32 R3, RZ, RZ, UR47 ;  /* 0x0000002fff037e24 */ /* 0x000fe2000f8e00ff */
[----:B------:R-:W-:Y:S01]  /*11780*/  PLOP3.LUT P0, PT, PT, PT, UP0, 0x80, 0x0 ;  /* 0x000000000000781c */ /* 0x000fe20003f0f008 */
[----:B------:R-:W-:Y:S02]  /*11790*/  IMAD.MOV.U32 R2, RZ, RZ, R4 ;  /* 0x000000ffff027224 */ /* 0x000fe400078e0004 */
[----:B------:R-:W-:Y:S02]  /*117a0*/  IMAD R35, R35, UR4, RZ ;  /* 0x0000000423237c24 */ /* 0x000fe4000f8e02ff */
[----:B------:R-:W-:Y:S01]  /*117b0*/  @UP0 ULDC UR6, c[0x0][0x44c] ;  /* 0x0001130000060ab9 */ /* 0x000fe20000000800 */
[----:B------:R-:W-:Y:S01]  /*117c0*/  IMAD.WIDE.U32 R2, R28, UR4, R2 ;  /* 0x000000041c027c25 */ /* 0x000fe2000f8e0002 */
[----:B------:R-:W-:-:S03]  /*117d0*/  @UP0 ULDC UR4, c[0x0][0x450] ;  /* 0x0001140000040ab9 */ /* 0x000fc60000000800 */
[----:B------:R-:W-:Y:S02]  /*117e0*/  IMAD.U32 R5, RZ, RZ, UR37 ;  /* 0x00000025ff057e24 */ /* 0x000fe4000f8e00ff */
[----:B------:R-:W-:Y:S02]  /*117f0*/  IMAD.MOV.U32 R5, RZ, RZ, R7 ;  /* 0x000000ffff057224 */ /* 0x000fe400078e0007 */
[----:B------:R-:W-:Y:S01]  /*11800*/  @P0 IMAD.HI.U32 R0, R7, UR6, RZ ;  /* 0x0000000607000c27 */ /* 0x000fe2000f8e00ff */
[----:B------:R-:W-:-:S03]  /*11810*/  PLOP3.LUT P0, PT, PT, PT, UP0, 0x80, 0x0 ;  /* 0x000000000000781c */ /* 0x000fc60003f0f008 */
[----:B------:R-:W-:-:S04]  /*11820*/  IMAD R35, R28, UR5, R35 ;  /* 0x000000051c237c24 */ /* 0x000fc8000f8e0223 */
[----:B------:R-:W-:-:S06]  /*11830*/  IMAD.IADD R3, R3, 0x1, R35 ;  /* 0x0000000103037824 */ /* 0x000fcc00078e0223 */
[----:B------:R-:W-:Y:S01]  /*11840*/  @P0 SHF.R.U32.HI R5, RZ, UR4, R0 ;  /* 0x00000004ff050c19 */ /* 0x000fe20008011600 */
[----:B------:R-:W-:-:S04]  /*11850*/  ULDC.64 UR4, c[0x0][0x2d0] ;  /* 0x0000b40000047ab9 */ /* 0x000fc80000000a00 */
[----:B------:R-:W-:Y:S02]  /*11860*/  IMAD.MOV R0, RZ, RZ, -R5 ;  /* 0x000000ffff007224 */ /* 0x000fe400078e0a05 */
[----:B------:R-:W-:-:S04]  /*11870*/  IMAD.WIDE.U32 R2, R5, UR4, R2 ;  /* 0x0000000405027c25 */ /* 0x000fc8000f8e0002 */
[----:B0-----:R-:W-:Y:S01]  /*11880*/  IMAD R7, R6, R0, R7 ;  /* 0x0000000006077224 */ /* 0x001fe200078e0207 */
[----:B------:R-:W-:-:S05]  /*11890*/  SHF.R.S32.HI R0, RZ, 0x1f, R5 ;  /* 0x0000001fff007819 */ /* 0x000fca0000011405 */
[----:B------:R-:W-:-:S04]  /*118a0*/  IMAD R0, R0, UR4, RZ ;  /* 0x0000000400007c24 */ /* 0x000fc8000f8e02ff */
[----:B------:R-:W-:Y:S01]  /*118b0*/  IMAD R5, R5, UR5, R0 ;  /* 0x0000000505057c24 */ /* 0x000fe2000f8e0200 */
[----:B------:R-:W-:Y:S01]  /*118c0*/  SHF.R.S32.HI R0, RZ, 0x1f, R7 ;  /* 0x0000001fff007819 */ /* 0x000fe20000011407 */
[----:B------:R-:W-:Y:S02]  /*118d0*/  ULDC.64 UR4, c[0x0][0x2c8] ;  /* 0x0000b20000047ab9 */ /* 0x000fe40000000a00 */
[----:B------:R-:W-:Y:S02]  /*118e0*/  IMAD.IADD R3, R3, 0x1, R5 ;  /* 0x0000000103037824 */ /* 0x000fe400078e0205 */
[----:B------:R-:W-:Y:S02]  /*118f0*/  IMAD R0, R0, UR4, RZ ;  /* 0x0000000400007c24 */ /* 0x000fe4000f8e02ff */
[----:B------:R-:W-:-:S04]  /*11900*/  IMAD.WIDE.U32 R2, R7, UR4, R2 ;  /* 0x0000000407027c25 */ /* 0x000fc8000f8e0002 */
[----:B------:R-:W-:Y:S01]  /*11910*/  IMAD R5, R7, UR5, R0 ;  /* 0x0000000507057c24 */ /* 0x000fe2000f8e0200 */
[----:B------:R-:W-:Y:S02]  /*11920*/  ULDC.64 UR4, c[0x0][0x280] ;  /* 0x0000a00000047ab9 */ /* 0x000fe40000000a00 */
[----:B------:R-:W-:Y:S01]  /*11930*/  LEA R0, P0, R2, UR4, 0x1 ;  /* 0x0000000402007c11 */ /* 0x000fe2000f8008ff */
[----:B------:R-:W-:Y:S01]  /*11940*/  ULDC UR4, c[0x0][0x2b8] ;  /* 0x0000ae0000047ab9 */ /* 0x000fe20000000800 */
[----:B------:R-:W-:Y:S02]  /*11950*/  IADD3 R3, R3, R5, RZ ;  /* 0x0000000503037210 */ /* 0x000fe40007ffe0ff */
[----:B------:R-:W-:Y:S02]  /*11960*/  ISETP.GE.AND P2, PT, R22, UR4, PT ;  /* 0x0000000416007c0c */ /* 0x000fe4000bf46270 */
[----:B------:R-:W-:Y:S01]  /*11970*/  LEA.HI.X R8, R2, UR5, R3, 0x1, P0 ;  /* 0x0000000502087c11 */ /* 0x000fe200080f0c03 */
[----:B------:R-:W-:Y:S01]  /*11980*/  UMOV UR5, 0xffffffff ;  /* 0xffffffff00057882 */ /* 0x000fe20000000000 */
[----:B------:R-:W-:-:S02]  /*11990*/  ISETP.GE.AND P0, PT, R24, UR4, PT ;  /* 0x0000000418007c0c */ /* 0x000fc4000bf06270 */
[----:B------:R-:W-:Y:S01]  /*119a0*/  ISETP.GE.AND P3, PT, R30, UR4, PT ;  /* 0x000000041e007c0c */ /* 0x000fe2000bf66270 */
[----:B------:R-:W-:-:S12]  /*119b0*/  BRA.DIV UR5, `(.L_x_1077) ;  /* 0x0000002a05987947 */ /* 0x000fd8000b800000 */
[----:B------:R-:W-:Y:S01]  /*119c0*/  SHFL.IDX PT, R3, R8, RZ, 0x181f ;  /* 0x00181fff08037589 */ /* 0x000fe200000e0000 */
[----:B------:R-:W-:Y:S01]  /*119d0*/  ULDC UR4, c[0x0][0x288] ;  /* 0x0000a20000047ab9 */ /* 0x000fe20000000800 */
[----:B------:R-:W-:Y:S02]  /*119e0*/  VIADD R7, R36, UR40 ;  /* 0x0000002824077c36 */ /* 0x000fe40008000000 */
[----:B------:R-:W0:Y:S01]  /*119f0*/  SHFL.IDX PT, R2, R0, RZ, 0x181f ;  /* 0x00181fff00027589 */ /* 0x000e2200000e0000 */
[----:B------:R-:W-:Y:S02]  /*11a00*/  IMAD R6, R6, UR4, RZ ;  /* 0x0000000406067c24 */ /* 0x000fe4000f8e02ff */
[C---:B------:R-:W-:Y:S01]  /*11a10*/  VIADD R11, R7.reuse, 0x10 ;  /* 0x00000010070b7836 */ /* 0x040fe20000000000 */
        /* <DEDUP_REMOVED lines=61> */
.L_x_1145:
[----:B------:R-:W-:Y:S01]  /*11df0*/  VIADD R7, R7, 0x70 ;  /* 0x0000007007077836 */ /* 0x000fe20000000000 */
[----:B------:R-:W-:Y:S01]  /*11e00*/  BSSY B0, `(.L_x_1078) ;  /* 0x000000d000007945 */ /* 0x000fe20003800000 */
[----:B-1----:R-:W-:Y:S02]  /*11e10*/  IMAD.MOV.U32 R2, RZ, RZ, R14 ;  /* 0x000000ffff027224 */ /* 0x002fe400078e000e */
[----:B--2---:R-:W-:Y:S01]  /*11e20*/  IMAD.MOV.U32 R3, RZ, RZ, R4 ;  /* 0x000000ffff037224 */ /* 0x004fe200078e0004 */
[----:B------:R-:W-:-:S13]  /*11e30*/  ISETP.GE.AND P1, PT, R7, R6, PT ;  /* 0x000000060700720c */ /* 0x000fda0003f26270 */
        /* <DEDUP_REMOVED lines=9> */
.L_x_1079:
[----:B------:R-:W-:Y:S05]  /*11ed0*/  BSYNC B0 ;  /* 0x0000000000007941 */ /* 0x000fea0003800000 */
.L_x_1078:
[----:B------:R-:W-:Y:S01]  /*11ee0*/  NOP ;  /* 0x0000000000007918 */ /* 0x000fe20000000000 */
[----:B------:R-:W-:Y:S01]  /*11ef0*/  SYNCS.ARRIVE.TRANS64.RED.A0T1 RZ, [UR46+0x2a800], RZ ;  /* 0x02a800ffffff79a7 */ /* 0x000fe2000820042e */
[----:B------:R-:W-:Y:S01]  /*11f00*/  IMAD.MOV.U32 R0, RZ, RZ, 0x1 ;  /* 0x00000001ff007424 */ /* 0x000fe200078e00ff */
[----:B------:R-:W-:Y:S04]  /*11f10*/  ARRIVES.LDGSTSBAR.64.TRANSCNT [UR46+0x2a800] ;  /* 0x02a80000ff0079b0 */ /* 0x000fe80008000aae */
[----:B------:R-:W-:Y:S01]  /*11f20*/  SHF.L.U32 R0, R0, 0x1f, RZ ;  /* 0x0000001f00007819 */ /* 0x000fe200000006ff */
[----:B------:R-:W-:Y:S01]  /*11f30*/  NOP ;  /* 0x0000000000007918 */ /* 0x000fe20000000000 */
[----:B------:R-:W-:Y:S01]  /*11f40*/  SYNCS.ARRIVE.TRANS64.A1T0 RZ, [UR46+0x2a800], RZ ;  /* 0x02a800ffffff79a7 */ /* 0x000fe2000810002e */
[----:B------:R-:W-:Y:S01]  /*11f50*/  VIADD R19, R19, 0xfffffffe ;  /* 0xfffffffe13137836 */ /* 0x000fe20000000000 */
[----:B------:R-:W1:Y:S02]  /*11f60*/  SYNCS.PHASECHK.TRANS64.TRYWAIT P0, [UR46+0x2a820], R0 ;  /* 0x02a82000ff0075a7 */ /* 0x000e64000800016e */
[----:B-1----:R-:W-:Y:S05]  /*11f70*/  @!P0 BRA `(.L_x_1080) ;  /* 0x0000002c00b08947 */ /* 0x002fea0003800000 */
.L_x_1146:
[----:B------:R-:W-:Y:S01]  /*11f80*/  ISETP.GE.AND P0, PT, R19, UR49, PT ;  /* 0x0000003113007c0c */ /* 0x000fe2000bf06270 */
[----:B------:R-:W-:Y:S02]  /*11f90*/  IMAD.MOV.U32 R24, RZ, RZ, 0x1 ;  /* 0x00000001ff187424 */ /* 0x000fe400078e00ff */
[----:B------:R-:W-:-:S10]  /*11fa0*/  IMAD.MOV.U32 R22, RZ, RZ, RZ ;  /* 0x000000ffff167224 */ /* 0x000fd400078e00ff */
[----:B------:R-:W-:Y:S05]  /*11fb0*/  @!P0 BRA `(.L_x_1081) ;  /* 0x0000000c00e08947 */ /* 0x000fea0003800000 */
[----:B------:R-:W-:Y:S01]  /*11fc0*/  UIADD3 UR4, UR45, 0x1, URZ ;  /* 0x000000012d047890 */ /* 0x000fe2000fffe03f */
[----:B0-----:R-:W-:Y:S01]  /*11fd0*/  LOP3.LUT R3, RZ, UR43, RZ, 0x33, !PT ;  /* 0x0000002bff037c12 */ /* 0x001fe2000f8e33ff */
[----:B------:R-:W-:Y:S01]  /*11fe0*/  BSSY B0, `(.L_x_1081) ;  /* 0x00000f5000007945 */ /* 0x000fe20003800000 */
[----:B------:R-:W-:Y:S01]  /*11ff0*/  LOP3.LUT R5, RZ, UR42, RZ, 0x33, !PT ;  /* 0x0000002aff057c12 */ /* 0x000fe2000f8e33ff */
[----:B------:R-:W-:Y:S01]  /*12000*/  UIMAD UR4, UR4, UR38, URZ ;  /* 0x00000026040472a4 */ /* 0x000fe2000f8e023f */
[----:B------:R-:W-:Y:S01]  /*12010*/  IADD3 R23, R26, R23, R36 ;  /* 0x000000171a177210 */ /* 0x000fe20007ffe024 */
[----:B------:R-:W-:Y:S01]  /*12020*/  IMAD.MOV.U32 R20, RZ, RZ, RZ ;  /* 0x000000ffff147224 */ /* 0x000fe200078e00ff */
[----:B------:R-:W-:-:S03]  /*12030*/  SHF.L.U32 R35, R30, 0x1, RZ ;  /* 0x000000011e237819 */ /* 0x000fc600000006ff */
[----:B------:R-:W-:Y:S01]  /*12040*/  LOP3.LUT R0, RZ, UR4, RZ, 0x33, !PT ;  /* 0x00000004ff007c12 */ /* 0x000fe2000f8e33ff */
[----:B------:R-:W-:Y:S02]  /*12050*/  VIADD R9, R23, 0xfffffee0 ;  /* 0xfffffee017097836 */ /* 0x000fe40000000000 */
[----:B------:R-:W-:Y:S01]  /*12060*/  IMAD.MOV.U32 R23, RZ, RZ, 0x1 ;  /* 0x00000001ff177424 */ /* 0x000fe200078e00ff */
[----:B------:R-:W-:Y:S02]  /*12070*/  VIADDMNMX R0, R0, -UR44, R3, !PT ;  /* 0x8000002c00007c46 */ /* 0x000fe4000f800103 */
[----:B------:R-:W-:Y:S02]  /*12080*/  IADD3 R3, -R36, UR41, RZ ;  /* 0x0000002924037c10 */ /* 0x000fe4000fffe1ff */
[----:B------:R-:W-:-:S04]  /*12090*/  VIMNMX R0, R0, R5, !PT ;  /* 0x0000000500007248 */ /* 0x000fc80007fe0100 */
[C---:B------:R-:W-:Y:S01]  /*120a0*/  IADD3 R27, -R0.reuse, -0x2, RZ ;  /* 0xfffffffe001b7810 */ /* 0x040fe20007ffe1ff */
[C---:B------:R-:W-:Y:S02]  /*120b0*/  IMAD R3, R0.reuse, 0x60, R3 ;  /* 0x0000006000037824 */ /* 0x040fe400078e0203 */
[----:B------:R-:W-:Y:S02]  /*120c0*/  IMAD R9, R0, -0x60, R9 ;  /* 0xffffffa000097824 */ /* 0x000fe400078e0209 */
[----:B------:R-:W-:-:S07]  /*120d0*/  VIADD R0, R3, 0xc0 ;  /* 0x000000c003007836 */ /* 0x000fce0000000000 */
.L_x_1094:
[----:B------:R-:W-:Y:S01]  /*120e0*/  ISETP.NE.AND P0, PT, R37, 0x1, PT ;  /* 0x000000012500780c */ /* 0x000fe20003f05270 */
[----:B------:R-:W-:Y:S01]  /*120f0*/  IMAD.MOV.U32 R10, RZ, RZ, R9 ;  /* 0x000000ffff0a7224 */ /* 0x000fe200078e0009 */
[----:B------:R-:W-:Y:S02]  /*12100*/  ISETP.GT.U32.AND P2, PT, R33, 0x5f, PT ;  /* 0x0000005f2100780c */ /* 0x000fe40003f44070 */
[----:B------:R-:W-:-:S09]  /*12110*/  LOP3.LUT P1, RZ, R18, 0x10, RZ, 0xc0, !PT ;  /* 0x0000001012ff7812 */ /* 0x000fd2000782c0ff */
[----:B------:R-:W0:Y:S08]  /*12120*/  @P0 LDC R2, c[0x0][0x434] ;  /* 0x00010d00ff020b82 */ /* 0x000e300000000800 */
[----:B------:R-:W1:Y:S08]  /*12130*/  @P0 LDC R3, c[0x0][0x438] ;  /* 0x00010e00ff030b82 */ /* 0x000e700000000800 */
[----:B------:R-:W2:Y:S08]  /*12140*/  @!P2 LDC.64 R6, c[0x0][0x428] ;  /* 0x00010a00ff06ab82 */ /* 0x000eb00000000a00 */
[----:B------:R-:W3:Y:S01]  /*12150*/  @!P2 LDC.64 R4, c[0x0][0x418] ;  /* 0x00010600ff04ab82 */ /* 0x000ee20000000a00 */
[----:B0-----:R-:W-:-:S05]  /*12160*/  @P0 IMAD.HI.U32 R2, R9, R2, RZ ;  /* 0x0000000209020227 */ /* 0x001fca00078e00ff */
[----:B-1----:R-:W-:-:S04]  /*12170*/  @P0 SHF.R.U32.HI R10, RZ, R3, R2 ;  /* 0x00000003ff0a0219 */ /* 0x002fc80000011602 */
[----:B------:R-:W-:Y:S01]  /*12180*/  @!P2 SHF.R.S32.HI R3, RZ, 0x1f, R10 ;  /* 0x0000001fff03a819 */ /* 0x000fe2000001140a */
[----:B--2---:R-:W-:-:S04]  /*12190*/  @!P2 IMAD R2, R34, R6, RZ ;  /* 0x000000062202a224 */ /* 0x004fc800078e02ff */
[----:B------:R-:W-:Y:S02]  /*121a0*/  @!P2 IMAD R7, R32, R7, R2 ;  /* 0x000000072007a224 */ /* 0x000fe400078e0202 */
[----:B------:R-:W-:-:S04]  /*121b0*/  @!P2 IMAD.MOV.U32 R2, RZ, RZ, R10 ;  /* 0x000000ffff02a224 */ /* 0x000fc800078e000a */
[----:B------:R-:W-:-:S04]  /*121c0*/  @!P2 IMAD.WIDE.U32 R2, R32, R6, R2 ;  /* 0x000000062002a225 */ /* 0x000fc800078e0002 */
[----:B------:R-:W-:Y:S01]  /*121d0*/  @!P2 IMAD.IADD R3, R7, 0x1, R3 ;  /* 0x000000010703a824 */ /* 0x000fe200078e0203 */
[----:B---3--:R-:W-:Y:S01]  /*121e0*/  @!P2 LEA R4, P0, R2, R4, 0x2 ;  /* 0x000000040204a211 */ /* 0x008fe200078010ff */
[----:B------:R-:W-:-:S03]  /*121f0*/  IMAD.MOV.U32 R6, RZ, RZ, RZ ;  /* 0x000000ffff067224 */ /* 0x000fc600078e00ff */
[----:B------:R-:W-:-:S05]  /*12200*/  @!P2 LEA.HI.X R5, R2, R5, R3, 0x2, P0 ;  /* 0x000000050205a211 */ /* 0x000fca00000f1403 */
[----:B------:R0:W5:Y:S01]  /*12210*/  @!P2 LDG.E R6, desc[UR56][R4.64] ;  /* 0x000000380406a981 */ /* 0x000162000c1e1900 */
[----:B------:R-:W-:-:S05]  /*12220*/  VIADD R22, R20, 0x1 ;  /* 0x0000000114167836 */ /* 0x000fca0000000000 */
[----:B------:R-:W-:-:S04]  /*12230*/  ISETP.NE.AND P0, PT, R22, 0x2, PT ;  /* 0x000000021600780c */ /* 0x000fc80003f05270 */
[----:B------:R-:W-:Y:S02]  /*12240*/  SEL R24, RZ, 0x1, P0 ;  /* 0x00000001ff187807 */ /* 0x000fe40000000000 */
[----:B------:R-:W-:Y:S02]  /*12250*/  SEL R22, R22, RZ, P0 ;  /* 0x000000ff16167207 */ /* 0x000fe40000000000 */
[----:B------:R-:W-:Y:S01]  /*12260*/  LOP3.LUT R24, R23, R24, RZ, 0x3c, !PT ;  /* 0x0000001817187212 */ /* 0x000fe200078e3cff */
[----:B0-----:R-:W-:Y:S06]  /*12270*/  @!P1 BRA `(.L_x_1082) ;  /* 0x0000000000049947 */ /* 0x001fec0003800000 */
[----:B------:R-:W-:Y:S01]  /*12280*/  BPT.TRAP 0x1 ;  /* 0x000000040000795c */ /* 0x000fe20000300000 */
.L_x_1082:
[----:B------:R-:W-:Y:S01]  /*12290*/  LEA R8, R22, UR46, 0x3 ;  /* 0x0000002e16087c11 */ /* 0x000fe2000f8e18ff */
[----:B------:R-:W-:Y:S01]  /*122a0*/  BSSY B1, `(.L_x_1083) ;  /* 0x0000004000017945 */ /* 0x000fe20003800000 */
[----:B------:R-:W-:-:S04]  /*122b0*/  SHF.L.U32 R3, R24, 0x1f, RZ ;  /* 0x0000001f18037819 */ /* 0x000fc800000006ff */
[----:B------:R-:W0:Y:S02]  /*122c0*/  SYNCS.PHASECHK.TRANS64.TRYWAIT P0, [R8+URZ+0x2a840], R3 ;  /* 0x02a84003080075a7 */ /* 0x000e24000800017f */
[----:B0-----:R-:W-:Y:S05]  /*122d0*/  @!P0 BRA `(.L_x_1084) ;  /* 0x0000002800f08947 */ /* 0x001fea0003800000 */
.L_x_1147:
[----:B------:R-:W-:Y:S05]  /*122e0*/  BSYNC B1 ;  /* 0x0000000000017941 */ /* 0x000fea0003800000 */
.L_x_1083:
[----:B------:R-:W-:Y:S01]  /*122f0*/  ULDC UR4, c[0x0][0x430] ;  /* 0x00010c0000047ab9 */ /* 0x000fe20000000800 */
[----:B-----5:R-:W-:Y:S01]  /*12300*/  SHF.R.S32.HI R28, RZ, 0x1f, R6 ;  /* 0x0000001fff1c7819 */ /* 0x020fe20000011406 */
[----:B------:R-:W-:Y:S01]  /*12310*/  UIADD3 UR4, -UR4, URZ, URZ ;  /* 0x0000003f04047290 */ /* 0x000fe2000fffe13f */
[----:B------:R-:W-:Y:S01]  /*12320*/  R2UR UR6, R31 ;  /* 0x000000001f0672ca */ /* 0x000fe200000e0000 */
[----:B------:R-:W-:Y:S01]  /*12330*/  IMAD R19, R22, 0x4800, R25 ;  /* 0x0000480016137824 */ /* 0x000fe200078e0219 */
[C---:B------:R-:W-:Y:S02]  /*12340*/  LOP3.LUT P3, RZ, R18.reuse, 0x4, RZ, 0xc0, !PT ;  /* 0x0000000412ff7812 */ /* 0x040fe4000786c0ff */
[----:B------:R-:W-:Y:S01]  /*12350*/  LOP3.LUT P2, RZ, R18, 0x2, RZ, 0xc0, !PT ;  /* 0x0000000212ff7812 */ /* 0x000fe2000784c0ff */
        /* <DEDUP_REMOVED lines=20> */
[----:B------:R-:W-:Y:S01]  /*124a0*/  VIADD R21, R3, UR4 ;  /* 0x0000000403157c36 */ /* 0x000fe20008000000 */
[----:B------:R-:W-:-:S04]  /*124b0*/  UMOV UR4, 0xffffffff ;  /* 0xffffffff00047882 */ /* 0x000fc80000000000 */
[----:B------:R-:W-:Y:S01]  /*124c0*/  LEA.HI.X R21, R2, UR7, R21, 0x1, P0 ;  /* 0x0000000702157c11 */ /* 0x000fe200080f0c15 */
[----:B------:R-:W-:Y:S06]  /*124d0*/  BRA.DIV UR4, `(.L_x_1085) ;  /* 0x0000002a04847947 */ /* 0x000fec000b800000 */
        /* <DEDUP_REMOVED lines=13> */
[----:B------:R-:W0:Y:S03]  /*125b0*/  SHFL.IDX PT, R14, R10, 0x3, 0x181f ;  /* 0x00781f000a0e7f89 */ /* 0x000e2600000e0000 */
[----:B------:R-:W-:Y:S01]  /*125c0*/  IMAD.X R3, RZ, RZ, R4, P0 ;  /* 0x000000ffff037224 */ /* 0x000fe200000e0604 */
        /* <DEDUP_REMOVED lines=14> */
[----:B-1----:R-:W-:-:S05]  /*126b0*/  IADD3.X R3, RZ, R3, RZ, P0, !PT ;  /* 0x00000003ff037210 */ /* 0x002fca00007fe4ff */
[----:B------:R-:W-:Y:S04]  /*126c0*/  LDGSTS.E.BYPASS.LTC128B.128 [R19+0x19c00], desc[UR56][R2.64], !P3 ;  /* 0x19c0000002137fae */ /* 0x000fe8000d901d78 */
[----:B------:R-:W-:Y:S04]  /*126d0*/  LDGSTS.E.BYPASS.LTC128B.128 [R19+0x1cc00], desc[UR56][R2.64+0x80], !P2 ;  /* 0x1cc0008002137fae */ /* 0x000fe8000d101d78 */
[----:B------:R1:W-:Y:S02]  /*126e0*/  LDGSTS.E.BYPASS.LTC128B.128 [R19+0x1fc00], desc[UR56][R2.64+0x100], !P1 ;  /* 0x1fc0010002137fae */ /* 0x0003e4000c901d78 */
[----:B-1----:R-:W-:-:S05]  /*126f0*/  IADD3 R2, P0, R12, R35, RZ ;  /* 0x000000230c027210 */ /* 0x002fca0007f1e0ff */
[----:B0-----:R-:W-:-:S05]  /*12700*/  IMAD.X R3, RZ, RZ, R4, P0 ;  /* 0x000000ffff037224 */ /* 0x001fca00000e0604 */
[----:B------:R0:W-:Y:S04]  /*12710*/  LDGSTS.E.BYPASS.LTC128B.128 [R19+0x1a400], desc[UR56][R2.64], !P3 ;  /* 0x1a40000002137fae */ /* 0x0001e8000d901d78 */
[----:B------:R0:W-:Y:S04]  /*12720*/  LDGSTS.E.BYPASS.LTC128B.128 [R19+0x1d400], desc[UR56][R2.64+0x80], !P2 ;  /* 0x1d40008002137fae */ /* 0x0001e8000d101d78 */
[----:B--2---:R0:W-:Y:S02]  /*12730*/  LDGSTS.E.BYPASS.LTC128B.128 [R19+0x20400], desc[UR56][R2.64+0x100], !P1 ;  /* 0x2040010002137fae */ /* 0x0041e4000c901d78 */
.L_x_1161:
        /* <DEDUP_REMOVED lines=10> */
.L_x_1086:
        /* <DEDUP_REMOVED lines=10> */
.L_x_1087:
[----:B------:R1:W-:Y:S01]  /*12880*/  SYNCS.ARRIVE.TRANS64.A1T0 RZ, [R8+URZ+0x2a830], RZ ;  /* 0x02a830ff08ff79a7 */ /* 0x0003e2000810003f */
[----:B------:R-:W-:Y:S05]  /*12890*/  @!P2 BRA `(.L_x_1088) ;  /* 0x000000000004a947 */ /* 0x000fea0003800000 */
[----:B------:R-:W-:Y:S01]  /*128a0*/  BPT.TRAP 0x1 ;  /* 0x000000040000795c */ /* 0x000fe20000300000 */
.L_x_1088:
[----:B0-----:R-:W-:Y:S01]  /*128b0*/  SHF.L.U32 R3, R23, 0x1f, RZ ;  /* 0x0000001f17037819 */ /* 0x001fe200000006ff */
[----:B------:R-:W-:Y:S01]  /*128c0*/  BSSY B1, `(.L_x_1089) ;  /* 0x0000004000017945 */ /* 0x000fe20003800000 */
[----:B------:R-:W-:-:S04]  /*128d0*/  LEA R4, R20, UR46, 0x3 ;  /* 0x0000002e14047c11 */ /* 0x000fc8000f8e18ff */
[----:B------:R-:W0:Y:S02]  /*128e0*/  SYNCS.PHASECHK.TRANS64.TRYWAIT P0, [R4+URZ+0x2a860], R3 ;  /* 0x02a86003040075a7 */ /* 0x000e24000800017f */
[----:B0-----:R-:W-:Y:S05]  /*128f0*/  @!P0 BRA `(.L_x_1090) ;  /* 0x0000002c00388947 */ /* 0x001fea0003800000 */
.L_x_1162:
[----:B------:R-:W-:Y:S05]  /*12900*/  BSYNC B1 ;  /* 0x0000000000017941 */ /* 0x000fea0003800000 */
.L_x_1089:
        /* <DEDUP_REMOVED lines=17> */
[----:B------:R-:W0:Y:S03]  /*12a20*/  SHFL.IDX PT, R14, R16, 0x2, 0x181f ;  /* 0x00581f00100e7f89 */ /* 0x000e2600000e0000 */
[----:B------:R-:W-:Y:S01]  /*12a30*/  IMAD.X R3, RZ, RZ, R8, P2 ;  /* 0x000000ffff037224 */ /* 0x000fe200010e0608 */
        /* <DEDUP_REMOVED lines=22> */
[----:B------:R2:W3:Y:S03]  /*12ba0*/  SHFL.IDX PT, R14, R16, 0x5, 0x181f ;  /* 0x00b81f00100e7f89 */ /* 0x0004e600000e0000 */
[----:B-1----:R-:W-:Y:S01]  /*12bb0*/  IMAD.X R3, RZ, RZ, R8, P2 ;  /* 0x000000ffff037224 */ /* 0x002fe200010e0608 */
[----:B------:R-:W-:Y:S01]  /*12bc0*/  ISETP.LT.OR P2, PT, R0, 0x41, !P1 ;  /* 0x000000410000780c */ /* 0x000fe20004f41670 */
[----:B------:R2:W1:-:S12]  /*12bd0*/  SHFL.IDX PT, R8, R17, 0x5, 0x181f ;  /* 0x00b81f0011087f89 */ /* 0x00045800000e0000 */
[----:B------:R2:W-:Y:S01]  /*12be0*/  LDGSTS.E.BYPASS.LTC128B.128 [R5+0x2400], desc[UR56][R2.64], !P2 ;  /* 0x0240000002057fae */ /* 0x0005e2000d101d78 */
[----:B------:R-:W-:-:S13]  /*12bf0*/  ISETP.LT.OR P2, PT, R0, 0x41, !P0 ;  /* 0x000000410000780c */ /* 0x000fda0004741670 */
[----:B-1-3--:R2:W-:Y:S02]  /*12c00*/  LDGSTS.E.BYPASS.LTC128B.128 [R5+0x5400], desc[UR56][R2.64+0x80], !P2 ;  /* 0x0540008002057fae */ /* 0x00a5e4000d101d78 */
.L_x_1176:
[C---:B------:R-:W-:Y:S01]  /*12c10*/  ISETP.LT.OR P1, PT, R0.reuse, 0x51, !P1 ;  /* 0x000000510000780c */ /* 0x040fe20004f21670 */
[----:B------:R-:W-:Y:S01]  /*12c20*/  ULDC.64 UR4, c[0x0][0x328] ;  /* 0x0000ca0000047ab9 */ /* 0x000fe20000000a00 */
[----:B------:R-:W-:Y:S01]  /*12c30*/  ISETP.LT.OR P0, PT, R0, 0x51, !P0 ;  /* 0x000000510000780c */ /* 0x000fe20004701670 */
[----:B------:R-:W-:Y:S01]  /*12c40*/  IMAD R26, R26, UR4, RZ ;  /* 0x000000041a1a7c24 */ /* 0x000fe2000f8e02ff */
[----:B0-2---:R-:W-:-:S03]  /*12c50*/  IADD3 R2, P2, R14, R35, RZ ;  /* 0x000000230e027210 */ /* 0x005fc60007f5e0ff */
        /* <DEDUP_REMOVED lines=16> */
.L_x_1092:
        /* <DEDUP_REMOVED lines=10> */
.L_x_1093:
        /* <DEDUP_REMOVED lines=14> */
[----:B------:R-:W-:Y:S01]  /*12ee0*/  LEA R16, P0, R2, UR6, 0x1 ;  /* 0x0000000602107c11 */ /* 0x000fe2000f8008ff */
[----:B------:R-:W-:-:S05]  /*12ef0*/  VIADD R17, R3, UR4 ;  /* 0x0000000403117c36 */ /* 0x000fca0008000000 */
[----:B------:R-:W-:Y:S02]  /*12f00*/  LEA.HI.X R17, R2, UR7, R17, 0x1, P0 ;  /* 0x0000000702117c11 */ /* 0x000fe400080f0c11 */
[----:B------:R-:W-:-:S13]  /*12f10*/  ISETP.GT.AND P0, PT, R27, UR49, PT ;  /* 0x000000311b007c0c */ /* 0x000fda000bf04270 */
[----:B0-----:R-:W-:Y:S05]  /*12f20*/  @P0 BRA `(.L_x_1094) ;  /* 0xfffffff0006c0947 */ /* 0x001fea000383ffff */
[----:B------:R-:W-:Y:S05]  /*12f30*/  BSYNC B0 ;  /* 0x0000000000007941 */ /* 0x000fea0003800000 */
.L_x_1081:
[----:B------:R-:W-:-:S13]  /*12f40*/  LOP3.LUT P0, RZ, R18, 0x10, RZ, 0xc0, !PT ;  /* 0x0000001012ff7812 */ /* 0x000fda000780c0ff */
[----:B------:R-:W-:Y:S05]  /*12f50*/  @!P0 BRA `(.L_x_1095) ;  /* 0x0000000000048947 */ /* 0x000fea0003800000 */
[----:B------:R-:W-:Y:S01]  /*12f60*/  BPT.TRAP 0x1 ;  /* 0x000000040000795c */ /* 0x000fe20000300000 */
.L_x_1095:
[----:B0-----:R-:W-:Y:S01]  /*12f70*/  LEA R0, R22, UR46, 0x3 ;  /* 0x0000002e16007c11 */ /* 0x001fe2000f8e18ff */
[----:B------:R-:W-:Y:S01]  /*12f80*/  IMAD.MOV.U32 R2, RZ, RZ, -0x60 ;  /* 0xffffffa0ff027424 */ /* 0x000fe200078e00ff */
[----:B------:R-:W-:Y:S01]  /*12f90*/  SHF.L.U32 R3, R24, 0x1f, RZ ;  /* 0x0000001f18037819 */ /* 0x000fe200000006ff */
[----:B------:R-:W-:Y:S01]  /*12fa0*/  BSSY B0, `(.L_x_1096) ;  /* 0x0000006000007945 */ /* 0x000fe20003800000 */
[----:B------:R-:W-:Y:S02]  /*12fb0*/  IMAD R25, R22, 0x3000, R25 ;  /* 0x0000300016197824 */ /* 0x000fe400078e0219 */
[----:B------:R-:W0:Y:S01]  /*12fc0*/  SYNCS.PHASECHK.TRANS64.TRYWAIT P0, [R0+URZ+0x2a860], R3 ;  /* 0x02a86003000075a7 */ /* 0x000e22000800017f */
[----:B------:R-:W-:-:S04]  /*12fd0*/  IMAD R5, R27, R2, UR41 ;  /* 0x000000291b057e24 */ /* 0x000fc8000f8e0202 */
[----:B------:R-:W-:Y:S01]  /*12fe0*/  IMAD.IADD R5, R5, 0x1, -R36 ;  /* 0x0000000105057824 */ /* 0x000fe200078e0a24 */
[----:B0-----:R-:W-:Y:S06]  /*12ff0*/  @!P0 BRA `(.L_x_1097) ;  /* 0x0000002c00948947 */ /* 0x001fec0003800000 */
.L_x_1177:
[----:B------:R-:W-:Y:S05]  /*13000*/  BSYNC B0 ;  /* 0x0000000000007941 */ /* 0x000fea0003800000 */
.L_x_1096:
        /* <DEDUP_REMOVED lines=8> */
[----:B------:R-:W-:Y:S01]  /*13090*/  SHFL.IDX PT, R6, R17, 0x1, 0x181f ;  /* 0x00381f0011067f89 */ /* 0x000fe200000e0000 */
[----:B------:R-:W-:Y:S02]  /*130a0*/  ISETP.LT.OR P2, PT, R5, 0x1, P1 ;  /* 0x000000010500780c */ /* 0x000fe40000f41670 */
[----:B------:R-:W-:Y:S01]  /*130b0*/  LEA R4, R25, UR46, 0x1 ;  /* 0x0000002e19047c11 */ /* 0x000fe2000f8e08ff */
[----:B------:R-:W1:Y:S01]  /*130c0*/  SHFL.IDX PT, R14, R16, 0x1, 0x181f ;  /* 0x00381f00100e7f89 */ /* 0x000e6200000e0000 */
[----:B------:R-:W-:-:S02]  /*130d0*/  ISETP.LT.OR P4, PT, R5, 0x11, P1 ;  /* 0x000000110500780c */ /* 0x000fc40000f81670 */
[----:B------:R-:W-:Y:S01]  /*130e0*/  ISETP.LT.OR P5, PT, R5, 0x11, !P0 ;  /* 0x000000110500780c */ /* 0x000fe200047a1670 */
[----:B------:R-:W-:Y:S04]  /*130f0*/  SHFL.IDX PT, R10, R17, 0x2, 0x181f ;  /* 0x00581f00110a7f89 */ /* 0x000fe800000e0000 */
[----:B------:R-:W2:Y:S04]  /*13100*/  SHFL.IDX PT, R19, R16, 0x2, 0x181f ;  /* 0x00581f0010137f89 */ /* 0x000ea800000e0000 */
[----:B------:R-:W-:Y:S04]  /*13110*/  SHFL.IDX PT, R9, R17, 0x3, 0x181f ;  /* 0x00781f0011097f89 */ /* 0x000fe800000e0000 */
[----:B------:R-:W3:Y:S01]  /*13120*/  SHFL.IDX PT, R20, R16, 0x3, 0x181f ;  /* 0x00781f0010147f89 */ /* 0x000ee200000e0000 */
[----:B0-----:R-:W-:-:S03]  /*13130*/  IMAD.WIDE.U32 R2, R30, 0x2, R2 ;  /* 0x000000021e027825 */ /* 0x001fc600078e0002 */
[----:B------:R-:W-:Y:S04]  /*13140*/  SHFL.IDX PT, R8, R17, 0x4, 0x181f ;  /* 0x00981f0011087f89 */ /* 0x000fe800000e0000 */
[----:B------:R-:W0:Y:S04]  /*13150*/  SHFL.IDX PT, R21, R16, 0x4, 0x181f ;  /* 0x00981f0010157f89 */ /* 0x000e2800000e0000 */
[----:B------:R-:W-:Y:S01]  /*13160*/  LDGSTS.E.BYPASS.LTC128B.128 [R4+0x400], desc[UR56][R2.64], !P2 ;  /* 0x0040000002047fae */ /* 0x000fe2000d101d78 */
[----:B------:R-:W-:-:S03]  /*13170*/  ISETP.LT.OR P2, PT, R5, 0x21, P1 ;  /* 0x000000210500780c */ /* 0x000fc60000f41670 */
[----:B------:R1:W-:Y:S01]  /*13180*/  LDGSTS.E.BYPASS.LTC128B.128 [R4+0x3400], desc[UR56][R2.64+0x80], !P3 ;  /* 0x0340008002047fae */ /* 0x0003e2000d901d78 */
[----:B------:R-:W-:-:S03]  /*13190*/  ISETP.LT.OR P3, PT, R5, 0x21, !P0 ;  /* 0x000000210500780c */ /* 0x000fc60004761670 */
[----:B------:R-:W4:Y:S01]  /*131a0*/  SHFL.IDX PT, R17, R17, 0x5, 0x181f ;  /* 0x00b81f0011117f89 */ /* 0x000f2200000e0000 */
[----:B-1----:R-:W-:Y:S02]  /*131b0*/  IMAD.MOV.U32 R2, RZ, RZ, R14 ;  /* 0x000000ffff027224 */ /* 0x002fe400078e000e */
[----:B------:R-:W-:Y:S01]  /*131c0*/  IMAD.MOV.U32 R3, RZ, RZ, R6 ;  /* 0x000000ffff037224 */ /* 0x000fe200078e0006 */
[----:B------:R1:W0:Y:S01]  /*131d0*/  SHFL.IDX PT, R14, R16, 0x5, 0x181f ;  /* 0x00b81f00100e7f89 */ /* 0x00022200000e0000 */
[----:B------:R-:W-:-:S04]  /*131e0*/  IMAD.WIDE.U32 R6, R30, 0x2, R2 ;  /* 0x000000021e067825 */ /* 0x000fc800078e0002 */
[----:B--2---:R-:W-:Y:S01]  /*131f0*/  IMAD.MOV.U32 R2, RZ, RZ, R19 ;  /* 0x000000ffff027224 */ /* 0x004fe200078e0013 */
[----:B------:R-:W-:Y:S01]  /*13200*/  LDGSTS.E.BYPASS.LTC128B.128 [R4+0xc00], desc[UR56][R6.64], !P4 ;  /* 0x00c0000006047fae */ /* 0x000fe2000e101d78 */
[----:B------:R-:W-:Y:S01]  /*13210*/  IMAD.MOV.U32 R3, RZ, RZ, R10 ;  /* 0x000000ffff037224 */ /* 0x000fe200078e000a */
[C---:B------:R-:W-:Y:S02]  /*13220*/  ISETP.LT.OR P4, PT, R5.reuse, 0x31, P1 ;  /* 0x000000310500780c */ /* 0x040fe40000f81670 */
[----:B------:R-:W-:Y:S01]  /*13230*/  LDGSTS.E.BYPASS.LTC128B.128 [R4+0x3c00], desc[UR56][R6.64+0x80], !P5 ;  /* 0x03c0008006047fae */ /* 0x000fe2000e901d78 */
[----:B------:R-:W-:Y:S01]  /*13240*/  IMAD.WIDE.U32 R2, R30, 0x2, R2 ;  /* 0x000000021e027825 */ /* 0x000fe200078e0002 */
[----:B------:R-:W-:-:S04]  /*13250*/  ISETP.LT.OR P5, PT, R5, 0x31, !P0 ;  /* 0x000000310500780c */ /* 0x000fc800047a1670 */
[----:B------:R-:W-:Y:S01]  /*13260*/  LDGSTS.E.BYPASS.LTC128B.128 [R4+0x1400], desc[UR56][R2.64], !P2 ;  /* 0x0140000002047fae */ /* 0x000fe2000d101d78 */
[----:B------:R-:W-:-:S03]  /*13270*/  ISETP.LT.OR P2, PT, R5, 0x41, P1 ;  /* 0x000000410500780c */ /* 0x000fc60000f41670 */
[----:B------:R3:W-:Y:S01]  /*13280*/  LDGSTS.E.BYPASS.LTC128B.128 [R4+0x4400], desc[UR56][R2.64+0x80], !P3 ;  /* 0x0440008002047fae */ /* 0x0007e2000d901d78 */
[----:B------:R-:W-:Y:S01]  /*13290*/  ISETP.LT.OR P3, PT, R5, 0x41, !P0 ;  /* 0x000000410500780c */ /* 0x000fe20004761670 */
[----:B---3--:R-:W-:Y:S02]  /*132a0*/  IMAD.MOV.U32 R2, RZ, RZ, R20 ;  /* 0x000000ffff027224 */ /* 0x008fe400078e0014 */
[----:B------:R-:W-:Y:S02]  /*132b0*/  IMAD.MOV.U32 R3, RZ, RZ, R9 ;  /* 0x000000ffff037224 */ /* 0x000fe400078e0009 */
[----:B------:R-:W-:-:S04]  /*132c0*/  IMAD.WIDE.U32 R6, R30, 0x2, R2 ;  /* 0x000000021e067825 */ /* 0x000fc800078e0002 */
[----:B0-----:R-:W-:Y:S01]  /*132d0*/  IMAD.MOV.U32 R2, RZ, RZ, R21 ;  /* 0x000000ffff027224 */ /* 0x001fe200078e0015 */
[----:B------:R1:W-:Y:S01]  /*132e0*/  LDGSTS.E.BYPASS.LTC128B.128 [R4+0x1c00], desc[UR56][R6.64], !P4 ;  /* 0x01c0000006047fae */ /* 0x0003e2000e101d78 */
[----:B------:R-:W-:Y:S02]  /*132f0*/  IMAD.MOV.U32 R3, RZ, RZ, R8 ;  /* 0x000000ffff037224 */ /* 0x000fe400078e0008 */
[----:B------:R-:W-:Y:S01]  /*13300*/  IMAD.MOV.U32 R8, RZ, RZ, RZ ;  /* 0x000000ffff087224 */ /* 0x000fe200078e00ff */
[----:B------:R1:W-:Y:S01]  /*13310*/  LDGSTS.E.BYPASS.LTC128B.128 [R4+0x4c00], desc[UR56][R6.64+0x80], !P5 ;  /* 0x04c0008006047fae */ /* 0x0003e2000e901d78 */
[----:B------:R-:W-:-:S05]  /*13320*/  IMAD.WIDE.U32 R2, R30, 0x2, R2 ;  /* 0x000000021e027825 */ /* 0x000fca00078e0002 */
[----:B------:R1:W-:Y:S04]  /*13330*/  LDGSTS.E.BYPASS.LTC128B.128 [R4+0x2400], desc[UR56][R2.64], !P2 ;  /* 0x0240000002047fae */ /* 0x0003e8000d101d78 */
[----:B----4-:R1:W-:Y:S02]  /*13340*/  LDGSTS.E.BYPASS.LTC128B.128 [R4+0x5400], desc[UR56][R2.64+0x80], !P3 ;  /* 0x0540008002047fae */ /* 0x0103e4000d901d78 */
.L_x_1191:
[C---:B------:R-:W-:Y:S01]  /*13350*/  ISETP.LT.OR P1, PT, R5.reuse, 0x51, P1 ;  /* 0x000000510500780c */ /* 0x040fe20000f21670 */
[----:B-1----:R-:W-:Y:S01]  /*13360*/  IMAD.MOV.U32 R2, RZ, RZ, R14 ;  /* 0x000000ffff027224 */ /* 0x002fe200078e000e */
[----:B------:R-:W-:Y:S01]  /*13370*/  ISETP.LT.OR P0, PT, R5, 0x51, !P0 ;  /* 0x000000510500780c */ /* 0x000fe20004701670 */
[----:B------:R-:W-:Y:S02]  /*13380*/  IMAD.MOV.U32 R3, RZ, RZ, R17 ;  /* 0x000000ffff037224 */ /* 0x000fe400078e0011 */
[----:B------:R-:W-:-:S08]  /*13390*/  IMAD.WIDE.U32 R2, R30, 0x2, R2 ;  /* 0x000000021e027825 */ /* 0x000fd000078e0002 */
[----:B------:R-:W-:Y:S01]  /*133a0*/  @!PT LDS RZ, [RZ] ;  /* 0x00000000fffff984 */ /* 0x000fe20000000800 */
[----:B------:R-:W-:Y:S01]  /*133b0*/  @!PT LDS RZ, [RZ] ;  /* 0x00000000fffff984 */ /* 0x000fe20000000800 */
[----:B------:R-:W-:Y:S01]  /*133c0*/  @!PT LDS RZ, [RZ] ;  /* 0x00000000fffff984 */ /* 0x000fe20000000800 */
[----:B------:R0:W-:Y:S04]  /*133d0*/  LDGSTS.E.BYPASS.LTC128B.128 [R4+0x2c00], desc[UR56][R2.64], !P1 ;  /* 0x02c0000002047fae */ /* 0x0001e8000c901d78 */
[----:B------:R0:W-:Y:S01]  /*133e0*/  LDGSTS.E.BYPASS.LTC128B.128 [R4+0x5c00], desc[UR56][R2.64+0x80], !P0 ;  /* 0x05c0008002047fae */ /* 0x0001e2000c101d78 */
[----:B------:R-:W-:Y:S01]  /*133f0*/  PLOP3.LUT P0, PT, PT, PT, PT, 0x80, 0x0 ;  /* 0x000000000000781c */ /* 0x000fe20003f0f070 */
[----:B------:R-:W-:-:S12]  /*13400*/  NOP ;  /* 0x0000000000007918 */ /* 0x000fd80000000000 */
.L_x_1099:
        /* <DEDUP_REMOVED lines=10> */
.L_x_1100:
[----:B------:R1:W-:Y:S02]  /*134b0*/  SYNCS.ARRIVE.TRANS64.A1T0 RZ, [R0+URZ+0x2a850], RZ ;  /* 0x02a850ff00ff79a7 */ /* 0x0003e4000810003f */
[----:B-1----:R-:W-:-:S04]  /*134c0*/  IADD3 R0, R22, 0x1, RZ ;  /* 0x0000000116007810 */ /* 0x002fc80007ffe0ff */
[----:B------:R-:W-:-:S04]  /*134d0*/  ISETP.NE.AND P0, PT, R0, 0x2, PT ;  /* 0x000000020000780c */ /* 0x000fc80003f05270 */
[----:B0-----:R-:W-:Y:S02]  /*134e0*/  SEL R3, RZ, 0x1, P0 ;  /* 0x00000001ff037807 */ /* 0x001fe40000000000 */
[----:B------:R-:W-:Y:S02]  /*134f0*/  SEL R0, R0, RZ, P0 ;  /* 0x000000ff00007207 */ /* 0x000fe40000000000 */
[----:B------:R-:W-:-:S07]  /*13500*/  LOP3.LUT R24, R24, R3, RZ, 0x3c, !PT ;  /* 0x0000000318187212 */ /* 0x000fce00078e3cff */
.L_x_1060:
[----:B------:R-:W0:Y:S01]  /*13510*/  S2R R3, SR_CgaCtaId ;  /* 0x0000000000037919 */ /* 0x000e220000008800 */
[----:B------:R-:W-:Y:S02]  /*13520*/  MOV R2, 0x400 ;  /* 0x0000040000027802 */ /* 0x000fe40000000f00 */
[----:B------:R-:W-:Y:S02]  /*13530*/  SHF.L.U32 R8, R8, 0x1f, RZ ;  /* 0x0000001f08087819 */ /* 0x000fe400000006ff */
[----:B0-----:R-:W-:-:S04]  /*13540*/  LEA R7, R3, R2, 0x18 ;  /* 0x0000000203077211 */ /* 0x001fc800078ec0ff */
[----:B------:R-:W0:Y:S02]  /*13550*/  SYNCS.PHASECHK.TRANS64.TRYWAIT P0, [R7+URZ+0x2a820], R8 ;  /* 0x02a82008070075a7 */ /* 0x000e24000800017f */
[----:B0-----:R-:W-:Y:S05]  /*13560*/  @!P0 BRA `(.L_x_1101) ;  /* 0x0000003000408947 */ /* 0x001fea0003800000 */
.L_x_1192:
[----:B------:R-:W-:-:S03]  /*13570*/  UMOV UR4, 0xffffffff ;  /* 0xffffffff00047882 */ /* 0x000fc60000000000 */
[----:B------:R-:W-:Y:S05]  /*13580*/  BRA.DIV UR4, `(.L_x_1102) ;  /* 0x00000032044c7947 */ /* 0x000fea000b800000 */
[----:B------:R-:W1:Y:S02]  /*13590*/  S2R R2, SR_TID.X ;  /* 0x0000000000027919 */ /* 0x000e640000002100 */
[----:B-1----:R-:W-:-:S04]  /*135a0*/  SHF.R.U32.HI R2, RZ, 0x5, R2 ;  /* 0x00000005ff027819 */ /* 0x002fc80000011602 */
[----:B------:R-:W-:-:S05]  /*135b0*/  LOP3.LUT R2, R2, 0x3, RZ, 0xc0, !PT ;  /* 0x0000000302027812 */ /* 0x000fca00078ec0ff */
[----:B------:R1:W2:Y:S02]  /*135c0*/  SHFL.IDX PT, R14, R2, RZ, 0x1f ;  /* 0x00001fff020e7589 */ /* 0x0002a400000e0000 */
.L_x_1195:
[----:B--2---:R-:W-:-:S13]  /*135d0*/  ISETP.NE.AND P0, PT, R14, RZ, PT ;  /* 0x000000ff0e00720c */ /* 0x004fda0003f05270 */
[----:B------:R-:W-:Y:S05]  /*135e0*/  @P0 BRA `(.L_x_968) ;  /* 0x0000000000900947 */ /* 0x000fea0003800000 */
[----:B------:R-:W-:-:S03]  /*135f0*/  UMOV UR4, 0xffffffff ;  /* 0xffffffff00047882 */ /* 0x000fc60000000000 */
[----:B------:R-:W-:Y:S05]  /*13600*/  BRA.DIV UR4, `(.L_x_1103) ;  /* 0x0000003204607947 */ /* 0x000fea000b800000 */
[----:B------:R-:W-:-:S13]  /*13610*/  ELECT P6, URZ, PT ;  /* 0x00000000003f782f */ /* 0x000fda00038c0000 */
.L_x_1198:
[----:B------:R-:W-:Y:S05]  /*13620*/  @!P6 BRA `(.L_x_968) ;  /* 0x000000000080e947 */ /* 0x000fea0003800000 */
[----:B-1----:R-:W2:Y:S02]  /*13630*/  LDL R2, [R1] ;  /* 0x0000000001027983 */ /* 0x002ea40000100800 */
[----:B--2---:R-:W-:-:S13]  /*13640*/  R2UR UR4, R2 ;  /* 0x00000000020472ca */ /* 0x004fda00000e0000 */
[----:B------:R-:W-:-:S06]  /*13650*/  ULOP3.LUT UR4, UR4, 0x2, URZ, 0xfc, !UPT ;  /* 0x0000000204047892 */ /* 0x000fcc000f8efc3f */
[----:B------:R-:W-:-:S05]  /*13660*/  IMAD.U32 R2, RZ, RZ, UR4 ;  /* 0x00000004ff027e24 */ /* 0x000fca000f8e00ff */
[----:B------:R-:W-:-:S13]  /*13670*/  ISETP.NE.AND P0, PT, R2, 0x3, PT ;  /* 0x000000030200780c */ /* 0x000fda0003f05270 */
[----:B------:R-:W-:Y:S05]  /*13680*/  @!P0 BRA `(.L_x_1104) ;  /* 0x0000000000048947 */ /* 0x000fea0003800000 */
[----:B------:R-:W-:Y:S01]  /*13690*/  BPT.TRAP 0x1 ;  /* 0x000000040000795c */ /* 0x000fe20000300000 */
.L_x_1104:
[----:B------:R-:W-:Y:S01]  /*136a0*/  IMAD R5, R0, 0x8, R7 ;  /* 0x0000000800057824 */ /* 0x000fe200078e0207 */
[----:B------:R-:W-:Y:S01]  /*136b0*/  SHF.L.U32 R2, R24, 0x1f, RZ ;  /* 0x0000001f18027819 */ /* 0x000fe200000006ff */
[----:B------:R-:W-:-:S03]  /*136c0*/  VIADD R0, R0, 0x1 ;  /* 0x0000000100007836 */ /* 0x000fc60000000000 */
[----:B------:R-:W1:Y:S02]  /*136d0*/  SYNCS.PHASECHK.TRANS64.TRYWAIT P1, [R5+URZ+0x2a840], R2 ;  /* 0x02a84002050075a7 */ /* 0x000e64000802017f */
[----:B------:R-:W-:-:S04]  /*136e0*/  ISETP.NE.AND P2, PT, R0, 0x2, PT ;  /* 0x000000020000780c */ /* 0x000fc80003f45270 */
[----:B------:R-:W-:Y:S01]  /*136f0*/  SEL R3, RZ, 0x1, P2 ;  /* 0x00000001ff037807 */ /* 0x000fe20001000000 */
[----:B-1----:R-:W-:Y:S08]  /*13700*/  @!P1 BRA `(.L_x_1105) ;  /* 0x0000003000409947 */ /* 0x002ff00003800000 */
.L_x_1199:
[----:B------:R-:W-:Y:S02]  /*13710*/  SEL R0, R0, RZ, P2 ;  /* 0x000000ff00007207 */ /* 0x000fe40001000000 */
[----:B------:R-:W-:Y:S01]  /*13720*/  LOP3.LUT R3, R24, R3, RZ, 0x3c, !PT ;  /* 0x0000000318037212 */ /* 0x000fe200078e3cff */
[----:B------:R-:W-:Y:S06]  /*13730*/  @!P0 BRA `(.L_x_1106) ;  /* 0x0000000000048947 */ /* 0x000fec0003800000 */
[----:B------:R-:W-:Y:S01]  /*13740*/  BPT.TRAP 0x1 ;  /* 0x000000040000795c */ /* 0x000fe20000300000 */
.L_x_1106:
[----:B0-----:R-:W-:Y:S01]  /*13750*/  IMAD R7, R0, 0x8, R7 ;  /* 0x0000000800077824 */ /* 0x001fe200078e0207 */
[----:B------:R-:W-:-:S04]  /*13760*/  SHF.L.U32 R0, R3, 0x1f, RZ ;  /* 0x0000001f03007819 */ /* 0x000fc800000006ff */
[----:B------:R-:W0:Y:S02]  /*13770*/  SYNCS.PHASECHK.TRANS64.TRYWAIT P1, [R7+URZ+0x2a840], R0 ;  /* 0x02a84000070075a7 */ /* 0x000e24000802017f */
[----:B0-----:R-:W-:Y:S05]  /*13780*/  @!P1 BRA `(.L_x_1107) ;  /* 0x0000003000349947 */ /* 0x001fea0003800000 */
.L_x_1200:
[----:B------:R-:W-:Y:S05]  /*13790*/  @!P0 BRA `(.L_x_1108) ;  /* 0x0000000000048947 */ /* 0x000fea0003800000 */
[----:B------:R-:W-:Y:S01]  /*137a0*/  BPT.TRAP 0x1 ;  /* 0x000000040000795c */ /* 0x000fe20000300000 */
.L_x_1108:
[----:B------:R-:W2:Y:S02]  /*137b0*/  SYNCS.PHASECHK.TRANS64.TRYWAIT P1, [R5+URZ+0x2a860], R2 ;  /* 0x02a86002050075a7 */ /* 0x000ea4000802017f */
[----:B--2---:R-:W-:Y:S05]  /*137c0*/  @!P1 BRA `(.L_x_1109) ;  /* 0x0000003000389947 */ /* 0x004fea0003800000 */
.L_x_1201:
[----:B------:R-:W-:Y:S05]  /*137d0*/  @!P0 BRA `(.L_x_1110) ;  /* 0x0000000000048947 */ /* 0x000fea0003800000 */
[----:B------:R-:W-:Y:S01]  /*137e0*/  BPT.TRAP 0x1 ;  /* 0x000000040000795c */ /* 0x000fe20000300000 */
.L_x_1110:
[----:B---3--:R3:W4:Y:S02]  /*137f0*/  SYNCS.PHASECHK.TRANS64.TRYWAIT P0, [R7+URZ+0x2a860], R0 ;  /* 0x02a86000070075a7 */ /* 0x008724000800017f */
[----:B----4-:R-:W-:Y:S05]  /*13800*/  @!P0 NANOSLEEP.SYNCS 0x989680 ;  /* 0x009896800000895d */ /* 0x010fea0003900000 */
[----:B------:R-:W4:Y:S02]  /*13810*/  @!P0 SYNCS.PHASECHK.TRANS64 P0, [R7+URZ+0x2a860], R0 ;  /* 0x02a86000070085a7 */ /* 0x000f24000800007f */
[----:B----4-:R-:W-:Y:S05]  /*13820*/  @!P0 BRA `(.L_x_1110) ;  /* 0xfffffffc00f08947 */ /* 0x010fea000383ffff */
.L_x_968:
[----:B------:R-:W-:Y:S05]  /*13830*/  BSYNC B6 ;  /* 0x0000000000067941 */ /* 0x000fea0003800000 */
.L_x_965:
[----:B------:R-:W-:Y:S05]  /*13840*/  EXIT ;  /* 0x000000000000794d */ /* 0x000fea0003800000 */
.L_x_978:
[----:B0-----:R-:W-:-:S04]  /*13850*/  IMAD.U32 R3, RZ, RZ, UR58 ;  /* 0x0000003aff037e24 */ /* 0x001fc8000f8e00ff */
[----:B------:R0:W1:Y:S03]  /*13860*/  SYNCS.PHASECHK.TRANS64.TRYWAIT P0, [R3+URZ+0x2a800], R0 ;  /* 0x02a80000030075a7 */ /* 0x000066000800017f */
[----:B-1----:R-:W-:Y:S05]  /*13870*/  @!P0 NANOSLEEP.SYNCS 0x989680 ;  /* 0x009896800000895d */ /* 0x002fea0003900000 */
[----:B------:R-:W1:Y:S02]  /*13880*/  @!P0 SYNCS.PHASECHK.TRANS64 P0, [R3+URZ+0x2a800], R0 ;  /* 0x02a80000030085a7 */ /* 0x000e64000800007f */
[----:B-1----:R-:W-:Y:S05]  /*13890*/  @!P0 BRA `(.L_x_978) ;  /* 0xfffffffc00ec8947 */ /* 0x002fea000383ffff */
[----:B------:R-:W-:Y:S05]  /*138a0*/  BRA `(.L_x_1111) ;  /* 0xfffffedc00587947 */ /* 0x000fea000383ffff */
.L_x_982:
[----:B0-----:R-:W-:-:S04]  /*138b0*/  IMAD.U32 R3, RZ, RZ, UR58 ;  /* 0x0000003aff037e24 */ /* 0x001fc8000f8e00ff */
[----:B------:R0:W2:Y:S03]  /*138c0*/  SYNCS.PHASECHK.TRANS64.TRYWAIT P1, [R3+URZ+0x2a830], R0 ;  /* 0x02a83000030075a7 */ /* 0x0000a6000802017f */
[----:B--2---:R-:W-:Y:S05]  /*138d0*/  @!P1 NANOSLEEP.SYNCS 0x989680 ;  /* 0x009896800000995d */ /* 0x004fea0003900000 */
[----:B------:R-:W2:Y:S02]  /*138e0*/  @!P1 SYNCS.PHASECHK.TRANS64 P1, [R3+URZ+0x2a830], R0 ;  /* 0x02a83000030095a7 */ /* 0x000ea4000802007f */
[----:B--2---:R-:W-:Y:S05]  /*138f0*/  @!P1 BRA `(.L_x_982) ;  /* 0xfffffffc00ec9947 */ /* 0x004fea000383ffff */
[----:B------:R-:W-:Y:S05]  /*13900*/  BRA `(.L_x_981) ;  /* 0xfffffedc007c7947 */ /* 0x000fea000383ffff */
.L_x_999:
[----:B-1----:R-:W-:-:S04]  /*13910*/  IMAD.U32 R12, RZ, RZ, UR61 ;  /* 0x0000003dff0c7e24 */ /* 0x002fc8000f8e00ff */
[----:B------:R1:W2:Y:S03]  /*13920*/  SYNCS.PHASECHK.TRANS64.TRYWAIT P1, [R12+URZ+0x2a830], R11 ;  /* 0x02a8300b0c0075a7 */ /* 0x0002a6000802017f */
[----:B--2---:R-:W-:Y:S05]  /*13930*/  @!P1 NANOSLEEP.SYNCS 0x989680 ;  /* 0x009896800000995d */ /* 0x004fea0003900000 */
[----:B------:R-:W2:Y:S02]  /*13940*/  @!P1 SYNCS.PHASECHK.TRANS64 P1, [R12+URZ+0x2a830], R11 ;  /* 0x02a8300b0c0095a7 */ /* 0x000ea4000802007f */
[----:B--2---:R-:W-:Y:S05]  /*13950*/  @!P1 BRA `(.L_x_999) ;  /* 0xfffffffc00ec9947 */ /* 0x004fea000383ffff */
[----:B------:R-:W-:Y:S05]  /*13960*/  BRA `(.L_x_998) ;  /* 0xffffff1000547947 */ /* 0x000fea000383ffff */
.L_x_1003:
[----:B01----:R-:W-:-:S04]  /*13970*/  IMAD.U32 R11, RZ, RZ, UR14 ;  /* 0x0000000eff0b7e24 */ /* 0x003fc8000f8e00ff */
[----:B------:R0:W1:Y:S03]  /*13980*/  SYNCS.PHASECHK.TRANS64.TRYWAIT P1, [R11+URZ+0x2a850], R0 ;  /* 0x02a850000b0075a7 */ /* 0x000066000802017f */
[----:B-1----:R-:W-:Y:S05]  /*13990*/  @!P1 NANOSLEEP.SYNCS 0x989680 ;  /* 0x009896800000995d */ /* 0x002fea0003900000 */
[----:B------:R-:W1:Y:S02]  /*139a0*/  @!P1 SYNCS.PHASECHK.TRANS64 P1, [R11+URZ+0x2a850], R0 ;  /* 0x02a850000b0095a7 */ /* 0x000e64000802007f */
[----:B-1----:R-:W-:Y:S05]  /*139b0*/  @!P1 BRA `(.L_x_1003) ;  /* 0xfffffffc00ec9947 */ /* 0x002fea000383ffff */
[----:B------:R-:W-:Y:S05]  /*139c0*/  BRA `(.L_x_1002) ;  /* 0xffffff1800607947 */ /* 0x000fea000383ffff */
.L_x_1022:
[----:B-1----:R-:W-:-:S04]  /*139d0*/  IMAD.U32 R12, RZ, RZ, UR6 ;  /* 0x00000006ff0c7e24 */ /* 0x002fc8000f8e00ff */
[----:B------:R1:W2:Y:S03]  /*139e0*/  SYNCS.PHASECHK.TRANS64.TRYWAIT P1, [R12+URZ+0x2a830], R11 ;  /* 0x02a8300b0c0075a7 */ /* 0x0002a6000802017f */
[----:B--2---:R-:W-:Y:S05]  /*139f0*/  @!P1 NANOSLEEP.SYNCS 0x989680 ;  /* 0x009896800000995d */ /* 0x004fea0003900000 */
[----:B------:R-:W2:Y:S02]  /*13a00*/  @!P1 SYNCS.PHASECHK.TRANS64 P1, [R12+URZ+0x2a830], R11 ;  /* 0x02a8300b0c0095a7 */ /* 0x000ea4000802007f */
[----:B--2---:R-:W-:Y:S05]  /*13a10*/  @!P1 BRA `(.L_x_1022) ;  /* 0xfffffffc00ec9947 */ /* 0x004fea000383ffff */
[----:B------:R-:W-:Y:S05]  /*13a20*/  BRA `(.L_x_1021) ;  /* 0xffffff44009c7947 */ /* 0x000fea000383ffff */
.L_x_1026:
[----:B01----:R-:W-:-:S04]  /*13a30*/  IMAD.U32 R11, RZ, RZ, UR6 ;  /* 0x00000006ff0b7e24 */ /* 0x003fc8000f8e00ff */
[----:B------:R0:W1:Y:S03]  /*13a40*/  SYNCS.PHASECHK.TRANS64.TRYWAIT P1, [R11+URZ+0x2a850], R0 ;  /* 0x02a850000b0075a7 */ /* 0x000066000802017f */
[----:B-1----:R-:W-:Y:S05]  /*13a50*/  @!P1 NANOSLEEP.SYNCS 0x989680 ;  /* 0x009896800000995d */ /* 0x002fea0003900000 */
[----:B------:R-:W1:Y:S02]  /*13a60*/  @!P1 SYNCS.PHASECHK.TRANS64 P1, [R11+URZ+0x2a850], R0 ;  /* 0x02a850000b0095a7 */ /* 0x000e64000802007f */
[----:B-1----:R-:W-:Y:S05]  /*13a70*/  @!P1 BRA `(.L_x_1026) ;  /* 0xfffffffc00ec9947 */ /* 0x002fea000383ffff */
[----:B------:R-:W-:Y:S05]  /*13a80*/  BRA `(.L_x_1025) ;  /* 0xffffff4c00a87947 */ /* 0x000fea000383ffff */
.L_x_1034:
[----:B-1----:R-:W-:-:S04]  /*13a90*/  IMAD.U32 R12, RZ, RZ, UR59 ;  /* 0x0000003bff0c7e24 */ /* 0x002fc8000f8e00ff */
[----:B------:R1:W2:Y:S03]  /*13aa0*/  SYNCS.PHASECHK.TRANS64.TRYWAIT P1, [R12+URZ+0x2a830], R11 ;  /* 0x02a8300b0c0075a7 */ /* 0x0002a6000802017f */
[----:B--2---:R-:W-:Y:S05]  /*13ab0*/  @!P1 NANOSLEEP.SYNCS 0x989680 ;  /* 0x009896800000995d */ /* 0x004fea0003900000 */
[----:B------:R-:W2:Y:S02]  /*13ac0*/  @!P1 SYNCS.PHASECHK.TRANS64 P1, [R12+URZ+0x2a830], R11 ;  /* 0x02a8300b0c0095a7 */ /* 0x000ea4000802007f */
[----:B--2---:R-:W-:Y:S05]  /*13ad0*/  @!P1 BRA `(.L_x_1034) ;  /* 0xfffffffc00ec9947 */ /* 0x004fea000383ffff */
[----:B------:R-:W-:Y:S05]  /*13ae0*/  BRA `(.L_x_1033) ;  /* 0xffffff6400e87947 */ /* 0x000fea000383ffff */
.L_x_1038:
[----:B01----:R-:W-:-:S04]  /*13af0*/  IMAD.U32 R11, RZ, RZ, UR10 ;  /* 0x0000000aff0b7e24 */ /* 0x003fc8000f8e00ff */
[----:B------:R0:W1:Y:S03]  /*13b00*/  SYNCS.PHASECHK.TRANS64.TRYWAIT P1, [R11+URZ+0x2a850], R0 ;  /* 0x02a850000b0075a7 */ /* 0x000066000802017f */
[----:B-1----:R-:W-:Y:S05]  /*13b10*/  @!P1 NANOSLEEP.SYNCS 0x989680 ;  /* 0x009896800000995d */ /* 0x002fea0003900000 */
[----:B------:R-:W1:Y:S02]  /*13b20*/  @!P1 SYNCS.PHASECHK.TRANS64 P1, [R11+URZ+0x2a850], R0 ;  /* 0x02a850000b0095a7 */ /* 0x000e64000802007f */
[----:B-1----:R-:W-:Y:S05]  /*13b30*/  @!P1 BRA `(.L_x_1038) ;  /* 0xfffffffc00ec9947 */ /* 0x002fea000383ffff */
[----:B------:R-:W-:Y:S05]  /*13b40*/  BRA `(.L_x_1037) ;  /* 0xffffff6c00f47947 */ /* 0x000fea000383ffff */
.L_x_1053:
[----:B-1----:R-:W-:-:S04]  /*13b50*/  IMAD.U32 R0, RZ, RZ, UR5 ;  /* 0x00000005ff007e24 */ /* 0x002fc8000f8e00ff */
[----:B------:R1:W2:Y:S03]  /*13b60*/  SYNCS.PHASECHK.TRANS64.TRYWAIT P1, [R0+URZ+0x2a850], R3 ;  /* 0x02a85003000075a7 */ /* 0x0002a6000802017f */
[----:B--2---:R-:W-:Y:S05]  /*13b70*/  @!P1 NANOSLEEP.SYNCS 0x989680 ;  /* 0x009896800000995d */ /* 0x004fea0003900000 */
[----:B------:R-:W2:Y:S02]  /*13b80*/  @!P1 SYNCS.PHASECHK.TRANS64 P1, [R0+URZ+0x2a850], R3 ;  /* 0x02a85003000095a7 */ /* 0x000ea4000802007f */
[----:B--2---:R-:W-:Y:S05]  /*13b90*/  @!P1 BRA `(.L_x_1053) ;  /* 0xfffffffc00ec9947 */ /* 0x004fea000383ffff */
[----:B------:R-:W-:Y:S05]  /*13ba0*/  BRA `(.L_x_1052) ;  /* 0xffffff9c007c7947 */ /* 0x000fea000383ffff */
.L_x_1071:
[----:B------:R-:W-:Y:S01]  /*13bb0*/  IMAD.MOV.U32 R13, RZ, RZ, R17 ;  /* 0x000000ffff0d7224 */ /* 0x000fe200078e0011 */
[----:B------:R-:W-:Y:S01]  /*13bc0*/  MOV R11, 0x1f ;  /* 0x0000001f000b7802 */ /* 0x000fe20000000f00 */
[----:B------:R-:W-:Y:S02]  /*13bd0*/  IMAD.MOV.U32 R12, RZ, RZ, RZ ;  /* 0x000000ffff0c7224 */ /* 0x000fe400078e00ff */
[----:B------:R-:W-:-:S07]  /*13be0*/  IMAD.MOV.U32 R15, RZ, RZ, -0x1 ;  /* 0xffffffffff0f7424 */ /* 0x000fce00078e00ff */
[----:B-----5:R-:W-:Y:S05]  /*13bf0*/  WARPSYNC.COLLECTIVE R15, `(.L_x_1112) ;  /* 0x000000000f087348 */ /* 0x020fea0003c00000 */
[----:B------:R0:W1:Y:S02]  /*13c00*/  SHFL.IDX P6, R14, R13, R12, R11 ;  /* 0x0000000c0d0e7389 */ /* 0x00006400000c000b */
[----:B01---5:R-:W-:Y:S01]  /*13c10*/  ENDCOLLECTIVE ;  /* 0x000000000000791b */ /* 0x023fe20003800000 */
.L_x_1112:
[----:B------:R-:W-:Y:S05]  /*13c20*/  BRA `(.L_x_1113) ;  /* 0xffffffd000007947 */ /* 0x000fea000383ffff */
.L_x_1073:
[----:B0-----:R-:W-:-:S04]  /*13c30*/  IMAD.U32 R3, RZ, RZ, UR46 ;  /* 0x0000002eff037e24 */ /* 0x001fc8000f8e00ff */
[----:B------:R0:W1:Y:S03]  /*13c40*/  SYNCS.PHASECHK.TRANS64.TRYWAIT P0, [R3+URZ+0x2a840], R2 ;  /* 0x02a84002030075a7 */ /* 0x000066000800017f */
[----:B-1----:R-:W-:Y:S05]  /*13c50*/  @!P0 NANOSLEEP.SYNCS 0x989680 ;  /* 0x009896800000895d */ /* 0x002fea0003900000 */
[----:B------:R-:W1:Y:S02]  /*13c60*/  @!P0 SYNCS.PHASECHK.TRANS64 P0, [R3+URZ+0x2a840], R2 ;  /* 0x02a84002030085a7 */ /* 0x000e64000800007f */
[----:B-1----:R-:W-:Y:S05]  /*13c70*/  @!P0 BRA `(.L_x_1073) ;  /* 0xfffffffc00ec8947 */ /* 0x002fea000383ffff */
[----:B------:R-:W-:Y:S05]  /*13c80*/  BRA `(.L_x_1114) ;  /* 0xffffffd000a07947 */ /* 0x000fea000383ffff */
.L_x_1074:
        /* <DEDUP_REMOVED lines=8> */
.L_x_1116:
[----:B------:R-:W-:Y:S05]  /*13d10*/  BSYNC B0 ;  /* 0x0000000000007941 */ /* 0x000fea0003800000 */
.L_x_1115:
[----:B------:R-:W-:Y:S01]  /*13d20*/  IMAD.MOV.U32 R13, RZ, RZ, R0 ;  /* 0x000000ffff0d7224 */ /* 0x000fe200078e0000 */
[----:B------:R-:W-:Y:S01]  /*13d30*/  @P0 LEA R9, R25, UR46, 0x1 ;  /* 0x0000002e19090c11 */ /* 0x000fe2000f8e08ff */
[----:B------:R-:W-:Y:S02]  /*13d40*/  IMAD.MOV.U32 R12, RZ, RZ, RZ ;  /* 0x000000ffff0c7224 */ /* 0x000fe400078e00ff */
[----:B------:R-:W-:Y:S02]  /*13d50*/  IMAD.MOV.U32 R11, RZ, RZ, 0x181f ;  /* 0x0000181fff0b7424 */ /* 0x000fe400078e00ff */
[----:B------:R-:W-:Y:S02]  /*13d60*/  IMAD.MOV.U32 R15, RZ, RZ, -0x1 ;  /* 0xffffffffff0f7424 */ /* 0x000fe400078e00ff */
[----:B------:R-:W-:-:S07]  /*13d70*/  IMAD.MOV.U32 R3, RZ, RZ, R14 ;  /* 0x000000ffff037224 */ /* 0x000fce00078e000e */
[----:B------:R-:W-:Y:S05]  /*13d80*/  WARPSYNC.COLLECTIVE R15, `(.L_x_1117) ;  /* 0x000000000f087348 */ /* 0x000fea0003c00000 */
[----:B------:R0:W1:Y:S02]  /*13d90*/  SHFL.IDX P6, R14, R13, R12, R11 ;  /* 0x0000000c0d0e7389 */ /* 0x00006400000c000b */
[----:B01----:R-:W-:Y:S01]  /*13da0*/  ENDCOLLECTIVE ;  /* 0x000000000000791b */ /* 0x003fe20003800000 */
.L_x_1117:
[----:B------:R-:W-:Y:S02]  /*13db0*/  IMAD.MOV.U32 R13, RZ, RZ, R7 ;  /* 0x000000ffff0d7224 */ /* 0x000fe400078e0007 */
[----:B------:R-:W-:Y:S02]  /*13dc0*/  IMAD.MOV.U32 R12, RZ, RZ, 0x1 ;  /* 0x00000001ff0c7424 */ /* 0x000fe400078e00ff */
[----:B------:R-:W-:-:S07]  /*13dd0*/  IMAD.MOV.U32 R2, RZ, RZ, R14 ;  /* 0x000000ffff027224 */ /* 0x000fce00078e000e */
[----:B------:R-:W-:Y:S05]  /*13de0*/  WARPSYNC.COLLECTIVE R15, `(.L_x_1118) ;  /* 0x000000000f087348 */ /* 0x000fea0003c00000 */
[----:B------:R0:W1:Y:S02]  /*13df0*/  SHFL.IDX P6, R14, R13, R12, R11 ;  /* 0x0000000c0d0e7389 */ /* 0x00006400000c000b */
[----:B01----:R-:W-:Y:S01]  /*13e00*/  ENDCOLLECTIVE ;  /* 0x000000000000791b */ /* 0x003fe20003800000 */
.L_x_1118:
        /* <DEDUP_REMOVED lines=13> */
.L_x_1119:
[----:B------:R-:W-:Y:S01]  /*13ee0*/  @P0 LEA R21, R25, UR46, 0x1 ;  /* 0x0000002e19150c11 */ /* 0x000fe2000f8e08ff */
[----:B------:R-:W-:Y:S02]  /*13ef0*/  IMAD.MOV.U32 R13, RZ, RZ, R7 ;  /* 0x000000ffff0d7224 */ /* 0x000fe400078e0007 */
[----:B------:R-:W-:Y:S02]  /*13f00*/  IMAD.MOV.U32 R12, RZ, RZ, 0x2 ;  /* 0x00000002ff0c7424 */ /* 0x000fe400078e00ff */
[----:B------:R-:W-:-:S07]  /*13f10*/  IMAD.MOV.U32 R4, RZ, RZ, R14 ;  /* 0x000000ffff047224 */ /* 0x000fce00078e000e */
[----:B------:R-:W-:Y:S05]  /*13f20*/  WARPSYNC.COLLECTIVE R15, `(.L_x_1120) ;  /* 0x000000000f087348 */ /* 0x000fea0003c00000 */
[----:B------:R0:W1:Y:S02]  /*13f30*/  SHFL.IDX P6, R14, R13, R12, R11 ;  /* 0x0000000c0d0e7389 */ /* 0x00006400000c000b */
[----:B01----:R-:W-:Y:S01]  /*13f40*/  ENDCOLLECTIVE ;  /* 0x000000000000791b */ /* 0x003fe20003800000 */
.L_x_1120:
        /* <DEDUP_REMOVED lines=8> */
[----:B------:R-:W-:Y:S01]  /*13fd0*/  ISETP.GE.AND P0, PT, R6, 0x21, PT ;  /* 0x000000210600780c */ /* 0x000fe20003f06270 */
[----:B------:R-:W-:-:S12]  /*13fe0*/  IMAD.MOV.U32 R8, RZ, RZ, R14 ;  /* 0x000000ffff087224 */ /* 0x000fd800078e000e */
[----:B0-----:R-:W-:Y:S05]  /*13ff0*/  WARPSYNC.COLLECTIVE R15, `(.L_x_1121) ;  /* 0x000000000f087348 */ /* 0x001fea0003c00000 */
[----:B------:R1:W2:Y:S02]  /*14000*/  SHFL.IDX P6, R14, R13, R12, R11 ;  /* 0x0000000c0d0e7389 */ /* 0x0002a400000c000b */
[----:B012---:R-:W-:Y:S01]  /*14010*/  ENDCOLLECTIVE ;  /* 0x000000000000791b */ /* 0x007fe20003800000 */
.L_x_1121:
[----:B------:R-:W-:Y:S01]  /*14020*/  IMAD.MOV.U32 R3, RZ, RZ, R8 ;  /* 0x000000ffff037224 */ /* 0x000fe200078e0008 */
[----:B------:R-:W-:Y:S01]  /*14030*/  @P0 LEA R35, R25, UR46, 0x1 ;  /* 0x0000002e19230c11 */ /* 0x000fe2000f8e08ff */
[----:B------:R-:W-:Y:S02]  /*14040*/  IMAD.MOV.U32 R13, RZ, RZ, R7 ;  /* 0x000000ffff0d7224 */ /* 0x000fe400078e0007 */
[----:B------:R-:W-:Y:S02]  /*14050*/  IMAD.MOV.U32 R12, RZ, RZ, 0x3 ;  /* 0x00000003ff0c7424 */ /* 0x000fe400078e00ff */
[----:B------:R-:W-:-:S07]  /*14060*/  IMAD.MOV.U32 R2, RZ, RZ, R14 ;  /* 0x000000ffff027224 */ /* 0x000fce00078e000e */
[----:B------:R-:W-:Y:S05]  /*14070*/  WARPSYNC.COLLECTIVE R15, `(.L_x_1122) ;  /* 0x000000000f087348 */ /* 0x000fea0003c00000 */
[----:B------:R0:W1:Y:S02]  /*14080*/  SHFL.IDX P6, R14, R13, R12, R11 ;  /* 0x0000000c0d0e7389 */ /* 0x00006400000c000b */
[----:B01----:R-:W-:Y:S01]  /*14090*/  ENDCOLLECTIVE ;  /* 0x000000000000791b */ /* 0x003fe20003800000 */
.L_x_1122:
        /* <DEDUP_REMOVED lines=13> */
.L_x_1123:
[----:B------:R-:W-:Y:S01]  /*14170*/  IMAD.MOV.U32 R5, RZ, RZ, R9 ;  /* 0x000000ffff057224 */ /* 0x000fe200078e0009 */
[----:B------:R-:W-:Y:S01]  /*14180*/  @P0 LEA R9, R25, UR46, 0x1 ;  /* 0x0000002e19090c11 */ /* 0x000fe2000f8e08ff */
[----:B------:R-:W-:Y:S01]  /*14190*/  IMAD.MOV.U32 R13, RZ, RZ, R7 ;  /* 0x000000ffff0d7224 */ /* 0x000fe200078e0007 */
[----:B------:R-:W-:Y:S01]  /*141a0*/  MOV R12, 0x4 ;  /* 0x00000004000c7802 */ /* 0x000fe20000000f00 */
[----:B------:R-:W-:-:S07]  /*141b0*/  IMAD.MOV.U32 R10, RZ, RZ, R14 ;  /* 0x000000ffff0a7224 */ /* 0x000fce00078e000e */
[----:B------:R-:W-:Y:S05]  /*141c0*/  WARPSYNC.COLLECTIVE R15, `(.L_x_1124) ;  /* 0x000000000f087348 */ /* 0x000fea0003c00000 */
[----:B------:R0:W1:Y:S02]  /*141d0*/  SHFL.IDX P6, R14, R13, R12, R11 ;  /* 0x0000000c0d0e7389 */ /* 0x00006400000c000b */
[----:B01----:R-:W-:Y:S01]  /*141e0*/  ENDCOLLECTIVE ;  /* 0x000000000000791b */ /* 0x003fe20003800000 */
.L_x_1124:
[----:B------:R-:W-:-:S04]  /*141f0*/  IMAD.MOV.U32 R4, RZ, RZ, R10 ;  /* 0x000000ffff047224 */ /* 0x000fc800078e000a */
[----:B------:R-:W-:-:S05]  /*14200*/  @P0 IMAD.WIDE.U32 R4, R30, 0x2, R4 ;  /* 0x000000021e040825 */ /* 0x000fca00078e0004 */
[----:B------:R-:W-:Y:S01]  /*14210*/  @!PT LDS RZ, [RZ] ;  /* 0x00000000fffff984 */ /* 0x000fe20000000800 */
[----:B------:R-:W-:Y:S01]  /*14220*/  @!PT LDS RZ, [RZ] ;  /* 0x00000000fffff984 */ /* 0x000fe20000000800 */
[----:B------:R-:W-:Y:S01]  /*14230*/  @!PT LDS RZ, [RZ] ;  /* 0x00000000fffff984 */ /* 0x000fe20000000800 */
[----:B------:R0:W-:Y:S01]  /*14240*/  @P0 LDGSTS.E.BYPASS.LTC128B.128 [R9+0x19c00], desc[UR56][R4.64], !P3 ;  /* 0x19c0000004090fae */ /* 0x0001e2000d901d78 */
[----:B------:R-:W-:-:S03]  /*14250*/  IMAD.MOV.U32 R13, RZ, RZ, R0 ;  /* 0x000000ffff0d7224 */ /* 0x000fc600078e0000 */
[----:B------:R0:W-:Y:S04]  /*14260*/  @P0 LDGSTS.E.BYPASS.LTC128B.128 [R9+0x1cc00], desc[UR56][R4.64+0x80], !P2 ;  /* 0x1cc0008004090fae */ /* 0x0001e8000d101d78 */
[----:B------:R0:W-:Y:S01]  /*14270*/  @P0 LDGSTS.E.BYPASS.LTC128B.128 [R9+0x1fc00], desc[UR56][R4.64+0x100], !P1 ;  /* 0x1fc0010004090fae */ /* 0x0001e2000c901d78 */
[----:B------:R-:W-:Y:S01]  /*14280*/  ISETP.GE.AND P0, PT, R6, 0x41, PT ;  /* 0x000000410600780c */ /* 0x000fe20003f06270 */
[----:B------:R-:W-:-:S12]  /*14290*/  IMAD.MOV.U32 R8, RZ, RZ, R14 ;  /* 0x000000ffff087224 */ /* 0x000fd800078e000e */
[----:B0-----:R-:W-:Y:S05]  /*142a0*/  WARPSYNC.COLLECTIVE R15, `(.L_x_1125) ;  /* 0x000000000f087348 */ /* 0x001fea0003c00000 */
[----:B------:R1:W2:Y:S02]  /*142b0*/  SHFL.IDX P6, R14, R13, R12, R11 ;  /* 0x0000000c0d0e7389 */ /* 0x0002a400000c000b */
[----:B012---:R-:W-:Y:S01]  /*142c0*/  ENDCOLLECTIVE ;  /* 0x000000000000791b */ /* 0x007fe20003800000 */
.L_x_1125:
        /* <DEDUP_REMOVED lines=8> */
.L_x_1126:
        /* <DEDUP_REMOVED lines=8> */
[----:B------:R-:W-:-:S07]  /*143d0*/  IMAD.MOV.U32 R7, RZ, RZ, R14 ;  /* 0x000000ffff077224 */ /* 0x000fce00078e000e */
[----:B0-----:R-:W-:Y:S05]  /*143e0*/  WARPSYNC.COLLECTIVE R15, `(.L_x_1127) ;  /* 0x000000000f087348 */ /* 0x001fea0003c00000 */
[----:B------:R1:W2:Y:S02]  /*143f0*/  SHFL.IDX P6, R14, R13, R12, R11 ;  /* 0x0000000c0d0e7389 */ /* 0x0002a400000c000b */
[----:B012---:R-:W-:Y:S01]  /*14400*/  ENDCOLLECTIVE ;  /* 0x000000000000791b */ /* 0x007fe20003800000 */
.L_x_1127:
[----:B------:R-:W-:Y:S05]  /*14410*/  BRA `(.L_x_1128) ;  /* 0xffffffd000007947 */ /* 0x000fea000383ffff */
.L_x_1077:
[----:B------:R-:W-:Y:S01]  /*14420*/  IMAD.MOV.U32 R13, RZ, RZ, R8 ;  /* 0x000000ffff0d7224 */ /* 0x000fe200078e0008 */
[----:B------:R-:W-:Y:S01]  /*14430*/  IADD3 R7, R36, UR40, RZ ;  /* 0x0000002824077c10 */ /* 0x000fe2000fffe0ff */
[----:B------:R-:W-:Y:S02]  /*14440*/  IMAD.MOV.U32 R12, RZ, RZ, RZ ;  /* 0x000000ffff0c7224 */ /* 0x000fe400078e00ff */
[----:B------:R-:W-:Y:S02]  /*14450*/  IMAD.MOV.U32 R11, RZ, RZ, 0x181f ;  /* 0x0000181fff0b7424 */ /* 0x000fe400078e00ff */
[----:B------:R-:W-:Y:S02]  /*14460*/  IMAD.MOV.U32 R15, RZ, RZ, -0x1 ;  /* 0xffffffffff0f7424 */ /* 0x000fe400078e00ff */
[----:B------:R-:W-:-:S07]  /*14470*/  VIADD R5, R7, 0x10 ;  /* 0x0000001007057836 */ /* 0x000fce0000000000 */
[----:B------:R-:W-:Y:S05]  /*14480*/  WARPSYNC.COLLECTIVE R15, `(.L_x_1129) ;  /* 0x000000000f087348 */ /* 0x000fea0003c00000 */
[----:B------:R0:W1:Y:S02]  /*14490*/  SHFL.IDX P6, R14, R13, R12, R11 ;  /* 0x0000000c0d0e7389 */ /* 0x00006400000c000b */
[----:B01----:R-:W-:Y:S01]  /*144a0*/  ENDCOLLECTIVE ;  /* 0x000000000000791b */ /* 0x003fe20003800000 */
.L_x_1129:
[----:B------:R-:W-:Y:S02]  /*144b0*/  IMAD.MOV.U32 R13, RZ, RZ, R0 ;  /* 0x000000ffff0d7224 */ /* 0x000fe400078e0000 */
[----:B------:R-:W-:-:S07]  /*144c0*/  IMAD.MOV.U32 R3, RZ, RZ, R14 ;  /* 0x000000ffff037224 */ /* 0x000fce00078e000e */
[----:B------:R-:W-:Y:S05]  /*144d0*/  WARPSYNC.COLLECTIVE R15, `(.L_x_1130) ;  /* 0x000000000f087348 */ /* 0x000fea0003c00000 */
[----:B------:R0:W1:Y:S02]  /*144e0*/  SHFL.IDX P6, R14, R13, R12, R11 ;  /* 0x0000000c0d0e7389 */ /* 0x00006400000c000b */
[----:B01----:R-:W-:Y:S01]  /*144f0*/  ENDCOLLECTIVE ;  /* 0x000000000000791b */ /* 0x003fe20003800000 */
.L_x_1130:
[----:B------:R-:W-:Y:S02]  /*14500*/  ULDC UR4, c[0x0][0x288] ;  /* 0x0000a20000047ab9 */ /* 0x000fe40000000800 */
[----:B------:R-:W-:-:S05]  /*14510*/  IMAD R6, R6, UR4, RZ ;  /* 0x0000000406067c24 */ /* 0x000fca000f8e02ff */
[----:B------:R-:W-:Y:S01]  /*14520*/  ISETP.GE.AND P1, PT, R7, R6, PT ;  /* 0x000000060700720c */ /* 0x000fe20003f26270 */
[----:B------:R-:W-:Y:S02]  /*14530*/  IMAD.MOV.U32 R13, RZ, RZ, R8 ;  /* 0x000000ffff0d7224 */ /* 0x000fe400078e0008 */
[----:B------:R-:W-:-:S10]  /*14540*/  IMAD.MOV.U32 R12, RZ, RZ, 0x1 ;  /* 0x00000001ff0c7424 */ /* 0x000fd400078e00ff */
[----:B------:R-:W-:Y:S01]  /*14550*/  @!P1 LEA R9, R25, UR46, 0x1 ;  /* 0x0000002e19099c11 */ /* 0x000fe2000f8e08ff */
[----:B------:R-:W-:-:S07]  /*14560*/  IMAD.MOV.U32 R2, RZ, RZ, R14 ;  /* 0x000000ffff027224 */ /* 0x000fce00078e000e */
[----:B------:R-:W-:Y:S05]  /*14570*/  WARPSYNC.COLLECTIVE R15, `(.L_x_1131) ;  /* 0x000000000f087348 */ /* 0x000fea0003c00000 */
[----:B------:R0:W1:Y:S02]  /*14580*/  SHFL.IDX P6, R14, R13, R12, R11 ;  /* 0x0000000c0d0e7389 */ /* 0x00006400000c000b */
[----:B01----:R-:W-:Y:S01]  /*14590*/  ENDCOLLECTIVE ;  /* 0x000000000000791b */ /* 0x003fe20003800000 */
.L_x_1131:
        /* <DEDUP_REMOVED lines=8> */
[----:B------:R-:W-:Y:S01]  /*14620*/  ISETP.GE.AND P1, PT, R5, R6, PT ;  /* 0x000000060500720c */ /* 0x000fe20003f26270 */
[----:B------:R-:W-:-:S12]  /*14630*/  IMAD.MOV.U32 R5, RZ, RZ, R14 ;  /* 0x000000ffff057224 */ /* 0x000fd800078e000e */
[----:B0-----:R-:W-:Y:S05]  /*14640*/  WARPSYNC.COLLECTIVE R15, `(.L_x_1132) ;  /* 0x000000000f087348 */ /* 0x001fea0003c00000 */
[----:B------:R1:W2:Y:S02]  /*14650*/  SHFL.IDX P6, R14, R13, R12, R11 ;  /* 0x0000000c0d0e7389 */ /* 0x0002a400000c000b */
[----:B012---:R-:W-:Y:S01]  /*14660*/  ENDCOLLECTIVE ;  /* 0x000000000000791b */ /* 0x007fe20003800000 */
.L_x_1132:
[----:B------:R-:W-:Y:S01]  /*14670*/  VIADD R3, R7, 0x20 ;  /* 0x0000002007037836 */ /* 0x000fe20000000000 */
[----:B------:R-:W-:Y:S01]  /*14680*/  @!P1 LEA R21, R25, UR46, 0x1 ;  /* 0x0000002e19159c11 */ /* 0x000fe2000f8e08ff */
[----:B------:R-:W-:Y:S02]  /*14690*/  IMAD.MOV.U32 R13, RZ, RZ, R8 ;  /* 0x000000ffff0d7224 */ /* 0x000fe400078e0008 */
[----:B------:R-:W-:Y:S02]  /*146a0*/  IMAD.MOV.U32 R12, RZ, RZ, 0x2 ;  /* 0x00000002ff0c7424 */ /* 0x000fe400078e00ff */
[----:B------:R-:W-:-:S07]  /*146b0*/  IMAD.MOV.U32 R4, RZ, RZ, R14 ;  /* 0x000000ffff047224 */ /* 0x000fce00078e000e */
[----:B------:R-:W-:Y:S05]  /*146c0*/  WARPSYNC.COLLECTIVE R15, `(.L_x_1133) ;  /* 0x000000000f087348 */ /* 0x000fea0003c00000 */
[----:B------:R0:W1:Y:S02]  /*146d0*/  SHFL.IDX P6, R14, R13, R12, R11 ;  /* 0x0000000c0d0e7389 */ /* 0x00006400000c000b */
[----:B01----:R-:W-:Y:S01]  /*146e0*/  ENDCOLLECTIVE ;  /* 0x000000000000791b */ /* 0x003fe20003800000 */
.L_x_1133:
        /* <DEDUP_REMOVED lines=13> */
.L_x_1134:
        /* <DEDUP_REMOVED lines=8> */
.L_x_1135:
        /* <DEDUP_REMOVED lines=13> */
.L_x_1136:
        /* <DEDUP_REMOVED lines=8> */
.L_x_1137:
        /* <DEDUP_REMOVED lines=13> */
.L_x_1138:
        /* <DEDUP_REMOVED lines=8> */
.L_x_1139:
        /* <DEDUP_REMOVED lines=13> */
.L_x_1140:
[----:B------:R-:W-:Y:S01]  /*14bb0*/  VIADD R3, R7, 0x60 ;  /* 0x0000006007037836 */ /* 0x000fe20000000000 */
[----:B------:R-:W-:Y:S02]  /*14bc0*/  @!P1 LEA R21, R25, UR46, 0x1 ;  /* 0x0000002e19159c11 */ /* 0x000fe4000f8e08ff */
[----:B------:R-:W-:Y:S01]  /*14bd0*/  MOV R13, R8 ;  /* 0x00000008000d7202 */ /* 0x000fe20000000f00 */
[----:B------:R-:W-:Y:S02]  /*14be0*/  IMAD.MOV.U32 R12, RZ, RZ, 0x6 ;  /* 0x00000006ff0c7424 */ /* 0x000fe400078e00ff */
[----:B------:R-:W-:-:S07]  /*14bf0*/  IMAD.MOV.U32 R4, RZ, RZ, R14 ;  /* 0x000000ffff047224 */ /* 0x000fce00078e000e */
[----:B------:R-:W-:Y:S05]  /*14c00*/  WARPSYNC.COLLECTIVE R15, `(.L_x_1141) ;  /* 0x000000000f087348 */ /* 0x000fea0003c00000 */
[----:B------:R0:W1:Y:S02]  /*14c10*/  SHFL.IDX P6, R14, R13, R12, R11 ;  /* 0x0000000c0d0e7389 */ /* 0x00006400000c000b */
[----:B01----:R-:W-:Y:S01]  /*14c20*/  ENDCOLLECTIVE ;  /* 0x000000000000791b */ /* 0x003fe20003800000 */
.L_x_1141:
        /* <DEDUP_REMOVED lines=13> */
.L_x_1142:
[----:B------:R-:W-:Y:S01]  /*14d00*/  @!P1 LEA R9, R25, UR46, 0x1 ;  /* 0x0000002e19099c11 */ /* 0x000fe2000f8e08ff */
[----:B------:R-:W-:Y:S02]  /*14d10*/  IMAD.MOV.U32 R13, RZ, RZ, R8 ;  /* 0x000000ffff0d7224 */ /* 0x000fe400078e0008 */
[----:B------:R-:W-:Y:S02]  /*14d20*/  IMAD.MOV.U32 R12, RZ, RZ, 0x7 ;  /* 0x00000007ff0c7424 */ /* 0x000fe400078e00ff */
[----:B------:R-:W-:-:S07]  /*14d30*/  IMAD.MOV.U32 R2, RZ, RZ, R14 ;  /* 0x000000ffff027224 */ /* 0x000fce00078e000e */
[----:B------:R-:W-:Y:S05]  /*14d40*/  WARPSYNC.COLLECTIVE R15, `(.L_x_1143) ;  /* 0x000000000f087348 */ /* 0x000fea0003c00000 */
[----:B------:R0:W1:Y:S02]  /*14d50*/  SHFL.IDX P6, R14, R13, R12, R11 ;  /* 0x0000000c0d0e7389 */ /* 0x00006400000c000b */
[----:B01----:R-:W-:Y:S01]  /*14d60*/  ENDCOLLECTIVE ;  /* 0x000000000000791b */ /* 0x003fe20003800000 */
.L_x_1143:
        /* <DEDUP_REMOVED lines=12> */
.L_x_1144:
[----:B------:R-:W-:Y:S05]  /*14e30*/  BRA `(.L_x_1145) ;  /* 0xffffffcc00ec7947 */ /* 0x000fea000383ffff */
.L_x_1080:
[----:B0-----:R-:W-:-:S04]  /*14e40*/  IMAD.U32 R3, RZ, RZ, UR46 ;  /* 0x0000002eff037e24 */ /* 0x001fc8000f8e00ff */
[----:B------:R0:W1:Y:S03]  /*14e50*/  SYNCS.PHASECHK.TRANS64.TRYWAIT P0, [R3+URZ+0x2a820], R0 ;  /* 0x02a82000030075a7 */ /* 0x000066000800017f */
[----:B-1----:R-:W-:Y:S05]  /*14e60*/  @!P0 NANOSLEEP.SYNCS 0x989680 ;  /* 0x009896800000895d */ /* 0x002fea0003900000 */
[----:B------:R-:W1:Y:S02]  /*14e70*/  @!P0 SYNCS.PHASECHK.TRANS64 P0, [R3+URZ+0x2a820], R0 ;  /* 0x02a82000030085a7 */ /* 0x000e64000800007f */
[----:B-1----:R-:W-:Y:S05]  /*14e80*/  @!P0 BRA `(.L_x_1080) ;  /* 0xfffffffc00ec8947 */ /* 0x002fea000383ffff */
[----:B------:R-:W-:Y:S05]  /*14e90*/  BRA `(.L_x_1146) ;  /* 0xffffffd000387947 */ /* 0x000fea000383ffff */
.L_x_1084:
[----:B0-----:R0:W1:Y:S02]  /*14ea0*/  SYNCS.PHASECHK.TRANS64.TRYWAIT P0, [R8+URZ+0x2a840], R3 ;  /* 0x02a84003080075a7 */ /* 0x001064000800017f */
[----:B-1----:R-:W-:Y:S05]  /*14eb0*/  @!P0 NANOSLEEP.SYNCS 0x989680 ;  /* 0x009896800000895d */ /* 0x002fea0003900000 */
[----:B------:R-:W1:Y:S02]  /*14ec0*/  @!P0 SYNCS.PHASECHK.TRANS64 P0, [R8+URZ+0x2a840], R3 ;  /* 0x02a84003080085a7 */ /* 0x000e64000800007f */
[----:B-1----:R-:W-:Y:S05]  /*14ed0*/  @!P0 BRA `(.L_x_1084) ;  /* 0xfffffffc00f08947 */ /* 0x002fea000383ffff */
[----:B------:R-:W-:Y:S05]  /*14ee0*/  BRA `(.L_x_1147) ;  /* 0xffffffd000fc7947 */ /* 0x000fea000383ffff */
.L_x_1085:
        /* <DEDUP_REMOVED lines=8> */
.L_x_1149:
[----:B------:R-:W-:Y:S05]  /*14f70*/  BSYNC B1 ;  /* 0x0000000000017941 */ /* 0x000fea0003800000 */
.L_x_1148:
[----:B------:R-:W-:Y:S01]  /*14f80*/  IMAD.MOV.U32 R13, RZ, RZ, R10 ;  /* 0x000000ffff0d7224 */ /* 0x000fe200078e000a */
[----:B------:R-:W-:Y:S01]  /*14f90*/  MOV R12, RZ ;  /* 0x000000ff000c7202 */ /* 0x000fe20000000f00 */
[----:B------:R-:W-:Y:S01]  /*14fa0*/  IMAD.MOV.U32 R11, RZ, RZ, 0x181f ;  /* 0x0000181fff0b7424 */ /* 0x000fe200078e00ff */
[----:B------:R-:W-:Y:S01]  /*14fb0*/  LEA R19, R19, UR46, 0x1 ;  /* 0x0000002e13137c11 */ /* 0x000fe2000f8e08ff */
[----:B------:R-:W-:Y:S02]  /*14fc0*/  IMAD.MOV.U32 R15, RZ, RZ, -0x1 ;  /* 0xffffffffff0f7424 */ /* 0x000fe400078e00ff */
[----:B------:R-:W-:-:S07]  /*14fd0*/  IMAD.MOV.U32 R3, RZ, RZ, R14 ;  /* 0x000000ffff037224 */ /* 0x000fce00078e000e */
[----:B------:R-:W-:Y:S05]  /*14fe0*/  WARPSYNC.COLLECTIVE R15, `(.L_x_1150) ;  /* 0x000000000f087348 */ /* 0x000fea0003c00000 */
[----:B------:R0:W1:Y:S02]  /*14ff0*/  SHFL.IDX P6, R14, R13, R12, R11 ;  /* 0x0000000c0d0e7389 */ /* 0x00006400000c000b */
[----:B01----:R-:W-:Y:S01]  /*15000*/  ENDCOLLECTIVE ;  /* 0x000000000000791b */ /* 0x003fe20003800000 */
.L_x_1150:
[----:B------:R-:W-:Y:S02]  /*15010*/  IMAD.MOV.U32 R13, RZ, RZ, R21 ;  /* 0x000000ffff0d7224 */ /* 0x000fe400078e0015 */
[----:B------:R-:W-:Y:S01]  /*15020*/  IMAD.MOV.U32 R12, RZ, RZ, 0x1 ;  /* 0x00000001ff0c7424 */ /* 0x000fe200078e00ff */
[----:B------:R-:W-:-:S13]  /*15030*/  IADD3 R2, P0, R14, R35, RZ ;  /* 0x000000230e027210 */ /* 0x000fda0007f1e0ff */
[----:B------:R-:W-:Y:S05]  /*15040*/  WARPSYNC.COLLECTIVE R15, `(.L_x_1151) ;  /* 0x000000000f087348 */ /* 0x000fea0003c00000 */
[----:B------:R0:W1:Y:S02]  /*15050*/  SHFL.IDX P6, R14, R13, R12, R11 ;  /* 0x0000000c0d0e7389 */ /* 0x00006400000c000b */
[----:B01----:R-:W-:Y:S01]  /*15060*/  ENDCOLLECTIVE ;  /* 0x000000000000791b */ /* 0x003fe20003800000 */
.L_x_1151:
        /* <DEDUP_REMOVED lines=8> */
[----:B------:R-:W-:-:S07]  /*150f0*/  IMAD.MOV.U32 R4, RZ, RZ, R14 ;  /* 0x000000ffff047224 */ /* 0x000fce00078e000e */
[----:B0-----:R-:W-:Y:S05]  /*15100*/  WARPSYNC.COLLECTIVE R15, `(.L_x_1152) ;  /* 0x000000000f087348 */ /* 0x001fea0003c00000 */
[----:B------:R1:W2:Y:S02]  /*15110*/  SHFL.IDX P6, R14, R13, R12, R11 ;  /* 0x0000000c0d0e7389 */ /* 0x0002a400000c000b */
[----:B012---:R-:W-:Y:S01]  /*15120*/  ENDCOLLECTIVE ;  /* 0x000000000000791b */ /* 0x007fe20003800000 */
.L_x_1152:
[----:B------:R-:W-:Y:S02]  /*15130*/  IMAD.MOV.U32 R13, RZ, RZ, R21 ;  /* 0x000000ffff0d7224 */ /* 0x000fe400078e0015 */
[----:B------:R-:W-:Y:S01]  /*15140*/  IMAD.MOV.U32 R12, RZ, RZ, 0x2 ;  /* 0x00000002ff0c7424 */ /* 0x000fe200078e00ff */
[----:B------:R-:W-:-:S13]  /*15150*/  IADD3 R2, P0, R14, R35, RZ ;  /* 0x000000230e027210 */ /* 0x000fda0007f1e0ff */
[----:B------:R-:W-:Y:S05]  /*15160*/  WARPSYNC.COLLECTIVE R15, `(.L_x_1153) ;  /* 0x000000000f087348 */ /* 0x000fea0003c00000 */
[----:B------:R0:W1:Y:S02]  /*15170*/  SHFL.IDX P6, R14, R13, R12, R11 ;  /* 0x0000000c0d0e7389 */ /* 0x00006400000c000b */
[----:B01----:R-:W-:Y:S01]  /*15180*/  ENDCOLLECTIVE ;  /* 0x000000000000791b */ /* 0x003fe20003800000 */
.L_x_1153:
        /* <DEDUP_REMOVED lines=12> */
.L_x_1154:
[----:B------:R-:W-:Y:S02]  /*15250*/  IMAD.MOV.U32 R13, RZ, RZ, R21 ;  /* 0x000000ffff0d7224 */ /* 0x000fe400078e0015 */
[----:B------:R-:W-:-:S05]  /*15260*/  IMAD.MOV.U32 R12, RZ, RZ, R14 ;  /* 0x000000ffff0c7224 */ /* 0x000fca00078e000e */
[----:B------:R-:W-:Y:S02]  /*15270*/  IADD3 R2, P0, R12, R35, RZ ;  /* 0x000000230c027210 */ /* 0x000fe40007f1e0ff */
[----:B------:R-:W-:-:S03]  /*15280*/  MOV R12, 0x3 ;  /* 0x00000003000c7802 */ /* 0x000fc60000000f00 */
[----:B------:R-:W-:-:S08]  /*15290*/  IMAD.X R3, RZ, RZ, R5, P0 ;  /* 0x000000ffff037224 */ /* 0x000fd000000e0605 */
[----:B------:R-:W-:Y:S05]  /*152a0*/  WARPSYNC.COLLECTIVE R15, `(.L_x_1155) ;  /* 0x000000000f087348 */ /* 0x000fea0003c00000 */
[----:B------:R0:W1:Y:S02]  /*152b0*/  SHFL.IDX P6, R14, R13, R12, R11 ;  /* 0x0000000c0d0e7389 */ /* 0x00006400000c000b */
[----:B01----:R-:W-:Y:S01]  /*152c0*/  ENDCOLLECTIVE ;  /* 0x000000000000791b */ /* 0x003fe20003800000 */
.L_x_1155:
[----:B------:R-:W-:Y:S01]  /*152d0*/  @!PT LDS RZ, [RZ] ;  /* 0x00000000fffff984 */ /* 0x000fe20000000800 */
[----:B------:R-:W-:Y:S01]  /*152e0*/  @!PT LDS RZ, [RZ] ;  /* 0x00000000fffff984 */ /* 0x000fe20000000800 */
[----:B------:R-:W-:Y:S01]  /*152f0*/  @!PT LDS RZ, [RZ] ;  /* 0x00000000fffff984 */ /* 0x000fe20000000800 */
[----:B------:R-:W-:Y:S04]  /*15300*/  LDGSTS.E.BYPASS.LTC128B.128 [R19+0x19400], desc[UR56][R2.64], !P3 ;  /* 0x1940000002137fae */ /* 0x000fe8000d901d78 */
[----:B------:R-:W-:Y:S04]  /*15310*/  LDGSTS.E.BYPASS.LTC128B.128 [R19+0x1c400], desc[UR56][R2.64+0x80], !P2 ;  /* 0x1c40008002137fae */ /* 0x000fe8000d101d78 */
[----:B------:R0:W-:Y:S01]  /*15320*/  LDGSTS.E.BYPASS.LTC128B.128 [R19+0x1f400], desc[UR56][R2.64+0x100], !P1 ;  /* 0x1f40010002137fae */ /* 0x0001e2000c901d78 */
[----:B------:R-:W-:Y:S02]  /*15330*/  IMAD.MOV.U32 R13, RZ, RZ, R10 ;  /* 0x000000ffff0d7224 */ /* 0x000fe400078e000a */
[----:B0-----:R-:W-:-:S07]  /*15340*/  IMAD.MOV.U32 R3, RZ, RZ, R14 ;  /* 0x000000ffff037224 */ /* 0x001fce00078e000e */
[----:B------:R-:W-:Y:S05]  /*15350*/  WARPSYNC.COLLECTIVE R15, `(.L_x_1156) ;  /* 0x000000000f087348 */ /* 0x000fea0003c00000 */
[----:B------:R0:W1:Y:S02]  /*15360*/  SHFL.IDX P6, R14, R13, R12, R11 ;  /* 0x0000000c0d0e7389 */ /* 0x00006400000c000b */
[----:B01----:R-:W-:Y:S01]  /*15370*/  ENDCOLLECTIVE ;  /* 0x000000000000791b */ /* 0x003fe20003800000 */
.L_x_1156:
[----:B------:R-:W-:Y:S02]  /*15380*/  IMAD.MOV.U32 R13, RZ, RZ, R21 ;  /* 0x000000ffff0d7224 */ /* 0x000fe400078e0015 */
[----:B------:R-:W-:Y:S01]  /*15390*/  IMAD.MOV.U32 R12, RZ, RZ, 0x4 ;  /* 0x00000004ff0c7424 */ /* 0x000fe200078e00ff */
[----:B------:R-:W-:-:S13]  /*153a0*/  IADD3 R2, P0, R14, R35, RZ ;  /* 0x000000230e027210 */ /* 0x000fda0007f1e0ff */
[----:B------:R-:W-:Y:S05]  /*153b0*/  WARPSYNC.COLLECTIVE R15, `(.L_x_1157) ;  /* 0x000000000f087348 */ /* 0x000fea0003c00000 */
[----:B------:R0:W1:Y:S02]  /*153c0*/  SHFL.IDX P6, R14, R13, R12, R11 ;  /* 0x0000000c0d0e7389 */ /* 0x00006400000c000b */
[----:B01----:R-:W-:Y:S01]  /*153d0*/  ENDCOLLECTIVE ;  /* 0x000000000000791b */ /* 0x003fe20003800000 */
.L_x_1157:
        /* <DEDUP_REMOVED lines=12> */
.L_x_1158:
[----:B------:R-:W-:Y:S02]  /*154a0*/  IMAD.MOV.U32 R13, RZ, RZ, R21 ;  /* 0x000000ffff0d7224 */ /* 0x000fe400078e0015 */
[----:B------:R-:W-:-:S05]  /*154b0*/  IMAD.MOV.U32 R12, RZ, RZ, R14 ;  /* 0x000000ffff0c7224 */ /* 0x000fca00078e000e */
[----:B------:R-:W-:Y:S01]  /*154c0*/  IADD3 R2, P0, R12, R35, RZ ;  /* 0x000000230c027210 */ /* 0x000fe20007f1e0ff */
[----:B------:R-:W-:-:S04]  /*154d0*/  IMAD.MOV.U32 R12, RZ, RZ, 0x5 ;  /* 0x00000005ff0c7424 */ /* 0x000fc800078e00ff */
[----:B------:R-:W-:-:S08]  /*154e0*/  IMAD.X R3, RZ, RZ, R4, P0 ;  /* 0x000000ffff037224 */ /* 0x000fd000000e0604 */
[----:B------:R-:W-:Y:S05]  /*154f0*/  WARPSYNC.COLLECTIVE R15, `(.L_x_1159) ;  /* 0x000000000f087348 */ /* 0x000fea0003c00000 */
[----:B------:R0:W1:Y:S02]  /*15500*/  SHFL.IDX P6, R14, R13, R12, R11 ;  /* 0x0000000c0d0e7389 */ /* 0x00006400000c000b */
[----:B01----:R-:W-:Y:S01]  /*15510*/  ENDCOLLECTIVE ;  /* 0x000000000000791b */ /* 0x003fe20003800000 */
.L_x_1159:
[----:B------:R-:W-:Y:S01]  /*15520*/  @!PT LDS RZ, [RZ] ;  /* 0x00000000fffff984 */ /* 0x000fe20000000800 */
[----:B------:R-:W-:Y:S01]  /*15530*/  @!PT LDS RZ, [RZ] ;  /* 0x00000000fffff984 */ /* 0x000fe20000000800 */
[----:B------:R-:W-:Y:S01]  /*15540*/  @!PT LDS RZ, [RZ] ;  /* 0x00000000fffff984 */ /* 0x000fe20000000800 */
[----:B------:R0:W-:Y:S04]  /*15550*/  LDGSTS.E.BYPASS.LTC128B.128 [R19+0x1a400], desc[UR56][R2.64], !P3 ;  /* 0x1a40000002137fae */ /* 0x0001e8000d901d78 */
[----:B------:R0:W-:Y:S04]  /*15560*/  LDGSTS.E.BYPASS.LTC128B.128 [R19+0x1d400], desc[UR56][R2.64+0x80], !P2 ;  /* 0x1d40008002137fae */ /* 0x0001e8000d101d78 */
[----:B------:R0:W-:Y:S01]  /*15570*/  LDGSTS.E.BYPASS.LTC128B.128 [R19+0x20400], desc[UR56][R2.64+0x100], !P1 ;  /* 0x2040010002137fae */ /* 0x0001e2000c901d78 */
[----:B------:R-:W-:Y:S02]  /*15580*/  IMAD.MOV.U32 R13, RZ, RZ, R10 ;  /* 0x000000ffff0d7224 */ /* 0x000fe400078e000a */
[----:B------:R-:W-:-:S07]  /*15590*/  IMAD.MOV.U32 R21, RZ, RZ, R14 ;  /* 0x000000ffff157224 */ /* 0x000fce00078e000e */
[----:B0-----:R-:W-:Y:S05]  /*155a0*/  WARPSYNC.COLLECTIVE R15, `(.L_x_1160) ;  /* 0x000000000f087348 */ /* 0x001fea0003c00000 */
[----:B------:R1:W2:Y:S02]  /*155b0*/  SHFL.IDX P6, R14, R13, R12, R11 ;  /* 0x0000000c0d0e7389 */ /* 0x0002a400000c000b */
[----:B012---:R-:W-:Y:S01]  /*155c0*/  ENDCOLLECTIVE ;  /* 0x000000000000791b */ /* 0x007fe20003800000 */
.L_x_1160:
[----:B------:R-:W-:Y:S05]  /*155d0*/  BRA `(.L_x_1161) ;  /* 0xffffffd000587947 */ /* 0x000fea000383ffff */
.L_x_1090:
[----:B0-----:R0:W2:Y:S02]  /*155e0*/  SYNCS.PHASECHK.TRANS64.TRYWAIT P0, [R4+URZ+0x2a860], R3 ;  /* 0x02a86003040075a7 */ /* 0x0010a4000800017f */
[----:B--2---:R-:W-:Y:S05]  /*155f0*/  @!P0 NANOSLEEP.SYNCS 0x989680 ;  /* 0x009896800000895d */ /* 0x004fea0003900000 */
[----:B------:R-:W2:Y:S02]  /*15600*/  @!P0 SYNCS.PHASECHK.TRANS64 P0, [R4+URZ+0x2a860], R3 ;  /* 0x02a86003040085a7 */ /* 0x000ea4000800007f */
[----:B--2---:R-:W-:Y:S05]  /*15610*/  @!P0 BRA `(.L_x_1090) ;  /* 0xfffffffc00f08947 */ /* 0x004fea000383ffff */
[----:B------:R-:W-:Y:S05]  /*15620*/  BRA `(.L_x_1162) ;  /* 0xffffffd000b47947 */ /* 0x000fea000383ffff */
.L_x_1091:
[----:B------:R-:W-:Y:S01]  /*15630*/  BSSY B1, `(.L_x_1163) ;  /* 0x0000008000017945 */ /* 0x000fe20003800000 */
[----:B------:R-:W-:Y:S01]  /*15640*/  IMAD.MOV.U32 R13, RZ, RZ, R17 ;  /* 0x000000ffff0d7224 */ /* 0x000fe200078e0011 */
[----:B------:R-:W-:Y:S01]  /*15650*/  MOV R11, 0x181f ;  /* 0x0000181f000b7802 */ /* 0x000fe20000000f00 */
[----:B------:R-:W-:Y:S02]  /*15660*/  IMAD.MOV.U32 R12, RZ, RZ, RZ ;  /* 0x000000ffff0c7224 */ /* 0x000fe400078e00ff */
[----:B------:R-:W-:-:S07]  /*15670*/  IMAD.MOV.U32 R15, RZ, RZ, -0x1 ;  /* 0xffffffffff0f7424 */ /* 0x000fce00078e00ff */
[----:B01----:R-:W-:Y:S05]  /*15680*/  WARPSYNC.COLLECTIVE R15, `(.L_x_1164) ;  /* 0x000000000f087348 */ /* 0x003fea0003c00000 */
[----:B------:R2:W3:Y:S02]  /*15690*/  SHFL.IDX P6, R14, R13, R12, R11 ;  /* 0x0000000c0d0e7389 */ /* 0x0004e400000c000b */
[----:B0123--:R-:W-:Y:S01]  /*156a0*/  ENDCOLLECTIVE ;  /* 0x000000000000791b */ /* 0x00ffe20003800000 */
.L_x_1164:
[----:B------:R-:W-:Y:S05]  /*156b0*/  BSYNC B1 ;  /* 0x0000000000017941 */ /* 0x000fea0003800000 */
.L_x_1163:
[----:B------:R-:W-:Y:S01]  /*156c0*/  IMAD.MOV.U32 R13, RZ, RZ, R16 ;  /* 0x000000ffff0d7224 */ /* 0x000fe200078e0010 */
[----:B------:R-:W-:Y:S01]  /*156d0*/  LEA R5, R5, UR46, 0x1 ;  /* 0x0000002e05057c11 */ /* 0x000fe2000f8e08ff */
[----:B------:R-:W-:Y:S02]  /*156e0*/  IMAD.MOV.U32 R12, RZ, RZ, RZ ;  /* 0x000000ffff0c7224 */ /* 0x000fe400078e00ff */
[----:B------:R-:W-:Y:S02]  /*156f0*/  IMAD.MOV.U32 R11, RZ, RZ, 0x181f ;  /* 0x0000181fff0b7424 */ /* 0x000fe400078e00ff */
[----:B------:R-:W-:Y:S02]  /*15700*/  IMAD.MOV.U32 R15, RZ, RZ, -0x1 ;  /* 0xffffffffff0f7424 */ /* 0x000fe400078e00ff */
[----:B------:R-:W-:-:S07]  /*15710*/  IMAD.MOV.U32 R3, RZ, RZ, R14 ;  /* 0x000000ffff037224 */ /* 0x000fce00078e000e */
[----:B------:R-:W-:Y:S05]  /*15720*/  WARPSYNC.COLLECTIVE R15, `(.L_x_1165) ;  /* 0x000000000f087348 */ /* 0x000fea0003c00000 */
[----:B------:R0:W1:Y:S02]  /*15730*/  SHFL.IDX P6, R14, R13, R12, R11 ;  /* 0x0000000c0d0e7389 */ /* 0x00006400000c000b */
[----:B01----:R-:W-:Y:S01]  /*15740*/  ENDCOLLECTIVE ;  /* 0x000000000000791b */ /* 0x003fe20003800000 */
.L_x_1165:
[----:B------:R-:W-:Y:S02]  /*15750*/  IMAD.MOV.U32 R13, RZ, RZ, R17 ;  /* 0x000000ffff0d7224 */ /* 0x000fe400078e0011 */
[----:B------:R-:W-:Y:S01]  /*15760*/  IMAD.MOV.U32 R12, RZ, RZ, 0x1 ;  /* 0x00000001ff0c7424 */ /* 0x000fe200078e00ff */
[----:B------:R-:W-:-:S13]  /*15770*/  IADD3 R2, P1, R14, R35, RZ ;  /* 0x000000230e027210 */ /* 0x000fda0007f3e0ff */
[----:B------:R-:W-:Y:S05]  /*15780*/  WARPSYNC.COLLECTIVE R15, `(.L_x_1166) ;  /* 0x000000000f087348 */ /* 0x000fea0003c00000 */
[----:B------:R0:W1:Y:S02]  /*15790*/  SHFL.IDX P6, R14, R13, R12, R11 ;  /* 0x0000000c0d0e7389 */ /* 0x00006400000c000b */
[----:B01----:R-:W-:Y:S01]  /*157a0*/  ENDCOLLECTIVE ;  /* 0x000000000000791b */ /* 0x003fe20003800000 */
.L_x_1166:
        /* <DEDUP_REMOVED lines=13> */
.L_x_1167:
[----:B------:R-:W-:Y:S01]  /*15880*/  @!PT LDS RZ, [RZ] ;  /* 0x00000000fffff984 */ /* 0x000fe20000000800 */
[----:B------:R-:W-:Y:S01]  /*15890*/  @!PT LDS RZ, [RZ] ;  /* 0x00000000fffff984 */ /* 0x000fe20000000800 */
[----:B------:R-:W-:Y:S01]  /*158a0*/  @!PT LDS RZ, [RZ] ;  /* 0x00000000fffff984 */ /* 0x000fe20000000800 */
[----:B------:R0:W-:Y:S01]  /*158b0*/  LDGSTS.E.BYPASS.LTC128B.128 [R5+0x3400], desc[UR56][R2.64+0x80], !P2 ;  /* 0x0340008002057fae */ /* 0x0001e2000d101d78 */
[----:B------:R-:W-:Y:S02]  /*158c0*/  IMAD.MOV.U32 R13, RZ, RZ, R17 ;  /* 0x000000ffff0d7224 */ /* 0x000fe400078e0011 */
[----:B------:R-:W-:Y:S01]  /*158d0*/  IMAD.MOV.U32 R12, RZ, RZ, 0x2 ;  /* 0x00000002ff0c7424 */ /* 0x000fe200078e00ff */
[----:B0-----:R-:W-:-:S13]  /*158e0*/  IADD3 R2, P2, R14, R35, RZ ;  /* 0x000000230e027210 */ /* 0x001fda0007f5e0ff */
[----:B------:R-:W-:Y:S05]  /*158f0*/  WARPSYNC.COLLECTIVE R15, `(.L_x_1168) ;  /* 0x000000000f087348 */ /* 0x000fea0003c00000 */
[----:B------:R0:W1:Y:S02]  /*15900*/  SHFL.IDX P6, R14, R13, R12, R11 ;  /* 0x0000000c0d0e7389 */ /* 0x00006400000c000b */
[----:B01----:R-:W-:Y:S01]  /*15910*/  ENDCOLLECTIVE ;  /* 0x000000000000791b */ /* 0x003fe20003800000 */
.L_x_1168:
[----:B------:R-:W-:Y:S01]  /*15920*/  IMAD.X R3, RZ, RZ, R8, P2 ;  /* 0x000000ffff037224 */ /* 0x000fe200010e0608 */
        /* <DEDUP_REMOVED lines=11> */
.L_x_1169:
        /* <DEDUP_REMOVED lines=10> */
.L_x_1170:
        /* <DEDUP_REMOVED lines=12> */
.L_x_1171:
        /* <DEDUP_REMOVED lines=10> */
.L_x_1172:
        /* <DEDUP_REMOVED lines=12> */
.L_x_1173:
        /* <DEDUP_REMOVED lines=10> */
.L_x_1174:
        /* <DEDUP_REMOVED lines=12> */
.L_x_1175:
[----:B------:R-:W-:Y:S01]  /*15e00*/  @!PT LDS RZ, [RZ] ;  /* 0x00000000fffff984 */ /* 0x000fe20000000800 */
[----:B------:R-:W-:Y:S01]  /*15e10*/  @!PT LDS RZ, [RZ] ;  /* 0x00000000fffff984 */ /* 0x000fe20000000800 */
[----:B------:R-:W-:Y:S01]  /*15e20*/  @!PT LDS RZ, [RZ] ;  /* 0x00000000fffff984 */ /* 0x000fe20000000800 */
[----:B------:R0:W-:Y:S01]  /*15e30*/  LDGSTS.E.BYPASS.LTC128B.128 [R5+0x5400], desc[UR56][R2.64+0x80], !P2 ;  /* 0x0540008002057fae */ /* 0x0001e2000d101d78 */
[----:B------:R-:W-:Y:S05]  /*15e40*/  BRA `(.L_x_1176) ;  /* 0xffffffcc00707947 */ /* 0x000fea000383ffff */
.L_x_1097:
[----:B0-----:R0:W1:Y:S02]  /*15e50*/  SYNCS.PHASECHK.TRANS64.TRYWAIT P0, [R0+URZ+0x2a860], R3 ;  /* 0x02a86003000075a7 */ /* 0x001064000800017f */
[----:B-1----:R-:W-:Y:S05]  /*15e60*/  @!P0 NANOSLEEP.SYNCS 0x989680 ;  /* 0x009896800000895d */ /* 0x002fea0003900000 */
[----:B------:R-:W1:Y:S02]  /*15e70*/  @!P0 SYNCS.PHASECHK.TRANS64 P0, [R0+URZ+0x2a860], R3 ;  /* 0x02a86003000085a7 */ /* 0x000e64000800007f */
[----:B-1----:R-:W-:Y:S05]  /*15e80*/  @!P0 BRA `(.L_x_1097) ;  /* 0xfffffffc00f08947 */ /* 0x002fea000383ffff */
[----:B------:R-:W-:Y:S05]  /*15e90*/  BRA `(.L_x_1177) ;  /* 0xffffffd000587947 */ /* 0x000fea000383ffff */
.L_x_1098:
        /* <DEDUP_REMOVED lines=8> */
.L_x_1179:
[----:B------:R-:W-:Y:S05]  /*15f20*/  BSYNC B0 ;  /* 0x0000000000007941 */ /* 0x000fea0003800000 */
.L_x_1178:
        /* <DEDUP_REMOVED lines=9> */
[----:B------:R-:W-:-:S13]  /*15fc0*/  ISETP.LT.OR P2, PT, R5, 0x1, P1 ;  /* 0x000000010500780c */ /* 0x000fda0000f41670 */
[----:B------:R-:W-:Y:S05]  /*15fd0*/  WARPSYNC.COLLECTIVE R15, `(.L_x_1180) ;  /* 0x000000000f087348 */ /* 0x000fea0003c00000 */
[----:B------:R0:W1:Y:S02]  /*15fe0*/  SHFL.IDX P6, R14, R13, R12, R11 ;  /* 0x0000000c0d0e7389 */ /* 0x00006400000c000b */
[----:B01----:R-:W-:Y:S01]  /*15ff0*/  ENDCOLLECTIVE ;  /* 0x000000000000791b */ /* 0x003fe20003800000 */
.L_x_1180:
[----:B------:R-:W-:Y:S01]  /*16000*/  LEA R4, R25, UR46, 0x1 ;  /* 0x0000002e19047c11 */ /* 0x000fe2000f8e08ff */
[----:B------:R-:W-:Y:S02]  /*16010*/  IMAD.MOV.U32 R13, RZ, RZ, R17 ;  /* 0x000000ffff0d7224 */ /* 0x000fe400078e0011 */
[----:B------:R-:W-:Y:S02]  /*16020*/  IMAD.MOV.U32 R12, RZ, RZ, 0x1 ;  /* 0x00000001ff0c7424 */ /* 0x000fe400078e00ff */
[----:B------:R-:W-:-:S07]  /*16030*/  IMAD.MOV.U32 R2, RZ, RZ, R14 ;  /* 0x000000ffff027224 */ /* 0x000fce00078e000e */
[----:B------:R-:W-:Y:S05]  /*16040*/  WARPSYNC.COLLECTIVE R15, `(.L_x_1181) ;  /* 0x000000000f087348 */ /* 0x000fea0003c00000 */
[----:B------:R0:W1:Y:S02]  /*16050*/  SHFL.IDX P6, R14, R13, R12, R11 ;  /* 0x0000000c0d0e7389 */ /* 0x00006400000c000b */
[----:B01----:R-:W-:Y:S01]  /*16060*/  ENDCOLLECTIVE ;  /* 0x000000000000791b */ /* 0x003fe20003800000 */
.L_x_1181:
        /* <DEDUP_REMOVED lines=13> */
.L_x_1182:
[----:B------:R-:W-:Y:S01]  /*16140*/  IMAD.MOV.U32 R3, RZ, RZ, R6 ;  /* 0x000000ffff037224 */ /* 0x000fe200078e0006 */
[----:B------:R-:W-:Y:S01]  /*16150*/  MOV R13, R17 ;  /* 0x00000011000d7202 */ /* 0x000fe20000000f00 */
[----:B------:R-:W-:Y:S02]  /*16160*/  IMAD.MOV.U32 R12, RZ, RZ, 0x2 ;  /* 0x00000002ff0c7424 */ /* 0x000fe400078e00ff */
[----:B------:R-:W-:-:S07]  /*16170*/  IMAD.MOV.U32 R2, RZ, RZ, R14 ;  /* 0x000000ffff027224 */ /* 0x000fce00078e000e */
[----:B------:R-:W-:Y:S05]  /*16180*/  WARPSYNC.COLLECTIVE R15, `(.L_x_1183) ;  /* 0x000000000f087348 */ /* 0x000fea0003c00000 */
[----:B------:R0:W1:Y:S02]  /*16190*/  SHFL.IDX P6, R14, R13, R12, R11 ;  /* 0x0000000c0d0e7389 */ /* 0x00006400000c000b */
[----:B01----:R-:W-:Y:S01]  /*161a0*/  ENDCOLLECTIVE ;  /* 0x000000000000791b */ /* 0x003fe20003800000 */
.L_x_1183:
        /* <DEDUP_REMOVED lines=13> */
.L_x_1184:
[----:B------:R-:W-:Y:S02]  /*16280*/  IMAD.MOV.U32 R3, RZ, RZ, R10 ;  /* 0x000000ffff037224 */ /* 0x000fe400078e000a */
[----:B------:R-:W-:Y:S02]  /*16290*/  IMAD.MOV.U32 R13, RZ, RZ, R17 ;  /* 0x000000ffff0d7224 */ /* 0x000fe400078e0011 */
[----:B------:R-:W-:Y:S02]  /*162a0*/  IMAD.MOV.U32 R12, RZ, RZ, 0x3 ;  /* 0x00000003ff0c7424 */ /* 0x000fe400078e00ff */
[----:B------:R-:W-:-:S07]  /*162b0*/  IMAD.MOV.U32 R19, RZ, RZ, R14 ;  /* 0x000000ffff137224 */ /* 0x000fce00078e000e */
[----:B------:R-:W-:Y:S05]  /*162c0*/  WARPSYNC.COLLECTIVE R15, `(.L_x_1185) ;  /* 0x000000000f087348 */ /* 0x000fea0003c00000 */
[----:B------:R0:W1:Y:S02]  /*162d0*/  SHFL.IDX P6, R14, R13, R12, R11 ;  /* 0x0000000c0d0e7389 */ /* 0x00006400000c000b */
[----:B01----:R-:W-:Y:S01]  /*162e0*/  ENDCOLLECTIVE ;  /* 0x000000000000791b */ /* 0x003fe20003800000 */
.L_x_1185:
[----:B------:R-:W-:-:S04]  /*162f0*/  IMAD.MOV.U32 R2, RZ, RZ, R19 ;  /* 0x000000ffff027224 */ /* 0x000fc800078e0013 */
[----:B------:R-:W-:-:S05]  /*16300*/  IMAD.WIDE.U32 R2, R30, 0x2, R2 ;  /* 0x000000021e027825 */ /* 0x000fca00078e0002 */
[----:B------:R-:W-:Y:S01]  /*16310*/  @!PT LDS RZ, [RZ] ;  /* 0x00000000fffff984 */ /* 0x000fe20000000800 */
[----:B------:R-:W-:Y:S01]  /*16320*/  @!PT LDS RZ, [RZ] ;  /* 0x00000000fffff984 */ /* 0x000fe20000000800 */
[----:B------:R-:W-:Y:S01]  /*16330*/  @!PT LDS RZ, [RZ] ;  /* 0x00000000fffff984 */ /* 0x000fe20000000800 */
[----:B------:R0:W-:Y:S01]  /*16340*/  LDGSTS.E.BYPASS.LTC128B.128 [R4+0x1400], desc[UR56][R2.64], !P2 ;  /* 0x0140000002047fae */ /* 0x0001e2000d101d78 */
[C---:B------:R-:W-:Y:S01]  /*16350*/  ISETP.LT.OR P2, PT, R5.reuse, 0x31, P1 ;  /* 0x000000310500780c */ /* 0x040fe20000f41670 */
[----:B------:R-:W-:Y:S02]  /*16360*/  IMAD.MOV.U32 R13, RZ, RZ, R16 ;  /* 0x000000ffff0d7224 */ /* 0x000fe400078e0010 */
[----:B------:R0:W-:Y:S01]  /*16370*/  LDGSTS.E.BYPASS.LTC128B.128 [R4+0x4400], desc[UR56][R2.64+0x80], !P3 ;  /* 0x0440008002047fae */ /* 0x0001e2000d901d78 */
[----:B------:R-:W-:Y:S01]  /*16380*/  ISETP.LT.OR P3, PT, R5, 0x31, !P0 ;  /* 0x000000310500780c */ /* 0x000fe20004761670 */
[----:B------:R-:W-:-:S12]  /*16390*/  IMAD.MOV.U32 R9, RZ, RZ, R14 ;  /* 0x000000ffff097224 */ /* 0x000fd800078e000e */
[----:B0-----:R-:W-:Y:S05]  /*163a0*/  WARPSYNC.COLLECTIVE R15, `(.L_x_1186) ;  /* 0x000000000f087348 */ /* 0x001fea0003c00000 */
[----:B------:R1:W2:Y:S02]  /*163b0*/  SHFL.IDX P6, R14, R13, R12, R11 ;  /* 0x0000000c0d0e7389 */ /* 0x0002a400000c000b */
[----:B012---:R-:W-:Y:S01]  /*163c0*/  ENDCOLLECTIVE ;  /* 0x000000000000791b */ /* 0x007fe20003800000 */
.L_x_1186:
[----:B------:R-:W-:Y:S02]  /*163d0*/  IMAD.MOV.U32 R3, RZ, RZ, R9 ;  /* 0x000000ffff037224 */ /* 0x000fe400078e0009 */
[----:B------:R-:W-:Y:S02]  /*163e0*/  IMAD.MOV.U32 R13, RZ, RZ, R17 ;  /* 0x000000ffff0d7224 */ /* 0x000fe400078e0011 */
[----:B------:R-:W-:Y:S02]  /*163f0*/  IMAD.MOV.U32 R12, RZ, RZ, 0x4 ;  /* 0x00000004ff0c7424 */ /* 0x000fe400078e00ff */
[----:B------:R-:W-:-:S07]  /*16400*/  IMAD.MOV.U32 R20, RZ, RZ, R14 ;  /* 0x000000ffff147224 */ /* 0x000fce00078e000e */
[----:B------:R-:W-:Y:S05]  /*16410*/  WARPSYNC.COLLECTIVE R15, `(.L_x_1187) ;  /* 0x000000000f087348 */ /* 0x000fea0003c00000 */
[----:B------:R0:W1:Y:S02]  /*16420*/  SHFL.IDX P6, R14, R13, R12, R11 ;  /* 0x0000000c0d0e7389 */ /* 0x00006400000c000b */
[----:B01----:R-:W-:Y:S01]  /*16430*/  ENDCOLLECTIVE ;  /* 0x000000000000791b */ /* 0x003fe20003800000 */
.L_x_1187:
        /* <DEDUP_REMOVED lines=9> */
[----:B------:R-:W-:Y:S02]  /*164d0*/  ISETP.LT.OR P3, PT, R5, 0x41, !P0 ;  /* 0x000000410500780c */ /* 0x000fe40004761670 */
[----:B------:R-:W-:-:S11]  /*164e0*/  MOV R8, R14 ;  /* 0x0000000e00087202 */ /* 0x000fd60000000f00 */
[----:B0-----:R-:W-:Y:S05]  /*164f0*/  WARPSYNC.COLLECTIVE R15, `(.L_x_1188) ;  /* 0x000000000f087348 */ /* 0x001fea0003c00000 */
[----:B------:R1:W2:Y:S02]  /*16500*/  SHFL.IDX P6, R14, R13, R12, R11 ;  /* 0x0000000c0d0e7389 */ /* 0x0002a400000c000b */
[----:B012---:R-:W-:Y:S01]  /*16510*/  ENDCOLLECTIVE ;  /* 0x000000000000791b */ /* 0x007fe20003800000 */
.L_x_1188:
[----:B------:R-:W-:Y:S02]  /*16520*/  IMAD.MOV.U32 R3, RZ, RZ, R8 ;  /* 0x000000ffff037224 */ /* 0x000fe400078e0008 */
[----:B------:R-:W-:Y:S02]  /*16530*/  IMAD.MOV.U32 R8, RZ, RZ, RZ ;  /* 0x000000ffff087224 */ /* 0x000fe400078e00ff */
[----:B------:R-:W-:Y:S02]  /*16540*/  IMAD.MOV.U32 R13, RZ, RZ, R17 ;  /* 0x000000ffff0d7224 */ /* 0x000fe400078e0011 */
[----:B------:R-:W-:Y:S02]  /*16550*/  IMAD.MOV.U32 R12, RZ, RZ, 0x5 ;  /* 0x00000005ff0c7424 */ /* 0x000fe400078e00ff */
[----:B------:R-:W-:-:S07]  /*16560*/  IMAD.MOV.U32 R21, RZ, RZ, R14 ;  /* 0x000000ffff157224 */ /* 0x000fce00078e000e */
[----:B------:R-:W-:Y:S05]  /*16570*/  WARPSYNC.COLLECTIVE R15, `(.L_x_1189) ;  /* 0x000000000f087348 */ /* 0x000fea0003c00000 */
[----:B------:R0:W1:Y:S02]  /*16580*/  SHFL.IDX P6, R14, R13, R12, R11 ;  /* 0x0000000c0d0e7389 */ /* 0x00006400000c000b */
[----:B01----:R-:W-:Y:S01]  /*16590*/  ENDCOLLECTIVE ;  /* 0x000000000000791b */ /* 0x003fe20003800000 */
.L_x_1189:
[----:B------:R-:W-:-:S04]  /*165a0*/  IMAD.MOV.U32 R2, RZ, RZ, R21 ;  /* 0x000000ffff027224 */ /* 0x000fc800078e0015 */
[----:B------:R-:W-:-:S05]  /*165b0*/  IMAD.WIDE.U32 R2, R30, 0x2, R2 ;  /* 0x000000021e027825 */ /* 0x000fca00078e0002 */
        /* <DEDUP_REMOVED lines=10> */
.L_x_1190:
[----:B------:R-:W-:Y:S05]  /*16660*/  BRA `(.L_x_1191) ;  /* 0xffffffcc00387947 */ /* 0x000fea000383ffff */
.L_x_1101:
[----:B0-----:R0:W1:Y:S02]  /*16670*/  SYNCS.PHASECHK.TRANS64.TRYWAIT P0, [R7+URZ+0x2a820], R8 ;  /* 0x02a82008070075a7 */ /* 0x001064000800017f */
[----:B-1----:R-:W-:Y:S05]  /*16680*/  @!P0 NANOSLEEP.SYNCS 0x989680 ;  /* 0x009896800000895d */ /* 0x002fea0003900000 */
[----:B------:R-:W1:Y:S02]  /*16690*/  @!P0 SYNCS.PHASECHK.TRANS64 P0, [R7+URZ+0x2a820], R8 ;  /* 0x02a82008070085a7 */ /* 0x000e64000800007f */
[----:B-1----:R-:W-:Y:S05]  /*166a0*/  @!P0 BRA `(.L_x_1101) ;  /* 0xfffffffc00f08947 */ /* 0x002fea000383ffff */
[----:B------:R-:W-:Y:S05]  /*166b0*/  BRA `(.L_x_1192) ;  /* 0xffffffcc00ac7947 */ /* 0x000fea000383ffff */
.L_x_1102:
[----:B------:R-:W1:Y:S01]  /*166c0*/  S2R R2, SR_TID.X ;  /* 0x0000000000027919 */ /* 0x000e620000002100 */
[----:B------:R-:W-:Y:S01]  /*166d0*/  BSSY B0, `(.L_x_1193) ;  /* 0x000000a000007945 */ /* 0x000fe20003800000 */
[----:B------:R-:W-:Y:S02]  /*166e0*/  IMAD.MOV.U32 R12, RZ, RZ, RZ ;  /* 0x000000ffff0c7224 */ /* 0x000fe400078e00ff */
[----:B------:R-:W-:Y:S02]  /*166f0*/  IMAD.MOV.U32 R11, RZ, RZ, 0x1f ;  /* 0x0000001fff0b7424 */ /* 0x000fe400078e00ff */
[----:B------:R-:W-:Y:S01]  /*16700*/  IMAD.MOV.U32 R15, RZ, RZ, -0x1 ;  /* 0xffffffffff0f7424 */ /* 0x000fe200078e00ff */
[----:B-1----:R-:W-:-:S04]  /*16710*/  SHF.R.U32.HI R2, RZ, 0x5, R2 ;  /* 0x00000005ff027819 */ /* 0x002fc80000011602 */
[----:B------:R-:W-:-:S05]  /*16720*/  LOP3.LUT R2, R2, 0x3, RZ, 0xc0, !PT ;  /* 0x0000000302027812 */ /* 0x000fca00078ec0ff */
[----:B------:R-:W-:-:S07]  /*16730*/  IMAD.MOV.U32 R13, RZ, RZ, R2 ;  /* 0x000000ffff0d7224 */ /* 0x000fce00078e0002 */
[----:B0----5:R-:W-:Y:S05]  /*16740*/  WARPSYNC.COLLECTIVE R15, `(.L_x_1194) ;  /* 0x000000000f087348 */ /* 0x021fea0003c00000 */
[----:B------:R1:W2:Y:S02]  /*16750*/  SHFL.IDX P6, R14, R13, R12, R11 ;  /* 0x0000000c0d0e7389 */ /* 0x0002a400000c000b */
[----:B012--5:R-:W-:Y:S01]  /*16760*/  ENDCOLLECTIVE ;  /* 0x000000000000791b */ /* 0x027fe20003800000 */
.L_x_1194:
[----:B------:R-:W-:Y:S05]  /*16770*/  BSYNC B0 ;  /* 0x0000000000007941 */ /* 0x000fea0003800000 */
.L_x_1193:
[----:B------:R-:W-:Y:S05]  /*16780*/  BRA `(.L_x_1195) ;  /* 0xffffffcc00907947 */ /* 0x000fea000383ffff */
.L_x_1103:
[----:B------:R-:W-:Y:S01]  /*16790*/  BSSY B0, `(.L_x_1196) ;  /* 0x0000006000007945 */ /* 0x000fe20003800000 */
[----:B------:R-:W-:-:S07]  /*167a0*/  IMAD.MOV.U32 R15, RZ, RZ, -0x1 ;  /* 0xffffffffff0f7424 */ /* 0x000fce00078e00ff */
[----:B01---5:R-:W-:Y:S05]  /*167b0*/  WARPSYNC.COLLECTIVE R15, `(.L_x_1197) ;  /* 0x000000000f0c7348 */ /* 0x023fea0003c00000 */
[----:B------:R-:W-:Y:S02]  /*167c0*/  ELECT P6, UR62, PT ;  /* 0x00000000003e782f */ /* 0x000fe400038c0000 */
[----:B------:R-:W-:Y:S01]  /*167d0*/  MOV R14, UR62 ;  /* 0x0000003e000e7c02 */ /* 0x000fe20008000f00 */
[----:B01---5:R-:W-:Y:S10]  /*167e0*/  ENDCOLLECTIVE ;  /* 0x000000000000791b */ /* 0x023ff40003800000 */
.L_x_1197:
[----:B------:R-:W-:Y:S05]  /*167f0*/  BSYNC B0 ;  /* 0x0000000000007941 */ /* 0x000fea0003800000 */
.L_x_1196:
[----:B------:R-:W-:Y:S05]  /*16800*/  BRA `(.L_x_1198) ;  /* 0xffffffcc00847947 */ /* 0x000fea000383ffff */
.L_x_1105:
[----:B-1----:R1:W2:Y:S02]  /*16810*/  SYNCS.PHASECHK.TRANS64.TRYWAIT P1, [R5+URZ+0x2a840], R2 ;  /* 0x02a84002050075a7 */ /* 0x0022a4000802017f */
[----:B--2---:R-:W-:Y:S05]  /*16820*/  @!P1 NANOSLEEP.SYNCS 0x989680 ;  /* 0x009896800000995d */ /* 0x004fea0003900000 */
[----:B------:R-:W2:Y:S02]  /*16830*/  @!P1 SYNCS.PHASECHK.TRANS64 P1, [R5+URZ+0x2a840], R2 ;  /* 0x02a84002050095a7 */ /* 0x000ea4000802007f */
[----:B--2---:R-:W-:Y:S05]  /*16840*/  @!P1 BRA `(.L_x_1105) ;  /* 0xfffffffc00f09947 */ /* 0x004fea000383ffff */
[----:B------:R-:W-:Y:S05]  /*16850*/  BRA `(.L_x_1199) ;  /* 0xffffffcc00ac7947 */ /* 0x000fea000383ffff */
.L_x_1107:
[----:B0-----:R0:W2:Y:S02]  /*16860*/  SYNCS.PHASECHK.TRANS64.TRYWAIT P1, [R7+URZ+0x2a840], R0 ;  /* 0x02a84000070075a7 */ /* 0x0010a4000802017f */
[----:B--2---:R-:W-:Y:S05]  /*16870*/  @!P1 NANOSLEEP.SYNCS 0x989680 ;  /* 0x009896800000995d */ /* 0x004fea0003900000 */
[----:B------:R-:W2:Y:S02]  /*16880*/  @!P1 SYNCS.PHASECHK.TRANS64 P1, [R7+URZ+0x2a840], R0 ;  /* 0x02a84000070095a7 */ /* 0x000ea4000802007f */
[----:B--2---:R-:W-:Y:S05]  /*16890*/  @!P1 BRA `(.L_x_1107) ;  /* 0xfffffffc00f09947 */ /* 0x004fea000383ffff */
[----:B------:R-:W-:Y:S05]  /*168a0*/  BRA `(.L_x_1200) ;  /* 0xffffffcc00b87947 */ /* 0x000fea000383ffff */
.L_x_1109:
[----:B--2---:R2:W3:Y:S02]  /*168b0*/  SYNCS.PHASECHK.TRANS64.TRYWAIT P1, [R5+URZ+0x2a860], R2 ;  /* 0x02a86002050075a7 */ /* 0x0044e4000802017f */
[----:B---3--:R-:W-:Y:S05]  /*168c0*/  @!P1 NANOSLEEP.SYNCS 0x989680 ;  /* 0x009896800000995d */ /* 0x008fea0003900000 */
[----:B------:R-:W3:Y:S02]  /*168d0*/  @!P1 SYNCS.PHASECHK.TRANS64 P1, [R5+URZ+0x2a860], R2 ;  /* 0x02a86002050095a7 */ /* 0x000ee4000802007f */
[----:B---3--:R-:W-:Y:S05]  /*168e0*/  @!P1 BRA `(.L_x_1109) ;  /* 0xfffffffc00f09947 */ /* 0x008fea000383ffff */
[----:B------:R-:W-:Y:S05]  /*168f0*/  BRA `(.L_x_1201) ;  /* 0xffffffcc00b47947 */ /* 0x000fea000383ffff */
.L_x_1202:
        /* <DEDUP_REMOVED lines=16> */
.L_x_3207:


//--------------------- .text._ZN7cutlass13device_kernelIN5flash11enable_sm90INS1_16FlashAttnFwdSm90INS1_25CollectiveMainloopFwdSm90ILi2EN4cute5tupleIJNS5_1CILi1EEES8_S8_EEENS6_IJNS7_ILi128EEENS7_ILi96EEENS7_ILi192EEEEEELi128ENS_10bfloat16_tEfNS_4arch4Sm90ELb0ELb1ELb1ELb1ELb1ELb0ELb0ELb1ELb1ELb1ELb1ELb0EEENS1_21CollectiveEpilogueFwdINS6_IJSA_SA_SB_EEES9_SE_SG_Li256ELb1ELb1ELb1ELb0EEENS1_36VarlenDynamicPersistentTileSchedulerILi128ELi96ELi256ELi128ELb1ELb1ELb1ELb1ELb0ELb1EEEEEEEEEvNT_6ParamsE --------------------------
	.section	.text._ZN7cutlass13device_kernelIN5flash11enable_sm90INS1_16FlashAttnFwdSm90INS1_25CollectiveMainloopFwdSm90ILi2EN4cute5tupleIJNS5_1CILi1EEES8_S8_EEENS6_IJNS7_ILi128EEENS7_ILi96EEENS7_ILi192EEEEEELi128ENS_10bfloat16_tEfNS_4arch4Sm90ELb0ELb1ELb1ELb1ELb1ELb0ELb0ELb1ELb1ELb1ELb1ELb0EEENS1_21CollectiveEpilogueFwdINS6_IJSA_SA_SB_EEES9_SE_SG_Li256ELb1ELb1ELb1ELb0EEENS1_36VarlenDynamicPersistentTileSchedulerILi128ELi96ELi256ELi128ELb1ELb1ELb1ELb1ELb0ELb1EEEEEEEEEvNT_6ParamsE,"ax",@progbits
	.align	128
.text._ZN7cutlass13device_kernelIN5flash11enable_sm90INS1_16FlashAttnFwdSm90INS1_25CollectiveMainloopFwdSm90ILi2EN4cute5tupleIJNS5_1CILi1EEES8_S8_EEENS6_IJNS7_ILi128EEENS7_ILi96EEENS7_ILi192EEEEEELi128ENS_10bfloat16_tEfNS_4arch4Sm90ELb0ELb1ELb1ELb1ELb1ELb0ELb0ELb1ELb1ELb1ELb1ELb0EEENS1_21CollectiveEpilogueFwdINS6_IJSA_SA_SB_EEES9_SE_SG_Li256ELb1ELb1ELb1ELb0EEENS1_36VarlenDynamicPersistentTileSchedulerILi128ELi96ELi256ELi128ELb1ELb1ELb1ELb1ELb0ELb1EEEEEEEEEvNT_6ParamsE:
        .type           _ZN7cutlass13device_kernelIN5flash11enable_sm90INS1_16FlashAttnFwdSm90INS1_25CollectiveMainloopFwdSm90ILi2EN4cute5tupleIJNS5_1CILi1EEES8_S8_EEENS6_IJNS7_ILi128EEENS7_ILi96EEENS7_ILi192EEEEEELi128ENS_10bfloat16_tEfNS_4arch4Sm90ELb0ELb1ELb1ELb1ELb1ELb0ELb0ELb1ELb1ELb1ELb1ELb0EEENS1_21CollectiveEpilogueFwdINS6_IJSA_SA_SB_EEES9_SE_SG_Li256ELb1ELb1ELb1ELb0EEENS1_36VarlenDynamicPersistentTileSchedulerILi128ELi96ELi256ELi128ELb1ELb1ELb1ELb1ELb0ELb1EEEEEEEEEvNT_6ParamsE,@function
        .size           _ZN7cutlass13device_kernelIN5flash11enable_sm90INS1_16FlashAttnFwdSm90INS1_25CollectiveMainloopFwdSm90ILi2EN4cute5tupleIJNS5_1CILi1EEES8_S8_EEENS6_IJNS7_ILi128EEENS7_ILi96EEENS7_ILi192EEEEEELi128ENS_10bfloat16_tEfNS_4arch4Sm90ELb0ELb1ELb1ELb1ELb1ELb0ELb0ELb1ELb1ELb1ELb1ELb0EEENS1_21CollectiveEpilogueFwdINS6_IJSA_SA_SB_EEES9_SE_SG_Li256ELb1ELb1ELb1ELb0EEENS1_36VarlenDynamicPersistentTileSchedulerILi128ELi96ELi256ELi128ELb1ELb1ELb1ELb1ELb0ELb1EEEEEEEEEvNT_6ParamsE,(.L_x_3208 - _ZN7cutlass13device_kernelIN5flash11enable_sm90INS1_16FlashAttnFwdSm90INS1_25CollectiveMainloopFwdSm90ILi2EN4cute5tupleIJNS5_1CILi1EEES8_S8_EEENS6_IJNS7_ILi128EEENS7_ILi96EEENS7_ILi192EEEEEELi128ENS_10bfloat16_tEfNS_4arch4Sm90ELb0ELb1ELb1ELb1ELb1ELb0ELb0ELb1ELb1ELb1ELb1ELb0EEENS1_21CollectiveEpilogueFwdINS6_IJSA_SA_SB_EEES9_SE_SG_Li256ELb1ELb1ELb1ELb0EEENS1_36VarlenDynamicPersistentTileSchedulerILi128ELi96ELi256ELi128ELb1ELb1ELb1ELb1ELb0ELb1EEEEEEEEEvNT_6ParamsE)
        .other          _ZN7cutlass13device_kernelIN5flash11enable_sm90INS1_16FlashAttnFwdSm90INS1_25CollectiveMainloopFwdSm90ILi2EN4cute5tupleIJNS5_1CILi1EEES8_S8_EEENS6_IJNS7_ILi128EEENS7_ILi96EEENS7_ILi192EEEEEELi128ENS_10bfloat16_tEfNS_4arch4Sm90ELb0ELb1ELb1ELb1ELb1ELb0ELb0ELb1ELb1ELb1ELb1ELb0EEENS1_21CollectiveEpilogueFwdINS6_IJSA_SA_SB_EEES9_SE_SG_Li256ELb1ELb1ELb1ELb0EEENS1_36VarlenDynamicPersistentTileSchedulerILi128ELi96ELi256ELi128ELb1ELb1ELb1ELb1ELb0ELb1EEEEEEEEEvNT_6ParamsE,@"STO_CUDA_ENTRY STV_DEFAULT"
_ZN7cutlass13device_kernelIN5flash11enable_sm90INS1_16FlashAttnFwdSm90INS1_25CollectiveMainloopFwdSm90ILi2EN4cute5tupleIJNS5_1CILi1EEES8_S8_EEENS6_IJNS7_ILi128EEENS7_ILi96EEENS7_ILi192EEEEEELi128ENS_10bfloat16_tEfNS_4arch4Sm90ELb0ELb1ELb1ELb1ELb1ELb0ELb0ELb1ELb1ELb1ELb1ELb0EEENS1_21CollectiveEpilogueFwdINS6_IJSA_SA_SB_EEES9_SE_SG_Li256ELb1ELb1ELb1ELb0EEENS1_36VarlenDynamicPersistentTileSchedulerILi128ELi96ELi256ELi128ELb1ELb1ELb1ELb1ELb0ELb1EEEEEEEEEvNT_6ParamsE:
        /* <DEDUP_REMOVED lines=45> */
.L_x_1203:
        /* <DEDUP_REMOVED lines=22> */
.L_x_1204:
        /* <DEDUP_REMOVED lines=18> */
.L_x_1205:
        /* <DEDUP_REMOVED lines=22> */
.L_x_1206:
        /* <DEDUP_REMOVED lines=23> */
.L_x_1207:
        /* <DEDUP_REMOVED lines=10> */
.L_x_1209:
        /* <DEDUP_REMOVED lines=14> */
[----:B------:R-:W2:Y:S01]  /*09a0*/  LDL R2, [R1+0x14] ;  /* 0x0000140001027983 */ /* 0x000ea20000100800 */
[----:B------:R-:W-:Y:S01]  /*09b0*/  VIADD R207, R0, 0xffffff80 ;  /* 0xffffff8000cf7836 */ /* 0x000fe20000000000 */
[----:B------:R-:W-:Y:S01]  /*09c0*/  R2UR UR6, R13 ;  /* 0x000000000d0672ca */ /* 0x000fe200000e0000 */
[----:B------:R-:W-:Y:S01]  /*09d0*/  UMOV UR39, URZ ;  /* 0x0000003f00277c82 */ /* 0x000fe20008000000 */
[----:B------:R-:W-:Y:S01]  /*09e0*/  R2UR UR5, R14 ;  /* 0x000000000e0572ca */ /* 0x000fe200000e0000 */
[----:B------:R-:W-:Y:S01]  /*09f0*/  UMOV UR38, URZ ;  /* 0x0000003f00267c82 */ /* 0x000fe20008000000 */
[----:B------:R-:W-:Y:S02]  /*0a00*/  SHF.R.S32.HI R0, RZ, 0x1f, R207 ;  /* 0x0000001fff007819 */ /* 0x000fe400000114cf */
[----:B------:R-:W-:Y:S02]  /*0a10*/  R2UR UR7, R15 ;  /* 0x000000000f0772ca */ /* 0x000fe400000e0000 */
[----:B0-----:R-:W-:-:S04]  /*0a20*/  LEA.HI R3, R0, R207, RZ, 0x4 ;  /* 0x000000cf00037211 */ /* 0x001fc800078f20ff */
[----:B------:R-:W-:Y:S02]  /*0a30*/  SHF.R.S32.HI R6, RZ, 0x4, R3 ;  /* 0x00000004ff067819 */ /* 0x000fe40000011403 */
[----:B--2---:R-:W-:Y:S02]  /*0a40*/  R2UR UR4, R2 ;  /* 0x00000000020472ca */ /* 0x004fe400000e0000 */
[----:B------:R-:W-:-:S04]  /*0a50*/  LEA.HI R2, R0, R207, RZ, 0x7 ;  /* 0x000000cf00027211 */ /* 0x000fc800078f38ff */
[----:B------:R-:W-:Y:S02]  /*0a60*/  LOP3.LUT R4, R2, 0xffffff80, RZ, 0xc0, !PT ;  /* 0xffffff8002047812 */ /* 0x000fe400078ec0ff */
[----:B------:R-:W-:-:S03]  /*0a70*/  SHF.R.S32.HI R201, RZ, 0x7, R2 ;  /* 0x00000007ffc97819 */ /* 0x000fc60000011402 */
[----:B------:R-:W-:Y:S01]  /*0a80*/  IMAD.IADD R185, R207, 0x1, -R4 ;  /* 0x00000001cfb97824 */ /* 0x000fe200078e0a04 */
[----:B------:R-:W-:Y:S01]  /*0a90*/  LEA.HI R4, R0, R207, RZ, 0x5 ;  /* 0x000000cf00047211 */ /* 0x000fe200078f28ff */
[----:B------:R-:W-:Y:S01]  /*0aa0*/  ULOP3.LUT UR8, UR4, 0x1, URZ, 0xfc, !UPT ;  /* 0x0000000104087892 */ /* 0x000fe2000f8efc3f */
[----:B------:R-:W-:Y:S02]  /*0ab0*/  LEA.HI R2, R2, R201, RZ, 0x1 ;  /* 0x000000c902027211 */ /* 0x000fe400078f08ff */
[----:B------:R-:W-:Y:S01]  /*0ac0*/  SHF.R.S32.HI R8, RZ, 0x1f, R185 ;  /* 0x0000001fff087819 */ /* 0x000fe200000114b9 */
[----:B------:R-:W-:Y:S01]  /*0ad0*/  IMAD.SHL.U32 R5, R4, 0x20, RZ ;  /* 0x0000002004057824 */ /* 0x000fe200078e00ff */
[C---:B------:R-:W-:Y:S01]  /*0ae0*/  LOP3.LUT R4, R3.reuse, 0x3fffff0, RZ, 0xc0, !PT ;  /* 0x03fffff003047812 */ /* 0x040fe200078ec0ff */
[----:B------:R-:W-:Y:S01]  /*0af0*/  UMOV UR4, URZ ;  /* 0x0000003f00047c82 */ /* 0x000fe20008000000 */
[----:B------:R-:W-:Y:S01]  /*0b00*/  LEA.HI R3, R3, R6, RZ, 0x1 ;  /* 0x0000000603037211 */ /* 0x000fe200078f08ff */
[----:B------:R-:W-:Y:S01]  /*0b10*/  IMAD.U32 R204, RZ, RZ, UR8 ;  /* 0x00000008ffcc7e24 */ /* 0x000fe2000f8e00ff */
[----:B------:R-:W-:Y:S01]  /*0b20*/  LOP3.LUT R5, R5, 0xfffffc00, RZ, 0xc0, !PT ;  /* 0xfffffc0005057812 */ /* 0x000fe200078ec0ff */
[----:B------:R-:W-:Y:S01]  /*0b30*/  IMAD.IADD R4, R207, 0x1, -R4 ;  /* 0x00000001cf047824 */ /* 0x000fe200078e0a04 */
[----:B------:R-:W-:Y:S01]  /*0b40*/  LOP3.LUT R3, R3, 0x1ffffffe, RZ, 0xc0, !PT ;  /* 0x1ffffffe03037812 */ /* 0x000fe200078ec0ff */
[----:B------:R-:W-:Y:S01]  /*0b50*/  IMAD.U32 R184, RZ, RZ, UR4 ;  /* 0x00000004ffb87e24 */ /* 0x000fe2000f8e00ff */
[----:B------:R-:W-:Y:S01]  /*0b60*/  LEA.HI R7, R8, R185, RZ, 0x2 ;  /* 0x000000b908077211 */ /* 0x000fe200078f10ff */
[----:B------:R-:W-:Y:S01]  /*0b70*/  IMAD R4, R4, 0x40, R5 ;  /* 0x0000004004047824 */ /* 0x000fe200078e0205 */
[-C--:B------:R-:W-:Y:S01]  /*0b80*/  LEA.HI R5, R0, R207.reuse, RZ, 0x2 ;  /* 0x000000cf00057211 */ /* 0x080fe200078f10ff */
[----:B------:R-:W-:Y:S01]  /*0b90*/  IMAD.IADD R3, R6, 0x1, -R3 ;  /* 0x0000000106037824 */ /* 0x000fe200078e0a03 */
[----:B------:R-:W-:-:S02]  /*0ba0*/  LEA.HI R0, R0, R207, RZ, 0x3 ;  /* 0x000000cf00007211 */ /* 0x000fc400078f18ff */
[--C-:B------:R-:W-:Y:S01]  /*0bb0*/  SHF.R.S32.HI R9, RZ, 0x2, R7.reuse ;  /* 0x00000002ff097819 */ /* 0x100fe20000011407 */
[----:B------:R-:W-:Y:S01]  /*0bc0*/  IMAD R203, R3, 0x8, R4 ;  /* 0x0000000803cb7824 */ /* 0x000fe200078e0204 */
[----:B------:R-:W-:Y:S02]  /*0bd0*/  LOP3.LUT R4, R5, 0xfffffffc, RZ, 0xc0, !PT ;  /* 0xfffffffc05047812 */ /* 0x000fe400078ec0ff */
[----:B------:R-:W-:Y:S02]  /*0be0*/  SHF.R.S32.HI R10, RZ, 0x1f, R7 ;  /* 0x0000001fff0a7819 */ /* 0x000fe40000011407 */
[----:B------:R-:W-:Y:S01]  /*0bf0*/  LEA.HI R8, R8, R185, RZ, 0x5 ;  /* 0x000000b908087211 */ /* 0x000fe200078f28ff */
[----:B------:R-:W-:Y:S01]  /*0c00*/  IMAD.IADD R3, R207, 0x1, -R4 ;  /* 0x00000001cf037824 */ /* 0x000fe200078e0a04 */
[----:B------:R-:W-:Y:S02]  /*0c10*/  LOP3.LUT R4, R2, 0x3fffffe, RZ, 0xc0, !PT ;  /* 0x03fffffe02047812 */ /* 0x000fe400078ec0ff */
[----:B------:R-:W-:-:S02]  /*0c20*/  LOP3.LUT R2, R0, 0xfffffff8, RZ, 0xc0, !PT ;  /* 0xfffffff800027812 */ /* 0x000fc400078ec0ff */
[----:B------:R-:W-:Y:S01]  /*0c30*/  LEA.HI R10, R10, R9, RZ, 0x3 ;  /* 0x000000090a0a7211 */ /* 0x000fe200078f18ff */
[----:B------:R-:W-:Y:S01]  /*0c40*/  IMAD.IADD R4, R201, 0x1, -R4 ;  /* 0x00000001c9047824 */ /* 0x000fe200078e0a04 */
[----:B------:R-:W-:Y:S01]  /*0c50*/  SHF.R.S32.HI R8, RZ, 0x5, R8 ;  /* 0x00000005ff087819 */ /* 0x000fe20000011408 */
[----:B------:R-:W-:Y:S01]  /*0c60*/  IMAD.IADD R163, R207, 0x1, -R2 ;  /* 0x00000001cfa37824 */ /* 0x000fe200078e0a02 */
[----:B------:R-:W-:Y:S02]  /*0c70*/  LOP3.LUT R2, R7, 0x7ffffffc, RZ, 0xc0, !PT ;  /* 0x7ffffffc07027812 */ /* 0x000fe400078ec0ff */
[----:B------:R-:W-:Y:S01]  /*0c80*/  LOP3.LUT R10, R10, 0xfffffff8, RZ, 0xc0, !PT ;  /* 0xfffffff80a0a7812 */ /* 0x000fe200078ec0ff */
[----:B------:R-:W-:Y:S01]  /*0c90*/  IMAD.SHL.U32 R160, R163, 0x8, RZ ;  /* 0x00000008a3a07824 */ /* 0x000fe200078e00ff */
[----:B------:R-:W-:Y:S01]  /*0ca0*/  LEA.HI R5, R3, R3, RZ, 0x1 ;  /* 0x0000000303057211 */ /* 0x000fe200078f08ff */
[----:B------:R-:W-:Y:S01]  /*0cb0*/  IMAD.IADD R2, R185, 0x1, -R2 ;  /* 0x00000001b9027824 */ /* 0x000fe200078e0a02 */
[----:B------:R-:W-:Y:S01]  /*0cc0*/  SHF.R.S32.HI R182, RZ, 0x3, R0 ;  /* 0x00000003ffb67819 */ /* 0x000fe20000011400 */
[----:B------:R-:W-:Y:S01]  /*0cd0*/  IMAD.IADD R9, R9, 0x1, -R10 ;  /* 0x0000000109097824 */ /* 0x000fe200078e0a0a */
[----:B------:R-:W-:Y:S01]  /*0ce0*/  LOP3.LUT R6, R5, 0x1ffffffe, RZ, 0xc0, !PT ;  /* 0x1ffffffe05067812 */ /* 0x000fe200078ec0ff */
[----:B------:R-:W-:Y:S01]  /*0cf0*/  IMAD.SHL.U32 R18, R2, 0x2, RZ ;  /* 0x0000000202127824 */ /* 0x000fe200078e00ff */
[----:B------:R-:W-:Y:S01]  /*0d00*/  SHF.R.S32.HI R206, RZ, 0x1f, R160 ;  /* 0x0000001fffce7819 */ /* 0x000fe200000114a0 */
[----:B------:R-:W-:-:S02]  /*0d10*/  IMAD R9, R8, 0x10, R9 ;  /* 0x0000001008097824 */ /* 0x000fc400078e0209 */
[----:B------:R-:W-:Y:S02]  /*0d20*/  VIADD R162, R160, 0x40 ;  /* 0x00000040a0a27836 */ /* 0x000fe40000000000 */
[C---:B------:R-:W-:Y:S02]  /*0d30*/  VIADD R181, R18.reuse, 0x8 ;  /* 0x0000000812b57836 */ /* 0x040fe40000000000 */
        /* <DEDUP_REMOVED lines=28> */
[----:B------:R-:W-:Y:S01]  /*0f00*/  IMAD.IADD R23, R3, 0x1, -R6 ;  /* 0x0000000103177824 */ /* 0x000fe200078e0a06 */
[----:B------:R-:W-:Y:S01]  /*0f10*/  SHF.R.S32.HI R187, RZ, 0x1f, R168 ;  /* 0x0000001fffbb7819 */ /* 0x000fe200000114a8 */
[----:B------:R-:W-:Y:S01]  /*0f20*/  IMAD R202, R4, 0x40, R9 ;  /* 0x0000004004ca7824 */ /* 0x000fe200078e0209 */
[----:B------:R-:W-:-:S03]  /*0f30*/  SHF.R.S32.HI R186, RZ, 0x1f, R167 ;  /* 0x0000001fffba7819 */ /* 0x000fc600000114a7 */
[----:B------:R-:W-:-:S07]  /*0f40*/  IMAD R23, R23, 0x8, R202 ;  /* 0x0000000817177824 */ /* 0x000fce00078e02ca */
.L_x_1321:
[----:B0--34-:R-:W0:Y:S01]  /*0f50*/  LDC.64 R4, c[0x0][0xa18] ;  /* 0x00028600ff047b82 */ /* 0x019e220000000a00 */
[----:B------:R-:W-:Y:S01]  /*0f60*/  IMAD.U32 R9, RZ, RZ, UR7 ;  /* 0x00000007ff097e24 */ /* 0x000fe2000f8e00ff */
[----:B------:R-:W-:Y:S01]  /*0f70*/  ULDC.64 UR8, c[0x0][0xa20] ;  /* 0x0002880000087ab9 */ /* 0x000fe20000000a00 */
[----:B------:R-:W-:-:S05]  /*0f80*/  IMAD.MOV.U32 R7, RZ, RZ, RZ ;  /* 0x000000ffff077224 */ /* 0x000fca00078e00ff */
[----:B-12---:R-:W1:Y:S08]  /*0f90*/  LDC.64 R2, c[0x0][0xa28] ;  /* 0x00028a00ff027b82 */ /* 0x006e700000000a00 */
[----:B------:R-:W2:Y:S01]  /*0fa0*/  LDC R0, c[0x0][0x424] ;  /* 0x00010900ff007b82 */ /* 0x000ea20000000800 */
[----:B0-----:R-:W-:-:S07]  /*0fb0*/  ISETP.NE.U32.AND P1, PT, R4, RZ, PT ;  /* 0x000000ff0400720c */ /* 0x001fce0003f25070 */
[----:B------:R-:W0:Y:S01]  /*0fc0*/  LDC R11, c[0x0][0x2f0] ;  /* 0x0000bc00ff0b7b82 */ /* 0x000e220000000800 */
[----:B------:R-:W-:Y:S02]  /*0fd0*/  ISETP.NE.AND.EX P1, PT, R5, RZ, PT, P1 ;  /* 0x000000ff0500720c */ /* 0x000fe40003f25310 */
[----:B-1----:R-:W-:-:S04]  /*0fe0*/  ISETP.NE.U32.AND P0, PT, R2, RZ, PT ;  /* 0x000000ff0200720c */ /* 0x002fc80003f05070 */
[----:B------:R-:W-:-:S07]  /*0ff0*/  ISETP.NE.AND.EX P0, PT, R3, RZ, PT, P0 ;  /* 0x000000ff0300720c */ /* 0x000fce0003f05300 */
[----:B------:R-:W1:Y:S08]  /*1000*/  @P1 LDC.64 R4, c[0x0][0xa18] ;  /* 0x00028600ff041b82 */ /* 0x000e700000000a00 */
[----:B------:R-:W3:Y:S01]  /*1010*/  @P0 LDC.64 R2, c[0x0][0xa28] ;  /* 0x00028a00ff020b82 */ /* 0x000ee20000000a00 */
[----:B-1----:R-:W-:-:S05]  /*1020*/  @P1 IMAD.WIDE R4, R9, 0x4, R4 ;  /* 0x0000000409041825 */ /* 0x002fca00078e0204 */
[----:B------:R1:W5:Y:S01]  /*1030*/  @P1 LDG.E R17, desc[UR36][R4.64] ;  /* 0x0000002404111981 */ /* 0x000362000c1e1900 */
[----:B---3--:R-:W-:Y:S02]  /*1040*/  @P0 IMAD.WIDE R2, R9, 0x4, R2 ;  /* 0x0000000409020825 */ /* 0x008fe400078e0202 */
[----:B------:R-:W3:Y:S01]  /*1050*/  LDC.64 R8, c[0x0][0x418] ;  /* 0x00010600ff087b82 */ /* 0x000ee20000000a00 */
[----:B------:R-:W-:Y:S02]  /*1060*/  ULOP3.LUT UR4, UR5, 0xffff, URZ, 0xc0, !UPT ;  /* 0x0000ffff05047892 */ /* 0x000fe4000f8ec03f */
[----:B------:R1:W5:Y:S01]  /*1070*/  @P0 LDG.E R7, desc[UR36][R2.64] ;  /* 0x0000002402070981 */ /* 0x000362000c1e1900 */
[----:B------:R-:W-:-:S03]  /*1080*/  ISETP.NE.U32.AND P2, PT, RZ, UR8, PT ;  /* 0x00000008ff007c0c */ /* 0x000fc6000bf45070 */
[----:B------:R-:W-:Y:S01]  /*1090*/  IMAD.U32 R166, RZ, RZ, UR4 ;  /* 0x00000004ffa67e24 */ /* 0x000fe2000f8e00ff */
[----:B------:R-:W-:Y:S02]  /*10a0*/  ISETP.NE.AND.EX P2, PT, RZ, UR9, PT, P2 ;  /* 0x00000009ff007c0c */ /* 0x000fe4000bf45320 */
[----:B---3--:R-:W-:-:S04]  /*10b0*/  ISETP.NE.U32.AND P0, PT, R8, RZ, PT ;  /* 0x000000ff0800720c */ /* 0x008fc80003f05070 */
[----:B------:R-:W-:-:S04]  /*10c0*/  ISETP.NE.AND.EX P0, PT, R9, RZ, PT, P0 ;  /* 0x000000ff0900720c */ /* 0x000fc80003f05300 */
[----:B--2---:R-:W-:Y:S01]  /*10d0*/  SEL R0, R0, 0x1, P0 ;  /* 0x0000000100007807 */ /* 0x004fe20000000000 */
[----:B01----:R-:W-:Y:S08]  /*10e0*/  @P1 BRA `(.L_x_1210) ;  /* 0x00000000002c1947 */ /* 0x003ff00003800000 */
[----:B------:R-:W-:Y:S01]  /*10f0*/  ULDC.64 UR8, c[0x0][0xa00] ;  /* 0x0002800000087ab9 */ /* 0x000fe20000000a00 */
[----:B-----5:R-:W0:Y:S01]  /*1100*/  LDC R17, c[0x0][0x288] ;  /* 0x0000a200ff117b82 */ /* 0x020e220000000800 */
[----:B------:R-:W-:-:S04]  /*1110*/  ISETP.NE.U32.AND P0, PT, RZ, UR8, PT ;  /* 0x00000008ff007c0c */ /* 0x000fc8000bf05070 */
[----:B------:R-:W-:-:S13]  /*1120*/  ISETP.NE.AND.EX P0, PT, RZ, UR9, PT, P0 ;  /* 0x00000009ff007c0c */ /* 0x000fda000bf05300 */
[----:B------:R-:W-:Y:S05]  /*1130*/  @!P0 BRA `(.L_x_1210) ;  /* 0x0000000000188947 */ /* 0x000fea0003800000 */
[----:B------:R-:W1:Y:S01]  /*1140*/  LDC.64 R2, c[0x0][0xa00] ;  /* 0x00028000ff027b82 */ /* 0x000e620000000a00 */
[----:B------:R-:W-:-:S04]  /*1150*/  IMAD.U32 R5, RZ, RZ, UR7 ;  /* 0x00000007ff057e24 */ /* 0x000fc8000f8e00ff */
[----:B-1----:R-:W-:-:S05]  /*1160*/  IMAD.WIDE R2, R5, 0x4, R2 ;  /* 0x0000000405027825 */ /* 0x002fca00078e0202 */
[----:B0-----:R-:W2:Y:S04]  /*1170*/  LDG.E R17, desc[UR36][R2.64] ;  /* 0x0000002402117981 */ /* 0x001ea8000c1e1900 */
[----:B------:R-:W2:Y:S02]  /*1180*/  LDG.E R4, desc[UR36][R2.64+0x4] ;  /* 0x0000042402047981 */ /* 0x000ea4000c1e1900 */
[----:B--2---:R-:W-:-:S07]  /*1190*/  IMAD.IADD R17, R4, 0x1, -R17 ;  /* 0x0000000104117824 */ /* 0x004fce00078e0a11 */
.L_x_1210:
[----:B------:R-:W-:Y:S02]  /*11a0*/  IMAD R16, R0, R11, RZ ;  /* 0x0000000b00107224 */ /* 0x000fe400078e02ff */
[----:B------:R-:W-:Y:S01]  /*11b0*/  IMAD.U32 R183, RZ, RZ, UR7 ;  /* 0x00000007ffb77e24 */ /* 0x000fe2000f8e00ff */
[----:B------:R-:W-:Y:S06]  /*11c0*/  @!P2 BRA `(.L_x_1211) ;  /* 0x000000000018a947 */ /* 0x000fec0003800000 */
[----:B------:R-:W-:Y:S02]  /*11d0*/  ULDC.64 UR8, c[0x0][0xa20] ;  /* 0x0002880000087ab9 */ /* 0x000fe40000000a00 */
[----:B------:R-:W-:-:S06]  /*11e0*/  UIMAD.WIDE UR8, UR7, 0x4, UR8 ;  /* 0x00000004070878a5 */ /* 0x000fcc000f8e0208 */
[----:B------:R-:W-:Y:S02]  /*11f0*/  IMAD.U32 R2, RZ, RZ, UR8 ;  /* 0x00000008ff027e24 */ /* 0x000fe4000f8e00ff */
[----:B------:R-:W-:-:S05]  /*1200*/  IMAD.U32 R3, RZ, RZ, UR9 ;  /* 0x00000009ff037e24 */ /* 0x000fca000f8e00ff */
[----:B------:R1:W5:Y:S01]  /*1210*/  LDG.E R16, desc[UR36][R2.64] ;  /* 0x0000002402107981 */ /* 0x000362000c1e1900 */
[----:B------:R-:W-:Y:S05]  /*1220*/  BRA `(.L_x_1212) ;  /* 0x0000000000287947 */ /* 0x000fea0003800000 */
.L_x_1211:
[----:B------:R-:W-:Y:S02]  /*1230*/  ULDC.64 UR8, c[0x0][0xa08] ;  /* 0x0002820000087ab9 */ /* 0x000fe40000000a00 */
[----:B------:R-:W-:-:S04]  /*1240*/  ISETP.NE.U32.AND P0, PT, RZ, UR8, PT ;  /* 0x00000008ff007c0c */ /* 0x000fc8000bf05070 */
[----:B------:R-:W-:-:S13]  /*1250*/  ISETP.NE.AND.EX P0, PT, RZ, UR9, PT, P0 ;  /* 0x00000009ff007c0c */ /* 0x000fda000bf05300 */
[----:B------:R-:W-:Y:S05]  /*1260*/  @!P0 BRA `(.L_x_1212) ;  /* 0x0000000000188947 */ /* 0x000fea0003800000 */
[----:B------:R-:W1:Y:S01]  /*1270*/  LDC.64 R2, c[0x0][0xa08] ;  /* 0x00028200ff027b82 */ /* 0x000e620000000a00 */
[----:B------:R-:W-:-:S04]  /*1280*/  IMAD.U32 R5, RZ, RZ, UR7 ;  /* 0x00000007ff057e24 */ /* 0x000fc8000f8e00ff */
[----:B-1----:R-:W-:-:S05]  /*1290*/  IMAD.WIDE R2, R5, 0x4, R2 ;  /* 0x0000000405027825 */ /* 0x002fca00078e0202 */
[----:B------:R-:W2:Y:S04]  /*12a0*/  LDG.E R16, desc[UR36][R2.64] ;  /* 0x0000002402107981 */ /* 0x000ea8000c1e1900 */
[----:B------:R-:W2:Y:S02]  /*12b0*/  LDG.E R5, desc[UR36][R2.64+0x4] ;  /* 0x0000042402057981 */ /* 0x000ea4000c1e1900 */
[----:B--2---:R-:W-:-:S07]  /*12c0*/  IMAD.IADD R16, R5, 0x1, -R16 ;  /* 0x0000000105107824 */ /* 0x004fce00078e0a10 */
.L_x_1212:
[----:B------:R-:W-:Y:S01]  /*12d0*/  ULDC UR4, c[0x0][0x448] ;  /* 0x0001120000047ab9 */ /* 0x000fe20000000800 */
[----:B-----5:R-:W-:Y:S01]  /*12e0*/  IMAD.IADD R16, R16, 0x1, -R7 ;  /* 0x0000000110107824 */ /* 0x020fe200078e0a07 */
[----:B------:R-:W-:Y:S02]  /*12f0*/  UISETP.NE.AND UP0, UPT, UR4, 0x1, UPT ;  /* 0x000000010400788c */ /* 0x000fe4000bf05270 */
[----:B------:R-:W-:Y:S02]  /*1300*/  USHF.L.U32 UR6, UR6, 0x7, URZ ;  /* 0x0000000706067899 */ /* 0x000fe4000800063f */
[----:B0-----:R-:W-:Y:S01]  /*1310*/  IADD3 R0, R16, 0x1, -R17 ;  /* 0x0000000110007810 */ /* 0x001fe20007ffe811 */
[----:B------:R-:W-:Y:S02]  /*1320*/  UP2UR UR7, UPR, URZ, 0x1 ;  /* 0x000000013f077883 */ /* 0x000fe40008000000 */
[----:B------:R-:W-:Y:S01]  /*1330*/  UIADD3 UR4, UR6, 0x7f, URZ ;  /* 0x0000007f06047890 */ /* 0x000fe2000fffe03f */
[----:B------:R-:W-:Y:S01]  /*1340*/  R2UR UR10, R0 ;  /* 0x00000000000a72ca */ /* 0x000fe200000e0000 */
[----:B------:R-:W-:-:S02]  /*1350*/  IMAD.U32 R22, RZ, RZ, UR6 ;  /* 0x00000006ff167e24 */ /* 0x000fc4000f8e00ff */
[----:B------:R-:W-:Y:S01]  /*1360*/  @UP0 ULDC UR8, c[0x0][0x44c] ;  /* 0x0001130000080ab9 */ /* 0x000fe20000000800 */
[----:B------:R-:W-:Y:S01]  /*1370*/  IMAD.U32 R19, RZ, RZ, UR7 ;  /* 0x00000007ff137e24 */ /* 0x000fe2000f8e00ff */
[----:B------:R-:W-:Y:S01]  /*1380*/  UIMAD.WIDE.U32 UR8, UR4, UR8, URZ ;  /* 0x00000008040872a5 */ /* 0x000fe2000f8e003f */
[----:B------:R-:W-:Y:S01]  /*1390*/  @UP0 ULDC UR11, c[0x0][0x450] ;  /* 0x00011400000b0ab9 */ /* 0x000fe20000000800 */
[----:B------:R-:W-:Y:S02]  /*13a0*/  ULDC.64 UR6, c[0x0][0x9e0] ;  /* 0x0002780000067ab9 */ /* 0x000fe40000000a00 */
[----:B------:R-:W-:Y:S02]  /*13b0*/  @UP0 USHF.R.U32.HI UR4, URZ, UR11, UR9 ;  /* 0x0000000b3f040299 */ /* 0x000fe40008011609 */
[----:B------:R-:W-:Y:S02]  /*13c0*/  UISETP.GE.AND UP0, UPT, UR7, 0x1, UPT ;  /* 0x000000010700788c */ /* 0x000fe4000bf06270 */
[----:B------:R-:W-:-:S02]  /*13d0*/  UIADD3 UR8, UR10, UR4, URZ ;  /* 0x000000040a087290 */ /* 0x000fc4000fffe03f */
[----:B------:R-:W-:Y:S02]  /*13e0*/  UP2UR UR61, UPR, URZ, 0x1 ;  /* 0x000000013f3d7883 */ /* 0x000fe40008000000 */
[----:B------:R-:W-:Y:S01]  /*13f0*/  PLOP3.LUT P0, PT, PT, PT, UP0, 0x40, 0x0 ;  /* 0x000000000000781c */ /* 0x000fe20003f0e808 */
[----:B------:R-:W-:-:S06]  /*1400*/  UIADD3 UR6, UR8, UR6, URZ ;  /* 0x0000000608067290 */ /* 0x000fcc000fffe03f */
[----:B------:R-:W-:-:S06]  /*1410*/  IMAD.U32 R0, RZ, RZ, UR6 ;  /* 0x00000006ff007e24 */ /* 0x000fcc000f8e00ff */
[----:B------:R-:W-:Y:S05]  /*1420*/  @P0 BRA `(.L_x_1213) ;  /* 0x0000000000400947 */ /* 0x000fea0003800000 */
        /* <DEDUP_REMOVED lines=10> */
.L_x_1214:
[----:B------:R-:W-:-:S11]  /*14d0*/  UISETP.NE.AND UP0, UPT, UR7, 0x1, UPT ;  /* 0x000000010700788c */ /* 0x000fd6000bf05270 */
[----:B------:R-:W-:Y:S02]  /*14e0*/  @UP0 ULDC.64 UR10, c[0x0][0x9e8] ;  /* 0x00027a00000a0ab9 */ /* 0x000fe40000000a00 */
[----:B------:R-:W-:-:S04]  /*14f0*/  UIMAD.WIDE.U32 UR8, UR4, UR10, URZ ;  /* 0x0000000a040872a5 */ /* 0x000fc8000f8e003f */
[----:B------:R-:W-:-:S12]  /*1500*/  @UP0 USHF.R.U32.HI UR4, URZ, UR11, UR9 ;  /* 0x0000000b3f040299 */ /* 0x000fd80008011609 */
.L_x_1215:
[----:B------:R-:W-:-:S06]  /*1510*/  UIMAD UR4, UR4, UR7, UR7 ;  /* 0x00000007040472a4 */ /* 0x000fcc000f8e0207 */
[----:B------:R-:W-:-:S07]  /*1520*/  VIMNMX R0, R0, UR4, PT ;  /* 0x0000000400007c48 */ /* 0x000fce000bfe0100 */
.L_x_1213:
[----:B------:R-:W-:Y:S01]  /*1530*/  R2UR UR6, R19 ;  /* 0x00000000130672ca */ /* 0x000fe200000e0000 */
[----:B------:R-:W-:Y:S01]  /*1540*/  IMAD.IADD R74, R16, 0x1, -R17 ;  /* 0x00000001104a7824 */ /* 0x000fe200078e0a11 */
[----:B------:R-:W-:Y:S01]  /*1550*/  R2UR UR4, R22 ;  /* 0x00000000160472ca */ /* 0x000fe200000e0000 */
[----:B-1----:R-:W-:Y:S02]  /*1560*/  VIADD R2, R0, 0x5f ;  /* 0x0000005f00027836 */ /* 0x002fe40000000000 */
[----:B------:R-:W-:Y:S02]  /*1570*/  VIADD R0, R16, 0x5f ;  /* 0x0000005f10007836 */ /* 0x000fe40000000000 */
[----:B------:R-:W-:-:S04]  /*1580*/  IMAD.HI R2, R2, 0x2aaaaaab, RZ ;  /* 0x2aaaaaab02027827 */ /* 0x000fc800078e02ff */
[----:B------:R-:W-:Y:S01]  /*1590*/  IMAD.HI R0, R0, 0x2aaaaaab, RZ ;  /* 0x2aaaaaab00007827 */ /* 0x000fe200078e02ff */
[----:B------:R-:W-:Y:S01]  /*15a0*/  SHF.R.U32.HI R5, RZ, 0x1f, R2 ;  /* 0x0000001fff057819 */ /* 0x000fe20000011602 */
[----:B------:R-:W-:Y:S01]  /*15b0*/  UISETP.NE.AND UP0, UPT, UR6, URZ, UPT ;  /* 0x0000003f0600728c */ /* 0x000fe2000bf05270 */
[----:B------:R-:W-:Y:S02]  /*15c0*/  R2UR UR6, R74 ;  /* 0x000000004a0672ca */ /* 0x000fe400000e0000 */
[----:B------:R-:W-:Y:S02]  /*15d0*/  SHF.R.U32.HI R3, RZ, 0x1f, R0 ;  /* 0x0000001fff037819 */ /* 0x000fe40000011600 */
[----:B------:R-:W-:Y:S02]  /*15e0*/  LEA.HI.SX32 R2, R2, R5, 0x1c ;  /* 0x0000000502027211 */ /* 0x000fe400078fe2ff */
[----:B------:R-:W-:-:S04]  /*15f0*/  LEA.HI.SX32 R3, R0, R3, 0x1c ;  /* 0x0000000300037211 */ /* 0x000fc800078fe2ff */
[----:B------:R-:W-:Y:S01]  /*1600*/  @UP0 ULDC UR8, c[0x0][0x44c] ;  /* 0x0001130000080ab9 */ /* 0x000fe20000000800 */
[----:B------:R-:W-:Y:S01]  /*1610*/  @UP0 ULDC UR10, c[0x0][0x450] ;  /* 0x00011400000a0ab9 */ /* 0x000fe20000000800 */
[----:B------:R-:W-:Y:S01]  /*1620*/  UIMAD.WIDE.U32 UR8, UR4, UR8, URZ ;  /* 0x00000008040872a5 */ /* 0x000fe2000f8e003f */
[----:B------:R-:W-:-:S03]  /*1630*/  VIMNMX R75, R3, R2, PT ;  /* 0x00000002034b7248 */ /* 0x000fc60003fe0100 */
[----:B------:R-:W-:Y:S02]  /*1640*/  @UP0 USHF.R.U32.HI UR4, URZ, UR10, UR9 ;  /* 0x0000000a3f040299 */ /* 0x000fe40008011609 */
[----:B------:R-:W-:Y:S02]  /*1650*/  UISETP.GE.AND UP0, UPT, UR7, 0x1, UPT ;  /* 0x000000010700788c */ /* 0x000fe4000bf06270 */
[----:B------:R-:W-:-:S03]  /*1660*/  UIADD3 UR4, UR6, UR4, URZ ;  /* 0x0000000406047290 */ /* 0x000fc6000fffe03f */
[----:B------:R-:W-:Y:S01]  /*1670*/  ULDC UR6, c[0x0][0x9dc] ;  /* 0x0002770000067ab9 */ /* 0x000fe20000000800 */
[----:B------:R-:W-:Y:S01]  /*1680*/  PLOP3.LUT P0, PT, PT, PT, UP0, 0x40, 0x0 ;  /* 0x000000000000781c */ /* 0x000fe20003f0e808 */
[----:B------:R-:W-:-:S12]  /*1690*/  UIADD3 UR6, UR4, -UR6, URZ ;  /* 0x8000000604067290 */ /* 0x000fd8000fffe03f */
[----:B------:R-:W-:Y:S05]  /*16a0*/  @P0 BRA `(.L_x_1216) ;  /* 0x0000000000440947 */ /* 0x000fea0003800000 */
        /* <DEDUP_REMOVED lines=10> */
.L_x_1217:
[----:B------:R-:W-:-:S11]  /*1750*/  UISETP.NE.AND UP0, UPT, UR7, 0x1, UPT ;  /* 0x000000010700788c */ /* 0x000fd6000bf05270 */
[----:B------:R-:W-:Y:S02]  /*1760*/  @UP0 ULDC.64 UR10, c[0x0][0x9e8] ;  /* 0x00027a00000a0ab9 */ /* 0x000fe40000000a00 */
[----:B------:R-:W-:-:S04]  /*1770*/  UIMAD.WIDE.U32 UR8, UR4, UR10, URZ ;  /* 0x0000000a040872a5 */ /* 0x000fc8000f8e003f */
[----:B------:R-:W-:-:S12]  /*1780*/  @UP0 USHF.R.U32.HI UR4, URZ, UR11, UR9 ;  /* 0x0000000b3f040299 */ /* 0x000fd80008011609 */
.L_x_1218:
[----:B------:R-:W-:-:S04]  /*1790*/  UIMAD UR4, UR4, UR7, URZ ;  /* 0x00000007040472a4 */ /* 0x000fc8000f8e023f */
[----:B------:R-:W-:-:S04]  /*17a0*/  UISETP.LT.AND UP0, UPT, UR6, UR4, UPT ;  /* 0x000000040600728c */ /* 0x000fc8000bf01270 */
[----:B------:R-:W-:-:S12]  /*17b0*/  USEL UR6, UR6, UR4, !UP0 ;  /* 0x0000000406067287 */ /* 0x000fd8000c000000 */
.L_x_1216:
[----:B------:R-:W-:-:S04]  /*17c0*/  UIMAD.WIDE UR6, UR6, 0x2aaaaaab, URZ ;  /* 0x2aaaaaab060678a5 */ /* 0x000fc8000f8e023f */
[----:B------:R-:W-:-:S04]  /*17d0*/  USHF.R.U32.HI UR4, URZ, 0x1f, UR7 ;  /* 0x0000001f3f047899 */ /* 0x000fc80008011607 */
[----:B------:R-:W-:Y:S02]  /*17e0*/  ULEA.HI.SX32 UR7, UR7, UR4, 0x1c ;  /* 0x0000000407077291 */ /* 0x000fe4000f8fe23f */
[----:B------:R-:W-:Y:S02]  /*17f0*/  ULOP3.LUT UR4, UR5, 0xff000000, URZ, 0xc0, !UPT ;  /* 0xff00000005047892 */ /* 0x000fe4000f8ec03f */
[----:B------:R-:W-:Y:S02]  /*1800*/  UISETP.LT.AND UP0, UPT, URZ, UR7, UPT ;  /* 0x000000073f00728c */ /* 0x000fe4000bf01270 */
[----:B------:R-:W-:Y:S02]  /*1810*/  ULOP3.LUT UR5, UR5, 0xff0000, URZ, 0xc0, !UPT ;  /* 0x00ff000005057892 */ /* 0x000fe4000f8ec03f */
[----:B------:R-:W-:Y:S02]  /*1820*/  USEL UR9, URZ, UR7, !UP0 ;  /* 0x000000073f097287 */ /* 0x000fe4000c000000 */
[----:B------:R-:W-:-:S04]  /*1830*/  USHF.R.U32.HI UR4, URZ, 0x8, UR4 ;  /* 0x000000083f047899 */ /* 0x000fc80008011604 */
[----:B------:R-:W-:Y:S01]  /*1840*/  ISETP.GT.AND P0, PT, R75, UR9, PT ;  /* 0x000000094b007c0c */ /* 0x000fe2000bf04270 */
[----:B------:R-:W-:-:S03]  /*1850*/  ULEA.HI UR5, UR5, UR4, URZ, 0x10 ;  /* 0x0000000405057291 */ /* 0x000fc6000f8f803f */
[----:B------:R-:W-:Y:S01]  /*1860*/  UMOV UR4, URZ ;  /* 0x0000003f00047c82 */ /* 0x000fe20008000000 */
[----:B------:R-:W-:Y:S02]  /*1870*/  ULOP3.LUT UR6, UR5, 0xff, URZ, 0xc0, !UPT ;  /* 0x000000ff05067892 */ /* 0x000fe4000f8ec03f */
[----:B------:R-:W-:-:S04]  /*1880*/  USHF.R.U32.HI UR5, URZ, 0x10, UR5 ;  /* 0x000000103f057899 */ /* 0x000fc80008011605 */
[----:B------:R-:W-:Y:S02]  /*1890*/  IMAD.U32 R165, RZ, RZ, UR6 ;  /* 0x00000006ffa57e24 */ /* 0x000fe4000f8e00ff */
[----:B------:R-:W-:Y:S01]  /*18a0*/  IMAD.U32 R164, RZ, RZ, UR5 ;  /* 0x00000005ffa47e24 */ /* 0x000fe2000f8e00ff */
[----:B------:R-:W-:Y:S06]  /*18b0*/  @!P0 BRA `(.L_x_1219) ;  /* 0x00000000009c8947 */ /* 0x000fec0003800000 */
[----:B------:R-:W-:Y:S01]  /*18c0*/  R2UR UR5, R164 ;  /* 0x00000000a40572ca */ /* 0x000fe200000e0000 */
[----:B------:R-:W-:-:S12]  /*18d0*/  ULDC UR4, c[0x0][0x9f0] ;  /* 0x00027c0000047ab9 */ /* 0x000fd80000000800 */
[----:B------:R-:W-:-:S04]  /*18e0*/  UISETP.NE.AND UP0, UPT, UR5, URZ, UPT ;  /* 0x0000003f0500728c */ /* 0x000fc8000bf05270 */
[----:B------:R-:W-:-:S03]  /*18f0*/  USEL UR10, UR5, UR4, UP0 ;  /* 0x00000004050a7287 */ /* 0x000fc60008000000 */
[----:B------:R-:W-:-:S03]  /*1900*/  UMOV UR4, URZ ;  /* 0x0000003f00047c82 */ /* 0x000fc60008000000 */
[----:B------:R-:W-:-:S05]  /*1910*/  IMAD.U32 R4, RZ, RZ, UR10 ;  /* 0x0000000aff047e24 */ /* 0x000fca000f8e00ff */
[----:B------:R-:W-:-:S04]  /*1920*/  IABS R0, R4 ;  /* 0x0000000400007213 */ /* 0x000fc80000000000 */
[----:B------:R-:W-:Y:S02]  /*1930*/  R2UR UR11, R0 ;  /* 0x00000000000b72ca */ /* 0x000fe400000e0000 */
[----:B------:R-:W-:Y:S02]  /*1940*/  IADD3 R0, R4, -0x1, R75 ;  /* 0xffffffff04007810 */ /* 0x000fe40007ffe04b */
[----:B------:R-:W-:Y:S02]  /*1950*/  IABS R4, R4 ;  /* 0x0000000400047213 */ /* 0x000fe40000000000 */
[----:B------:R-:W-:-:S03]  /*1960*/  R2UR UR6, R0 ;  /* 0x00000000000672ca */ /* 0x000fc600000e0000 */
[----:B------:R-:W-:-:S04]  /*1970*/  IMAD.MOV R4, RZ, RZ, -R4 ;  /* 0x000000ffff047224 */ /* 0x000fc800078e0a04 */
[----:B------:R-:W0:Y:S06]  /*1980*/  I2F.RP R2, UR11 ;  /* 0x0000000b00027d06 */ /* 0x000e2c0008209400 */
[----:B------:R-:W-:-:S06]  /*1990*/  UIADD3 UR6, -UR9, UR6, URZ ;  /* 0x0000000609067290 */ /* 0x000fcc000fffe13f */
[----:B------:R-:W-:Y:S01]  /*19a0*/  IMAD.U32 R0, RZ, RZ, UR6 ;  /* 0x00000006ff007e24 */ /* 0x000fe2000f8e00ff */
[----:B------:R-:W-:Y:S01]  /*19b0*/  ULOP3.LUT UR6, UR6, UR10, URZ, 0x3c, !UPT ;  /* 0x0000000a06067292 */ /* 0x000fe2000f8e3c3f */
[----:B0-----:R-:W0:Y:S03]  /*19c0*/  MUFU.RCP R2, R2 ;  /* 0x0000000200027308 */ /* 0x001e260000001000 */
[----:B------:R-:W-:-:S04]  /*19d0*/  IABS R0, R0 ;  /* 0x0000000000007213 */ /* 0x000fc80000000000 */
[----:B------:R-:W-:Y:S01]  /*19e0*/  R2UR UR8, R0 ;  /* 0x00000000000872ca */ /* 0x000fe200000e0000 */
[----:B------:R-:W-:Y:S02]  /*19f0*/  IMAD.MOV.U32 R0, RZ, RZ, R4 ;  /* 0x000000ffff007224 */ /* 0x000fe400078e0004 */
[----:B0-----:R-:W-:-:S06]  /*1a00*/  VIADD R3, R2, 0xffffffe ;  /* 0x0ffffffe02037836 */ /* 0x001fcc0000000000 */
        /* <DEDUP_REMOVED lines=18> */
.L_x_1219:
[----:B------:R-:W-:Y:S01]  /*1b30*/  R2UR UR5, R165 ;  /* 0x00000000a50572ca */ /* 0x000fe200000e0000 */
[----:B------:R-:W-:Y:S01]  /*1b40*/  IMAD.U32 R0, RZ, RZ, UR4 ;  /* 0x00000004ff007e24 */ /* 0x000fe2000f8e00ff */
[----:B------:R-:W-:Y:S01]  /*1b50*/  PLOP3.LUT P0, PT, PT, PT, PT, 0x80, 0x0 ;  /* 0x000000000000781c */ /* 0x000fe20003f0f070 */
        /* <DEDUP_REMOVED lines=10> */
[----:B------:R-:W-:Y:S01]  /*1c00*/  UIMAD UR5, UR5, UR4, UR9 ;  /* 0x00000004050572a4 */ /* 0x000fe2000f8e0209 */
[----:B------:R-:W-:-:S02]  /*1c10*/  CS2R R68, SRZ ;  /* 0x0000000000447805 */ /* 0x000fc4000001ff00 */
[----:B------:R-:W-:Y:S02]  /*1c20*/  CS2R R66, SRZ ;  /* 0x0000000000427805 */ /* 0x000fe4000001ff00 */
[----:B------:R-:W-:Y:S02]  /*1c30*/  CS2R R64, SRZ ;  /* 0x0000000000407805 */ /* 0x000fe4000001ff00 */
[----:B------:R-:W-:Y:S02]  /*1c40*/  CS2R R62, SRZ ;  /* 0x00000000003e7805 */ /* 0x000fe4000001ff00 */
[----:B------:R-:W-:Y:S02]  /*1c50*/  CS2R R60, SRZ ;  /* 0x00000000003c7805 */ /* 0x000fe4000001ff00 */
[----:B------:R-:W-:Y:S01]  /*1c60*/  VIADDMNMX R75, R0, UR5, R75, PT ;  /* 0x00000005004b7c46 */ /* 0x000fe2000b80014b */
[----:B------:R-:W-:Y:S01]  /*1c70*/  IMAD.U32 R161, RZ, RZ, UR5 ;  /* 0x00000005ffa17e24 */ /* 0x000fe2000f8e00ff */
[----:B------:R-:W-:Y:S01]  /*1c80*/  CS2R R58, SRZ ;  /* 0x00000000003a7805 */ /* 0x000fe2000001ff00 */
[----:B------:R-:W-:Y:S01]  /*1c90*/  IMAD.MOV.U32 R0, RZ, RZ, RZ ;  /* 0x000000ffff007224 */ /* 0x000fe200078e00ff */
[----:B------:R-:W-:-:S02]  /*1ca0*/  ISETP.GT.AND P1, PT, R75, UR5, PT ;  /* 0x000000054b007c0c */ /* 0x000fc4000bf24270 */
        /* <DEDUP_REMOVED lines=49> */
.L_x_1221:
[----:B------:R-:W-:Y:S02]  /*1fc0*/  R2UR UR6, R184 ;  /* 0x00000000b80672ca */ /* 0x000fe400000e0000 */
[----:B------:R-:W-:-:S11]  /*1fd0*/  R2UR UR5, R204 ;  /* 0x00000000cc0572ca */ /* 0x000fd600000e0000 */
[----:B------:R-:W-:Y:S02]  /*1fe0*/  ULEA.HI UR4, UR6, UR6, URZ, 0x1 ;  /* 0x0000000606047291 */ /* 0x000fe4000f8f083f */
[----:B------:R-:W-:Y:S02]  /*1ff0*/  IMAD.U32 R2, RZ, RZ, UR5 ;  /* 0x00000005ff027e24 */ /* 0x000fe4000f8e00ff */
[----:B------:R-:W-:-:S03]  /*2000*/  ULOP3.LUT UR4, UR4, 0xfffffffe, URZ, 0xc0, !UPT ;  /* 0xfffffffe04047892 */ /* 0x000fc6000f8ec03f */
[----:B------:R-:W-:Y:S01]  /*2010*/  ISETP.NE.AND P0, PT, R2, 0x3, PT ;  /* 0x000000030200780c */ /* 0x000fe20003f05270 */
[----:B------:R-:W-:-:S06]  /*2020*/  UIADD3 UR4, UR6, -UR4, URZ ;  /* 0x8000000406047290 */ /* 0x000fcc000fffe03f */
[----:B------:R-:W-:-:S05]  /*2030*/  IMAD.U32 R0, RZ, RZ, UR4 ;  /* 0x00000004ff007e24 */ /* 0x000fca000f8e00ff */
[----:B------:R-:W-:-:S04]  /*2040*/  SHF.L.U32 R0, R0, 0x1f, RZ ;  /* 0x0000001f00007819 */ /* 0x000fc800000006ff */
[----:B------:R-:W0:Y:S02]  /*2050*/  SYNCS.PHASECHK.TRANS64.TRYWAIT P1, [UR60+0x2a800], R0 ;  /* 0x02a80000ff0075a7 */ /* 0x000e24000802017c */
[----:B0-----:R-:W-:Y:S05]  /*2060*/  @!P1 BRA `(.L_x_1222) ;  /* 0x0000016400209947 */ /* 0x001fea0003800000 */
.L_x_1418:
[----:B------:R-:W-:Y:S05]  /*2070*/  @!P0 BRA `(.L_x_1223) ;  /* 0x0000000000048947 */ /* 0x000fea0003800000 */
[----:B------:R-:W-:Y:S01]  /*2080*/  BPT.TRAP 0x1 ;  /* 0x000000040000795c */ /* 0x000fe20000300000 */
.L_x_1223:
[----:B------:R-:W-:Y:S02]  /*2090*/  IMAD.U32 R21, RZ, RZ, UR38 ;  /* 0x00000026ff157e24 */ /* 0x000fe4000f8e00ff */
[----:B0-----:R-:W-:-:S03]  /*20a0*/  IMAD.U32 R0, RZ, RZ, UR39 ;  /* 0x00000027ff007e24 */ /* 0x001fc6000f8e00ff */
[----:B------:R-:W-:Y:S02]  /*20b0*/  LEA R21, R21, UR60, 0x3 ;  /* 0x0000003c15157c11 */ /* 0x000fe4000f8e18ff */
[----:B------:R-:W-:-:S04]  /*20c0*/  SHF.L.U32 R0, R0, 0x1f, RZ ;  /* 0x0000001f00007819 */ /* 0x000fc800000006ff */
[----:B------:R0:W1:Y:S01]  /*20d0*/  SYNCS.PHASECHK.TRANS64.TRYWAIT P1, [R21+URZ+0x2a830], R0 ;  /* 0x02a83000150075a7 */ /* 0x000062000802017f */
[----:B------:R-:W-:Y:S05]  /*20e0*/  @!P0 BRA `(.L_x_1224) ;  /* 0x0000000000048947 */ /* 0x000fea0003800000 */
[----:B------:R-:W-:Y:S01]  /*20f0*/  BPT.TRAP 0x1 ;  /* 0x000000040000795c */ /* 0x000fe20000300000 */
.L_x_1224:
[----:B-1----:R-:W-:Y:S05]  /*2100*/  @P1 BRA `(.L_x_1225) ;  /* 0x0000000000081947 */ /* 0x002fea0003800000 */
[----:B------:R-:W1:Y:S02]  /*2110*/  SYNCS.PHASECHK.TRANS64.TRYWAIT P1, [R21+URZ+0x2a830], R0 ;  /* 0x02a83000150075a7 */ /* 0x000e64000802017f */
[----:B-1----:R-:W-:Y:S05]  /*2120*/  @!P1 BRA `(.L_x_1226) ;  /* 0x0000016400089947 */ /* 0x002fea0003800000 */
.L_x_1225:
[----:B------:R-:W-:Y:S05]  /*2130*/  WARPSYNC.ALL ;  /* 0x0000000000007948 */ /* 0x000fea0003800000 */
[----:B------:R-:W-:Y:S01]  /*2140*/  UIADD3 UR4, UR60, 0x18400, URZ ;  /* 0x000184003c047890 */ /* 0x000fe2000fffe03f */
[----:B------:R-:W-:Y:S01]  /*2150*/  WARPGROUP.ARRIVE ;  /* 0x00000000000079c5 */ /* 0x000fe20000000000 */
[----:B------:R-:W-:Y:S01]  /*2160*/  UMOV UR9, 0x40000040 ;  /* 0x4000004000097882 */ /* 0x000fe20000000000 */
[----:B------:R-:W-:Y:S01]  /*2170*/  UMOV UR11, 0x40000040 ;  /* 0x40000040000b7882 */ /* 0x000fe20000000000 */
[----:B------:R-:W-:Y:S01]  /*2180*/  USHF.R.U32.HI UR4, URZ, 0x4, UR4 ;  /* 0x000000043f047899 */ /* 0x000fe20008011604 */
[----:B------:R-:W-:Y:S01]  /*2190*/  IMAD.U32 R5, RZ, RZ, UR9 ;  /* 0x00000009ff057e24 */ /* 0x000fe2000f8e00ff */
[----:B------:R-:W-:Y:S01]  /*21a0*/  UMOV UR57, 0x40000040 ;  /* 0x4000004000397882 */ /* 0x000fe20000000000 */
[----:B------:R-:W-:Y:S01]  /*21b0*/  UMOV UR59, 0x40000040 ;  /* 0x40000040003b7882 */ /* 0x000fe20000000000 */
[----:B------:R-:W-:Y:S01]  /*21c0*/  ULOP3.LUT UR4, UR4, 0x3fff, URZ, 0xc0, !UPT ;  /* 0x00003fff04047892 */ /* 0x000fe2000f8ec03f */
[----:B------:R-:W-:Y:S01]  /*21d0*/  UMOV UR53, 0x40000040 ;  /* 0x4000004000357882 */ /* 0x000fe20000000000 */
[----:B------:R-:W-:-:S02]  /*21e0*/  UMOV UR55, 0x40000040 ;  /* 0x4000004000377882 */ /* 0x000fc40000000000 */
[----:B------:R-:W-:Y:S02]  /*21f0*/  ULOP3.LUT UR5, UR4, 0x10000, URZ, 0xfc, !UPT ;  /* 0x0001000004057892 */ /* 0x000fe4000f8efc3f */
[----:B------:R-:W-:Y:S01]  /*2200*/  ULOP3.LUT UR4, UR40, 0x10000, URZ, 0xfc, !UPT ;  /* 0x0001000028047892 */ /* 0x000fe2000f8efc3f */
[----:B------:R-:W-:Y:S01]  /*2210*/  UMOV UR49, 0x40000040 ;  /* 0x4000004000317882 */ /* 0x000fe20000000000 */
[----:B------:R-:W-:Y:S02]  /*2220*/  UMOV UR51, 0x40000040 ;  /* 0x4000004000337882 */ /* 0x000fe40000000000 */
[----:B------:R-:W-:Y:S01]  /*2230*/  IMAD.U32 R7, RZ, RZ, UR5 ;  /* 0x00000005ff077e24 */ /* 0x000fe2000f8e00ff */
[----:B------:R-:W-:Y:S02]  /*2240*/  UIMAD UR5, UR38, 0x900, UR5 ;  /* 0x00000900260578a4 */ /* 0x000fe4000f8e0205 */
[----:B------:R-:W-:Y:S01]  /*2250*/  UMOV UR8, UR4 ;  /* 0x0000000400087c82 */ /* 0x000fe20008000000 */
[----:B------:R-:W-:Y:S01]  /*2260*/  UIADD3 UR56, UR4, 0x2, URZ ;  /* 0x0000000204387890 */ /* 0x000fe2000fffe03f */
[----:B------:R-:W-:Y:S01]  /*2270*/  IMAD.U32 R4, RZ, RZ, UR8 ;  /* 0x00000008ff047e24 */ /* 0x000fe2000f8e00ff */
[----:B------:R-:W-:-:S02]  /*2280*/  UIADD3 UR58, UR5, 0x2, URZ ;  /* 0x00000002053a7890 */ /* 0x000fc4000fffe03f */
[----:B------:R-:W-:Y:S01]  /*2290*/  UMOV UR10, UR5 ;  /* 0x00000005000a7c82 */ /* 0x000fe20008000000 */
[----:B------:R-:W-:Y:S01]  /*22a0*/  UIADD3 UR52, UR4, 0x4, URZ ;  /* 0x0000000404347890 */ /* 0x000fe2000fffe03f */
[----:B------:R-:W-:Y:S01]  /*22b0*/  HGMMA.64x96x16.F32.BF16 R24, gdesc[UR8], RZ, !UPT, gsb0 ;  /* 0x01600000081879f0 */ /* 0x000fe2000c0018ff */
[----:B------:R-:W-:Y:S02]  /*22c0*/  UIADD3 UR54, UR5, 0x4, URZ ;  /* 0x0000000405367890 */ /* 0x000fe4000fffe03f */
[----:B------:R-:W-:Y:S02]  /*22d0*/  UIADD3 UR48, UR4, 0x6, URZ ;  /* 0x0000000604307890 */ /* 0x000fe4000fffe03f */
[----:B------:R-:W-:Y:S02]  /*22e0*/  UIADD3 UR50, UR5, 0x6, URZ ;  /* 0x0000000605327890 */ /* 0x000fe4000fffe03f */
        /* <DEDUP_REMOVED lines=68> */
.L_x_1227:
[----:B------:R-:W-:Y:S01]  /*2730*/  R2UR UR4, R19 ;  /* 0x00000000130472ca */ /* 0x000fe200000e0000 */
[----:B------:R-:W2:Y:S01]  /*2740*/  S2UR UR7, SR_CgaCtaId ;  /* 0x00000000000779c3 */ /* 0x000ea20000008800 */
[----:B------:R-:W-:Y:S01]  /*2750*/  R2UR UR6, R22 ;  /* 0x00000000160672ca */ /* 0x000fe200000e0000 */
[----:B------:R-:W-:Y:S01]  /*2760*/  ULDC UR5, c[0x0][0x9d8] ;  /* 0x0002760000057ab9 */ /* 0x000fe20000000800 */
[----:B------:R-:W-:Y:S01]  /*2770*/  UISETP.NE.AND UP0, UPT, UR61, URZ, UPT ;  /* 0x0000003f3d00728c */ /* 0x000fe2000bf05270 */
[----:B------:R-:W-:Y:S01]  /*2780*/  FMUL.FTZ R36, R36, UR5 ;  /* 0x0000000524247c20 */ /* 0x000fe20008410000 */
[----:B------:R-:W-:Y:S01]  /*2790*/  FMUL.FTZ R33, R33, UR5 ;  /* 0x0000000521217c20 */ /* 0x000fe20008410000 */
[----:B------:R-:W-:Y:S01]  /*27a0*/  FMUL.FTZ R2, R37, UR5 ;  /* 0x0000000525027c20 */ /* 0x000fe20008410000 */
[----:B------:R-:W-:Y:S01]  /*27b0*/  FMUL.FTZ R3, R41, UR5 ;  /* 0x0000000529037c20 */ /* 0x000fe20008410000 */
[----:B------:R3:W4:Y:S01]  /*27c0*/  MUFU.TANH R86, R36 ;  /* 0x0000002400567308 */ /* 0x0007220000002400 */
[----:B------:R-:W-:Y:S01]  /*27d0*/  FMUL.FTZ R6, R67, UR5 ;  /* 0x0000000543067c20 */ /* 0x000fe20008410000 */
[----:B------:R-:W-:Y:S01]  /*27e0*/  FMUL.FTZ R53, R53, UR5 ;  /* 0x0000000535357c20 */ /* 0x000fe20008410000 */
[----:B------:R-:W-:Y:S01]  /*27f0*/  FMUL.FTZ R25, R25, UR5 ;  /* 0x0000000519197c20 */ /* 0x000fe20008410000 */
[----:B------:R-:W-:Y:S01]  /*2800*/  UISETP.NE.AND UP1, UPT, UR4, URZ, UPT ;  /* 0x0000003f0400728c */ /* 0x000fe2000bf25270 */
[----:B------:R-:W-:Y:S01]  /*2810*/  R2UR UR4, R21 ;  /* 0x00000000150472ca */ /* 0x000fe200000e0000 */
[----:B------:R-:W-:-:S02]  /*2820*/  VIADD R10, R23, UR6 ;  /* 0x00000006170a7c36 */ /* 0x000fc40008000000 */
[----:B------:R-:W-:Y:S01]  /*2830*/  FMUL.FTZ R29, R29, UR5 ;  /* 0x000000051d1d7c20 */ /* 0x000fe20008410000 */
[----:B------:R5:W4:Y:S01]  /*2840*/  MUFU.TANH R88, R33 ;  /* 0x0000002100587308 */ /* 0x000b220000002400 */
[----:B01----:R-:W-:Y:S01]  /*2850*/  FMUL.FTZ R0, R26, UR5 ;  /* 0x000000051a007c20 */ /* 0x003fe20008410000 */
[----:B------:R-:W-:Y:S01]  /*2860*/  PLOP3.LUT P1, PT, PT, PT, UP1, 0x80, 0x0 ;  /* 0x000000000000781c */ /* 0x000fe20003f2f018 */
[----:B---3--:R-:W-:Y:S01]  /*2870*/  IMAD.MOV.U32 R36, RZ, RZ, R10 ;  /* 0x000000ffff247224 */ /* 0x008fe200078e000a */
[----:B------:R-:W-:Y:S01]  /*2880*/  PLOP3.LUT P2, PT, PT, PT, UP1, 0x80, 0x0 ;  /* 0x000000000000781c */ /* 0x000fe20003f4f018 */
[----:B------:R-:W-:Y:S01]  /*2890*/  FMUL.FTZ R13, R24, UR5 ;  /* 0x00000005180d7c20 */ /* 0x000fe20008410000 */
[----:B------:R-:W-:Y:S01]  /*28a0*/  FMUL.FTZ R9, R27, UR5 ;  /* 0x000000051b097c20 */ /* 0x000fe20008410000 */
[----:B------:R-:W-:Y:S01]  /*28b0*/  @UP1 ULDC UR6, c[0x0][0x44c] ;  /* 0x0001130000061ab9 */ /* 0x000fe20000000800 */
[----:B------:R0:W1:Y:S01]  /*28c0*/  MUFU.TANH R84, R2 ;  /* 0x0000000200547308 */ /* 0x0000620000002400 */
[----:B-----5:R-:W-:Y:S01]  /*28d0*/  FMUL.FTZ R33, R39, UR5 ;  /* 0x0000000527217c20 */ /* 0x020fe20008410000 */
[----:B------:R-:W-:Y:S01]  /*28e0*/  UIADD3 UR4, UR4, 0x2a840, URZ ;  /* 0x0002a84004047890 */ /* 0x000fe2000fffe03f */
[----:B------:R-:W-:Y:S01]  /*28f0*/  FMUL.FTZ R39, R43, UR5 ;  /* 0x000000052b277c20 */ /* 0x000fe20008410000 */
[----:B------:R-:W-:Y:S01]  /*2900*/  FMUL.FTZ R43, R47, UR5 ;  /* 0x000000052f2b7c20 */ /* 0x000fe20008410000 */
[----:B------:R-:W-:Y:S01]  /*2910*/  FMUL.FTZ R47, R51, UR5 ;  /* 0x00000005332f7c20 */ /* 0x000fe20008410000 */
[----:B--2---:R-:W-:Y:S01]  /*2920*/  UPRMT UR4, UR7, 0x654, UR4 ;  /* 0x0000065407047896 */ /* 0x004fe20008000004 */
[----:B------:R-:W-:Y:S01]  /*2930*/  @P1 IMAD.HI.U32 R14, R10, UR6, RZ ;  /* 0x000000060a0e1c27 */ /* 0x000fe2000f8e00ff */
[----:B------:R-:W-:Y:S01]  /*2940*/  @UP1 ULDC UR6, c[0x0][0x450] ;  /* 0x0001140000061ab9 */ /* 0x000fe20000000800 */
[----:B------:R2:W3:Y:S02]  /*2950*/  MUFU.TANH R80, R3 ;  /* 0x0000000300507308 */ /* 0x0004e40000002400 */
[----:B0-----:R-:W-:Y:S01]  /*2960*/  FMUL.FTZ R2, R45, UR5 ;  /* 0x000000052d027c20 */ /* 0x001fe20008410000 */
[----:B------:R-:W-:Y:S01]  /*2970*/  IMAD.MOV.U32 R10, RZ, RZ, -0x60 ;  /* 0xffffffa0ff0a7424 */ /* 0x000fe200078e00ff */
[----:B------:R-:W-:Y:S01]  /*2980*/  @P2 SHF.R.U32.HI R36, RZ, UR6, R14 ;  /* 0x00000006ff242c19 */ /* 0x000fe2000801160e */
[----:B------:R-:W-:Y:S01]  /*2990*/  FMUL.FTZ R12, R31, UR5 ;  /* 0x000000051f0c7c20 */ /* 0x000fe20008410000 */
[----:B------:R-:W-:Y:S01]  /*29a0*/  FMUL.FTZ R51, R55, UR5 ;  /* 0x0000000537337c20 */ /* 0x000fe20008410000 */
[----:B------:R-:W-:Y:S01]  /*29b0*/  FMUL.FTZ R28, R28, UR5 ;  /* 0x000000051c1c7c20 */ /* 0x000fe20008410000 */
[----:B------:R-:W-:Y:S01]  /*29c0*/  FMUL.FTZ R11, R30, UR5 ;  /* 0x000000051e0b7c20 */ /* 0x000fe20008410000 */
[----:B------:R-:W0:Y:S01]  /*29d0*/  SHFL.IDX PT, R67, R36, RZ, 0x1c1f ;  /* 0x001c1fff24437589 */ /* 0x000e2200000e0000 */
[----:B--2---:R-:W-:Y:S01]  /*29e0*/  FMUL.FTZ R3, R49, UR5 ;  /* 0x0000000531037c20 */ /* 0x004fe20008410000 */
[----:B------:R2:W0:Y:S01]  /*29f0*/  MUFU.TANH R26, R53 ;  /* 0x00000035001a7308 */ /* 0x0004220000002400 */
[----:B------:R-:W-:Y:S01]  /*2a00*/  FMUL.FTZ R32, R32, UR5 ;  /* 0x0000000520207c20 */ /* 0x000fe20008410000 */
[----:B------:R-:W-:Y:S01]  /*2a10*/  FMUL.FTZ R15, R34, UR5 ;  /* 0x00000005220f7c20 */ /* 0x000fe20008410000 */
[----:B------:R-:W-:Y:S01]  /*2a20*/  FMUL.FTZ R27, R35, UR5 ;  /* 0x00000005231b7c20 */ /* 0x000fe20008410000 */
[----:B------:R-:W-:Y:S01]  /*2a30*/  FMUL.FTZ R31, R38, UR5 ;  /* 0x00000005261f7c20 */ /* 0x000fe20008410000 */
[----:B------:R-:W-:Y:S01]  /*2a40*/  FMUL.FTZ R40, R40, UR5 ;  /* 0x0000000528287c20 */ /* 0x000fe20008410000 */
[----:B------:R-:W-:Y:S01]  /*2a50*/  FMUL.FTZ R37, R42, UR5 ;  /* 0x000000052a257c20 */ /* 0x000fe20008410000 */
[----:B------:R-:W-:Y:S01]  /*2a60*/  FMUL.FTZ R44, R44, UR5 ;  /* 0x000000052c2c7c20 */ /* 0x000fe20008410000 */
[----:B------:R-:W0:Y:S01]  /*2a70*/  MUFU.TANH R20, R25 ;  /* 0x0000001900147308 */ /* 0x000e220000002400 */
[----:B--2---:R-:W-:-:S02]  /*2a80*/  IMAD R53, R75, R10, 0x61 ;  /* 0x000000614b357424 */ /* 0x004fc400078e020a */
[----:B------:R-:W-:Y:S01]  /*2a90*/  FMUL.FTZ R41, R46, UR5 ;  /* 0x000000052e297c20 */ /* 0x000fe20008410000 */
[----:B------:R-:W-:Y:S01]  /*2aa0*/  FMUL.FTZ R48, R48, UR5 ;  /* 0x0000000530307c20 */ /* 0x000fe20008410000 */
[----:B------:R-:W-:Y:S01]  /*2ab0*/  FMUL.FTZ R45, R50, UR5 ;  /* 0x00000005322d7c20 */ /* 0x000fe20008410000 */
[----:B------:R-:W-:Y:S01]  /*2ac0*/  FMUL.FTZ R52, R52, UR5 ;  /* 0x0000000534347c20 */ /* 0x000fe20008410000 */
[----:B------:R-:W-:Y:S01]  /*2ad0*/  FMUL.FTZ R49, R54, UR5 ;  /* 0x0000000536317c20 */ /* 0x000fe20008410000 */
[----:B------:R-:W-:Y:S01]  /*2ae0*/  FMUL.FTZ R56, R56, UR5 ;  /* 0x0000000538387c20 */ /* 0x000fe20008410000 */
        /* <DEDUP_REMOVED lines=8> */
[----:B------:R5:W0:Y:S01]  /*2b70*/  MUFU.TANH R76, R2 ;  /* 0x00000002004c7308 */ /* 0x000a220000002400 */
[----:B--2---:R-:W-:Y:S01]  /*2b80*/  FMUL.FTZ R29, R59, UR5 ;  /* 0x000000053b1d7c20 */ /* 0x004fe20008410000 */
[----:B------:R-:W-:Y:S01]  /*2b90*/  FMUL.FTZ R69, R69, UR5 ;  /* 0x0000000545457c20 */ /* 0x000fe20008410000 */
[----:B------:R-:W-:Y:S01]  /*2ba0*/  FMUL.FTZ R25, R70, UR5 ;  /* 0x0000000546197c20 */ /* 0x000fe20008410000 */
[----:B------:R-:W-:Y:S01]  /*2bb0*/  FMUL.FTZ R21, R71, UR5 ;  /* 0x0000000547157c20 */ /* 0x000fe20008410000 */
[----:B------:R-:W-:Y:S01]  /*2bc0*/  FMUL.FTZ R68, R68, UR5 ;  /* 0x0000000544447c20 */ /* 0x000fe20008410000 */
[----:B------:R-:W-:Y:S01]  /*2bd0*/  PLOP3.LUT P1, PT, PT, PT, UP0, 0x40, 0x0 ;  /* 0x000000000000781c */ /* 0x000fe20003f2e808 */
[----:B------:R-:W-:Y:S01]  /*2be0*/  ULDC UR10, c[0x0][0x9dc] ;  /* 0x00027700000a7ab9 */ /* 0x000fe20000000800 */
[----:B------:R2:W0:Y:S01]  /*2bf0*/  MUFU.TANH R24, R3 ;  /* 0x0000000300187308 */ /* 0x0004220000002400 */
[----:B-----5:R-:W-:Y:S01]  /*2c00*/  FMUL.FTZ R2, R63, UR5 ;  /* 0x000000053f027c20 */ /* 0x020fe20008410000 */
[----:B------:R-:W-:Y:S01]  /*2c10*/  IADD3 R10, R16, R53, -R18 ;  /* 0x00000035100a7210 */ /* 0x000fe20007ffe812 */
[----:B------:R-:W-:Y:S01]  /*2c20*/  SYNCS.ARRIVE.TRANS64.RED.A1T0 RZ, [UR4], RZ ;  /* 0x000000ffffff79a7 */ /* 0x000fe20008100404 */
[----:B------:R-:W-:Y:S01]  /*2c30*/  ULOP3.LUT UR4, URZ, UR10, URZ, 0x33, !UPT ;  /* 0x0000000a3f047292 */ /* 0x000fe2000f8e333f */
[----:B------:R-:W-:Y:S01]  /*2c40*/  IMAD R35, R75, -0x60, R16 ;  /* 0xffffffa04b237824 */ /* 0x000fe200078e0210 */
[----:B------:R-:W-:Y:S01]  /*2c50*/  ULDC UR11, c[0x0][0x9e0] ;  /* 0x00027800000b7ab9 */ /* 0x000fe20000000800 */
[----:B------:R-:W-:Y:S01]  /*2c60*/  IMAD.IADD R10, R10, 0x1, -R17 ;  /* 0x000000010a0a7824 */ /* 0x000fe200078e0a11 */
[----:B------:R-:W1:Y:S01]  /*2c70*/  MUFU.TANH R13, R13 ;  /* 0x0000000d000d7308 */ /* 0x000e620000002400 */
[----:B--2---:R-:W-:Y:S01]  /*2c80*/  FMUL.FTZ R3, R62, UR5 ;  /* 0x000000053e037c20 */ /* 0x004fe20008410000 */
[----:B------:R-:W-:Y:S01]  /*2c90*/  IADD3 R46, -R18, 0x60, R35 ;  /* 0x00000060122e7810 */ /* 0x000fe20007ffe123 */
[----:B------:R-:W-:-:S02]  /*2ca0*/  VIADD R59, R10, UR11 ;  /* 0x0000000b0a3b7c36 */ /* 0x000fc40008000000 */
[----:B------:R-:W-:Y:S02]  /*2cb0*/  VIADD R63, R53, 0xffffffff ;  /* 0xffffffff353f7836 */ /* 0x000fe40000000000 */
[----:B------:R-:W-:Y:S01]  /*2cc0*/  VIADD R50, R10, UR4 ;  /* 0x000000040a327c36 */ /* 0x000fe20008000000 */
[----:B------:R-:W2:Y:S01]  /*2cd0*/  MUFU.TANH R0, R0 ;  /* 0x0000000000007308 */ /* 0x000ea20000002400 */
[----:B------:R-:W-:Y:S01]  /*2ce0*/  IMAD.IADD R54, R63, 0x1, -R18 ;  /* 0x000000013f367824 */ /* 0x000fe200078e0a12 */
[----:B0-----:R-:W-:Y:S01]  /*2cf0*/  VIADDMNMX R30, R67, R59, R46, PT ;  /* 0x0000003b431e7246 */ /* 0x001fe2000380012e */
[----:B------:R-:W-:-:S05]  /*2d00*/  IMAD.IADD R38, R50, 0x1, R67 ;  /* 0x0000000132267824 */ /* 0x000fca00078e0243 */
        /* <DEDUP_REMOVED lines=36> */
[----:B------:R-:W0:Y:S01]  /*2f50*/  MUFU.TANH R21, R21 ;  /* 0x0000001500157308 */ /* 0x000e220000002400 */
[----:B-1234-:R-:W-:Y:S05]  /*2f60*/  @P1 BRA `(.L_x_1228) ;  /* 0x00000000005c1947 */ /* 0x01efea0003800000 */
[----:B------:R-:W-:Y:S01]  /*2f70*/  IADD3 R53, -R17, R16, R67 ;  /* 0x0000001011357210 */ /* 0x000fe20007ffe143 */
        /* <DEDUP_REMOVED lines=12> */
.L_x_1230:
[----:B------:R-:W-:Y:S02]  /*3040*/  ULDC UR4, c[0x0][0x9e4] ;  /* 0x0002790000047ab9 */ /* 0x000fe40000000800 */
[----:B------:R-:W-:-:S05]  /*3050*/  IMAD.U32 R10, RZ, RZ, UR4 ;  /* 0x00000004ff0a7e24 */ /* 0x000fca000f8e00ff */
[----:B------:R-:W-:-:S13]  /*3060*/  ISETP.NE.AND P1, PT, R10, 0x1, PT ;  /* 0x000000010a00780c */ /* 0x000fda0003f25270 */
[----:B------:R-:W1:Y:S02]  /*3070*/  @P1 LDC.64 R34, c[0x0][0x9e8] ;  /* 0x00027a00ff221b82 */ /* 0x000e640000000a00 */
[----:B-1----:R-:W-:-:S05]  /*3080*/  @P1 IMAD.HI.U32 R34, R53, R34, RZ ;  /* 0x0000002235221227 */ /* 0x002fca00078e00ff */
[----:B------:R-:W-:-:S07]  /*3090*/  @P1 SHF.R.U32.HI R53, RZ, R35, R34 ;  /* 0x00000023ff351219 */ /* 0x000fce0000011622 */
.L_x_1231:
[----:B------:R-:W-:Y:S05]  /*30a0*/  BSYNC B0 ;  /* 0x0000000000007941 */ /* 0x000fea0003800000 */
.L_x_1229:
[----:B------:R-:W-:-:S05]  /*30b0*/  IMAD R53, R53, R10, R54 ;  /* 0x0000000a35357224 */ /* 0x000fca00078e0236 */
[----:B------:R-:W-:Y:S02]  /*30c0*/  VIADDMNMX R30, R53, R10, R30, PT ;  /* 0x0000000a351e7246 */ /* 0x000fe4000380011e */
[----:B------:R-:W-:-:S07]  /*30d0*/  VIMNMX R38, R38, R53, !PT ;  /* 0x0000003526267248 */ /* 0x000fce0007fe0100 */
.L_x_1228:
[C---:B------:R-:W-:Y:S01]  /*30e0*/  ISETP.GE.AND P2, PT, R63.reuse, 0x9, PT ;  /* 0x000000093f00780c */ /* 0x040fe20003f46270 */
[----:B------:R-:W-:Y:S01]  /*30f0*/  UISETP.NE.AND UP0, UPT, UR61, URZ, UPT ;  /* 0x0000003f3d00728c */ /* 0x000fe2000bf05270 */
[C---:B------:R-:W-:Y:S02]  /*3100*/  ISETP.GE.AND P1, PT, R63.reuse, 0x2, PT ;  /* 0x000000023f00780c */ /* 0x040fe40003f26270 */
[C---:B------:R-:W-:Y:S02]  /*3110*/  ISETP.GT.AND P3, PT, R38.reuse, 0x8, !P2 ;  /* 0x000000082600780c */ /* 0x040fe40005764270 */
[----:B------:R-:W-:Y:S02]  /*3120*/  ISETP.GT.AND P4, PT, R38, 0x1, !P1 ;  /* 0x000000012600780c */ /* 0x000fe40004f84270 */
[----:B------:R-:W-:Y:S02]  /*3130*/  ISETP.LT.OR P3, PT, R30, 0x9, P3 ;  /* 0x000000091e00780c */ /* 0x000fe40001f61670 */
[----:B------:R-:W-:-:S02]  /*3140*/  ISETP.GE.AND P5, PT, R63, 0x11, PT ;  /* 0x000000113f00780c */ /* 0x000fc40003fa6270 */
[----:B0-----:R-:W-:Y:S02]  /*3150*/  FSEL R158, R28, -INF , !P3 ;  /* 0xff8000001c9e7808 */ /* 0x001fe40005800000 */
[----:B------:R-:W-:Y:S02]  /*3160*/  ISETP.LT.OR P4, PT, R30, 0x2, P4 ;  /* 0x000000021e00780c */ /* 0x000fe40002781670 */
[----:B------:R-:W-:Y:S02]  /*3170*/  ISETP.GT.AND P3, PT, R38, 0x10, !P5 ;  /* 0x000000102600780c */ /* 0x000fe40006f64270 */
[----:B------:R-:W-:Y:S02]  /*3180*/  ISETP.GE.AND P6, PT, R63, 0xa, PT ;  /* 0x0000000a3f00780c */ /* 0x000fe40003fc6270 */
[----:B------:R-:W-:Y:S02]  /*3190*/  FSEL R94, R20, -INF , !P4 ;  /* 0xff800000145e7808 */ /* 0x000fe40006000000 */
[----:B------:R-:W-:-:S02]  /*31a0*/  P2R R62, PR, RZ, 0x20 ;  /* 0x00000020ff3e7803 */ /* 0x000fc40000000000 */
[----:B------:R-:W-:Y:S02]  /*31b0*/  ISETP.LT.OR P3, PT, R30, 0x11, P3 ;  /* 0x000000111e00780c */ /* 0x000fe40001f61670 */
[----:B------:R-:W-:Y:S02]  /*31c0*/  ISETP.GT.AND P4, PT, R38, 0x9, !P6 ;  /* 0x000000092600780c */ /* 0x000fe40007784270 */
[----:B------:R-:W-:Y:S02]  /*31d0*/  ISETP.GE.AND P5, PT, R63, 0x12, PT ;  /* 0x000000123f00780c */ /* 0x000fe40003fa6270 */
[----:B------:R-:W-:Y:S02]  /*31e0*/  FSEL R90, R32, -INF , !P3 ;  /* 0xff800000205a7808 */ /* 0x000fe40005800000 */
[----:B------:R-:W-:Y:S02]  /*31f0*/  ISETP.LT.OR P4, PT, R30, 0xa, P4 ;  /* 0x0000000a1e00780c */ /* 0x000fe40002781670 */
[----:B------:R-:W-:-:S02]  /*3200*/  ISETP.GT.AND P3, PT, R38, 0x11, !P5 ;  /* 0x000000112600780c */ /* 0x000fc40006f64270 */
[----:B------:R-:W-:Y:S02]  /*3210*/  FSEL R92, R92, -INF , !P4 ;  /* 0xff8000005c5c7808 */ /* 0x000fe40006000000 */
        /* <DEDUP_REMOVED lines=11> */
[C---:B------:R-:W-:Y:S02]  /*32d0*/  ISETP.GE.AND P4, PT, R63.reuse, 0x21, PT ;  /* 0x000000213f00780c */ /* 0x040fe40003f86270 */
        /* <DEDUP_REMOVED lines=61> */
[----:B------:R-:W-:Y:S02]  /*36b0*/  ISETP.GE.AND P3, PT, R63, 0x51, PT ;  /* 0x000000513f00780c */ /* 0x000fe40003f66270 */
[----:B------:R-:W-:Y:S02]  /*36c0*/  P2R R58, PR, RZ, 0x40 ;  /* 0x00000040ff3a7803 */ /* 0x000fe40000000000 */
        /* <DEDUP_REMOVED lines=16> */
[----:B------:R-:W-:Y:S01]  /*37d0*/  ISETP.GE.AND P6, PT, R63, 0x5a, PT ;  /* 0x0000005a3f00780c */ /* 0x000fe20003fc6270 */
[----:B------:R-:W0:Y:S03]  /*37e0*/  SHFL.IDX PT, R13, R36, 0x1, 0x1c1f ;  /* 0x003c1f00240d7f89 */ /* 0x000e2600000e0000 */
[----:B------:R-:W-:Y:S02]  /*37f0*/  P2R R61, PR, RZ, 0x40 ;  /* 0x00000040ff3d7803 */ /* 0x000fe40000000000 */
[----:B------:R-:W-:-:S04]  /*3800*/  ISETP.GT.AND P6, PT, R38, 0x59, !P6 ;  /* 0x000000592600780c */ /* 0x000fc800077c4270 */
[----:B------:R-:W-:-:S04]  /*3810*/  ISETP.LT.OR P6, PT, R30, 0x5a, P6 ;  /* 0x0000005a1e00780c */ /* 0x000fc800037c1670 */
[----:B------:R-:W-:Y:S02]  /*3820*/  FSEL R30, R69, -INF , !P6 ;  /* 0xff800000451e7808 */ /* 0x000fe40007000000 */
[----:B------:R-:W-:Y:S02]  /*3830*/  PLOP3.LUT P6, PT, PT, PT, UP0, 0x40, 0x0 ;  /* 0x000000000000781c */ /* 0x000fe40003fce808 */
[----:B0-----:R-:W-:Y:S01]  /*3840*/  VIADDMNMX R53, R13, R59, R46, PT ;  /* 0x0000003b0d357246 */ /* 0x001fe2000380012e */
[----:B------:R-:W-:-:S10]  /*3850*/  IMAD.IADD R57, R50, 0x1, R13 ;  /* 0x0000000132397824 */ /* 0x000fd400078e020d */
[----:B------:R-:W-:Y:S05]  /*3860*/  @P6 BRA `(.L_x_1232) ;  /* 0x00000000005c6947 */ /* 0x000fea0003800000 */
        /* <DEDUP_REMOVED lines=13> */
.L_x_1234:
[----:B------:R-:W-:Y:S02]  /*3940*/  ULDC UR4, c[0x0][0x9e4] ;  /* 0x0002790000047ab9 */ /* 0x000fe40000000800 */
[----:B------:R-:W-:-:S05]  /*3950*/  IMAD.U32 R36, RZ, RZ, UR4 ;  /* 0x00000004ff247e24 */ /* 0x000fca000f8e00ff */
[----:B------:R-:W-:-:S13]  /*3960*/  ISETP.NE.AND P6, PT, R36, 0x1, PT ;  /* 0x000000012400780c */ /* 0x000fda0003fc5270 */
[----:B------:R-:W0:Y:S02]  /*3970*/  @P6 LDC.64 R34, c[0x0][0x9e8] ;  /* 0x00027a00ff226b82 */ /* 0x000e240000000a00 */
[----:B0-----:R-:W-:-:S05]  /*3980*/  @P6 IMAD.HI.U32 R34, R13, R34, RZ ;  /* 0x000000220d226227 */ /* 0x001fca00078e00ff */
[----:B------:R-:W-:-:S07]  /*3990*/  @P6 SHF.R.U32.HI R13, RZ, R35, R34 ;  /* 0x00000023ff0d6219 */ /* 0x000fce0000011622 */
.L_x_1235:
[----:B------:R-:W-:Y:S05]  /*39a0*/  BSYNC B0 ;  /* 0x0000000000007941 */ /* 0x000fea0003800000 */
.L_x_1233:
[----:B------:R-:W-:-:S05]  /*39b0*/  IMAD R34, R13, R36, R54 ;  /* 0x000000240d227224 */ /* 0x000fca00078e0236 */
[----:B------:R-:W-:Y:S02]  /*39c0*/  VIADDMNMX R53, R34, R36, R53, PT ;  /* 0x0000002422357246 */ /* 0x000fe40003800135 */
[----:B------:R-:W-:-:S07]  /*39d0*/  VIMNMX R57, R57, R34, !PT ;  /* 0x0000002239397248 */ /* 0x000fce0007fe0100 */
.L_x_1232:
[C---:B------:R-:W-:Y:S01]  /*39e0*/  ISETP.GT.AND P1, PT, R57.reuse, 0x1, !P1 ;  /* 0x000000013900780c */ /* 0x040fe20004f24270 */
[----:B------:R-:W-:Y:S01]  /*39f0*/  UISETP.NE.AND UP0, UPT, UR61, URZ, UPT ;  /* 0x0000003f3d00728c */ /* 0x000fe2000bf05270 */
        /* <DEDUP_REMOVED lines=12> */
[----:B------:R-:W-:Y:S02]  /*3ac0*/  R2UR UR4, R19 ;  /* 0x00000000130472ca */ /* 0x000fe400000e0000 */
[C---:B------:R-:W-:Y:S02]  /*3ad0*/  ISETP.GT.AND P1, PT, R57.reuse, 0x10, !P1 ;  /* 0x000000103900780c */ /* 0x040fe40004f24270 */
[----:B------:R-:W-:Y:S02]  /*3ae0*/  ISETP.GT.AND P3, PT, R57, 0x50, !P3 ;  /* 0x000000503900780c */ /* 0x000fe40005f64270 */
[----:B------:R-:W-:Y:S02]  /*3af0*/  ISETP.LT.OR P1, PT, R53, 0x11, P1 ;  /* 0x000000113500780c */ /* 0x000fe40000f21670 */
[----:B------:R-:W-:-:S02]  /*3b00*/  ISETP.GT.AND P4, PT, R57, 0x51, !P4 ;  /* 0x000000513900780c */ /* 0x000fc40006784270 */
[----:B------:R-:W-:Y:S02]  /*3b10*/  FSEL R40, R15, -INF , !P1 ;  /* 0xff8000000f287808 */ /* 0x000fe40004800000 */
[----:B------:R-:W-:Y:S01]  /*3b20*/  ISETP.GT.AND P1, PT, R57, 0x11, !P2 ;  /* 0x000000113900780c */ /* 0x000fe20005724270 */
[----:B------:R-:W-:Y:S01]  /*3b30*/  UISETP.NE.AND UP1, UPT, UR4, URZ, UPT ;  /* 0x0000003f0400728c */ /* 0x000fe2000bf25270 */
[----:B------:R-:W-:Y:S02]  /*3b40*/  ISETP.NE.AND P2, PT, R48, RZ, PT ;  /* 0x000000ff3000720c */ /* 0x000fe40003f45270 */
[C---:B------:R-:W-:Y:S01]  /*3b50*/  ISETP.LT.OR P1, PT, R53.reuse, 0x12, P1 ;  /* 0x000000123500780c */ /* 0x040fe20000f21670 */
[----:B------:R-:W-:Y:S01]  /*3b60*/  ULDC UR4, c[0x0][0x988] ;  /* 0x0002620000047ab9 */ /* 0x000fe20000000800 */
[----:B------:R-:W-:Y:S01]  /*3b70*/  ISETP.LT.OR P3, PT, R53, 0x51, P3 ;  /* 0x000000513500780c */ /* 0x000fe20001f61670 */
[----:B------:R-:W-:Y:S01]  /*3b80*/  IMAD.U32 R11, RZ, RZ, UR4 ;  /* 0x00000004ff0b7e24 */ /* 0x000fe2000f8e00ff */
[----:B------:R-:W-:-:S02]  /*3b90*/  FSEL R42, R27, -INF , !P1 ;  /* 0xff8000001b2a7808 */ /* 0x000fc40004800000 */
[----:B------:R-:W-:Y:S02]  /*3ba0*/  ISETP.GT.AND P1, PT, R57, 0x18, !P6 ;  /* 0x000000183900780c */ /* 0x000fe40007724270 */
[----:B------:R-:W-:Y:S01]  /*3bb0*/  ISETP.NE.AND P6, PT, R44, RZ, PT ;  /* 0x000000ff2c00720c */ /* 0x000fe20003fc5270 */
[----:B------:R-:W-:Y:S01]  /*3bc0*/  @UP1 ULDC UR4, c[0x0][0x44c] ;  /* 0x0001130000041ab9 */ /* 0x000fe20000000800 */
[----:B------:R-:W-:Y:S01]  /*3bd0*/  ISETP.LT.OR P1, PT, R53, 0x19, P1 ;  /* 0x000000193500780c */ /* 0x000fe20000f21670 */
[----:B------:R-:W-:Y:S01]  /*3be0*/  @UP1 ULDC UR14, c[0x0][0x450] ;  /* 0x00011400000e1ab9 */ /* 0x000fe20000000800 */
[----:B------:R-:W-:Y:S02]  /*3bf0*/  ISETP.GT.AND P5, PT, R57, 0x58, !P5 ;  /* 0x000000583900780c */ /* 0x000fe40006fa4270 */
[----:B------:R-:W-:Y:S02]  /*3c00*/  FSEL R44, R31, -INF , !P1 ;  /* 0xff8000001f2c7808 */ /* 0x000fe40004800000 */
[----:B------:R-:W-:-:S02]  /*3c10*/  ISETP.NE.AND P1, PT, R73, RZ, PT ;  /* 0x000000ff4900720c */ /* 0x000fc40003f25270 */
[----:B------:R-:W-:Y:S02]  /*3c20*/  ISETP.LT.OR P4, PT, R53, 0x52, P4 ;  /* 0x000000523500780c */ /* 0x000fe40002781670 */
[----:B------:R-:W-:Y:S02]  /*3c30*/  ISETP.GT.AND P1, PT, R57, 0x19, !P1 ;  /* 0x000000193900780c */ /* 0x000fe40004f24270 */
[----:B------:R-:W-:Y:S02]  /*3c40*/  FSEL R8, R8, -INF , !P3 ;  /* 0xff80000008087808 */ /* 0x000fe40005800000 */
[C---:B------:R-:W-:Y:S02]  /*3c50*/  ISETP.LT.OR P1, PT, R53.reuse, 0x1a, P1 ;  /* 0x0000001a3500780c */ /* 0x040fe40000f21670 */
[----:B------:R-:W-:Y:S02]  /*3c60*/  ISETP.LT.OR P5, PT, R53, 0x59, P5 ;  /* 0x000000593500780c */ /* 0x000fe40002fa1670 */
[----:B------:R-:W-:-:S02]  /*3c70*/  FSEL R46, R33, -INF , !P1 ;  /* 0xff800000212e7808 */ /* 0x000fc40004800000 */
[----:B------:R-:W-:Y:S02]  /*3c80*/  ISETP.NE.AND P1, PT, R77, RZ, PT ;  /* 0x000000ff4d00720c */ /* 0x000fe40003f25270 */
[----:B------:R-:W-:Y:S02]  /*3c90*/  FSEL R6, R6, -INF , !P4 ;  /* 0xff80000006067808 */ /* 0x000fe40006000000 */
[----:B------:R-:W-:Y:S02]  /*3ca0*/  ISETP.GT.AND P1, PT, R57, 0x20, !P1 ;  /* 0x000000203900780c */ /* 0x000fe40004f24270 */
[----:B------:R-:W-:Y:S02]  /*3cb0*/  R2UR UR6, R22 ;  /* 0x00000000160672ca */ /* 0x000fe400000e0000 */
[----:B------:R-:W-:Y:S02]  /*3cc0*/  ISETP.LT.OR P1, PT, R53, 0x21, P1 ;  /* 0x000000213500780c */ /* 0x000fe40000f21670 */
[----:B------:R-:W-:-:S02]  /*3cd0*/  R2UR UR7, R74 ;  /* 0x000000004a0772ca */ /* 0x000fc400000e0000 */
[----:B------:R-:W-:Y:S02]  /*3ce0*/  FSEL R48, R37, -INF , !P1 ;  /* 0xff80000025307808 */ /* 0x000fe40004800000 */
[----:B------:R-:W-:-:S04]  /*3cf0*/  ISETP.NE.AND P1, PT, R79, RZ, PT ;  /* 0x000000ff4f00720c */ /* 0x000fc80003f25270 */
[----:B------:R-:W-:Y:S01]  /*3d00*/  ISETP.GT.AND P1, PT, R57, 0x21, !P1 ;  /* 0x000000213900780c */ /* 0x000fe20004f24270 */
[----:B------:R-:W-:-:S03]  /*3d10*/  UIMAD.WIDE.U32 UR4, UR6, UR4, URZ ;  /* 0x00000004060472a5 */ /* 0x000fc6000f8e003f */
[----:B------:R-:W-:Y:S01]  /*3d20*/  ISETP.LT.OR P1, PT, R53, 0x22, P1 ;  /* 0x000000223500780c */ /* 0x000fe20000f21670 */
[----:B------:R-:W-:-:S03]  /*3d30*/  @UP1 USHF.R.U32.HI UR6, URZ, UR14, UR5 ;  /* 0x0000000e3f061299 */ /* 0x000fc60008011605 */
[----:B------:R-:W-:Y:S01]  /*3d40*/  FSEL R50, R39, -INF , !P1 ;  /* 0xff80000027327808 */ /* 0x000fe20004800000 */
[----:B------:R-:W-:Y:S01]  /*3d50*/  UIADD3 UR4, UR7, UR6, URZ ;  /* 0x0000000607047290 */ /* 0x000fe2000fffe03f */
[----:B------:R-:W-:-:S03]  /*3d60*/  ISETP.NE.AND P1, PT, R81, RZ, PT ;  /* 0x000000ff5100720c */ /* 0x000fc60003f25270 */
[----:B------:R-:W-:Y:S01]  /*3d70*/  UIADD3 UR11, UR4, UR11, URZ ;  /* 0x0000000b040b7290 */ /* 0x000fe2000fffe03f */
[----:B------:R-:W-:-:S04]  /*3d80*/  ISETP.GT.AND P1, PT, R57, 0x28, !P1 ;  /* 0x000000283900780c */ /* 0x000fc80004f24270 */
[----:B------:R-:W-:-:S04]  /*3d90*/  ISETP.LT.OR P1, PT, R53, 0x29, P1 ;  /* 0x000000293500780c */ /* 0x000fc80000f21670 */
[----:B------:R-:W-:Y:S02]  /*3da0*/  FSEL R52, R41, -INF , !P1 ;  /* 0xff80000029347808 */ /* 0x000fe40004800000 */
[----:B------:R-:W-:-:S04]  /*3db0*/  ISETP.NE.AND P1, PT, R83, RZ, PT ;  /* 0x000000ff5300720c */ /* 0x000fc80003f25270 */
        /* <DEDUP_REMOVED lines=19> */
[----:B------:R-:W-:Y:S02]  /*3ef0*/  ISETP.GT.AND P1, PT, R57, 0x40, !P2 ;  /* 0x000000403900780c */ /* 0x000fe40005724270 */
[----:B------:R-:W-:Y:S02]  /*3f00*/  ISETP.NE.AND P2, PT, R96, RZ, PT ;  /* 0x000000ff6000720c */ /* 0x000fe40003f45270 */
[----:B------:R-:W-:Y:S02]  /*3f10*/  ISETP.LT.OR P1, PT, R53, 0x41, P1 ;  /* 0x000000413500780c */ /* 0x000fe40000f21670 */
[----:B------:R-:W-:Y:S02]  /*3f20*/  ISETP.GT.AND P2, PT, R57, 0x49, !P2 ;  /* 0x000000493900780c */ /* 0x000fe40005744270 */
[----:B------:R-:W-:-:S02]  /*3f30*/  FSEL R64, R55, -INF , !P1 ;  /* 0xff80000037407808 */ /* 0x000fc40004800000 */
[----:B------:R-:W-:Y:S02]  /*3f40*/  ISETP.GT.AND P1, PT, R57, RZ, !P6 ;  /* 0x000000ff3900720c */ /* 0x000fe40007724270 */
[----:B------:R-:W-:Y:S02]  /*3f50*/  ISETP.NE.AND P6, PT, R93, RZ, PT ;  /* 0x000000ff5d00720c */ /* 0x000fe40003fc5270 */
[C---:B------:R-:W-:Y:S02]  /*3f60*/  ISETP.LT.OR P1, PT, R53.reuse, 0x1, P1 ;  /* 0x000000013500780c */ /* 0x040fe40000f21670 */
[----:B------:R-:W-:Y:S02]  /*3f70*/  ISETP.LT.OR P2, PT, R53, 0x4a, P2 ;  /* 0x0000004a3500780c */ /* 0x000fe40001741670 */
[----:B------:R-:W-:Y:S02]  /*3f80*/  FSEL R27, R0, -INF , !P1 ;  /* 0xff800000001b7808 */ /* 0x000fe40004800000 */
[----:B------:R-:W-:-:S02]  /*3f90*/  FMNMX.FTZ R0, R156, R94, !PT ;  /* 0x0000005e9c007209 */ /* 0x000fc40007810000 */
[----:B------:R-:W-:Y:S02]  /*3fa0*/  FSEL R2, R2, -INF , !P2 ;  /* 0xff80000002027808 */ /* 0x000fe40005000000 */
[----:B------:R-:W-:-:S04]  /*3fb0*/  FMNMX.FTZ R9, R158, R0, !PT ;  /* 0x000000009e097209 */ /* 0x000fc80007810000 */
        /* <DEDUP_REMOVED lines=20> */
[----:B------:R-:W-:-:S05]  /*4100*/  FMNMX.FTZ R9, R30, R9, !PT ;  /* 0x000000091e097209 */ /* 0x000fca0007810000 */
[----:B------:R-:W0:Y:S02]  /*4110*/  SHFL.BFLY PT, R0, R9, 0x2, 0x1f ;  /* 0x0c401f0009007f89 */ /* 0x000e2400000e0000 */
[----:B0-----:R-:W-:Y:S02]  /*4120*/  FMNMX.FTZ R13, R9, R0, !PT ;  /* 0x00000000090d7209 */ /* 0x001fe40007810000 */
[----:B------:R-:W-:-:S03]  /*4130*/  FMNMX.FTZ R9, R27, R34, !PT ;  /* 0x000000221b097209 */ /* 0x000fc60007810000 */
[----:B------:R-:W0:Y:S01]  /*4140*/  SHFL.BFLY PT, R12, R13, 0x1, 0x1f ;  /* 0x0c201f000d0c7f89 */ /* 0x000e2200000e0000 */
        /* <DEDUP_REMOVED lines=10> */
[----:B------:R-:W-:Y:S01]  /*41f0*/  ISETP.GT.AND P1, PT, R57, 0x41, !P6 ;  /* 0x000000413900780c */ /* 0x000fe20007724270 */
[--C-:B------:R-:W-:Y:S01]  /*4200*/  FFMA.FTZ R33, R84, R11, -R31.reuse ;  /* 0x0000000b54217223 */ /* 0x100fe2000001081f */
[----:B------:R-:W-:Y:S01]  /*4210*/  FMNMX.FTZ R15, R48, R13, !PT ;  /* 0x0000000d300f7209 */ /* 0x000fe20007810000 */
[-CC-:B------:R-:W-:Y:S01]  /*4220*/  FFMA.FTZ R148, R82, R11.reuse, -R31.reuse ;  /* 0x0000000b52947223 */ /* 0x180fe2000001081f */
[----:B------:R-:W-:Y:S01]  /*4230*/  ISETP.LT.OR P1, PT, R53, 0x42, P1 ;  /* 0x000000423500780c */ /* 0x000fe20000f21670 */
[--C-:B------:R-:W-:Y:S01]  /*4240*/  FFMA.FTZ R156, R156, R11, -R31.reuse ;  /* 0x0000000b9c9c7223 */ /* 0x100fe2000001081f */
[----:B------:R-:W-:Y:S01]  /*4250*/  FMNMX.FTZ R15, R50, R15, !PT ;  /* 0x0000000f320f7209 */ /* 0x000fe20007810000 */
[-CC-:B------:R-:W-:Y:S01]  /*4260*/  FFMA.FTZ R158, R158, R11.reuse, -R31.reuse ;  /* 0x0000000b9e9e7223 */ /* 0x180fe2000001081f */
[----:B------:R-:W-:Y:S01]  /*4270*/  FSEL R0, R29, -INF , !P1 ;  /* 0xff8000001d007808 */ /* 0x000fe20004800000 */
[--C-:B------:R-:W-:Y:S01]  /*4280*/  FFMA.FTZ R29, R94, R11, -R31.reuse ;  /* 0x0000000b5e1d7223 */ /* 0x100fe2000001081f */
[----:B------:R-:W-:Y:S01]  /*4290*/  FMNMX.FTZ R15, R52, R15, !PT ;  /* 0x0000000f340f7209 */ /* 0x000fe20007810000 */
[----:B------:R-:W-:Y:S01]  /*42a0*/  MUFU.EX2 R156, R156 ;  /* 0x0000009c009c7308 */ /* 0x000fe20000000800 */
[----:B------:R-:W-:Y:S01]  /*42b0*/  ISETP.NE.AND P1, PT, R95, RZ, PT ;  /* 0x000000ff5f00720c */ /* 0x000fe20003f25270 */
[--C-:B------:R-:W-:Y:S01]  /*42c0*/  FFMA.FTZ R92, R92, R11, -R31.reuse ;  /* 0x0000000b5c5c7223 */ /* 0x100fe2000001081f */
[----:B------:R-:W-:Y:S01]  /*42d0*/  FMNMX.FTZ R15, R54, R15, !PT ;  /* 0x0000000f360f7209 */ /* 0x000fe20007810000 */
[-CC-:B------:R-:W-:Y:S01]  /*42e0*/  FFMA.FTZ R152, R90, R11.reuse, -R31.reuse ;  /* 0x0000000b5a987223 */ /* 0x180fe2000001081f */
[----:B------:R-:W-:Y:S01]  /*42f0*/  ISETP.GT.AND P1, PT, R57, 0x48, !P1 ;  /* 0x000000483900780c */ /* 0x000fe20004f24270 */
[-CC-:B------:R-:W-:Y:S01]  /*4300*/  FFMA.FTZ R41, R14, R11.reuse, -R31.reuse ;  /* 0x0000000b0e297223 */ /* 0x180fe2000001081f */
[----:B------:R-:W-:Y:S01]  /*4310*/  ISETP.NE.AND P6, PT, R61, RZ, PT ;  /* 0x000000ff3d00720c */ /* 0x000fe20003fc5270 */
[----:B------:R0:W1:Y:S01]  /*4320*/  MUFU.EX2 R9, R29 ;  /* 0x0000001d00097308 */ /* 0x0000620000000800 */
[----:B------:R-:W-:Y:S01]  /*4330*/  ISETP.LT.OR P1, PT, R53, 0x49, P1 ;  /* 0x000000493500780c */ /* 0x000fe20000f21670 */
[-CC-:B------:R-:W-:Y:S01]  /*4340*/  FFMA.FTZ R88, R88, R11.reuse, -R31.reuse ;  /* 0x0000000b58587223 */ /* 0x180fe2000001081f */
[----:B------:R-:W-:Y:S01]  /*4350*/  ISETP.GT.AND P6, PT, R57, 0x59, !P6 ;  /* 0x000000593900780c */ /* 0x000fe200077c4270 */
[-CC-:B------:R-:W-:Y:S01]  /*4360*/  FFMA.FTZ R154, R86, R11.reuse, -R31.reuse ;  /* 0x0000000b569a7223 */ /* 0x180fe2000001081f */
[----:B------:R-:W-:Y:S01]  /*4370*/  FSEL R84, R3, -INF , !P1 ;  /* 0xff80000003547808 */ /* 0x000fe20004800000 */
[--C-:B------:R-:W-:Y:S01]  /*4380*/  FFMA.FTZ R26, R26, R11, -R31.reuse ;  /* 0x0000000b1a1a7223 */ /* 0x100fe2000001081f */
[----:B------:R-:W-:Y:S01]  /*4390*/  ISETP.LT.OR P6, PT, R53, 0x5a, P6 ;  /* 0x0000005a3500780c */ /* 0x000fe200037c1670 */
[----:B------:R2:W-:Y:S01]  /*43a0*/  MUFU.EX2 R3, R33 ;  /* 0x0000002100037308 */ /* 0x0005e20000000800 */
[----:B0-----:R-:W-:Y:S01]  /*43b0*/  FMNMX.FTZ R29, R56, R15, !PT ;  /* 0x0000000f381d7209 */ /* 0x001fe20007810000 */
[-CC-:B------:R-:W-:Y:S01]  /*43c0*/  FFMA.FTZ R78, R78, R11.reuse, -R31.reuse ;  /* 0x0000000b4e4e7223 */ /* 0x180fe2000001081f */
[----:B------:R-:W-:Y:S01]  /*43d0*/  FSEL R82, R21, -INF , !P6 ;  /* 0xff80000015527808 */ /* 0x000fe20007000000 */
[--C-:B------:R-:W-:Y:S01]  /*43e0*/  FFMA.FTZ R21, R76, R11, -R31.reuse ;  /* 0x0000000b4c157223 */ /* 0x100fe2000001081f */
[----:B------:R-:W-:Y:S01]  /*43f0*/  FMNMX.FTZ R29, R58, R29, !PT ;  /* 0x0000001d3a1d7209 */ /* 0x000fe20007810000 */
[-CC-:B------:R-:W-:Y:S01]  /*4400*/  FFMA.FTZ R72, R72, R11.reuse, -R31.reuse ;  /* 0x0000000b48487223 */ /* 0x180fe2000001081f */
[--C-:B------:R-:W-:Y:S01]  /*4410*/  FFMA.FTZ R70, R70, R11, -R31.reuse ;  /* 0x0000000b46467223 */ /* 0x100fe2000001081f */
[----:B------:R-:W0:Y:S01]  /*4420*/  MUFU.EX2 R158, R158 ;  /* 0x0000009e009e7308 */ /* 0x000e220000000800 */
[----:B------:R-:W-:Y:S01]  /*4430*/  FMNMX.FTZ R29, R60, R29, !PT ;  /* 0x0000001d3c1d7209 */ /* 0x000fe20007810000 */
[-CC-:B--2---:R-:W-:Y:S01]  /*4440*/  FFMA.FTZ R33, R80, R11.reuse, -R31.reuse ;  /* 0x0000000b50217223 */ /* 0x184fe2000001081f */
[----:B------:R-:W-:Y:S01]  /*4450*/  FSEL R80, R25, -INF , !P5 ;  /* 0xff80000019507808 */ /* 0x000fe20006800000 */
        /* <DEDUP_REMOVED lines=11> */
[----:B------:R-:W-:Y:S01]  /*4510*/  FFMA.FTZ R30, R30, R11, -R31 ;  /* 0x0000000b1e1e7223 */ /* 0x000fe2000001081f */
[----:B------:R-:W2:Y:S01]  /*4520*/  MUFU.EX2 R13, R92 ;  /* 0x0000005c000d7308 */ /* 0x000ea20000000800 */
[----:B------:R-:W-:Y:S01]  /*4530*/  FMNMX.FTZ R29, R84, R29, !PT ;  /* 0x0000001d541d7209 */ /* 0x000fe20007810000 */
[----:B-1----:R-:W-:Y:S01]  /*4540*/  FADD.FTZ R43, R156, R9 ;  /* 0x000000099c2b7221 */ /* 0x002fe20000010000 */
[----:B------:R-:W-:-:S02]  /*4550*/  F2FP.BF16.F32.PACK_AB R156, R9, R156 ;  /* 0x0000009c099c723e */ /* 0x000fc400000010ff */
[----:B------:R-:W-:-:S03]  /*4560*/  FMNMX.FTZ R29, R2, R29, !PT ;  /* 0x0000001d021d7209 */ /* 0x000fc60007810000 */
[----:B------:R-:W1:Y:S01]  /*4570*/  MUFU.EX2 R152, R152 ;  /* 0x0000009800987308 */ /* 0x000e620000000800 */
[----:B------:R-:W-:-:S04]  /*4580*/  FMNMX.FTZ R29, R8, R29, !PT ;  /* 0x0000001d081d7209 */ /* 0x000fc80007810000 */
[----:B------:R-:W-:-:S03]  /*4590*/  FMNMX.FTZ R29, R6, R29, !PT ;  /* 0x0000001d061d7209 */ /* 0x000fc60007810000 */
[----:B------:R-:W3:Y:S01]  /*45a0*/  MUFU.EX2 R15, R88 ;  /* 0x00000058000f7308 */ /* 0x000ee20000000800 */
[----:B------:R-:W-:-:S04]  /*45b0*/  FMNMX.FTZ R29, R80, R29, !PT ;  /* 0x0000001d501d7209 */ /* 0x000fc80007810000 */
[----:B------:R-:W-:-:S03]  /*45c0*/  FMNMX.FTZ R29, R82, R29, !PT ;  /* 0x0000001d521d7209 */ /* 0x000fc60007810000 */
[----:B------:R-:W4:Y:S02]  /*45d0*/  MUFU.EX2 R154, R154 ;  /* 0x0000009a009a7308 */ /* 0x000f240000000800 */
[----:B------:R-:W5:Y:S06]  /*45e0*/  SHFL.BFLY PT, R76, R29, 0x2, 0x1f ;  /* 0x0c401f001d4c7f89 */ /* 0x000f6c00000e0000 */
[----:B------:R0:W-:Y:S08]  /*45f0*/  MUFU.EX2 R39, R26 ;  /* 0x0000001a00277308 */ /* 0x0001f00000000800 */
[----:B------:R-:W4:Y:S01]  /*4600*/  MUFU.EX2 R148, R148 ;  /* 0x0000009400947308 */ /* 0x000f220000000800 */
[----:B0-----:R-:W-:Y:S01]  /*4610*/  FADD.FTZ R26, R158, R43 ;  /* 0x0000002b9e1a7221 */ /* 0x001fe20000010000 */
[----:B--2---:R-:W-:-:S03]  /*4620*/  F2FP.BF16.F32.PACK_AB R158, R13, R158 ;  /* 0x0000009e0d9e723e */ /* 0x004fc600000010ff */
[----:B------:R-:W-:-:S03]  /*4630*/  FADD.FTZ R43, R13, R26 ;  /* 0x0000001a0d2b7221 */ /* 0x000fc60000010000 */
[----:B------:R-:W0:Y:S01]  /*4640*/  MUFU.EX2 R33, R33 ;  /* 0x0000002100217308 */ /* 0x000e220000000800 */
[----:B-1----:R-:W-:Y:S01]  /*4650*/  FADD.FTZ R26, R152, R43 ;  /* 0x0000002b981a7221 */ /* 0x002fe20000010000 */
[----:B-----5:R-:W-:Y:S02]  /*4660*/  FMNMX.FTZ R76, R29, R76, !PT ;  /* 0x0000004c1d4c7209 */ /* 0x020fe40007810000 */
[C---:B---3--:R-:W-:Y:S01]  /*4670*/  F2FP.BF16.F32.PACK_AB R152, R15.reuse, R152 ;  /* 0x000000980f98723e */ /* 0x048fe200000010ff */
[----:B------:R-:W-:Y:S02]  /*4680*/  FADD.FTZ R43, R15, R26 ;  /* 0x0000001a0f2b7221 */ /* 0x000fe40000010000 */
[----:B------:R-:W1:Y:S01]  /*4690*/  SHFL.BFLY PT, R21, R76, 0x1, 0x1f ;  /* 0x0c201f004c157f89 */ /* 0x000e6200000e0000 */
[----:B------:R-:W2:Y:S01]  /*46a0*/  MUFU.EX2 R78, R78 ;  /* 0x0000004e004e7308 */ /* 0x000ea20000000800 */
[----:B----4-:R-:W-:Y:S01]  /*46b0*/  FADD.FTZ R26, R154, R43 ;  /* 0x0000002b9a1a7221 */ /* 0x010fe20000010000 */
[----:B------:R-:W-:-:S03]  /*46c0*/  F2FP.BF16.F32.PACK_AB R154, R3, R154 ;  /* 0x0000009a039a723e */ /* 0x000fc600000010ff */
[----:B------:R-:W-:-:S03]  /*46d0*/  FADD.FTZ R43, R3, R26 ;  /* 0x0000001a032b7221 */ /* 0x000fc60000010000 */
[----:B------:R-:W-:Y:S01]  /*46e0*/  MUFU.EX2 R72, R72 ;  /* 0x0000004800487308 */ /* 0x000fe20000000800 */
[----:B------:R-:W-:Y:S01]  /*46f0*/  FADD.FTZ R26, R148, R43 ;  /* 0x0000002b941a7221 */ /* 0x000fe20000010000 */
[----:B0-----:R-:W-:-:S03]  /*4700*/  F2FP.BF16.F32.PACK_AB R148, R33, R148 ;  /* 0x000000942194723e */ /* 0x001fc600000010ff */
[----:B------:R-:W-:-:S03]  /*4710*/  FADD.FTZ R45, R33, R26 ;  /* 0x0000001a212d7221 */ /* 0x000fc60000010000 */
[----:B------:R-:W0:Y:S01]  /*4720*/  MUFU.EX2 R35, R70 ;  /* 0x0000004600237308 */ /* 0x000e220000000800 */
[----:B--2---:R-:W-:Y:S02]  /*4730*/  F2FP.BF16.F32.PACK_AB R150, R25, R78 ;  /* 0x0000004e1996723e */ /* 0x004fe400000010ff */
[----:B-1----:R-:W-:-:S05]  /*4740*/  FMNMX.FTZ R14, R76, R21, !PT ;  /* 0x000000154c0e7209 */ /* 0x002fca0007810000 */
[----:B------:R-:W-:Y:S01]  /*4750*/  MUFU.EX2 R68, R68 ;  /* 0x0000004400447308 */ /* 0x000fe20000000800 */
[C---:B------:R-:W-:Y:S01]  /*4760*/  FSETP.NEU.FTZ.AND P1, PT, R14.reuse, -INF , PT ;  /* 0xff8000000e00780b */ /* 0x040fe20003f3d000 */
[----:B------:R-:W-:-:S06]  /*4770*/  FMUL.FTZ R21, R14, R11 ;  /* 0x0000000b0e157220 */ /* 0x000fcc0000410000 */
[----:B------:R1:W-:Y:S01]  /*4780*/  MUFU.EX2 R29, R28 ;  /* 0x0000001c001d7308 */ /* 0x0003e20000000800 */
[----:B------:R-:W-:Y:S02]  /*4790*/  FSEL R31, R21, RZ, P1 ;  /* 0x000000ff151f7208 */ /* 0x000fe40000800000 */
[----:B------:R-:W-:Y:S02]  /*47a0*/  PLOP3.LUT P1, PT, PT, PT, UP0, 0x40, 0x0 ;  /* 0x000000000000781c */ /* 0x000fe40003f2e808 */
[----:B0-----:R-:W-:Y:S01]  /*47b0*/  F2FP.BF16.F32.PACK_AB R144, R35, R72 ;  /* 0x000000482390723e */ /* 0x001fe200000010ff */
        /* <DEDUP_REMOVED lines=18> */
[-C--:B------:R-:W-:Y:S01]  /*48e0*/  FFMA.FTZ R62, R62, R11.reuse, -R31 ;  /* 0x0000000b3e3e7223 */ /* 0x080fe2000001081f */
[----:B-1----:R-:W-:Y:S01]  /*48f0*/  FADD.FTZ R28, R78, R45 ;  /* 0x0000002d4e1c7221 */ /* 0x002fe20000010000 */
[-CC-:B------:R-:W-:Y:S01]  /*4900*/  FFMA.FTZ R64, R64, R11.reuse, -R31.reuse ;  /* 0x0000000b40407223 */ /* 0x180fe2000001081f */
[-CC-:B------:R-:W-:Y:S01]  /*4910*/  FFMA.FTZ R84, R84, R11.reuse, -R31.reuse ;  /* 0x0000000b54547223 */ /* 0x180fe2000001081f */
[----:B------:R-:W1:Y:S01]  /*4920*/  MUFU.EX2 R36, R36 ;  /* 0x0000002400247308 */ /* 0x000e620000000800 */
[----:B------:R-:W-:Y:S01]  /*4930*/  FADD.FTZ R45, R25, R28 ;  /* 0x0000001c192d7221 */ /* 0x000fe20000010000 */
[-CC-:B------:R-:W-:Y:S01]  /*4940*/  FFMA.FTZ R2, R2, R11.reuse, -R31.reuse ;  /* 0x0000000b02027223 */ /* 0x180fe2000001081f */
[-CC-:B------:R-:W-:Y:S01]  /*4950*/  FFMA.FTZ R8, R8, R11.reuse, -R31.reuse ;  /* 0x0000000b08087223 */ /* 0x180fe2000001081f */
[----:B------:R-:W-:Y:S01]  /*4960*/  FFMA.FTZ R80, R80, R11, -R31 ;  /* 0x0000000b50507223 */ /* 0x000fe2000001081f */
[----:B------:R-:W-:-:S03]  /*4970*/  FADD.FTZ R28, R72, R45 ;  /* 0x0000002d481c7221 */ /* 0x000fc60000010000 */
[----:B------:R-:W2:Y:S01]  /*4980*/  MUFU.EX2 R159, R38 ;  /* 0x00000026009f7308 */ /* 0x000ea20000000800 */
[----:B0-----:R-:W-:Y:S01]  /*4990*/  FADD.FTZ R43, R27, R34 ;  /* 0x000000221b2b7221 */ /* 0x001fe20000010000 */
[----:B------:R-:W-:Y:S01]  /*49a0*/  FADD.FTZ R45, R35, R28 ;  /* 0x0000001c232d7221 */ /* 0x000fe20000010000 */
[----:B------:R-:W-:-:S03]  /*49b0*/  F2FP.BF16.F32.PACK_AB R157, R34, R27 ;  /* 0x0000001b229d723e */ /* 0x000fc600000010ff */
[----:B------:R-:W-:Y:S02]  /*49c0*/  FADD.FTZ R28, R68, R45 ;  /* 0x0000002d441c7221 */ /* 0x000fe40000010000 */
[----:B------:R-:W0:Y:S01]  /*49d0*/  MUFU.EX2 R40, R40 ;  /* 0x0000002800287308 */ /* 0x000e220000000800 */
[----:B-1----:R-:W-:-:S07]  /*49e0*/  FADD.FTZ R26, R36, R43 ;  /* 0x0000002b241a7221 */ /* 0x002fce0000010000 */
[----:B------:R-:W1:Y:S01]  /*49f0*/  MUFU.EX2 R153, R42 ;  /* 0x0000002a00997308 */ /* 0x000e620000000800 */
[C---:B--2---:R-:W-:Y:S01]  /*4a00*/  FADD.FTZ R43, R159.reuse, R26 ;  /* 0x0000001a9f2b7221 */ /* 0x044fe20000010000 */
[----:B------:R-:W-:-:S06]  /*4a10*/  F2FP.BF16.F32.PACK_AB R159, R159, R36 ;  /* 0x000000249f9f723e */ /* 0x000fcc00000010ff */
[----:B------:R-:W2:Y:S01]  /*4a20*/  MUFU.EX2 R44, R44 ;  /* 0x0000002c002c7308 */ /* 0x000ea20000000800 */
[----:B0-----:R-:W-:-:S07]  /*4a30*/  FADD.FTZ R26, R40, R43 ;  /* 0x0000002b281a7221 */ /* 0x001fce0000010000 */
[----:B------:R-:W0:Y:S01]  /*4a40*/  MUFU.EX2 R155, R46 ;  /* 0x0000002e009b7308 */ /* 0x000e220000000800 */
[C---:B-1----:R-:W-:Y:S01]  /*4a50*/  FADD.FTZ R43, R153.reuse, R26 ;  /* 0x0000001a992b7221 */ /* 0x042fe20000010000 */
[-CC-:B------:R-:W-:Y:S01]  /*4a60*/  FFMA.FTZ R26, R6, R11.reuse, -R31.reuse ;  /* 0x0000000b061a7223 */ /* 0x180fe2000001081f */
[----:B------:R-:W-:Y:S01]  /*4a70*/  FFMA.FTZ R31, R82, R11, -R31 ;  /* 0x0000000b521f7223 */ /* 0x000fe2000001081f */
[----:B------:R-:W-:-:S04]  /*4a80*/  F2FP.BF16.F32.PACK_AB R153, R153, R40 ;  /* 0x000000289999723e */ /* 0x000fc800000010ff */
[----:B------:R-:W1:Y:S01]  /*4a90*/  MUFU.EX2 R48, R48 ;  /* 0x0000003000307308 */ /* 0x000e620000000800 */
[----:B--2---:R-:W-:-:S07]  /*4aa0*/  FADD.FTZ R6, R44, R43 ;  /* 0x0000002b2c067221 */ /* 0x004fce0000010000 */
[----:B------:R-:W2:Y:S01]  /*4ab0*/  MUFU.EX2 R149, R50 ;  /* 0x0000003200957308 */ /* 0x000ea20000000800 */
[C---:B0-----:R-:W-:Y:S01]  /*4ac0*/  FADD.FTZ R43, R155.reuse, R6 ;  /* 0x000000069b2b7221 */ /* 0x041fe20000010000 */
[----:B------:R-:W-:-:S06]  /*4ad0*/  F2FP.BF16.F32.PACK_AB R155, R155, R44 ;  /* 0x0000002c9b9b723e */ /* 0x000fcc00000010ff */
[----:B------:R-:W0:Y:S01]  /*4ae0*/  MUFU.EX2 R52, R52 ;  /* 0x0000003400347308 */ /* 0x000e220000000800 */
[----:B-1----:R-:W-:-:S07]  /*4af0*/  FADD.FTZ R6, R48, R43 ;  /* 0x0000002b30067221 */ /* 0x002fce0000010000 */
[----:B------:R-:W1:Y:S01]  /*4b00*/  MUFU.EX2 R151, R54 ;  /* 0x0000003600977308 */ /* 0x000e620000000800 */
[C---:B--2---:R-:W-:Y:S01]  /*4b10*/  FADD.FTZ R9, R149.reuse, R6 ;  /* 0x0000000695097221 */ /* 0x044fe20000010000 */
[----:B------:R-:W-:-:S06]  /*4b20*/  F2FP.BF16.F32.PACK_AB R149, R149, R48 ;  /* 0x000000309595723e */ /* 0x000fcc00000010ff */
[----:B------:R-:W2:Y:S08]  /*4b30*/  MUFU.EX2 R56, R56 ;  /* 0x0000003800387308 */ /* 0x000eb00000000800 */
[----:B------:R-:W3:Y:S08]  /*4b40*/  MUFU.EX2 R145, R58 ;  /* 0x0000003a00917308 */ /* 0x000ef00000000800 */
[----:B------:R-:W4:Y:S08]  /*4b50*/  MUFU.EX2 R60, R60 ;  /* 0x0000003c003c7308 */ /* 0x000f300000000800 */
[----:B------:R0:W-:Y:S08]  /*4b60*/  MUFU.EX2 R141, R0 ;  /* 0x00000000008d7308 */ /* 0x0001f00000000800 */
[----:B------:R-:W5:Y:S01]  /*4b70*/  MUFU.EX2 R37, R66 ;  /* 0x0000004200257308 */ /* 0x000f620000000800 */
[----:B0-----:R-:W-:-:S04]  /*4b80*/  FADD.FTZ R0, R52, R9 ;  /* 0x0000000934007221 */ /* 0x001fc80000010000 */
[C---:B-1----:R-:W-:Y:S01]  /*4b90*/  FADD.FTZ R3, R151.reuse, R0 ;  /* 0x0000000097037221 */ /* 0x042fe20000010000 */
[----:B------:R-:W-:Y:S02]  /*4ba0*/  F2FP.BF16.F32.PACK_AB R151, R151, R52 ;  /* 0x000000349797723e */ /* 0x000fe400000010ff */
[----:B------:R-:W0:Y:S01]  /*4bb0*/  MUFU.EX2 R147, R62 ;  /* 0x0000003e00937308 */ /* 0x000e220000000800 */
[----:B--2---:R-:W-:-:S04]  /*4bc0*/  FADD.FTZ R0, R56, R3 ;  /* 0x0000000338007221 */ /* 0x004fc80000010000 */
[C---:B---3--:R-:W-:Y:S01]  /*4bd0*/  FADD.FTZ R3, R145.reuse, R0 ;  /* 0x0000000091037221 */ /* 0x048fe20000010000 */
[----:B------:R-:W-:Y:S02]  /*4be0*/  F2FP.BF16.F32.PACK_AB R145, R145, R56 ;  /* 0x000000389191723e */ /* 0x000fe400000010ff */
[----:B------:R-:W1:Y:S01]  /*4bf0*/  MUFU.EX2 R32, R32 ;  /* 0x0000002000207308 */ /* 0x000e620000000800 */
[----:B----4-:R-:W-:Y:S01]  /*4c00*/  FADD.FTZ R0, R60, R3 ;  /* 0x000000033c007221 */ /* 0x010fe20000010000 */
[C---:B-----5:R-:W-:Y:S01]  /*4c10*/  FADD.FTZ R45, R37.reuse, R28 ;  /* 0x0000001c252d7221 */ /* 0x060fe20000010000 */
[----:B------:R-:W-:-:S05]  /*4c20*/  F2FP.BF16.F32.PACK_AB R146, R37, R68 ;  /* 0x000000442592723e */ /* 0x000fca00000010ff */
[----:B------:R-:W2:Y:S01]  /*4c30*/  MUFU.EX2 R64, R64 ;  /* 0x0000004000407308 */ /* 0x000ea20000000800 */
[C---:B0-----:R-:W-:Y:S01]  /*4c40*/  FADD.FTZ R3, R147.reuse, R0 ;  /* 0x0000000093037221 */ /* 0x041fe20000010000 */
[----:B------:R-:W-:-:S06]  /*4c50*/  F2FP.BF16.F32.PACK_AB R147, R147, R60 ;  /* 0x0000003c9393723e */ /* 0x000fcc00000010ff */
[----:B------:R-:W0:Y:S01]  /*4c60*/  MUFU.EX2 R20, R20 ;  /* 0x0000001400147308 */ /* 0x000e220000000800 */
[----:B-1----:R-:W-:Y:S01]  /*4c70*/  FADD.FTZ R28, R32, R45 ;  /* 0x0000002d201c7221 */ /* 0x002fe20000010000 */
[----:B------:R-:W-:-:S03]  /*4c80*/  F2FP.BF16.F32.PACK_AB R140, R29, R32 ;  /* 0x000000201d8c723e */ /* 0x000fc600000010ff */
[----:B------:R-:W-:-:S03]  /*4c90*/  FADD.FTZ R13, R29, R28 ;  /* 0x0000001c1d0d7221 */ /* 0x000fc60000010000 */
[----:B------:R-:W1:Y:S01]  /*4ca0*/  MUFU.EX2 R84, R84 ;  /* 0x0000005400547308 */ /* 0x000e620000000800 */
[----:B--2---:R-:W-:-:S04]  /*4cb0*/  FADD.FTZ R0, R64, R3 ;  /* 0x0000000340007221 */ /* 0x004fc80000010000 */
[C---:B------:R-:W-:Y:S01]  /*4cc0*/  FADD.FTZ R3, R141.reuse, R0 ;  /* 0x000000008d037221 */ /* 0x040fe20000010000 */
[----:B------:R-:W-:Y:S02]  /*4cd0*/  F2FP.BF16.F32.PACK_AB R141, R141, R64 ;  /* 0x000000408d8d723e */ /* 0x000fe400000010ff */
[----:B------:R-:W2:Y:S01]  /*4ce0*/  MUFU.EX2 R143, R2 ;  /* 0x00000002008f7308 */ /* 0x000ea20000000800 */
[----:B0-----:R-:W-:Y:S01]  /*4cf0*/  FADD.FTZ R6, R20, R13 ;  /* 0x0000000d14067221 */ /* 0x001fe20000010000 */
[----:B------:R-:W-:-:S03]  /*4d00*/  F2FP.BF16.F32.PACK_AB R142, R39, R20 ;  /* 0x00000014278e723e */ /* 0x000fc600000010ff */
[----:B------:R-:W-:-:S03]  /*4d10*/  FADD.FTZ R6, R39, R6 ;  /* 0x0000000627067221 */ /* 0x000fc60000010000 */
        /* <DEDUP_REMOVED lines=8> */
[----:B-1----:R-:W-:-:S07]  /*4da0*/  FADD.FTZ R0, R8, R3 ;  /* 0x0000000308007221 */ /* 0x002fce0000010000 */
[----:B------:R-:W1:Y:S01]  /*4db0*/  MUFU.EX2 R10, R10 ;  /* 0x0000000a000a7308 */ /* 0x000e620000000800 */
[C---:B--2---:R-:W-:Y:S01]  /*4dc0*/  FADD.FTZ R9, R24.reuse, R9 ;  /* 0x0000000918097221 */ /* 0x044fe20000010000 */
[----:B------:R-:W-:-:S06]  /*4dd0*/  F2FP.BF16.F32.PACK_AB R136, R24, R41 ;  /* 0x000000291888723e */ /* 0x000fcc00000010ff */
[----:B------:R-:W2:Y:S01]  /*4de0*/  MUFU.EX2 R80, R80 ;  /* 0x0000005000507308 */ /* 0x000ea20000000800 */
[C---:B0-----:R-:W-:Y:S01]  /*4df0*/  FADD.FTZ R3, R137.reuse, R0 ;  /* 0x0000000089037221 */ /* 0x041fe20000010000 */
[----:B------:R-:W-:-:S06]  /*4e00*/  F2FP.BF16.F32.PACK_AB R137, R137, R8 ;  /* 0x000000088989723e */ /* 0x000fcc00000010ff */
[----:B------:R-:W0:Y:S01]  /*4e10*/  MUFU.EX2 R21, R30 ;  /* 0x0000001e00157308 */ /* 0x000e220000000800 */
[----:B-1----:R-:W-:-:S07]  /*4e20*/  FADD.FTZ R6, R10, R9 ;  /* 0x000000090a067221 */ /* 0x002fce0000010000 */
[----:B------:R-:W1:Y:S01]  /*4e30*/  MUFU.EX2 R31, R31 ;  /* 0x0000001f001f7308 */ /* 0x000e620000000800 */
[----:B--2---:R-:W-:Y:S01]  /*4e40*/  FADD.FTZ R0, R80, R3 ;  /* 0x0000000350007221 */ /* 0x004fe20000010000 */
[C---:B0-----:R-:W-:Y:S01]  /*4e50*/  F2FP.BF16.F32.PACK_AB R138, R21.reuse, R10 ;  /* 0x0000000a158a723e */ /* 0x041fe200000010ff */
[----:B------:R-:W-:Y:S01]  /*4e60*/  FADD.FTZ R6, R21, R6 ;  /* 0x0000000615067221 */ /* 0x000fe20000010000 */
[----:B------:R-:W-:Y:S02]  /*4e70*/  VIADD R10, R75, 0xfffffffe ;  /* 0xfffffffe4b0a7836 */ /* 0x000fe40000000000 */
[C---:B-1----:R-:W-:Y:S01]  /*4e80*/  FADD.FTZ R3, R31.reuse, R0 ;  /* 0x000000001f037221 */ /* 0x042fe20000010000 */
[----:B------:R-:W-:Y:S01]  /*4e90*/  F2FP.BF16.F32.PACK_AB R139, R31, R80 ;  /* 0x000000501f8b723e */ /* 0x000fe200000010ff */
[----:B------:R-:W-:Y:S06]  /*4ea0*/  @P1 BRA `(.L_x_1236) ;  /* 0x00000000004c1947 */ /* 0x000fec0003800000 */
[----:B------:R-:W-:Y:S01]  /*4eb0*/  ISETP.LT.AND P1, PT, RZ, UR4, PT ;  /* 0x00000004ff007c0c */ /* 0x000fe2000bf21270 */
[----:B------:R-:W-:-:S12]  /*4ec0*/  UIADD3 UR14, UR4, -0x1, URZ ;  /* 0xffffffff040e7890 */ /* 0x000fd8000fffe03f */
[----:B------:R-:W-:Y:S05]  /*4ed0*/  @P1 BRA `(.L_x_1237) ;  /* 0x0000000000201947 */ /* 0x000fea0003800000 */
[----:B------:R-:W-:Y:S01]  /*4ee0*/  ULDC UR15, c[0x0][0x9e4] ;  /* 0x00027900000f7ab9 */ /* 0x000fe20000000800 */
[----:B------:R-:W-:Y:S02]  /*4ef0*/  UIADD3 UR14, -UR4, URZ, URZ ;  /* 0x0000003f040e7290 */ /* 0x000fe4000fffe13f */
[----:B------:R-:W-:-:S11]  /*4f00*/  UISETP.NE.AND UP0, UPT, UR15, 0x1, UPT ;  /* 0x000000010f00788c */ /* 0x000fd6000bf05270 */
[----:B------:R-:W-:Y:S02]  /*4f10*/  @UP0 ULDC.64 UR4, c[0x0][0x9e8] ;  /* 0x00027a0000040ab9 */ /* 0x000fe40000000a00 */
[----:B------:R-:W-:-:S04]  /*4f20*/  UIMAD.WIDE.U32 UR6, UR14, UR4, URZ ;  /* 0x000000040e0672a5 */ /* 0x000fc8000f8e003f */
[----:B------:R-:W-:-:S04]  /*4f30*/  @UP0 USHF.R.U32.HI UR14, URZ, UR5, UR7 ;  /* 0x000000053f0e0299 */ /* 0x000fc80008011607 */
[----:B------:R-:W-:Y:S01]  /*4f40*/  ULOP3.LUT UR14, URZ, UR14, URZ, 0x33, !UPT ;  /* 0x0000000e3f0e7292 */ /* 0x000fe2000f8e333f */
[----:B------:R-:W-:Y:S11]  /*4f50*/  BRA `(.L_x_1238) ;  /* 0x0000000000147947 */ /* 0x000ff60003800000 */
.L_x_1237:
[----:B------:R-:W-:Y:S02]  /*4f60*/  ULDC UR15, c[0x0][0x9e4] ;  /* 0x00027900000f7ab9 */ /* 0x000fe40000000800 */
[----:B------:R-:W-:-:S11]  /*4f70*/  UISETP.NE.AND UP0, UPT, UR15, 0x1, UPT ;  /* 0x000000010f00788c */ /* 0x000fd6000bf05270 */
[----:B------:R-:W-:Y:S02]  /*4f80*/  @UP0 ULDC.64 UR4, c[0x0][0x9e8] ;  /* 0x00027a0000040ab9 */ /* 0x000fe40000000a00 */
[----:B------:R-:W-:-:S04]  /*4f90*/  UIMAD.WIDE.U32 UR6, UR14, UR4, URZ ;  /* 0x000000040e0672a5 */ /* 0x000fc8000f8e003f */
[----:B------:R-:W-:-:S12]  /*4fa0*/  @UP0 USHF.R.U32.HI UR14, URZ, UR5, UR7 ;  /* 0x000000053f0e0299 */ /* 0x000fd80008011607 */
.L_x_1238:
[----:B------:R-:W-:-:S04]  /*4fb0*/  UIMAD UR14, UR14, UR15, UR15 ;  /* 0x0000000f0e0e72a4 */ /* 0x000fc8000f8e020f */
[----:B------:R-:W-:-:S04]  /*4fc0*/  UISETP.LT.AND UP0, UPT, UR11, UR14, UPT ;  /* 0x0000000e0b00728c */ /* 0x000fc8000bf01270 */
[----:B------:R-:W-:-:S12]  /*4fd0*/  USEL UR11, UR11, UR14, UP0 ;  /* 0x0000000e0b0b7287 */ /* 0x000fd80008000000 */
.L_x_1236:
[----:B------:R-:W-:Y:S01]  /*4fe0*/  R2UR UR6, R161 ;  /* 0x00000000a10672ca */ /* 0x000fe200000e0000 */
[----:B------:R-:W-:Y:S01]  /*4ff0*/  UIMAD.WIDE UR4, UR11, 0x2aaaaaab, URZ ;  /* 0x2aaaaaab0b0478a5 */ /* 0x000fe2000f8e023f */
[----:B------:R-:W-:Y:S01]  /*5000*/  IMAD.MOV.U32 R2, RZ, RZ, 0x3f800000 ;  /* 0x3f800000ff027424 */ /* 0x000fe200078e00ff */
[----:B------:R-:W-:Y:S01]  /*5010*/  CS2R R86, SRZ ;  /* 0x0000000000567805 */ /* 0x000fe2000001ff00 */
[----:B------:R-:W-:Y:S01]  /*5020*/  IMAD.MOV.U32 R0, RZ, RZ, 0x3f800000 ;  /* 0x3f800000ff007424 */ /* 0x000fe200078e00ff */
[----:B------:R-:W-:Y:S01]  /*5030*/  USHF.R.U32.HI UR4, URZ, 0x1f, UR5 ;  /* 0x0000001f3f047899 */ /* 0x000fe20008011605 */
[----:B------:R-:W-:Y:S02]  /*5040*/  CS2R R84, SRZ ;  /* 0x0000000000547805 */ /* 0x000fe4000001ff00 */
[----:B------:R-:W-:Y:S02]  /*5050*/  CS2R R82, SRZ ;  /* 0x0000000000527805 */ /* 0x000fe4000001ff00 */
[----:B------:R-:W-:Y:S01]  /*5060*/  CS2R R80, SRZ ;  /* 0x0000000000507805 */ /* 0x000fe2000001ff00 */
[----:B------:R-:W-:Y:S01]  /*5070*/  ULEA.HI.SX32 UR4, UR5, UR4, 0x1c ;  /* 0x0000000405047291 */ /* 0x000fe2000f8fe23f */
[----:B------:R-:W-:-:S02]  /*5080*/  CS2R R78, SRZ ;  /* 0x00000000004e7805 */ /* 0x000fc4000001ff00 */
[----:B------:R-:W-:Y:S02]  /*5090*/  CS2R R76, SRZ ;  /* 0x00000000004c7805 */ /* 0x000fe4000001ff00 */
[----:B------:R-:W-:Y:S01]  /*50a0*/  CS2R R74, SRZ ;  /* 0x00000000004a7805 */ /* 0x000fe2000001ff00 */
[----:B------:R-:W-:Y:S01]  /*50b0*/  UISETP.LT.AND UP0, UPT, UR6, UR4, UPT ;  /* 0x000000040600728c */ /* 0x000fe2000bf01270 */
[----:B------:R-:W-:Y:S02]  /*50c0*/  CS2R R72, SRZ ;  /* 0x0000000000487805 */ /* 0x000fe4000001ff00 */
[----:B------:R-:W-:Y:S02]  /*50d0*/  CS2R R70, SRZ ;  /* 0x0000000000467805 */ /* 0x000fe4000001ff00 */
[----:B------:R-:W-:Y:S01]  /*50e0*/  CS2R R68, SRZ ;  /* 0x0000000000447805 */ /* 0x000fe2000001ff00 */
[----:B------:R-:W-:Y:S01]  /*50f0*/  USEL UR47, UR6, UR4, !UP0 ;  /* 0x00000004062f7287 */ /* 0x000fe2000c000000 */
[----:B------:R-:W-:-:S02]  /*5100*/  CS2R R66, SRZ ;  /* 0x0000000000427805 */ /* 0x000fc4000001ff00 */
[----:B------:R-:W-:Y:S02]  /*5110*/  CS2R R64, SRZ ;  /* 0x0000000000407805 */ /* 0x000fe4000001ff00 */
[----:B------:R-:W-:Y:S02]  /*5120*/  CS2R R62, SRZ ;  /* 0x00000000003e7805 */ /* 0x000fe4000001ff00 */
[----:B------:R-:W-:Y:S02]  /*5130*/  CS2R R60, SRZ ;  /* 0x00000000003c7805 */ /* 0x000fe4000001ff00 */
[----:B------:R-:W-:Y:S02]  /*5140*/  CS2R R58, SRZ ;  /* 0x00000000003a7805 */ /* 0x000fe4000001ff00 */
[----:B------:R-:W-:Y:S02]  /*5150*/  ISETP.GE.AND P1, PT, R10, UR47, PT ;  /* 0x0000002f0a007c0c */ /* 0x000fe4000bf26270 */
        /* <DEDUP_REMOVED lines=16> */
[----:B------:R-:W-:Y:S01]  /*5260*/  CS2R R24, SRZ ;  /* 0x0000000000187805 */ /* 0x000fe2000001ff00 */
[----:B------:R-:W-:Y:S06]  /*5270*/  @!P1 BRA `(.L_x_1239) ;  /* 0x0000003400249947 */ /* 0x000fec0003800000 */
[----:B------:R-:W-:Y:S01]  /*5280*/  IMAD.MOV.U32 R9, RZ, RZ, R14 ;  /* 0x000000ffff097224 */ /* 0x000fe200078e000e */
[----:B------:R-:W-:Y:S01]  /*5290*/  UMOV UR46, UR39 ;  /* 0x00000027002e7c82 */ /* 0x000fe20008000000 */
[----:B------:R-:W-:Y:S01]  /*52a0*/  IMAD.MOV.U32 R8, RZ, RZ, R12 ;  /* 0x000000ffff087224 */ /* 0x000fe200078e000c */
[----:B------:R-:W-:Y:S01]  /*52b0*/  UMOV UR4, UR38 ;  /* 0x0000002600047c82 */ /* 0x000fe20008000000 */
[----:B------:R-:W-:Y:S01]  /*52c0*/  IMAD.MOV.U32 R2, RZ, RZ, 0x3f800000 ;  /* 0x3f800000ff027424 */ /* 0x000fe200078e00ff */
[----:B------:R-:W-:Y:S01]  /*52d0*/  ULDC UR50, c[0x0][0x9e4] ;  /* 0x0002790000327ab9 */ /* 0x000fe20000000800 */
[----:B------:R-:W-:Y:S01]  /*52e0*/  IMAD.MOV.U32 R87, RZ, RZ, RZ ;  /* 0x000000ffff577224 */ /* 0x000fe200078e00ff */
[----:B------:R-:W-:Y:S01]  /*52f0*/  ULDC UR51, c[0x0][0x9dc] ;  /* 0x0002770000337ab9 */ /* 0x000fe20000000800 */
[----:B------:R-:W-:Y:S01]  /*5300*/  ULDC UR5, c[0x0][0x9d8] ;  /* 0x0002760000057ab9 */ /* 0x000fe20000000800 */
[----:B------:R-:W-:-:S05]  /*5310*/  ULDC UR54, c[0x0][0x9e0] ;  /* 0x0002780000367ab9 */ /* 0x000fca0000000800 */
.L_x_1258:
[----:B------:R-:W-:-:S04]  /*5320*/  UISETP.NE.AND UP0, UPT, UR4, 0x1, UPT ;  /* 0x000000010400788c */ /* 0x000fc8000bf05270 */
[----:B------:R-:W-:-:S04]  /*5330*/  USEL UR39, URZ, 0x1, UP0 ;  /* 0x000000013f277887 */ /* 0x000fc80008000000 */
[----:B------:R-:W-:Y:S01]  /*5340*/  ULOP3.LUT UR39, UR46, UR39, URZ, 0x3c, !UPT ;  /* 0x000000272e277292 */ /* 0x000fe2000f8e3c3f */
[----:B------:R-:W-:Y:S11]  /*5350*/  @!P0 BRA `(.L_x_1240) ;  /* 0x0000000000048947 */ /* 0x000ff60003800000 */
[----:B------:R-:W-:Y:S01]  /*5360*/  BPT.TRAP 0x1 ;  /* 0x000000040000795c */ /* 0x000fe20000300000 */
.L_x_1240:
[----:B------:R-:W-:Y:S01]  /*5370*/  UIADD3 UR38, UR4, 0x1, URZ ;  /* 0x0000000104267890 */ /* 0x000fe2000fffe03f */
[----:B------:R-:W-:-:S03]  /*5380*/  IMAD.U32 R11, RZ, RZ, UR39 ;  /* 0x00000027ff0b7e24 */ /* 0x000fc6000f8e00ff */
[----:B------:R-:W-:Y:S02]  /*5390*/  UISETP.NE.AND UP0, UPT, UR38, 0x2, UPT ;  /* 0x000000022600788c */ /* 0x000fe4000bf05270 */
[----:B------:R-:W-:Y:S02]  /*53a0*/  SHF.L.U32 R11, R11, 0x1f, RZ ;  /* 0x0000001f0b0b7819 */ /* 0x000fe400000006ff */
[----:B------:R-:W-:-:S04]  /*53b0*/  USEL UR38, UR38, URZ, UP0 ;  /* 0x0000003f26267287 */ /* 0x000fc80008000000 */
[----:B------:R-:W-:-:S09]  /*53c0*/  ULEA UR6, UR38, UR60, 0x3 ;  /* 0x0000003c26067291 */ /* 0x000fd2000f8e183f */
[----:B------:R0:W1:Y:S01]  /*53d0*/  SYNCS.PHASECHK.TRANS64.TRYWAIT P1, [UR6+0x2a830], R11 ;  /* 0x02a8300bff0075a7 */ /* 0x0000620008020146 */
[----:B------:R-:W-:Y:S05]  /*53e0*/  @!P0 BRA `(.L_x_1241) ;  /* 0x0000000000048947 */ /* 0x000fea0003800000 */
[----:B------:R-:W-:Y:S01]  /*53f0*/  BPT.TRAP 0x1 ;  /* 0x000000040000795c */ /* 0x000fe20000300000 */
.L_x_1241:
[----:B-1----:R-:W-:Y:S05]  /*5400*/  @P1 BRA `(.L_x_1242) ;  /* 0x0000000000081947 */ /* 0x002fea0003800000 */
[----:B------:R-:W1:Y:S02]  /*5410*/  SYNCS.PHASECHK.TRANS64.TRYWAIT P1, [UR6+0x2a830], R11 ;  /* 0x02a8300bff0075a7 */ /* 0x000e640008020146 */
[----:B-1----:R-:W-:Y:S05]  /*5420*/  @!P1 BRA `(.L_x_1243) ;  /* 0x00000130005c9947 */ /* 0x002fea0003800000 */
.L_x_1242:
        /* <DEDUP_REMOVED lines=12> */
[-C--:B------:R-:W-:Y:S01]  /*54f0*/  FMUL.FTZ R24, R24, R0.reuse ;  /* 0x0000000018187220 */ /* 0x080fe20000410000 */
[----:B------:R-:W-:Y:S01]  /*5500*/  UIMAD UR7, UR38, 0x900, UR7 ;  /* 0x00000900260778a4 */ /* 0x000fe2000f8e0207 */
[-C--:B------:R-:W-:Y:S01]  /*5510*/  FMUL.FTZ R25, R25, R0.reuse ;  /* 0x0000000019197220 */ /* 0x080fe20000410000 */
[-C--:B------:R-:W-:Y:S01]  /*5520*/  FMUL.FTZ R28, R28, R0.reuse ;  /* 0x000000001c1c7220 */ /* 0x080fe20000410000 */
[-C--:B------:R-:W-:Y:S01]  /*5530*/  FMUL.FTZ R29, R29, R0.reuse ;  /* 0x000000001d1d7220 */ /* 0x080fe20000410000 */
[----:B------:R-:W-:Y:S01]  /*5540*/  UIADD3 UR10, UR7, 0x300, URZ ;  /* 0x00000300070a7890 */ /* 0x000fe2000fffe03f */
[-C--:B------:R-:W-:Y:S01]  /*5550*/  FMUL.FTZ R32, R32, R0.reuse ;  /* 0x0000000020207220 */ /* 0x080fe20000410000 */
[----:B------:R-:W-:Y:S01]  /*5560*/  UIADD3 UR14, UR7, 0x302, URZ ;  /* 0x00000302070e7890 */ /* 0x000fe2000fffe03f */
[-C--:B------:R-:W-:Y:S01]  /*5570*/  FMUL.FTZ R33, R33, R0.reuse ;  /* 0x0000000021217220 */ /* 0x080fe20000410000 */
[----:B------:R-:W-:Y:S01]  /*5580*/  UMOV UR42, UR7 ;  /* 0x00000007002a7c82 */ /* 0x000fe20008000000 */
[----:B------:R-:W-:Y:S01]  /*5590*/  UIADD3 UR18, UR7, 0x304, URZ ;  /* 0x0000030407127890 */ /* 0x000fe2000fffe03f */
[----:B------:R-:W-:Y:S01]  /*55a0*/  HGMMA.64x96x16.F32.BF16 R88, gdesc[UR40], RZ, !UPT, gsb0 ;  /* 0x01600000285879f0 */ /* 0x000fe2000c0018ff */
[----:B------:R-:W-:Y:S01]  /*55b0*/  UIADD3 UR42, UR7, 0x2, URZ ;  /* 0x00000002072a7890 */ /* 0x000fe2000fffe03f */
[-C--:B------:R-:W-:Y:S01]  /*55c0*/  FMUL.FTZ R36, R36, R0.reuse ;  /* 0x0000000024247220 */ /* 0x080fe20000410000 */
[----:B------:R-:W-:Y:S01]  /*55d0*/  UMOV UR40, UR56 ;  /* 0x0000003800287c82 */ /* 0x000fe20008000000 */
[----:B------:R-:W-:Y:S01]  /*55e0*/  UMOV UR41, UR57 ;  /* 0x0000003900297c82 */ /* 0x000fe20008000000 */
[----:B------:R-:W-:Y:S01]  /*55f0*/  UMOV UR43, 0x40000040 ;  /* 0x40000040002b7882 */ /* 0x000fe20000000000 */
        /* <DEDUP_REMOVED lines=109> */
.L_x_1244:
[----:B------:R-:W-:Y:S01]  /*5cd0*/  ULEA UR7, UR4, UR60, 0x3 ;  /* 0x0000003c04077291 */ /* 0x000fe2000f8e183f */
[----:B------:R-:W-:-:S05]  /*5ce0*/  IMAD.U32 R0, RZ, RZ, UR46 ;  /* 0x0000002eff007e24 */ /* 0x000fca000f8e00ff */
[----:B------:R-:W-:-:S04]  /*5cf0*/  SHF.L.U32 R0, R0, 0x1f, RZ ;  /* 0x0000001f00007819 */ /* 0x000fc800000006ff */
[----:B------:R2:W3:Y:S01]  /*5d00*/  SYNCS.PHASECHK.TRANS64.TRYWAIT P1, [UR7+0x2a850], R0 ;  /* 0x02a85000ff0075a7 */ /* 0x0004e20008020147 */
[----:B------:R-:W-:Y:S05]  /*5d10*/  @!P0 BRA `(.L_x_1245) ;  /* 0x0000000000048947 */ /* 0x000fea0003800000 */
[----:B------:R-:W-:Y:S01]  /*5d20*/  BPT.TRAP 0x1 ;  /* 0x000000040000795c */ /* 0x000fe20000300000 */
.L_x_1245:
[----:B---3--:R-:W-:Y:S05]  /*5d30*/  @P1 BRA `(.L_x_1246) ;  /* 0x0000000000081947 */ /* 0x008fea0003800000 */
[----:B------:R-:W3:Y:S02]  /*5d40*/  SYNCS.PHASECHK.TRANS64.TRYWAIT P1, [UR7+0x2a850], R0 ;  /* 0x02a85000ff0075a7 */ /* 0x000ee40008020147 */
[----:B---3--:R-:W-:Y:S05]  /*5d50*/  @!P1 BRA `(.L_x_1247) ;  /* 0x0000012800289947 */ /* 0x008fea0003800000 */
.L_x_1246:
        /* <DEDUP_REMOVED lines=37> */
.L_x_1248:
[----:B------:R-:W-:Y:S01]  /*5fb0*/  R2UR UR4, R19 ;  /* 0x00000000130472ca */ /* 0x000fe200000e0000 */
[----:B------:R-:W-:Y:S01]  /*5fc0*/  FMUL.FTZ R139, R96, UR5 ;  /* 0x00000005608b7c20 */ /* 0x000fe20008410000 */
[----:B------:R-:W-:Y:S01]  /*5fd0*/  FMUL.FTZ R96, R131, UR5 ;  /* 0x0000000583607c20 */ /* 0x000fe20008410000 */
[----:B------:R-:W3:Y:S01]  /*5fe0*/  S2UR UR10, SR_CgaCtaId ;  /* 0x00000000000a79c3 */ /* 0x000ee20000008800 */
[----:B------:R-:W-:Y:S01]  /*5ff0*/  FMUL.FTZ R2, R91, UR5 ;  /* 0x000000055b027c20 */ /* 0x000fe20008410000 */
[----:B------:R-:W-:Y:S01]  /*6000*/  FMUL.FTZ R91, R106, UR5 ;  /* 0x000000056a5b7c20 */ /* 0x000fe20008410000 */
[----:B------:R-:W-:Y:S01]  /*6010*/  UISETP.NE.AND UP0, UPT, UR61, URZ, UPT ;  /* 0x0000003f3d00728c */ /* 0x000fe2000bf05270 */
[----:B------:R-:W-:Y:S01]  /*6020*/  FMUL.FTZ R15, R88, UR5 ;  /* 0x00000005580f7c20 */ /* 0x000fe20008410000 */
[----:B------:R-:W-:Y:S01]  /*6030*/  FMUL.FTZ R136, R89, UR5 ;  /* 0x0000000559887c20 */ /* 0x000fe20008410000 */
[----:B0-2---:R-:W-:Y:S01]  /*6040*/  FMUL.FTZ R0, R90, UR5 ;  /* 0x000000055a007c20 */ /* 0x005fe20008410000 */
[----:B------:R-:W-:Y:S01]  /*6050*/  FMUL.FTZ R138, R92, UR5 ;  /* 0x000000055c8a7c20 */ /* 0x000fe20008410000 */
[----:B------:R-:W-:Y:S01]  /*6060*/  FMUL.FTZ R137, R93, UR5 ;  /* 0x000000055d897c20 */ /* 0x000fe20008410000 */
[----:B------:R-:W-:Y:S01]  /*6070*/  FMUL.FTZ R140, R97, UR5 ;  /* 0x00000005618c7c20 */ /* 0x000fe20008410000 */
[----:B------:R-:W-:Y:S01]  /*6080*/  UISETP.NE.AND UP1, UPT, UR4, URZ, UPT ;  /* 0x0000003f0400728c */ /* 0x000fe2000bf25270 */
[----:B------:R-:W-:Y:S01]  /*6090*/  R2UR UR4, R22 ;  /* 0x00000000160472ca */ /* 0x000fe200000e0000 */
[----:B------:R-:W-:Y:S01]  /*60a0*/  FMUL.FTZ R20, R99, UR5 ;  /* 0x0000000563147c20 */ /* 0x000fe20008410000 */
[----:B------:R-:W-:Y:S01]  /*60b0*/  FMUL.FTZ R88, R103, UR5 ;  /* 0x0000000567587c20 */ /* 0x000fe20008410000 */
[----:B------:R-:W-:Y:S01]  /*60c0*/  FMUL.FTZ R14, R94, UR5 ;  /* 0x000000055e0e7c20 */ /* 0x000fe20008410000 */
[----:B-1----:R-:W-:Y:S01]  /*60d0*/  FMUL.FTZ R11, R95, UR5 ;  /* 0x000000055f0b7c20 */ /* 0x002fe20008410000 */
[----:B------:R-:W-:Y:S01]  /*60e0*/  PLOP3.LUT P1, PT, PT, PT, UP1, 0x80, 0x0 ;  /* 0x000000000000781c */ /* 0x000fe20003f2f018 */
[----:B------:R-:W-:Y:S01]  /*60f0*/  FMUL.FTZ R21, R98, UR5 ;  /* 0x0000000562157c20 */ /* 0x000fe20008410000 */
[----:B------:R-:W-:Y:S01]  /*6100*/  PLOP3.LUT P2, PT, PT, PT, UP1, 0x80, 0x0 ;  /* 0x000000000000781c */ /* 0x000fe20003f4f018 */
[----:B------:R-:W-:Y:S01]  /*6110*/  FMUL.FTZ R141, R100, UR5 ;  /* 0x00000005648d7c20 */ /* 0x000fe20008410000 */
[----:B------:R-:W-:Y:S01]  /*6120*/  FMUL.FTZ R142, R101, UR5 ;  /* 0x00000005658e7c20 */ /* 0x000fe20008410000 */
[----:B------:R-:W-:Y:S01]  /*6130*/  FMUL.FTZ R89, R102, UR5 ;  /* 0x0000000566597c20 */ /* 0x000fe20008410000 */
[----:B------:R-:W-:Y:S01]  /*6140*/  FMUL.FTZ R143, R104, UR5 ;  /* 0x00000005688f7c20 */ /* 0x000fe20008410000 */
[----:B------:R-:W-:Y:S01]  /*6150*/  FMUL.FTZ R144, R105, UR5 ;  /* 0x0000000569907c20 */ /* 0x000fe20008410000 */
[----:B------:R-:W-:Y:S01]  /*6160*/  VIADD R131, R23, UR4 ;  /* 0x0000000417837c36 */ /* 0x000fe20008000000 */
[----:B------:R-:W-:Y:S01]  /*6170*/  @UP1 ULDC UR4, c[0x0][0x44c] ;  /* 0x0001130000041ab9 */ /* 0x000fe20000000800 */
[----:B------:R-:W-:Y:S01]  /*6180*/  FMUL.FTZ R90, R107, UR5 ;  /* 0x000000056b5a7c20 */ /* 0x000fe20008410000 */
[----:B------:R-:W-:Y:S01]  /*6190*/  FMUL.FTZ R93, R111, UR5 ;  /* 0x000000056f5d7c20 */ /* 0x000fe20008410000 */
[----:B------:R-:W-:Y:S01]  /*61a0*/  FMUL.FTZ R97, R115, UR5 ;  /* 0x0000000573617c20 */ /* 0x000fe20008410000 */
[----:B------:R-:W-:Y:S01]  /*61b0*/  @P1 IMAD.HI.U32 R12, R131, UR4, RZ ;  /* 0x00000004830c1c27 */ /* 0x000fe2000f8e00ff */
[----:B------:R-:W-:-:S03]  /*61c0*/  @UP1 ULDC UR4, c[0x0][0x450] ;  /* 0x0001140000041ab9 */ /* 0x000fc60000000800 */
[----:B------:R-:W-:Y:S01]  /*61d0*/  FMUL.FTZ R99, R119, UR5 ;  /* 0x0000000577637c20 */ /* 0x000fe20008410000 */
[----:B------:R-:W-:Y:S01]  /*61e0*/  FMUL.FTZ R103, R123, UR5 ;  /* 0x000000057b677c20 */ /* 0x000fe20008410000 */
[----:B------:R-:W-:Y:S01]  /*61f0*/  FMUL.FTZ R92, R127, UR5 ;  /* 0x000000057f5c7c20 */ /* 0x000fe20008410000 */
[----:B------:R-:W-:Y:S01]  /*6200*/  @P2 SHF.R.U32.HI R131, RZ, UR4, R12 ;  /* 0x00000004ff832c19 */ /* 0x000fe2000801160c */
[----:B------:R-:W-:Y:S01]  /*6210*/  FMUL.FTZ R150, R133, UR5 ;  /* 0x0000000585967c20 */ /* 0x000fe20008410000 */
[----:B------:R-:W-:Y:S01]  /*6220*/  FMUL.FTZ R107, R108, UR5 ;  /* 0x000000056c6b7c20 */ /* 0x000fe20008410000 */
[----:B------:R-:W-:Y:S01]  /*6230*/  FMUL.FTZ R109, R109, UR5 ;  /* 0x000000056d6d7c20 */ /* 0x000fe20008410000 */
[----:B------:R-:W-:Y:S01]  /*6240*/  FMUL.FTZ R94, R110, UR5 ;  /* 0x000000056e5e7c20 */ /* 0x000fe20008410000 */
        /* <DEDUP_REMOVED lines=18> */
[----:B------:R-:W-:-:S02]  /*6370*/  IMAD R133, R10, -0x60, RZ ;  /* 0xffffffa00a857824 */ /* 0x000fc400078e02ff */
[----:B------:R-:W-:Y:S01]  /*6380*/  FMUL.FTZ R102, R135, UR5 ;  /* 0x0000000587667c20 */ /* 0x000fe20008410000 */
[----:B------:R-:W-:Y:S01]  /*6390*/  UIADD3 UR6, UR6, 0x2a840, URZ ;  /* 0x0002a84006067890 */ /* 0x000fe2000fffe03f */
[----:B------:R-:W-:Y:S01]  /*63a0*/  PLOP3.LUT P1, PT, PT, PT, UP0, 0x40, 0x0 ;  /* 0x000000000000781c */ /* 0x000fe20003f2e808 */
[----:B------:R-:W1:Y:S01]  /*63b0*/  MUFU.TANH R15, R15 ;  /* 0x0000000f000f7308 */ /* 0x000e620000002400 */
[----:B------:R-:W-:Y:S01]  /*63c0*/  IADD3 R12, -R18, 0x1, R133 ;  /* 0x00000001120c7810 */ /* 0x000fe20007ffe185 */
[----:B---3--:R-:W-:Y:S01]  /*63d0*/  UPRMT UR6, UR10, 0x654, UR6 ;  /* 0x000006540a067896 */ /* 0x008fe20008000006 */
[----:B------:R-:W-:Y:S02]  /*63e0*/  IMAD.IADD R129, R133, 0x1, -R18 ;  /* 0x0000000185817824 */ /* 0x000fe400078e0a12 */
[----:B------:R-:W-:Y:S01]  /*63f0*/  UMOV UR10, UR51 ;  /* 0x00000033000a7c82 */ /* 0x000fe20008000000 */
[----:B------:R-:W-:Y:S01]  /*6400*/  IADD3 R12, -R17, R12, R16 ;  /* 0x0000000c110c7210 */ /* 0x000fe20007ffe110 */
[----:B------:R-:W-:Y:S01]  /*6410*/  ULOP3.LUT UR4, URZ, UR10, URZ, 0x33, !UPT ;  /* 0x0000000a3f047292 */ /* 0x000fe2000f8e333f */
[----:B------:R-:W2:Y:S03]  /*6420*/  MUFU.TANH R136, R136 ;  /* 0x0000008800887308 */ /* 0x000ea60000002400 */
[C---:B------:R-:W-:Y:S01]  /*6430*/  VIADD R145, R12.reuse, UR54 ;  /* 0x000000360c917c36 */ /* 0x040fe20008000000 */
[----:B------:R-:W-:Y:S01]  /*6440*/  SYNCS.ARRIVE.TRANS64.RED.A1T0 RZ, [UR6], RZ ;  /* 0x000000ffffff79a7 */ /* 0x000fe20008100406 */
[----:B------:R-:W-:-:S02]  /*6450*/  VIADD R135, R12, UR4 ;  /* 0x000000040c877c36 */ /* 0x000fc40008000000 */
[--C-:B0-----:R-:W-:Y:S01]  /*6460*/  IMAD.IADD R149, R145, 0x1, R106.reuse ;  /* 0x0000000191957824 */ /* 0x101fe200078e026a */
[----:B------:R-:W0:Y:S01]  /*6470*/  MUFU.TANH R0, R0 ;  /* 0x0000000000007308 */ /* 0x000e220000002400 */
[----:B------:R-:W-:-:S07]  /*6480*/  IMAD.IADD R147, R135, 0x1, R106 ;  /* 0x0000000187937824 */ /* 0x000fce00078e026a */
        /* <DEDUP_REMOVED lines=58> */
.L_x_1251:
[----:B------:R-:W-:-:S05]  /*6830*/  IMAD.U32 R108, RZ, RZ, UR50 ;  /* 0x00000032ff6c7e24 */ /* 0x000fca000f8e00ff */
[----:B------:R-:W-:-:S13]  /*6840*/  ISETP.NE.AND P1, PT, R108, 0x1, PT ;  /* 0x000000016c00780c */ /* 0x000fda0003f25270 */
[----:B------:R-:W1:Y:S02]  /*6850*/  @P1 LDC.64 R12, c[0x0][0x9e8] ;  /* 0x00027a00ff0c1b82 */ /* 0x000e640000000a00 */
[----:B-1----:R-:W-:-:S05]  /*6860*/  @P1 IMAD.HI.U32 R12, R106, R12, RZ ;  /* 0x0000000c6a0c1227 */ /* 0x002fca00078e00ff */
[----:B------:R-:W-:-:S07]  /*6870*/  @P1 SHF.R.U32.HI R106, RZ, R13, R12 ;  /* 0x0000000dff6a1219 */ /* 0x000fce000001160c */
.L_x_1252:
[----:B------:R-:W-:Y:S05]  /*6880*/  BSYNC B0 ;  /* 0x0000000000007941 */ /* 0x000fea0003800000 */
.L_x_1250:
[----:B------:R-:W-:-:S05]  /*6890*/  IMAD R106, R106, R108, R129 ;  /* 0x0000006c6a6a7224 */ /* 0x000fca00078e0281 */
[----:B------:R-:W-:Y:S02]  /*68a0*/  VIADDMNMX R149, R106, R108, R149, PT ;  /* 0x0000006c6a957246 */ /* 0x000fe40003800195 */
[----:B------:R-:W-:-:S07]  /*68b0*/  VIMNMX R147, R147, R106, !PT ;  /* 0x0000006a93937248 */ /* 0x000fce0007fe0100 */
.L_x_1249:
[C---:B------:R-:W-:Y:S01]  /*68c0*/  ISETP.GE.AND P2, PT, R133.reuse, 0x9, PT ;  /* 0x000000098500780c */ /* 0x040fe20003f46270 */
[----:B------:R-:W1:Y:S01]  /*68d0*/  SHFL.IDX PT, R12, R131, 0x1, 0x1c1f ;  /* 0x003c1f00830c7f89 */ /* 0x000e6200000e0000 */
[----:B------:R-:W-:Y:S01]  /*68e0*/  ISETP.GE.AND P1, PT, R133, 0x2, PT ;  /* 0x000000028500780c */ /* 0x000fe20003f26270 */
[----:B------:R-:W-:Y:S01]  /*68f0*/  UISETP.NE.AND UP0, UPT, UR61, URZ, UPT ;  /* 0x0000003f3d00728c */ /* 0x000fe2000bf05270 */
[C---:B------:R-:W-:Y:S02]  /*6900*/  ISETP.GT.AND P3, PT, R147.reuse, 0x8, !P2 ;  /* 0x000000089300780c */ /* 0x040fe40005764270 */
[----:B------:R-:W-:Y:S02]  /*6910*/  ISETP.GT.AND P4, PT, R147, 0x1, !P1 ;  /* 0x000000019300780c */ /* 0x000fe40004f84270 */
[----:B------:R-:W-:Y:S02]  /*6920*/  ISETP.LT.OR P3, PT, R149, 0x9, P3 ;  /* 0x000000099500780c */ /* 0x000fe40001f61670 */
[----:B------:R-:W-:-:S02]  /*6930*/  ISETP.GE.AND P5, PT, R133, 0x11, PT ;  /* 0x000000118500780c */ /* 0x000fc40003fa6270 */
[----:B------:R-:W-:Y:S02]  /*6940*/  FSEL R106, R138, -INF , !P3 ;  /* 0xff8000008a6a7808 */ /* 0x000fe40005800000 */
        /* <DEDUP_REMOVED lines=8> */
[----:B0-----:R-:W-:Y:S02]  /*69d0*/  FSEL R110, R139, -INF , !P3 ;  /* 0xff8000008b6e7808 */ /* 0x001fe40005800000 */
        /* <DEDUP_REMOVED lines=30> */
[----:B------:R-:W-:Y:S01]  /*6bc0*/  FSEL R122, R107, -INF , !P3 ;  /* 0xff8000006b7a7808 */ /* 0x000fe20005800000 */
[----:B-1----:R-:W-:Y:S01]  /*6bd0*/  IMAD.IADD R107, R145, 0x1, R12 ;  /* 0x00000001916b7824 */ /* 0x002fe200078e020c */
[----:B------:R-:W-:-:S02]  /*6be0*/  ISETP.GT.AND P3, PT, R147, 0x29, !P4 ;  /* 0x000000299300780c */ /* 0x000fc40006764270 */
[----:B------:R-:W-:Y:S02]  /*6bf0*/  P2R R153, PR, RZ, 0x10 ;  /* 0x00000010ff997803 */ /* 0x000fe40000000000 */
[----:B------:R-:W-:Y:S02]  /*6c00*/  ISETP.LT.OR P3, PT, R149, 0x2a, P3 ;  /* 0x0000002a9500780c */ /* 0x000fe40001f61670 */
[----:B------:R-:W-:Y:S02]  /*6c10*/  ISETP.GE.AND P4, PT, R133, 0x31, PT ;  /* 0x000000318500780c */ /* 0x000fe40003f86270 */
[----:B------:R-:W-:Y:S01]  /*6c20*/  FSEL R124, R109, -INF , !P3 ;  /* 0xff8000006d7c7808 */ /* 0x000fe20005800000 */
[----:B------:R-:W-:Y:S01]  /*6c30*/  IMAD.IADD R109, R135, 0x1, R12 ;  /* 0x00000001876d7824 */ /* 0x000fe200078e020c */
        /* <DEDUP_REMOVED lines=60> */
[----:B------:R-:W-:-:S04]  /*7000*/  ISETP.GT.AND P6, PT, R147, 0x59, !P6 ;  /* 0x000000599300780c */ /* 0x000fc800077c4270 */
[----:B------:R-:W-:-:S04]  /*7010*/  ISETP.LT.OR P6, PT, R149, 0x5a, P6 ;  /* 0x0000005a9500780c */ /* 0x000fc800037c1670 */
[----:B------:R-:W-:Y:S02]  /*7020*/  FSEL R150, R150, -INF , !P6 ;  /* 0xff80000096967808 */ /* 0x000fe40007000000 */
[----:B------:R-:W-:-:S13]  /*7030*/  PLOP3.LUT P6, PT, PT, PT, UP0, 0x40, 0x0 ;  /* 0x000000000000781c */ /* 0x000fda0003fce808 */
[----:B------:R-:W-:Y:S05]  /*7040*/  @P6 BRA `(.L_x_1253) ;  /* 0x0000000000546947 */ /* 0x000fea0003800000 */
[----:B------:R-:W-:Y:S01]  /*7050*/  IADD3 R111, -R17, R16, R12 ;  /* 0x00000010116f7210 */ /* 0x000fe20007ffe10c */
[----:B------:R-:W-:Y:S03]  /*7060*/  BSSY B0, `(.L_x_1254) ;  /* 0x0000010000007945 */ /* 0x000fe60003800000 */
        /* <DEDUP_REMOVED lines=10> */
.L_x_1255:
[----:B------:R-:W-:-:S05]  /*7110*/  IMAD.U32 R158, RZ, RZ, UR50 ;  /* 0x00000032ff9e7e24 */ /* 0x000fca000f8e00ff */
[----:B------:R-:W-:-:S13]  /*7120*/  ISETP.NE.AND P6, PT, R158, 0x1, PT ;  /* 0x000000019e00780c */ /* 0x000fda0003fc5270 */
[----:B------:R-:W0:Y:S02]  /*7130*/  @P6 LDC.64 R12, c[0x0][0x9e8] ;  /* 0x00027a00ff0c6b82 */ /* 0x000e240000000a00 */
[----:B0-----:R-:W-:-:S05]  /*7140*/  @P6 IMAD.HI.U32 R12, R111, R12, RZ ;  /* 0x0000000c6f0c6227 */ /* 0x001fca00078e00ff */
[----:B------:R-:W-:-:S07]  /*7150*/  @P6 SHF.R.U32.HI R111, RZ, R13, R12 ;  /* 0x0000000dff6f6219 */ /* 0x000fce000001160c */
.L_x_1256:
[----:B------:R-:W-:Y:S05]  /*7160*/  BSYNC B0 ;  /* 0x0000000000007941 */ /* 0x000fea0003800000 */
.L_x_1254:
[----:B------:R-:W-:-:S05]  /*7170*/  IMAD R12, R111, R158, R129 ;  /* 0x0000009e6f0c7224 */ /* 0x000fca00078e0281 */
[----:B------:R-:W-:Y:S02]  /*7180*/  VIADDMNMX R107, R12, R158, R107, PT ;  /* 0x0000009e0c6b7246 */ /* 0x000fe4000380016b */
[----:B------:R-:W-:-:S07]  /*7190*/  VIMNMX R109, R109, R12, !PT ;  /* 0x0000000c6d6d7248 */ /* 0x000fce0007fe0100 */
.L_x_1253:
        /* <DEDUP_REMOVED lines=27> */
[----:B------:R-:W-:Y:S02]  /*7350*/  ISETP.NE.AND P2, PT, R208, RZ, PT ;  /* 0x000000ffd000720c */ /* 0x000fe40003f45270 */
        /* <DEDUP_REMOVED lines=49> */
[----:B------:R-:W-:Y:S02]  /*7670*/  ISETP.LT.OR P1, PT, R107, 0x32, P1 ;  /* 0x000000326b00780c */ /* 0x000fe40000f21670 */
[----:B------:R-:W-:Y:S02]  /*7680*/  ISETP.GT.AND P4, PT, R109, 0x51, !P4 ;  /* 0x000000516d00780c */ /* 0x000fe40006784270 */
[----:B------:R-:W-:Y:S02]  /*7690*/  FSEL R212, R97, -INF , !P1 ;  /* 0xff80000061d47808 */ /* 0x000fe40004800000 */
[----:B------:R-:W-:-:S02]  /*76a0*/  ISETP.NE.AND P1, PT, R159, RZ, PT ;  /* 0x000000ff9f00720c */ /* 0x000fc40003f25270 */
[----:B------:R-:W-:Y:S02]  /*76b0*/  ISETP.LT.OR P3, PT, R107, 0x51, P3 ;  /* 0x000000516b00780c */ /* 0x000fe40001f61670 */
[C---:B------:R-:W-:Y:S02]  /*76c0*/  ISETP.GT.AND P1, PT, R109.reuse, 0x38, !P1 ;  /* 0x000000386d00780c */ /* 0x040fe40004f24270 */
[----:B------:R-:W-:Y:S02]  /*76d0*/  ISETP.GT.AND P5, PT, R109, 0x58, !P5 ;  /* 0x000000586d00780c */ /* 0x000fe40006fa4270 */
[C---:B------:R-:W-:Y:S02]  /*76e0*/  ISETP.LT.OR P1, PT, R107.reuse, 0x39, P1 ;  /* 0x000000396b00780c */ /* 0x040fe40000f21670 */
[----:B------:R-:W-:Y:S02]  /*76f0*/  ISETP.LT.OR P4, PT, R107, 0x52, P4 ;  /* 0x000000526b00780c */ /* 0x000fe40002781670 */
[----:B------:R-:W-:-:S02]  /*7700*/  FSEL R100, R100, -INF , !P1 ;  /* 0xff80000064647808 */ /* 0x000fc40004800000 */
[----:B------:R-:W-:Y:S02]  /*7710*/  ISETP.NE.AND P1, PT, R115, RZ, PT ;  /* 0x000000ff7300720c */ /* 0x000fe40003f25270 */
[----:B-1----:R-:W-:Y:S02]  /*7720*/  FMNMX.FTZ R14, R13, R12, !PT ;  /* 0x0000000c0d0e7209 */ /* 0x002fe40007810000 */
[----:B------:R-:W-:Y:S02]  /*7730*/  ISETP.GT.AND P1, PT, R109, 0x39, !P1 ;  /* 0x000000396d00780c */ /* 0x000fe40004f24270 */
[C---:B------:R-:W-:Y:S01]  /*7740*/  ISETP.LT.OR P5, PT, R107.reuse, 0x59, P5 ;  /* 0x000000596b00780c */ /* 0x040fe20002fa1670 */
[----:B------:R-:W1:Y:S01]  /*7750*/  SHFL.BFLY PT, R21, R14, 0x1, 0x1f ;  /* 0x0c201f000e157f89 */ /* 0x000e6200000e0000 */
[----:B------:R-:W-:Y:S02]  /*7760*/  ISETP.LT.OR P1, PT, R107, 0x3a, P1 ;  /* 0x0000003a6b00780c */ /* 0x000fe40000f21670 */
[----:B------:R-:W-:-:S02]  /*7770*/  FSEL R224, R101, -INF , !P5 ;  /* 0xff80000065e07808 */ /* 0x000fc40006800000 */
        /* <DEDUP_REMOVED lines=8> */
[----:B-1----:R-:W-:Y:S02]  /*7800*/  FMNMX.FTZ R12, R14, R21, !PT ;  /* 0x000000150e0c7209 */ /* 0x002fe40007810000 */
[----:B------:R-:W-:-:S02]  /*7810*/  FSEL R216, R103, -INF , !P1 ;  /* 0xff80000067d87808 */ /* 0x000fc40004800000 */
[----:B------:R-:W-:Y:S01]  /*7820*/  ISETP.GT.AND P1, PT, R109, 0x48, !P6 ;  /* 0x000000486d00780c */ /* 0x000fe20007724270 */
[----:B0-----:R-:W-:Y:S01]  /*7830*/  FMUL.FTZ R93, R12, R11 ;  /* 0x0000000b0c5d7220 */ /* 0x001fe20000410000 */
[----:B------:R-:W-:Y:S02]  /*7840*/  ISETP.NE.AND P6, PT, R121, RZ, PT ;  /* 0x000000ff7900720c */ /* 0x000fe40003fc5270 */
[----:B------:R-:W-:Y:S02]  /*7850*/  ISETP.LT.OR P1, PT, R107, 0x49, P1 ;  /* 0x000000496b00780c */ /* 0x000fe40000f21670 */
[----:B------:R-:W-:Y:S02]  /*7860*/  ISETP.GT.AND P2, PT, R109, 0x49, !P2 ;  /* 0x000000496d00780c */ /* 0x000fe40005744270 */
[----:B------:R-:W-:Y:S02]  /*7870*/  FSEL R218, R105, -INF , !P1 ;  /* 0xff80000069da7808 */ /* 0x000fe40004800000 */
[----:B------:R-:W-:-:S02]  /*7880*/  ISETP.GT.AND P1, PT, R109, RZ, !P6 ;  /* 0x000000ff6d00720c */ /* 0x000fc40007724270 */
[C---:B------:R-:W-:Y:S02]  /*7890*/  ISETP.LT.OR P2, PT, R107.reuse, 0x4a, P2 ;  /* 0x0000004a6b00780c */ /* 0x040fe40001741670 */
[----:B------:R-:W-:Y:S02]  /*78a0*/  ISETP.LT.OR P1, PT, R107, 0x1, P1 ;  /* 0x000000016b00780c */ /* 0x000fe40000f21670 */
[----:B------:R-:W-:Y:S02]  /*78b0*/  ISETP.NE.AND P6, PT, R119, RZ, PT ;  /* 0x000000ff7700720c */ /* 0x000fe40003fc5270 */
[----:B------:R-:W-:Y:S02]  /*78c0*/  FSEL R222, R0, -INF , !P1 ;  /* 0xff80000000de7808 */ /* 0x000fe40004800000 */
[----:B------:R-:W-:Y:S02]  /*78d0*/  FSETP.NEU.FTZ.AND P1, PT, R12, -INF , PT ;  /* 0xff8000000c00780b */ /* 0x000fe40003f3d000 */
[----:B------:R-:W-:-:S02]  /*78e0*/  FMNMX.FTZ R13, R222, R9, !PT ;  /* 0x00000009de0d7209 */ /* 0x000fc40007810000 */
[----:B------:R-:W-:Y:S02]  /*78f0*/  FSEL R93, R93, RZ, P1 ;  /* 0x000000ff5d5d7208 */ /* 0x000fe40000800000 */
[----:B------:R-:W-:Y:S02]  /*7900*/  FMNMX.FTZ R13, R2, R13, !PT ;  /* 0x0000000d020d7209 */ /* 0x000fe40007810000 */
[----:B------:R-:W-:Y:S01]  /*7910*/  ISETP.GT.AND P6, PT, R109, 0x59, !P6 ;  /* 0x000000596d00780c */ /* 0x000fe200077c4270 */
[--C-:B------:R-:W-:Y:S01]  /*7920*/  FFMA.FTZ R89, R15, R11, -R93.reuse ;  /* 0x0000000b0f597223 */ /* 0x100fe2000001085d */
[----:B------:R-:W-:Y:S01]  /*7930*/  FMNMX.FTZ R13, R152, R13, !PT ;  /* 0x0000000d980d7209 */ /* 0x000fe20007810000 */
[-CC-:B------:R-:W-:Y:S01]  /*7940*/  FFMA.FTZ R15, R110, R11.reuse, -R93.reuse ;  /* 0x0000000b6e0f7223 */ /* 0x180fe2000001085d */
[----:B------:R-:W-:Y:S01]  /*7950*/  FSEL R110, R92, -INF , !P2 ;  /* 0xff8000005c6e7808 */ /* 0x000fe20005000000 */
[--C-:B------:R-:W-:Y:S01]  /*7960*/  FFMA.FTZ R220, R136, R11, -R93.reuse ;  /* 0x0000000b88dc7223 */ /* 0x100fe2000001085d */
[----:B------:R-:W-:Y:S01]  /*7970*/  FMNMX.FTZ R13, R154, R13, !PT ;  /* 0x0000000d9a0d7209 */ /* 0x000fe20007810000 */
[-CC-:B------:R-:W-:Y:S01]  /*7980*/  FFMA.FTZ R136, R108, R11.reuse, -R93.reuse ;  /* 0x0000000b6c887223 */ /* 0x180fe2000001085d */
[-CC-:B------:R-:W-:Y:S01]  /*7990*/  FFMA.FTZ R108, R112, R11.reuse, -R93.reuse ;  /* 0x0000000b706c7223 */ /* 0x180fe2000001085d */
[----:B------:R-:W-:Y:S01]  /*79a0*/  FSEL R112, R95, -INF , !P3 ;  /* 0xff8000005f707808 */ /* 0x000fe20005800000 */
[--C-:B------:R-:W-:Y:S01]  /*79b0*/  FFMA.FTZ R21, R106, R11, -R93.reuse ;  /* 0x0000000b6a157223 */ /* 0x100fe2000001085d */
[----:B------:R-:W-:Y:S01]  /*79c0*/  FMNMX.FTZ R13, R156, R13, !PT ;  /* 0x0000000d9c0d7209 */ /* 0x000fe20007810000 */
[-CC-:B------:R-:W-:Y:S01]  /*79d0*/  FFMA.FTZ R106, R116, R11.reuse, -R93.reuse ;  /* 0x0000000b746a7223 */ /* 0x180fe2000001085d */
[----:B------:R-:W-:Y:S01]  /*79e0*/  FSEL R116, R96, -INF , !P4 ;  /* 0xff80000060747808 */ /* 0x000fe20006000000 */
[--C-:B------:R-:W-:Y:S01]  /*79f0*/  FFMA.FTZ R95, R122, R11, -R93.reuse ;  /* 0x0000000b7a5f7223 */ /* 0x100fe2000001085d */
[----:B------:R-:W-:Y:S01]  /*7a00*/  FMNMX.FTZ R13, R20, R13, !PT ;  /* 0x0000000d140d7209 */ /* 0x000fe20007810000 */
[----:B------:R-:W-:Y:S01]  /*7a10*/  MUFU.EX2 R89, R89 ;  /* 0x0000005900597308 */ /* 0x000fe20000000800 */
        /* <DEDUP_REMOVED lines=8> */
[----:B------:R-:W-:Y:S01]  /*7aa0*/  FSEL R109, R12, RZ, P1 ;  /* 0x000000ff0c6d7208 */ /* 0x000fe20000800000 */
[--C-:B------:R-:W-:Y:S01]  /*7ab0*/  FFMA.FTZ R118, R118, R11, -R93.reuse ;  /* 0x0000000b76767223 */ /* 0x100fe2000001085d */
[----:B------:R-:W-:Y:S01]  /*7ac0*/  FMNMX.FTZ R13, R208, R13, !PT ;  /* 0x0000000dd00d7209 */ /* 0x000fe20007810000 */
[-CC-:B------:R-:W-:Y:S01]  /*7ad0*/  FFMA.FTZ R92, R120, R11.reuse, -R93.reuse ;  /* 0x0000000b785c7223 */ /* 0x180fe2000001085d */
[-CC-:B------:R-:W-:Y:S01]  /*7ae0*/  FFMA.FTZ R101, R128, R11.reuse, -R93.reuse ;  /* 0x0000000b80657223 */ /* 0x180fe2000001085d */
[--C-:B------:R-:W-:Y:S01]  /*7af0*/  FFMA.FTZ R99, R134, R11, -R93.reuse ;  /* 0x0000000b86637223 */ /* 0x100fe2000001085d */
[----:B------:R-:W-:Y:S01]  /*7b00*/  FMNMX.FTZ R13, R90, R13, !PT ;  /* 0x0000000d5a0d7209 */ /* 0x000fe20007810000 */
[----:B------:R-:W-:Y:S01]  /*7b10*/  MUFU.EX2 R21, R21 ;  /* 0x0000001500157308 */ /* 0x000fe20000000800 */
[-CC-:B------:R-:W-:Y:S01]  /*7b20*/  FFMA.FTZ R142, R142, R11.reuse, -R93.reuse ;  /* 0x0000000b8e8e7223 */ /* 0x180fe2000001085d */
[--C-:B------:R-:W-:Y:S01]  /*7b30*/  FFMA.FTZ R105, R144, R11, -R93.reuse ;  /* 0x0000000b90697223 */ /* 0x100fe2000001085d */
[----:B------:R-:W-:Y:S01]  /*7b40*/  FMNMX.FTZ R13, R94, R13, !PT ;  /* 0x0000000d5e0d7209 */ /* 0x000fe20007810000 */
[----:B------:R-:W-:-:S03]  /*7b50*/  FFMA.FTZ R120, R146, R11, -R93 ;  /* 0x0000000b92787223 */ /* 0x000fc6000001085d */
[----:B------:R-:W-:Y:S01]  /*7b60*/  FMNMX.FTZ R13, R210, R13, !PT ;  /* 0x0000000dd20d7209 */ /* 0x000fe20007810000 */
[----:B------:R-:W-:Y:S03]  /*7b70*/  MUFU.EX2 R136, R136 ;  /* 0x0000008800887308 */ /* 0x000fe60000000800 */
[----:B------:R-:W-:-:S04]  /*7b80*/  FMNMX.FTZ R13, R98, R13, !PT ;  /* 0x0000000d620d7209 */ /* 0x000fc80007810000 */
[----:B------:R-:W-:Y:S01]  /*7b90*/  FMNMX.FTZ R91, R212, R13, !PT ;  /* 0x0000000dd45b7209 */ /* 0x000fe20007810000 */
[----:B------:R-:W-:Y:S03]  /*7ba0*/  MUFU.EX2 R15, R15 ;  /* 0x0000000f000f7308 */ /* 0x000fe60000000800 */
[----:B------:R-:W-:-:S04]  /*7bb0*/  FMNMX.FTZ R91, R100, R91, !PT ;  /* 0x0000005b645b7209 */ /* 0x000fc80007810000 */
[----:B------:R-:W-:Y:S01]  /*7bc0*/  FMNMX.FTZ R91, R214, R91, !PT ;  /* 0x0000005bd65b7209 */ /* 0x000fe20007810000 */
[----:B------:R-:W-:Y:S03]  /*7bd0*/  MUFU.EX2 R108, R108 ;  /* 0x0000006c006c7308 */ /* 0x000fe60000000800 */
[----:B------:R-:W-:-:S04]  /*7be0*/  FMNMX.FTZ R91, R104, R91, !PT ;  /* 0x0000005b685b7209 */ /* 0x000fc80007810000 */
[----:B------:R-:W-:Y:S01]  /*7bf0*/  FMNMX.FTZ R97, R216, R91, !PT ;  /* 0x0000005bd8617209 */ /* 0x000fe20007810000 */
[----:B------:R0:W-:Y:S03]  /*7c00*/  MUFU.EX2 R13, R114 ;  /* 0x00000072000d7308 */ /* 0x0001e60000000800 */
[----:B------:R-:W-:-:S04]  /*7c10*/  FMNMX.FTZ R97, R218, R97, !PT ;  /* 0x00000061da617209 */ /* 0x000fc80007810000 */
[----:B------:R-:W-:Y:S01]  /*7c20*/  FMNMX.FTZ R97, R110, R97, !PT ;  /* 0x000000616e617209 */ /* 0x000fe20007810000 */
[----:B------:R-:W-:Y:S01]  /*7c30*/  MUFU.EX2 R106, R106 ;  /* 0x0000006a006a7308 */ /* 0x000fe20000000800 */
[----:B0-----:R-:W-:Y:S02]  /*7c40*/  FFMA.FTZ R114, R132, R11, -R93 ;  /* 0x0000000b84727223 */ /* 0x001fe4000001085d */
[----:B------:R-:W-:-:S04]  /*7c50*/  FMNMX.FTZ R97, R112, R97, !PT ;  /* 0x0000006170617209 */ /* 0x000fc80007810000 */
[----:B------:R-:W-:Y:S01]  /*7c60*/  FMNMX.FTZ R97, R116, R97, !PT ;  /* 0x0000006174617209 */ /* 0x000fe20007810000 */
[----:B------:R0:W-:Y:S03]  /*7c70*/  MUFU.EX2 R91, R118 ;  /* 0x00000076005b7308 */ /* 0x0001e60000000800 */
[----:B------:R-:W-:-:S04]  /*7c80*/  FMNMX.FTZ R97, R224, R97, !PT ;  /* 0x00000061e0617209 */ /* 0x000fc80007810000 */
[----:B------:R-:W-:Y:S01]  /*7c90*/  FMNMX.FTZ R0, R122, R97, !PT ;  /* 0x000000617a007209 */ /* 0x000fe20007810000 */
[----:B------:R-:W-:Y:S01]  /*7ca0*/  MUFU.EX2 R92, R92 ;  /* 0x0000005c005c7308 */ /* 0x000fe20000000800 */
[-CC-:B------:R-:W-:Y:S01]  /*7cb0*/  FFMA.FTZ R97, R130, R11.reuse, -R93.reuse ;  /* 0x0000000b82617223 */ /* 0x180fe2000001085d */
[-CC-:B0-----:R-:W-:Y:S01]  /*7cc0*/  FFMA.FTZ R118, R138, R11.reuse, -R93.reuse ;  /* 0x0000000b8a767223 */ /* 0x181fe2000001085d */
[--C-:B------:R-:W-:Y:S01]  /*7cd0*/  FFMA.FTZ R138, R148, R11, -R93.reuse ;  /* 0x0000000b948a7223 */ /* 0x100fe2000001085d */
[----:B------:R-:W0:Y:S04]  /*7ce0*/  SHFL.BFLY PT, R103, R0, 0x2, 0x1f ;  /* 0x0c401f0000677f89 */ /* 0x000e2800000e0000 */
[----:B------:R-:W-:Y:S08]  /*7cf0*/  MUFU.EX2 R95, R95 ;  /* 0x0000005f005f7308 */ /* 0x000ff00000000800 */
[----:B------:R-:W-:Y:S08]  /*7d00*/  MUFU.EX2 R102, R102 ;  /* 0x0000006600667308 */ /* 0x000ff00000000800 */
[----:B------:R-:W-:Y:S01]  /*7d10*/  MUFU.EX2 R96, R96 ;  /* 0x0000006000607308 */ /* 0x000fe20000000800 */
[----:B0-----:R-:W-:Y:S01]  /*7d20*/  FMNMX.FTZ R14, R0, R103, !PT ;  /* 0x00000067000e7209 */ /* 0x001fe20007810000 */
[----:B------:R-:W-:Y:S01]  /*7d30*/  FADD.FTZ R0, -R109, R8 ;  /* 0x000000086d007221 */ /* 0x000fe20000010100 */
[-CC-:B------:R-:W-:Y:S01]  /*7d40*/  FFMA.FTZ R103, R140, R11.reuse, -R93.reuse ;  /* 0x0000000b8c677223 */ /* 0x180fe2000001085d */
[----:B------:R-:W-:-:S04]  /*7d50*/  FFMA.FTZ R93, R150, R11, -R93 ;  /* 0x0000000b965d7223 */ /* 0x000fc8000001085d */
[----:B------:R-:W-:Y:S01]  /*7d60*/  MUFU.EX2 R101, R101 ;  /* 0x0000006500657308 */ /* 0x000fe20000000800 */
[----:B------:R-:W0:Y:S01]  /*7d70*/  SHFL.BFLY PT, R107, R14, 0x1, 0x1f ;  /* 0x0c201f000e6b7f89 */ /* 0x000e2200000e0000 */
[----:B------:R-:W-:-:S06]  /*7d80*/  FMUL.FTZ R0, R0, R11 ;  /* 0x0000000b00007220 */ /* 0x000fcc0000410000 */
[----:B------:R-:W1:Y:S08]  /*7d90*/  MUFU.EX2 R0, R0 ;  /* 0x0000000000007308 */ /* 0x000e700000000800 */
[----:B------:R-:W-:Y:S08]  /*7da0*/  MUFU.EX2 R97, R97 ;  /* 0x0000006100617308 */ /* 0x000ff00000000800 */
[----:B------:R-:W-:Y:S01]  /*7db0*/  MUFU.EX2 R114, R114 ;  /* 0x0000007200727308 */ /* 0x000fe20000000800 */
[----:B0-----:R-:W-:-:S04]  /*7dc0*/  FMNMX.FTZ R14, R14, R107, !PT ;  /* 0x0000006b0e0e7209 */ /* 0x001fc80007810000 */
[C---:B------:R-:W-:Y:S01]  /*7dd0*/  FSETP.NEU.FTZ.AND P1, PT, R14.reuse, -INF , PT ;  /* 0xff8000000e00780b */ /* 0x040fe20003f3d000 */
[----:B------:R-:W-:Y:S02]  /*7de0*/  FMUL.FTZ R107, R14, R11 ;  /* 0x0000000b0e6b7220 */ /* 0x000fe40000410000 */
[----:B------:R-:W-:Y:S03]  /*7df0*/  MUFU.EX2 R99, R99 ;  /* 0x0000006300637308 */ /* 0x000fe60000000800 */
[----:B------:R-:W-:-:S05]  /*7e00*/  FSEL R107, R107, RZ, P1 ;  /* 0x000000ff6b6b7208 */ /* 0x000fca0000800000 */
[-CC-:B------:R-:W-:Y:S01]  /*7e10*/  FFMA.FTZ R8, R2, R11.reuse, -R107.reuse ;  /* 0x0000000b02087223 */ /* 0x180fe2000001086b */
[----:B------:R-:W-:Y:S01]  /*7e20*/  FSEL R2, R14, RZ, P1 ;  /* 0x000000ff0e027208 */ /* 0x000fe20000800000 */
[-CC-:B------:R-:W-:Y:S01]  /*7e30*/  FFMA.FTZ R157, R222, R11.reuse, -R107.reuse ;  /* 0x0000000bde9d7223 */ /* 0x180fe2000001086b */
[-CC-:B------:R-:W-:Y:S01]  /*7e40*/  FFMA.FTZ R159, R152, R11.reuse, -R107.reuse ;  /* 0x0000000b989f7223 */ /* 0x180fe2000001086b */
[-CC-:B------:R-:W-:Y:S01]  /*7e50*/  FFMA.FTZ R124, R154, R11.reuse, -R107.reuse ;  /* 0x0000000b9a7c7223 */ /* 0x180fe2000001086b */
[-C--:B------:R-:W-:Y:S01]  /*7e60*/  FFMA.FTZ R153, R156, R11.reuse, -R107 ;  /* 0x0000000b9c997223 */ /* 0x080fe2000001086b */
[----:B------:R-:W-:Y:S01]  /*7e70*/  FADD.FTZ R2, -R2, R9 ;  /* 0x0000000902027221 */ /* 0x000fe20000010100 */
[----:B------:R-:W-:Y:S01]  /*7e80*/  MUFU.EX2 R8, R8 ;  /* 0x0000000800087308 */ /* 0x000fe20000000800 */
[-C--:B------:R-:W-:Y:S01]  /*7e90*/  FFMA.FTZ R20, R20, R11.reuse, -R107 ;  /* 0x0000000b14147223 */ /* 0x080fe2000001086b */
[----:B-1----:R-:W-:Y:S01]  /*7ea0*/  FFMA.FTZ R9, R0, R6, R89 ;  /* 0x0000000600097223 */ /* 0x002fe20000010059 */
[-C--:B------:R-:W-:Y:S01]  /*7eb0*/  FMUL.FTZ R2, R2, R11.reuse ;  /* 0x0000000b02027220 */ /* 0x080fe20000410000 */
[-CC-:B------:R-:W-:Y:S01]  /*7ec0*/  FFMA.FTZ R155, R158, R11.reuse, -R107.reuse ;  /* 0x0000000b9e9b7223 */ /* 0x180fe2000001086b */
[-C--:B------:R-:W-:Y:S01]  /*7ed0*/  FFMA.FTZ R88, R88, R11.reuse, -R107 ;  /* 0x0000000b58587223 */ /* 0x080fe2000001086b */
[----:B------:R-:W-:Y:S01]  /*7ee0*/  FADD.FTZ R6, R220, R9 ;  /* 0x00000009dc067221 */ /* 0x000fe20000010000 */
        /* <DEDUP_REMOVED lines=18> */
[----:B------:R-:W-:-:S07]  /*8010*/  FFMA.FTZ R107, R122, R11, -R107 ;  /* 0x0000000b7a6b7223 */ /* 0x000fce000001086b */
[----:B------:R-:W2:Y:S01]  /*8020*/  MUFU.EX2 R124, R124 ;  /* 0x0000007c007c7308 */ /* 0x000ea20000000800 */
[----:B0-----:R-:W-:-:S04]  /*8030*/  FFMA.FTZ R3, R2, R3, R157 ;  /* 0x0000000302037223 */ /* 0x001fc8000001009d */
        /* <DEDUP_REMOVED lines=29> */
[----:B------:R-:W-:-:S04]  /*8210*/  FADD.FTZ R126, R96, R3 ;  /* 0x00000003607e7221 */ /* 0x000fc80000010000 */
[----:B------:R-:W-:Y:S02]  /*8220*/  FADD.FTZ R126, R101, R126 ;  /* 0x0000007e657e7221 */ /* 0x000fe40000010000 */
[----:B------:R-:W0:Y:S01]  /*8230*/  MUFU.EX2 R98, R98 ;  /* 0x0000006200627308 */ /* 0x000e220000000800 */
[----:B-1----:R-:W-:-:S07]  /*8240*/  FADD.FTZ R6, R94, R9 ;  /* 0x000000095e067221 */ /* 0x002fce0000010000 */
[----:B------:R-:W1:Y:S01]  /*8250*/  MUFU.EX2 R147, R147 ;  /* 0x0000009300937308 */ /* 0x000e620000000800 */
[----:B--2---:R-:W-:-:S07]  /*8260*/  FADD.FTZ R3, R145, R6 ;  /* 0x0000000691037221 */ /* 0x004fce0000010000 */
[----:B------:R-:W2:Y:S01]  /*8270*/  MUFU.EX2 R100, R100 ;  /* 0x0000006400647308 */ /* 0x000ea20000000800 */
[----:B0-----:R-:W-:Y:S01]  /*8280*/  FADD.FTZ R6, R98, R3 ;  /* 0x0000000362067221 */ /* 0x001fe20000010000 */
[----:B------:R-:W-:-:S06]  /*8290*/  FADD.FTZ R3, R97, R126 ;  /* 0x0000007e61037221 */ /* 0x000fcc0000010000 */
[----:B------:R-:W0:Y:S01]  /*82a0*/  MUFU.EX2 R141, R141 ;  /* 0x0000008d008d7308 */ /* 0x000e220000000800 */
[----:B-1----:R-:W-:Y:S01]  /*82b0*/  FADD.FTZ R9, R147, R6 ;  /* 0x0000000693097221 */ /* 0x002fe20000010000 */
[----:B------:R-:W-:-:S04]  /*82c0*/  FADD.FTZ R6, R114, R3 ;  /* 0x0000000372067221 */ /* 0x000fc80000010000 */
[----:B------:R-:W-:Y:S02]  /*82d0*/  FADD.FTZ R3, R99, R6 ;  /* 0x0000000663037221 */ /* 0x000fe40000010000 */
[----:B------:R-:W1:Y:S01]  /*82e0*/  MUFU.EX2 R118, R118 ;  /* 0x0000007600767308 */ /* 0x000e620000000800 */
[----:B--2---:R-:W-:-:S07]  /*82f0*/  FADD.FTZ R126, R100, R9 ;  /* 0x00000009647e7221 */ /* 0x004fce0000010000 */
[----:B------:R-:W-:Y:S01]  /*8300*/  MUFU.EX2 R104, R104 ;  /* 0x0000006800687308 */ /* 0x000fe20000000800 */
[----:B0-----:R-:W-:-:S07]  /*8310*/  FADD.FTZ R9, R141, R126 ;  /* 0x0000007e8d097221 */ /* 0x001fce0000010000 */
[----:B------:R-:W0:Y:S01]  /*8320*/  MUFU.EX2 R103, R103 ;  /* 0x0000006700677308 */ /* 0x000e220000000800 */
[----:B-1----:R-:W-:-:S07]  /*8330*/  FADD.FTZ R6, R118, R3 ;  /* 0x0000000376067221 */ /* 0x002fce0000010000 */
[----:B------:R-:W-:Y:S08]  /*8340*/  MUFU.EX2 R143, R143 ;  /* 0x0000008f008f7308 */ /* 0x000ff00000000800 */
[----:B------:R-:W1:Y:S01]  /*8350*/  MUFU.EX2 R142, R142 ;  /* 0x0000008e008e7308 */ /* 0x000e620000000800 */
[----:B0-----:R-:W-:-:S07]  /*8360*/  FADD.FTZ R3, R103, R6 ;  /* 0x0000000667037221 */ /* 0x001fce0000010000 */
[----:B------:R-:W-:Y:S08]  /*8370*/  MUFU.EX2 R110, R110 ;  /* 0x0000006e006e7308 */ /* 0x000ff00000000800 */
[----:B------:R-:W0:Y:S01]  /*8380*/  MUFU.EX2 R105, R105 ;  /* 0x0000006900697308 */ /* 0x000e220000000800 */
[----:B-1----:R-:W-:-:S07]  /*8390*/  FADD.FTZ R6, R142, R3 ;  /* 0x000000038e067221 */ /* 0x002fce0000010000 */
[----:B------:R1:W2:Y:S08]  /*83a0*/  MUFU.EX2 R128, R112 ;  /* 0x0000007000807308 */ /* 0x0002b00000000800 */
[----:B------:R-:W3:Y:S01]  /*83b0*/  MUFU.EX2 R120, R120 ;  /* 0x0000007800787308 */ /* 0x000ee20000000800 */
[----:B-1----:R-:W-:Y:S01]  /*83c0*/  FADD.FTZ R112, R104, R9 ;  /* 0x0000000968707221 */ /* 0x002fe20000010000 */
[----:B0-----:R-:W-:-:S03]  /*83d0*/  FADD.FTZ R3, R105, R6 ;  /* 0x0000000669037221 */ /* 0x001fc60000010000 */
[----:B------:R-:W-:-:S03]  /*83e0*/  FADD.FTZ R9, R143, R112 ;  /* 0x000000708f097221 */ /* 0x000fc60000010000 */
[----:B------:R-:W0:Y:S01]  /*83f0*/  MUFU.EX2 R116, R116 ;  /* 0x0000007400747308 */ /* 0x000e220000000800 */
[----:B------:R-:W-:-:S04]  /*8400*/  FADD.FTZ R9, R110, R9 ;  /* 0x000000096e097221 */ /* 0x000fc80000010000 */
[----:B--2---:R-:W-:-:S03]  /*8410*/  FADD.FTZ R9, R128, R9 ;  /* 0x0000000980097221 */ /* 0x004fc60000010000 */
[----:B------:R-:W1:Y:S01]  /*8420*/  MUFU.EX2 R138, R138 ;  /* 0x0000008a008a7308 */ /* 0x000e620000000800 */
[----:B---3--:R-:W-:-:S07]  /*8430*/  FADD.FTZ R3, R120, R3 ;  /* 0x0000000378037221 */ /* 0x008fce0000010000 */
        /* <DEDUP_REMOVED lines=10> */
.L_x_1257:
[----:B------:R-:W0:Y:S01]  /*84e0*/  S2UR UR4, SR_CgaCtaId ;  /* 0x00000000000479c3 */ /* 0x000e220000008800 */
[----:B------:R-:W-:Y:S01]  /*84f0*/  UIADD3 UR7, UR7, 0x2a860, URZ ;  /* 0x0002a86007077890 */ /* 0x000fe2000fffe03f */
[----:B------:R-:W-:Y:S01]  /*8500*/  ISETP.GT.AND P1, PT, R10, UR47, PT ;  /* 0x0000002f0a007c0c */ /* 0x000fe2000bf24270 */
[----:B------:R-:W-:Y:S01]  /*8510*/  UMOV UR46, UR39 ;  /* 0x00000027002e7c82 */ /* 0x000fe20008000000 */
[----:B------:R-:W-:Y:S01]  /*8520*/  F2FP.BF16.F32.PACK_AB R157, R8, R157 ;  /* 0x0000009d089d723e */ /* 0x000fe200000010ff */
[----:B------:R-:W-:Y:S01]  /*8530*/  VIADD R10, R10, 0xffffffff ;  /* 0xffffffff0a0a7836 */ /* 0x000fe20000000000 */
        /* <DEDUP_REMOVED lines=29> */
.L_x_1239:
[----:B------:R-:W-:Y:S01]  /*8710*/  R2UR UR5, R19 ;  /* 0x00000000130572ca */ /* 0x000fe200000e0000 */
[----:B------:R-:W-:Y:S01]  /*8720*/  UISETP.NE.AND UP0, UPT, UR61, URZ, UPT ;  /* 0x0000003f3d00728c */ /* 0x000fe2000bf05270 */
[----:B------:R-:W-:Y:S02]  /*8730*/  R2UR UR4, R22 ;  /* 0x00000000160472ca */ /* 0x000fe400000e0000 */
[----:B------:R-:W-:-:S03]  /*8740*/  IADD3 R8, R16, 0x1, -R17 ;  /* 0x0000000110087810 */ /* 0x000fc60007ffe811 */
[----:B------:R-:W-:Y:S02]  /*8750*/  PLOP3.LUT P1, PT, PT, PT, UP0, 0x40, 0x0 ;  /* 0x000000000000781c */ /* 0x000fe40003f2e808 */
[----:B------:R-:W-:-:S04]  /*8760*/  R2UR UR7, R8 ;  /* 0x00000000080772ca */ /* 0x000fc800000e0000 */
[----:B------:R-:W-:Y:S02]  /*8770*/  UISETP.NE.AND UP1, UPT, UR5, URZ, UPT ;  /* 0x0000003f0500728c */ /* 0x000fe4000bf25270 */
[----:B------:R-:W-:-:S09]  /*8780*/  UIADD3 UR6, UR4, 0x7f, URZ ;  /* 0x0000007f04067890 */ /* 0x000fd2000fffe03f */
[----:B------:R-:W-:Y:S01]  /*8790*/  @UP1 ULDC UR4, c[0x0][0x44c] ;  /* 0x0001130000041ab9 */ /* 0x000fe20000000800 */
[----:B------:R-:W-:Y:S01]  /*87a0*/  @UP1 ULDC UR11, c[0x0][0x450] ;  /* 0x00011400000b1ab9 */ /* 0x000fe20000000800 */
[----:B------:R-:W-:-:S04]  /*87b0*/  UIMAD.WIDE.U32 UR4, UR6, UR4, URZ ;  /* 0x00000004060472a5 */ /* 0x000fc8000f8e003f */
[----:B------:R-:W-:-:S04]  /*87c0*/  @UP1 USHF.R.U32.HI UR6, URZ, UR11, UR5 ;  /* 0x0000000b3f061299 */ /* 0x000fc80008011605 */
[----:B------:R-:W-:-:S04]  /*87d0*/  UIADD3 UR6, UR7, UR6, URZ ;  /* 0x0000000607067290 */ /* 0x000fc8000fffe03f */
[----:B------:R-:W-:Y:S01]  /*87e0*/  UIADD3 UR11, UR6, -UR10, URZ ;  /* 0x8000000a060b7290 */ /* 0x000fe2000fffe03f */
[----:B------:R-:W-:Y:S11]  /*87f0*/  @P1 BRA `(.L_x_1259) ;  /* 0x0000000000501947 */ /* 0x000ff60003800000 */
[----:B------:R-:W-:Y:S02]  /*8800*/  UMOV UR10, UR6 ;  /* 0x00000006000a7c82 */ /* 0x000fe40008000000 */
[----:B------:R-:W-:-:S06]  /*8810*/  UISETP.GT.AND UP0, UPT, UR10, -0x1, UPT ;  /* 0xffffffff0a00788c */ /* 0x000fcc000bf04270 */
[----:B------:R-:W-:-:S13]  /*8820*/  PLOP3.LUT P1, PT, PT, PT, UP0, 0x80, 0x0 ;  /* 0x000000000000781c */ /* 0x000fda0003f2f008 */
[----:B------:R-:W-:Y:S05]  /*8830*/  @P1 BRA `(.L_x_1260) ;  /* 0x0000000000201947 */ /* 0x000fea0003800000 */
[----:B------:R-:W-:Y:S01]  /*8840*/  ULDC UR14, c[0x0][0x9e4] ;  /* 0x00027900000e7ab9 */ /* 0x000fe20000000800 */
[----:B------:R-:W-:Y:S02]  /*8850*/  ULOP3.LUT UR10, URZ, UR10, URZ, 0x33, !UPT ;  /* 0x0000000a3f0a7292 */ /* 0x000fe4000f8e333f */
[----:B------:R-:W-:-:S11]  /*8860*/  UISETP.NE.AND UP0, UPT, UR14, 0x1, UPT ;  /* 0x000000010e00788c */ /* 0x000fd6000bf05270 */
[----:B------:R-:W-:Y:S02]  /*8870*/  @UP0 ULDC.64 UR4, c[0x0][0x9e8] ;  /* 0x00027a0000040ab9 */ /* 0x000fe40000000a00 */
[----:B------:R-:W-:-:S04]  /*8880*/  UIMAD.WIDE.U32 UR6, UR10, UR4, URZ ;  /* 0x000000040a0672a5 */ /* 0x000fc8000f8e003f */
[----:B------:R-:W-:-:S04]  /*8890*/  @UP0 USHF.R.U32.HI UR10, URZ, UR5, UR7 ;  /* 0x000000053f0a0299 */ /* 0x000fc80008011607 */
[----:B------:R-:W-:Y:S01]  /*88a0*/  ULOP3.LUT UR10, URZ, UR10, URZ, 0x33, !UPT ;  /* 0x0000000a3f0a7292 */ /* 0x000fe2000f8e333f */
[----:B------:R-:W-:Y:S11]  /*88b0*/  BRA `(.L_x_1261) ;  /* 0x0000000000147947 */ /* 0x000ff60003800000 */
.L_x_1260:
[----:B------:R-:W-:Y:S02]  /*88c0*/  ULDC UR14, c[0x0][0x9e4] ;  /* 0x00027900000e7ab9 */ /* 0x000fe40000000800 */
[----:B------:R-:W-:-:S11]  /*88d0*/  UISETP.NE.AND UP0, UPT, UR14, 0x1, UPT ;  /* 0x000000010e00788c */ /* 0x000fd6000bf05270 */
[----:B------:R-:W-:Y:S02]  /*88e0*/  @UP0 ULDC.64 UR4, c[0x0][0x9e8] ;  /* 0x00027a0000040ab9 */ /* 0x000fe40000000a00 */
[----:B------:R-:W-:-:S04]  /*88f0*/  UIMAD.WIDE.U32 UR6, UR10, UR4, URZ ;  /* 0x000000040a0672a5 */ /* 0x000fc8000f8e003f */
[----:B------:R-:W-:-:S12]  /*8900*/  @UP0 USHF.R.U32.HI UR10, URZ, UR5, UR7 ;  /* 0x000000053f0a0299 */ /* 0x000fd80008011607 */
.L_x_1261:
[----:B------:R-:W-:-:S04]  /*8910*/  UIMAD UR10, UR10, UR14, URZ ;  /* 0x0000000e0a0a72a4 */ /* 0x000fc8000f8e023f */
[----:B------:R-:W-:-:S04]  /*8920*/  UISETP.LT.AND UP0, UPT, UR11, UR10, UPT ;  /* 0x0000000a0b00728c */ /* 0x000fc8000bf01270 */
[----:B------:R-:W-:-:S12]  /*8930*/  USEL UR11, UR11, UR10, !UP0 ;  /* 0x0000000a0b0b7287 */ /* 0x000fd8000c000000 */
.L_x_1259:
[----:B------:R-:W-:Y:S01]  /*8940*/  UIADD3 UR4, UR11, 0x5f, URZ ;  /* 0x0000005f0b047890 */ /* 0x000fe2000fffe03f */
[----:B------:R-:W-:-:S03]  /*8950*/  R2UR UR6, R161 ;  /* 0x00000000a10672ca */ /* 0x000fc600000e0000 */
[----:B------:R-:W-:-:S04]  /*8960*/  UIMAD.WIDE UR4, UR4, 0x2aaaaaab, URZ ;  /* 0x2aaaaaab040478a5 */ /* 0x000fc8000f8e023f */
[----:B------:R-:W-:-:S04]  /*8970*/  USHF.R.U32.HI UR4, URZ, 0x1f, UR5 ;  /* 0x0000001f3f047899 */ /* 0x000fc80008011605 */
[----:B------:R-:W-:-:S04]  /*8980*/  ULEA.HI.SX32 UR4, UR5, UR4, 0x1c ;  /* 0x0000000405047291 */ /* 0x000fc8000f8fe23f */
[----:B------:R-:W-:-:S04]  /*8990*/  UISETP.LT.AND UP0, UPT, UR6, UR4, UPT ;  /* 0x000000040600728c */ /* 0x000fc8000bf01270 */
[----:B------:R-:W-:-:S06]  /*89a0*/  USEL UR47, UR6, UR4, !UP0 ;  /* 0x00000004062f7287 */ /* 0x000fcc000c000000 */
[----:B------:R-:W-:-:S13]  /*89b0*/  ISETP.GE.AND P1, PT, R10, UR47, PT ;  /* 0x0000002f0a007c0c */ /* 0x000fda000bf26270 */
[----:B------:R-:W-:Y:S05]  /*89c0*/  @!P1 BRA `(.L_x_1262) ;  /* 0x0000002000a09947 */ /* 0x000fea0003800000 */
[----:B------:R-:W-:Y:S01]  /*89d0*/  IMAD.MOV.U32 R13, RZ, RZ, R14 ;  /* 0x000000ffff0d7224 */ /* 0x000fe200078e000e */
[----:B------:R-:W-:Y:S01]  /*89e0*/  UMOV UR46, UR39 ;  /* 0x00000027002e7c82 */ /* 0x000fe20008000000 */
[----:B------:R-:W-:Y:S01]  /*89f0*/  IMAD.MOV.U32 R9, RZ, RZ, R12 ;  /* 0x000000ffff097224 */ /* 0x000fe200078e000c */
[----:B------:R-:W-:Y:S01]  /*8a00*/  UMOV UR4, UR38 ;  /* 0x0000002600047c82 */ /* 0x000fe20008000000 */
[----:B------:R-:W-:-:S05]  /*8a10*/  ULDC UR5, c[0x0][0x9d8] ;  /* 0x0002760000057ab9 */ /* 0x000fca0000000800 */
.L_x_1273:
[----:B------:R-:W-:-:S04]  /*8a20*/  UISETP.NE.AND UP0, UPT, UR4, 0x1, UPT ;  /* 0x000000010400788c */ /* 0x000fc8000bf05270 */
[----:B------:R-:W-:-:S04]  /*8a30*/  USEL UR39, URZ, 0x1, UP0 ;  /* 0x000000013f277887 */ /* 0x000fc80008000000 */
[----:B------:R-:W-:Y:S01]  /*8a40*/  ULOP3.LUT UR39, UR46, UR39, URZ, 0x3c, !UPT ;  /* 0x000000272e277292 */ /* 0x000fe2000f8e3c3f */
[----:B------:R-:W-:Y:S11]  /*8a50*/  @!P0 BRA `(.L_x_1263) ;  /* 0x0000000000048947 */ /* 0x000ff60003800000 */
[----:B------:R-:W-:Y:S01]  /*8a60*/  BPT.TRAP 0x1 ;  /* 0x000000040000795c */ /* 0x000fe20000300000 */
.L_x_1263:
        /* <DEDUP_REMOVED lines=9> */
.L_x_1264:
[----:B-1----:R-:W-:Y:S05]  /*8b00*/  @P1 BRA `(.L_x_1265) ;  /* 0x0000000000081947 */ /* 0x002fea0003800000 */
[----:B------:R-:W1:Y:S02]  /*8b10*/  SYNCS.PHASECHK.TRANS64.TRYWAIT P1, [UR6+0x2a830], R8 ;  /* 0x02a83008ff0075a7 */ /* 0x000e640008020146 */
[----:B-1----:R-:W-:Y:S05]  /*8b20*/  @!P1 BRA `(.L_x_1266) ;  /* 0x000000f800cc9947 */ /* 0x002fea0003800000 */
.L_x_1265:
        /* <DEDUP_REMOVED lines=138> */
.L_x_1267:
[----:B------:R-:W-:Y:S01]  /*93d0*/  ULEA UR7, UR4, UR60, 0x3 ;  /* 0x0000003c04077291 */ /* 0x000fe2000f8e183f */
[----:B------:R-:W-:-:S05]  /*93e0*/  IMAD.U32 R0, RZ, RZ, UR46 ;  /* 0x0000002eff007e24 */ /* 0x000fca000f8e00ff */
[----:B------:R-:W-:-:S04]  /*93f0*/  SHF.L.U32 R0, R0, 0x1f, RZ ;  /* 0x0000001f00007819 */ /* 0x000fc800000006ff */
[----:B------:R2:W3:Y:S01]  /*9400*/  SYNCS.PHASECHK.TRANS64.TRYWAIT P1, [UR7+0x2a850], R0 ;  /* 0x02a85000ff0075a7 */ /* 0x0004e20008020147 */
[----:B------:R-:W-:Y:S05]  /*9410*/  @!P0 BRA `(.L_x_1268) ;  /* 0x0000000000048947 */ /* 0x000fea0003800000 */
[----:B------:R-:W-:Y:S01]  /*9420*/  BPT.TRAP 0x1 ;  /* 0x000000040000795c */ /* 0x000fe20000300000 */
.L_x_1268:
[----:B---3--:R-:W-:Y:S05]  /*9430*/  @P1 BRA `(.L_x_1269) ;  /* 0x0000000000081947 */ /* 0x008fea0003800000 */
[----:B------:R-:W3:Y:S02]  /*9440*/  SYNCS.PHASECHK.TRANS64.TRYWAIT P1, [UR7+0x2a850], R0 ;  /* 0x02a85000ff0075a7 */ /* 0x000ee40008020147 */
[----:B---3--:R-:W-:Y:S05]  /*9450*/  @!P1 BRA `(.L_x_1270) ;  /* 0x000000f000989947 */ /* 0x008fea0003800000 */
.L_x_1269:
        /* <DEDUP_REMOVED lines=37> */
.L_x_1271:
[----:B------:R-:W-:Y:S01]  /*96b0*/  FMUL.FTZ R136, R88, UR5 ;  /* 0x0000000558887c20 */ /* 0x000fe20008410000 */
[----:B------:R-:W-:Y:S01]  /*96c0*/  FMUL.FTZ R138, R89, UR5 ;  /* 0x00000005598a7c20 */ /* 0x000fe20008410000 */
[----:B01----:R-:W-:Y:S01]  /*96d0*/  FMUL.FTZ R8, R90, UR5 ;  /* 0x000000055a087c20 */ /* 0x003fe20008410000 */
        /* <DEDUP_REMOVED lines=36> */
[----:B---3--:R-:W-:Y:S01]  /*9920*/  FMNMX.FTZ R15, R8, R13, !PT ;  /* 0x0000000d080f7209 */ /* 0x008fe20007810000 */
        /* <DEDUP_REMOVED lines=20> */
[----:B------:R-:W1:Y:S01]  /*9a70*/  S2UR UR4, SR_CgaCtaId ;  /* 0x00000000000479c3 */ /* 0x000e620000008800 */
[----:B------:R-:W-:Y:S01]  /*9a80*/  UIADD3 UR6, UR6, 0x2a840, URZ ;  /* 0x0002a84006067890 */ /* 0x000fe2000fffe03f */
[----:B------:R-:W4:Y:S01]  /*9a90*/  MUFU.TANH R144, R144 ;  /* 0x0000009000907308 */ /* 0x000f220000002400 */
[----:B---3--:R-:W-:-:S07]  /*9aa0*/  FMNMX.FTZ R11, R142, R11, !PT ;  /* 0x0000000b8e0b7209 */ /* 0x008fce0007810000 */
[----:B------:R-:W3:Y:S01]  /*9ab0*/  MUFU.TANH R90, R90 ;  /* 0x0000005a005a7308 */ /* 0x000ee20000002400 */
[----:B0-----:R-:W-:-:S07]  /*9ac0*/  FMNMX.FTZ R15, R88, R15, !PT ;  /* 0x0000000f580f7209 */ /* 0x001fce0007810000 */
[----:B------:R-:W0:Y:S01]  /*9ad0*/  MUFU.TANH R146, R146 ;  /* 0x0000009200927308 */ /* 0x000e220000002400 */
[----:B----4-:R-:W-:Y:S01]  /*9ae0*/  FMNMX.FTZ R11, R144, R11, !PT ;  /* 0x0000000b900b7209 */ /* 0x010fe20007810000 */
[----:B-1----:R-:W-:-:S06]  /*9af0*/  UPRMT UR6, UR4, 0x654, UR6 ;  /* 0x0000065404067896 */ /* 0x002fcc0008000006 */
[----:B------:R-:W1:Y:S01]  /*9b00*/  MUFU.TANH R92, R92 ;  /* 0x0000005c005c7308 */ /* 0x000e620000002400 */
[----:B---3--:R-:W-:Y:S02]  /*9b10*/  FMNMX.FTZ R15, R90, R15, !PT ;  /* 0x0000000f5a0f7209 */ /* 0x008fe40007810000 */
[----:B------:R-:W-:Y:S05]  /*9b20*/  SYNCS.ARRIVE.TRANS64.RED.A1T0 RZ, [UR6], RZ ;  /* 0x000000ffffff79a7 */ /* 0x000fea0008100406 */
[----:B------:R-:W3:Y:S01]  /*9b30*/  MUFU.TANH R148, R148 ;  /* 0x0000009400947308 */ /* 0x000ee20000002400 */
[----:B0-----:R-:W-:-:S07]  /*9b40*/  FMNMX.FTZ R11, R146, R11, !PT ;  /* 0x0000000b920b7209 */ /* 0x001fce0007810000 */
[----:B------:R-:W0:Y:S01]  /*9b50*/  MUFU.TANH R94, R94 ;  /* 0x0000005e005e7308 */ /* 0x000e220000002400 */
[----:B-1----:R-:W-:-:S07]  /*9b60*/  FMNMX.FTZ R15, R92, R15, !PT ;  /* 0x0000000f5c0f7209 */ /* 0x002fce0007810000 */
[----:B------:R-:W1:Y:S01]  /*9b70*/  MUFU.TANH R150, R150 ;  /* 0x0000009600967308 */ /* 0x000e620000002400 */
[----:B---3--:R-:W-:-:S07]  /*9b80*/  FMNMX.FTZ R11, R148, R11, !PT ;  /* 0x0000000b940b7209 */ /* 0x008fce0007810000 */
        /* <DEDUP_REMOVED lines=62> */
[----:B------:R-:W2:Y:S01]  /*9f70*/  MUFU.TANH R228, R228 ;  /* 0x000000e400e47308 */ /* 0x000ea20000002400 */
[----:B-1----:R-:W-:-:S07]  /*9f80*/  FMNMX.FTZ R11, R226, R11, !PT ;  /* 0x0000000be20b7209 */ /* 0x002fce0007810000 */
[----:B------:R-:W0:Y:S01]  /*9f90*/  MUFU.TANH R130, R130 ;  /* 0x0000008200827308 */ /* 0x000e220000002400 */
[----:B---3--:R-:W-:-:S07]  /*9fa0*/  FMNMX.FTZ R15, R126, R15, !PT ;  /* 0x0000000f7e0f7209 */ /* 0x008fce0007810000 */
[----:B------:R-:W1:Y:S01]  /*9fb0*/  MUFU.TANH R132, R132 ;  /* 0x0000008400847308 */ /* 0x000e620000002400 */
[----:B--2---:R-:W-:-:S05]  /*9fc0*/  FMNMX.FTZ R0, R228, R11, !PT ;  /* 0x0000000be4007209 */ /* 0x004fca0007810000 */
[----:B------:R-:W2:Y:S01]  /*9fd0*/  SHFL.BFLY PT, R11, R0, 0x2, 0x1f ;  /* 0x0c401f00000b7f89 */ /* 0x000ea200000e0000 */
[----:B0-----:R-:W-:-:S04]  /*9fe0*/  FMNMX.FTZ R15, R130, R15, !PT ;  /* 0x0000000f820f7209 */ /* 0x001fc80007810000 */
[----:B-1----:R-:W-:-:S05]  /*9ff0*/  FMNMX.FTZ R15, R132, R15, !PT ;  /* 0x0000000f840f7209 */ /* 0x002fca0007810000 */
[----:B------:R-:W0:Y:S01]  /*a000*/  SHFL.BFLY PT, R12, R15, 0x2, 0x1f ;  /* 0x0c401f000f0c7f89 */ /* 0x000e2200000e0000 */
[----:B--2---:R-:W-:Y:S02]  /*a010*/  FMNMX.FTZ R2, R0, R11, !PT ;  /* 0x0000000b00027209 */ /* 0x004fe40007810000 */
[----:B------:R-:W1:Y:S03]  /*a020*/  LDC R11, c[0x0][0x988] ;  /* 0x00026200ff0b7b82 */ /* 0x000e660000000800 */
[----:B------:R-:W2:Y:S01]  /*a030*/  SHFL.BFLY PT, R21, R2, 0x1, 0x1f ;  /* 0x0c201f0002157f89 */ /* 0x000ea200000e0000 */
[----:B0-----:R-:W-:-:S05]  /*a040*/  FMNMX.FTZ R89, R15, R12, !PT ;  /* 0x0000000c0f597209 */ /* 0x001fca0007810000 */
[----:B------:R-:W0:Y:S01]  /*a050*/  SHFL.BFLY PT, R14, R89, 0x1, 0x1f ;  /* 0x0c201f00590e7f89 */ /* 0x000e2200000e0000 */
[----:B--2---:R-:W-:-:S05]  /*a060*/  FMNMX.FTZ R12, R2, R21, !PT ;  /* 0x00000015020c7209 */ /* 0x004fca0007810000 */
[C---:B------:R-:W-:Y:S01]  /*a070*/  FADD.FTZ R134, -R12.reuse, R9 ;  /* 0x000000090c867221 */ /* 0x040fe20000010100 */
[----:B-1----:R-:W-:-:S03]  /*a080*/  FMUL.FTZ R105, R12, R11 ;  /* 0x0000000b0c697220 */ /* 0x002fc60000410000 */
[-C--:B------:R-:W-:Y:S01]  /*a090*/  FMUL.FTZ R21, R134, R11.reuse ;  /* 0x0000000b86157220 */ /* 0x080fe20000410000 */
[-CC-:B------:R-:W-:Y:S01]  /*a0a0*/  FFMA.FTZ R9, R136, R11.reuse, -R105.reuse ;  /* 0x0000000b88097223 */ /* 0x180fe20000010869 */
[-CC-:B------:R-:W-:Y:S01]  /*a0b0*/  FFMA.FTZ R15, R144, R11.reuse, -R105.reuse ;  /* 0x0000000b900f7223 */ /* 0x180fe20000010869 */
[-CC-:B------:R-:W-:Y:S01]  /*a0c0*/  FFMA.FTZ R136, R142, R11.reuse, -R105.reuse ;  /* 0x0000000b8e887223 */ /* 0x180fe20000010869 */
[----:B------:R1:W-:Y:S01]  /*a0d0*/  MUFU.EX2 R0, R21 ;  /* 0x0000001500007308 */ /* 0x0003e20000000800 */
[-CC-:B------:R-:W-:Y:S01]  /*a0e0*/  FFMA.FTZ R144, R208, R11.reuse, -R105.reuse ;  /* 0x0000000bd0907223 */ /* 0x180fe20000010869 */
[-CC-:B------:R-:W-:Y:S01]  /*a0f0*/  FFMA.FTZ R93, R210, R11.reuse, -R105.reuse ;  /* 0x0000000bd25d7223 */ /* 0x180fe20000010869 */
[----:B0-----:R-:W-:Y:S01]  /*a100*/  FMNMX.FTZ R14, R89, R14, !PT ;  /* 0x0000000e590e7209 */ /* 0x001fe20007810000 */
[-CC-:B------:R-:W-:Y:S01]  /*a110*/  FFMA.FTZ R101, R128, R11.reuse, -R105.reuse ;  /* 0x0000000b80657223 */ /* 0x180fe20000010869 */
[-CC-:B------:R-:W-:Y:S01]  /*a120*/  FFMA.FTZ R89, R154, R11.reuse, -R105.reuse ;  /* 0x0000000b9a597223 */ /* 0x180fe20000010869 */
[-CC-:B------:R-:W-:Y:S01]  /*a130*/  FFMA.FTZ R95, R214, R11.reuse, -R105.reuse ;  /* 0x0000000bd65f7223 */ /* 0x180fe20000010869 */
[-C--:B------:R-:W-:Y:S01]  /*a140*/  FFMA.FTZ R97, R216, R11.reuse, -R105 ;  /* 0x0000000bd8617223 */ /* 0x080fe20000010869 */
[----:B------:R-:W-:Y:S01]  /*a150*/  FADD.FTZ R134, -R14, R13 ;  /* 0x0000000d0e867221 */ /* 0x000fe20000010100 */
[-CC-:B------:R-:W-:Y:S01]  /*a160*/  FFMA.FTZ R13, R140, R11.reuse, -R105.reuse ;  /* 0x0000000b8c0d7223 */ /* 0x180fe20000010869 */
[-CC-:B-1----:R-:W-:Y:S01]  /*a170*/  FFMA.FTZ R21, R148, R11.reuse, -R105.reuse ;  /* 0x0000000b94157223 */ /* 0x182fe20000010869 */
[-CC-:B------:R-:W-:Y:S01]  /*a180*/  FFMA.FTZ R140, R150, R11.reuse, -R105.reuse ;  /* 0x0000000b968c7223 */ /* 0x180fe20000010869 */
[-C--:B------:R-:W-:Y:S01]  /*a190*/  FMUL.FTZ R91, R134, R11.reuse ;  /* 0x0000000b865b7220 */ /* 0x080fe20000410000 */
        /* <DEDUP_REMOVED lines=12> */
[-C--:B0-----:R-:W-:Y:S01]  /*a260*/  FFMA.FTZ R91, R158, R11.reuse, -R105 ;  /* 0x0000000b9e5b7223 */ /* 0x081fe20000010869 */
[-C--:B------:R-:W-:Y:S01]  /*a270*/  FMUL.FTZ R105, R14, R11.reuse ;  /* 0x0000000b0e697220 */ /* 0x080fe20000410000 */
[----:B------:R-:W0:Y:S03]  /*a280*/  MUFU.EX2 R9, R9 ;  /* 0x0000000900097308 */ /* 0x000e260000000800 */
        /* <DEDUP_REMOVED lines=10> */
[-CC-:B------:R-:W-:Y:S01]  /*a330*/  FFMA.FTZ R92, R102, R11.reuse, -R105.reuse ;  /* 0x0000000b665c7223 */ /* 0x180fe20000010869 */
[-CC-:B------:R-:W-:Y:S01]  /*a340*/  FFMA.FTZ R151, R104, R11.reuse, -R105.reuse ;  /* 0x0000000b68977223 */ /* 0x180fe20000010869 */
[-C--:B------:R-:W-:Y:S01]  /*a350*/  FFMA.FTZ R94, R106, R11.reuse, -R105 ;  /* 0x0000000b6a5e7223 */ /* 0x080fe20000010869 */
[----:B------:R-:W2:Y:S01]  /*a360*/  MUFU.EX2 R157, R157 ;  /* 0x0000009d009d7308 */ /* 0x000ea20000000800 */
[----:B0-----:R-:W-:Y:S01]  /*a370*/  FFMA.FTZ R107, R0, R6, R9 ;  /* 0x00000006006b7223 */ /* 0x001fe20000010009 */
[-CC-:B------:R-:W-:Y:S01]  /*a380*/  FFMA.FTZ R145, R108, R11.reuse, -R105.reuse ;  /* 0x0000000b6c917223 */ /* 0x180fe20000010869 */
[-CC-:B------:R-:W-:Y:S01]  /*a390*/  FFMA.FTZ R96, R110, R11.reuse, -R105.reuse ;  /* 0x0000000b6e607223 */ /* 0x180fe20000010869 */
[-CC-:B------:R-:W-:Y:S01]  /*a3a0*/  FFMA.FTZ R147, R112, R11.reuse, -R105.reuse ;  /* 0x0000000b70937223 */ /* 0x180fe20000010869 */
[-CC-:B------:R-:W-:Y:S01]  /*a3b0*/  FFMA.FTZ R98, R114, R11.reuse, -R105.reuse ;  /* 0x0000000b72627223 */ /* 0x180fe20000010869 */
[-CC-:B------:R-:W-:Y:S01]  /*a3c0*/  FFMA.FTZ R141, R116, R11.reuse, -R105.reuse ;  /* 0x0000000b748d7223 */ /* 0x180fe20000010869 */
[-C--:B------:R-:W-:Y:S01]  /*a3d0*/  FFMA.FTZ R143, R120, R11.reuse, -R105 ;  /* 0x0000000b788f7223 */ /* 0x080fe20000010869 */
[----:B------:R-:W0:Y:S01]  /*a3e0*/  MUFU.EX2 R8, R8 ;  /* 0x0000000800087308 */ /* 0x000e220000000800 */
[----:B-1----:R-:W-:Y:S01]  /*a3f0*/  FADD.FTZ R6, R134, R107 ;  /* 0x0000006b86067221 */ /* 0x002fe20000010000 */
[-CC-:B------:R-:W-:Y:S01]  /*a400*/  FFMA.FTZ R124, R124, R11.reuse, -R105.reuse ;  /* 0x0000000b7c7c7223 */ /* 0x180fe20000010869 */
[-CC-:B------:R-:W-:Y:S01]  /*a410*/  FFMA.FTZ R126, R126, R11.reuse, -R105.reuse ;  /* 0x0000000b7e7e7223 */ /* 0x180fe20000010869 */
[----:B------:R-:W-:-:S04]  /*a420*/  FFMA.FTZ R130, R130, R11, -R105 ;  /* 0x0000000b82827223 */ /* 0x000fc80000010869 */
[----:B------:R-:W1:Y:S01]  /*a430*/  MUFU.EX2 R13, R13 ;  /* 0x0000000d000d7308 */ /* 0x000e620000000800 */
[----:B--2---:R-:W-:-:S07]  /*a440*/  FFMA.FTZ R3, R2, R3, R157 ;  /* 0x0000000302037223 */ /* 0x004fce000001009d */
        /* <DEDUP_REMOVED lines=14> */
[----:B------:R-:W-:-:S06]  /*a530*/  FFMA.FTZ R100, R118, R11, -R105 ;  /* 0x0000000b76647223 */ /* 0x000fcc0000010869 */
        /* <DEDUP_REMOVED lines=18> */
[-CC-:B------:R-:W-:Y:S01]  /*a660*/  FFMA.FTZ R102, R122, R11.reuse, -R105.reuse ;  /* 0x0000000b7a667223 */ /* 0x180fe20000010869 */
[----:B------:R-:W-:-:S05]  /*a670*/  FFMA.FTZ R105, R132, R11, -R105 ;  /* 0x0000000b84697223 */ /* 0x000fca0000010869 */
        /* <DEDUP_REMOVED lines=58> */
.L_x_1272:
        /* <DEDUP_REMOVED lines=35> */
.L_x_1262:
[----:B------:R-:W-:-:S13]  /*ac50*/  R2UR UR4, R161 ;  /* 0x00000000a10472ca */ /* 0x000fda00000e0000 */
[----:B------:R-:W-:-:S13]  /*ac60*/  ISETP.GE.AND P1, PT, R10, UR4, PT ;  /* 0x000000040a007c0c */ /* 0x000fda000bf26270 */
[----:B------:R-:W-:Y:S05]  /*ac70*/  @!P1 BRA `(.L_x_1274) ;  /* 0x00000034001c9947 */ /* 0x000fea0003800000 */
[----:B------:R-:W-:Y:S01]  /*ac80*/  IMAD.MOV.U32 R9, RZ, RZ, R14 ;  /* 0x000000ffff097224 */ /* 0x000fe200078e000e */
[----:B------:R-:W-:Y:S01]  /*ac90*/  UMOV UR46, UR39 ;  /* 0x00000027002e7c82 */ /* 0x000fe20008000000 */
[----:B------:R-:W-:Y:S01]  /*aca0*/  IMAD.MOV.U32 R8, RZ, RZ, R12 ;  /* 0x000000ffff087224 */ /* 0x000fe200078e000c */
[----:B------:R-:W-:Y:S01]  /*acb0*/  UMOV UR4, UR38 ;  /* 0x0000002600047c82 */ /* 0x000fe20008000000 */
[----:B------:R-:W-:Y:S01]  /*acc0*/  ULDC UR47, c[0x0][0x9e4] ;  /* 0x00027900002f7ab9 */ /* 0x000fe20000000800 */
[----:B------:R-:W-:Y:S01]  /*acd0*/  ULDC UR50, c[0x0][0x9dc] ;  /* 0x0002770000327ab9 */ /* 0x000fe20000000800 */
[----:B------:R-:W-:Y:S01]  /*ace0*/  ULDC UR5, c[0x0][0x9d8] ;  /* 0x0002760000057ab9 */ /* 0x000fe20000000800 */
[----:B------:R-:W-:-:S05]  /*acf0*/  ULDC UR51, c[0x0][0x9e0] ;  /* 0x0002780000337ab9 */ /* 0x000fca0000000800 */
.L_x_1293:
[----:B------:R-:W-:-:S04]  /*ad00*/  UISETP.NE.AND UP0, UPT, UR4, 0x1, UPT ;  /* 0x000000010400788c */ /* 0x000fc8000bf05270 */
[----:B------:R-:W-:-:S04]  /*ad10*/  USEL UR39, URZ, 0x1, UP0 ;  /* 0x000000013f277887 */ /* 0x000fc80008000000 */
[----:B------:R-:W-:Y:S01]  /*ad20*/  ULOP3.LUT UR39, UR46, UR39, URZ, 0x3c, !UPT ;  /* 0x000000272e277292 */ /* 0x000fe2000f8e3c3f */
[----:B------:R-:W-:Y:S11]  /*ad30*/  @!P0 BRA `(.L_x_1275) ;  /* 0x0000000000048947 */ /* 0x000ff60003800000 */
[----:B------:R-:W-:Y:S01]  /*ad40*/  BPT.TRAP 0x1 ;  /* 0x000000040000795c */ /* 0x000fe20000300000 */
.L_x_1275:
        /* <DEDUP_REMOVED lines=9> */
.L_x_1276:
[----:B-1----:R-:W-:Y:S05]  /*ade0*/  @P1 BRA `(.L_x_1277) ;  /* 0x0000000000081947 */ /* 0x002fea0003800000 */
[----:B------:R-:W1:Y:S02]  /*adf0*/  SYNCS.PHASECHK.TRANS64.TRYWAIT P1, [UR6+0x2a830], R11 ;  /* 0x02a8300bff0075a7 */ /* 0x000e640008020146 */
[----:B-1----:R-:W-:Y:S05]  /*ae00*/  @!P1 BRA `(.L_x_1278) ;  /* 0x000000d800449947 */ /* 0x002fea0003800000 */
.L_x_1277:
        /* <DEDUP_REMOVED lines=138> */
.L_x_1279:
[----:B------:R-:W-:Y:S01]  /*b6b0*/  ULEA UR7, UR4, UR60, 0x3 ;  /* 0x0000003c04077291 */ /* 0x000fe2000f8e183f */
[----:B------:R-:W-:-:S05]  /*b6c0*/  IMAD.U32 R0, RZ, RZ, UR46 ;  /* 0x0000002eff007e24 */ /* 0x000fca000f8e00ff */
[----:B------:R-:W-:-:S04]  /*b6d0*/  SHF.L.U32 R0, R0, 0x1f, RZ ;  /* 0x0000001f00007819 */ /* 0x000fc800000006ff */
[----:B------:R2:W3:Y:S01]  /*b6e0*/  SYNCS.PHASECHK.TRANS64.TRYWAIT P1, [UR7+0x2a850], R0 ;  /* 0x02a85000ff0075a7 */ /* 0x0004e20008020147 */
[----:B------:R-:W-:Y:S05]  /*b6f0*/  @!P0 BRA `(.L_x_1280) ;  /* 0x0000000000048947 */ /* 0x000fea0003800000 */
[----:B------:R-:W-:Y:S01]  /*b700*/  BPT.TRAP 0x1 ;  /* 0x000000040000795c */ /* 0x000fe20000300000 */
.L_x_1280:
[----:B---3--:R-:W-:Y:S05]  /*b710*/  @P1 BRA `(.L_x_1281) ;  /* 0x0000000000081947 */ /* 0x008fea0003800000 */
[----:B------:R-:W3:Y:S02]  /*b720*/  SYNCS.PHASECHK.TRANS64.TRYWAIT P1, [UR7+0x2a850], R0 ;  /* 0x02a85000ff0075a7 */ /* 0x000ee40008020147 */
[----:B---3--:R-:W-:Y:S05]  /*b730*/  @!P1 BRA `(.L_x_1282) ;  /* 0x000000d000109947 */ /* 0x008fea0003800000 */
.L_x_1281:
        /* <DEDUP_REMOVED lines=37> */
.L_x_1283:
        /* <DEDUP_REMOVED lines=67> */
[----:B------:R-:W-:Y:S01]  /*bdc0*/  IMAD.IADD R129, R133, 0x1, -R18 ;  /* 0x0000000185817824 */ /* 0x000fe200078e0a12 */
[----:B------:R-:W-:Y:S01]  /*bdd0*/  ULOP3.LUT UR4, URZ, UR50, URZ, 0x33, !UPT ;  /* 0x000000323f047292 */ /* 0x000fe2000f8e333f */
[----:B------:R-:W-:-:S03]  /*bde0*/  IADD3 R12, -R17, R12, R16 ;  /* 0x0000000c110c7210 */ /* 0x000fc60007ffe110 */
[----:B------:R-:W2:Y:S02]  /*bdf0*/  MUFU.TANH R136, R136 ;  /* 0x0000008800887308 */ /* 0x000ea40000002400 */
[C---:B------:R-:W-:Y:S01]  /*be00*/  VIADD R145, R12.reuse, UR51 ;  /* 0x000000330c917c36 */ /* 0x040fe20008000000 */
[----:B------:R-:W-:Y:S01]  /*be10*/  SYNCS.ARRIVE.TRANS64.RED.A1T0 RZ, [UR6], RZ ;  /* 0x000000ffffff79a7 */ /* 0x000fe20008100406 */
[----:B------:R-:W-:Y:S02]  /*be20*/  VIADD R135, R12, UR4 ;  /* 0x000000040c877c36 */ /* 0x000fe40008000000 */
[--C-:B0-----:R-:W-:Y:S02]  /*be30*/  IMAD.IADD R149, R145, 0x1, R106.reuse ;  /* 0x0000000191957824 */ /* 0x101fe400078e026a */
        /* <DEDUP_REMOVED lines=60> */
.L_x_1286:
[----:B------:R-:W-:-:S05]  /*c200*/  IMAD.U32 R108, RZ, RZ, UR47 ;  /* 0x0000002fff6c7e24 */ /* 0x000fca000f8e00ff */
[----:B------:R-:W-:-:S13]  /*c210*/  ISETP.NE.AND P1, PT, R108, 0x1, PT ;  /* 0x000000016c00780c */ /* 0x000fda0003f25270 */
[----:B------:R-:W1:Y:S02]  /*c220*/  @P1 LDC.64 R12, c[0x0][0x9e8] ;  /* 0x00027a00ff0c1b82 */ /* 0x000e640000000a00 */
[----:B-1----:R-:W-:-:S05]  /*c230*/  @P1 IMAD.HI.U32 R12, R106, R12, RZ ;  /* 0x0000000c6a0c1227 */ /* 0x002fca00078e00ff */
[----:B------:R-:W-:-:S07]  /*c240*/  @P1 SHF.R.U32.HI R106, RZ, R13, R12 ;  /* 0x0000000dff6a1219 */ /* 0x000fce000001160c */
.L_x_1287:
[----:B------:R-:W-:Y:S05]  /*c250*/  BSYNC B0 ;  /* 0x0000000000007941 */ /* 0x000fea0003800000 */
.L_x_1285:
[----:B------:R-:W-:-:S05]  /*c260*/  IMAD R106, R106, R108, R129 ;  /* 0x0000006c6a6a7224 */ /* 0x000fca00078e0281 */
[----:B------:R-:W-:Y:S02]  /*c270*/  VIADDMNMX R149, R106, R108, R149, PT ;  /* 0x0000006c6a957246 */ /* 0x000fe40003800195 */
[----:B------:R-:W-:-:S07]  /*c280*/  VIMNMX R147, R147, R106, !PT ;  /* 0x0000006a93937248 */ /* 0x000fce0007fe0100 */
.L_x_1284:
        /* <DEDUP_REMOVED lines=133> */
.L_x_1290:
[----:B------:R-:W-:-:S05]  /*cae0*/  IMAD.U32 R158, RZ, RZ, UR47 ;  /* 0x0000002fff9e7e24 */ /* 0x000fca000f8e00ff */
[----:B------:R-:W-:-:S13]  /*caf0*/  ISETP.NE.AND P6, PT, R158, 0x1, PT ;  /* 0x000000019e00780c */ /* 0x000fda0003fc5270 */
[----:B------:R-:W0:Y:S02]  /*cb00*/  @P6 LDC.64 R12, c[0x0][0x9e8] ;  /* 0x00027a00ff0c6b82 */ /* 0x000e240000000a00 */
[----:B0-----:R-:W-:-:S05]  /*cb10*/  @P6 IMAD.HI.U32 R12, R111, R12, RZ ;  /* 0x0000000c6f0c6227 */ /* 0x001fca00078e00ff */
[----:B------:R-:W-:-:S07]  /*cb20*/  @P6 SHF.R.U32.HI R111, RZ, R13, R12 ;  /* 0x0000000dff6f6219 */ /* 0x000fce000001160c */
.L_x_1291:
[----:B------:R-:W-:Y:S05]  /*cb30*/  BSYNC B0 ;  /* 0x0000000000007941 */ /* 0x000fea0003800000 */
.L_x_1289:
[----:B------:R-:W-:-:S05]  /*cb40*/  IMAD R12, R111, R158, R129 ;  /* 0x0000009e6f0c7224 */ /* 0x000fca00078e0281 */
[----:B------:R-:W-:Y:S02]  /*cb50*/  VIADDMNMX R107, R12, R158, R107, PT ;  /* 0x0000009e0c6b7246 */ /* 0x000fe4000380016b */
[----:B------:R-:W-:-:S07]  /*cb60*/  VIMNMX R109, R109, R12, !PT ;  /* 0x0000000c6d6d7248 */ /* 0x000fce0007fe0100 */
.L_x_1288:
        /* <DEDUP_REMOVED lines=308> */
.L_x_1292:
[----:B------:R-:W0:Y:S01]  /*deb0*/  S2UR UR6, SR_CgaCtaId ;  /* 0x00000000000679c3 */ /* 0x000e220000008800 */
[----:B------:R-:W-:Y:S01]  /*dec0*/  R2UR UR4, R161 ;  /* 0x00000000a10472ca */ /* 0x000fe200000e0000 */
[----:B------:R-:W-:Y:S01]  /*ded0*/  UIADD3 UR7, UR7, 0x2a860, URZ ;  /* 0x0002a86007077890 */ /* 0x000fe2000fffe03f */
[----:B------:R-:W-:Y:S01]  /*dee0*/  F2FP.BF16.F32.PACK_AB R157, R8, R157 ;  /* 0x0000009d089d723e */ /* 0x000fe200000010ff */
[----:B------:R-:W-:Y:S01]  /*def0*/  UMOV UR46, UR39 ;  /* 0x00000027002e7c82 */ /* 0x000fe20008000000 */
[----:B------:R-:W-:Y:S01]  /*df00*/  F2FP.BF16.F32.PACK_AB R158, R136, R21 ;  /* 0x00000015889e723e */ /* 0x000fe200000010ff */
[----:B------:R-:W-:Y:S01]  /*df10*/  IMAD.MOV.U32 R9, RZ, RZ, R14 ;  /* 0x000000ffff097224 */ /* 0x000fe200078e000e */
[----:B------:R-:W-:Y:S01]  /*df20*/  F2FP.BF16.F32.PACK_AB R156, R220, R89 ;  /* 0x00000059dc9c723e */ /* 0x000fe200000010ff */
[----:B------:R-:W-:Y:S01]  /*df30*/  IMAD.MOV.U32 R8, RZ, RZ, R12 ;  /* 0x000000ffff087224 */ /* 0x000fe200078e000c */
[----:B------:R-:W-:Y:S02]  /*df40*/  F2FP.BF16.F32.PACK_AB R159, R124, R159 ;  /* 0x0000009f7c9f723e */ /* 0x000fe400000010ff */
[----:B------:R-:W-:-:S02]  /*df50*/  F2FP.BF16.F32.PACK_AB R152, R108, R15 ;  /* 0x0000000f6c98723e */ /* 0x000fc400000010ff */
[----:B------:R-:W-:Y:S02]  /*df60*/  F2FP.BF16.F32.PACK_AB R153, R20, R153 ;  /* 0x000000991499723e */ /* 0x000fe400000010ff */
[----:B------:R-:W-:Y:S01]  /*df70*/  ISETP.GT.AND P1, PT, R10, UR4, PT ;  /* 0x000000040a007c0c */ /* 0x000fe2000bf24270 */
[----:B------:R-:W-:Y:S01]  /*df80*/  UMOV UR4, UR38 ;  /* 0x0000002600047c82 */ /* 0x000fe20008000000 */
[----:B------:R-:W-:Y:S01]  /*df90*/  F2FP.BF16.F32.PACK_AB R154, R106, R13 ;  /* 0x0000000d6a9a723e */ /* 0x000fe200000010ff */
[----:B------:R-:W-:Y:S01]  /*dfa0*/  VIADD R10, R10, 0xffffffff ;  /* 0xffffffff0a0a7836 */ /* 0x000fe20000000000 */
        /* <DEDUP_REMOVED lines=20> */
.L_x_1274:
        /* <DEDUP_REMOVED lines=67> */
.L_x_1294:
[----:B------:R-:W-:Y:S01]  /*e520*/  ULEA UR5, UR38, UR60, 0x3 ;  /* 0x0000003c26057291 */ /* 0x000fe2000f8e183f */
[----:B------:R-:W-:-:S05]  /*e530*/  IMAD.U32 R0, RZ, RZ, UR39 ;  /* 0x00000027ff007e24 */ /* 0x000fca000f8e00ff */
[----:B------:R-:W-:-:S04]  /*e540*/  SHF.L.U32 R0, R0, 0x1f, RZ ;  /* 0x0000001f00007819 */ /* 0x000fc800000006ff */
[----:B------:R0:W1:Y:S01]  /*e550*/  SYNCS.PHASECHK.TRANS64.TRYWAIT P1, [UR5+0x2a850], R0 ;  /* 0x02a85000ff0075a7 */ /* 0x0000620008020145 */
[----:B------:R-:W-:Y:S05]  /*e560*/  @!P0 BRA `(.L_x_1295) ;  /* 0x0000000000048947 */ /* 0x000fea0003800000 */
[----:B------:R-:W-:Y:S01]  /*e570*/  BPT.TRAP 0x1 ;  /* 0x000000040000795c */ /* 0x000fe20000300000 */
.L_x_1295:
[----:B-1----:R-:W-:Y:S05]  /*e580*/  @P1 BRA `(.L_x_1296) ;  /* 0x0000000000081947 */ /* 0x002fea0003800000 */
[----:B------:R-:W1:Y:S02]  /*e590*/  SYNCS.PHASECHK.TRANS64.TRYWAIT P1, [UR5+0x2a850], R0 ;  /* 0x02a85000ff0075a7 */ /* 0x000e640008020145 */
[----:B-1----:R-:W-:Y:S05]  /*e5a0*/  @!P1 BRA `(.L_x_1297) ;  /* 0x000000a0008c9947 */ /* 0x002fea0003800000 */
.L_x_1296:
[----:B------:R-:W-:Y:S01]  /*e5b0*/  UIADD3 UR60, UR60, 0x400, URZ ;  /* 0x000004003c3c7890 */ /* 0x000fe2000fffe03f */
[----:B------:R-:W-:Y:S01]  /*e5c0*/  WARPGROUP.ARRIVE ;  /* 0x00000000000079c5 */ /* 0x000fe20000000000 */
[----:B------:R-:W-:Y:S01]  /*e5d0*/  UMOV UR7, 0x40000040 ;  /* 0x4000004000077882 */ /* 0x000fe20000000000 */
[----:B-1----:R-:W1:Y:S01]  /*e5e0*/  SHFL.BFLY PT, R5, R6, 0x2, 0x1f ;  /* 0x0c401f0006057f89 */ /* 0x002e6200000e0000 */
[----:B------:R-:W-:Y:S01]  /*e5f0*/  USHF.R.U32.HI UR60, URZ, 0x4, UR60 ;  /* 0x000000043f3c7899 */ /* 0x000fe2000801163c */
[----:B------:R-:W-:Y:S02]  /*e600*/  IMAD.MOV.U32 R4, RZ, RZ, RZ ;  /* 0x000000ffff047224 */ /* 0x000fe400078e00ff */
[----:B0-----:R-:W0:Y:S01]  /*e610*/  SHFL.BFLY PT, R0, R3, 0x2, 0x1f ;  /* 0x0c401f0003007f89 */ /* 0x001e2200000e0000 */
[----:B------:R-:W-:Y:S01]  /*e620*/  ULOP3.LUT UR60, UR60, 0x3fff, URZ, 0xc0, !UPT ;  /* 0x00003fff3c3c7892 */ /* 0x000fe2000f8ec03f */
[----:B------:R-:W-:-:S03]  /*e630*/  IMAD.MOV.U32 R94, RZ, RZ, -0x800000 ;  /* 0xff800000ff5e7424 */ /* 0x000fc600078e00ff */
[----:B------:R-:W-:-:S04]  /*e640*/  ULOP3.LUT UR4, UR60, 0x3000000, URZ, 0xfc, !UPT ;  /* 0x030000003c047892 */ /* 0x000fc8000f8efc3f */
[----:B------:R-:W-:-:S07]  /*e650*/  UIMAD UR4, UR38, 0x600, UR4 ;  /* 0x00000600260478a4 */ /* 0x000fce000f8e0204 */
[----:B------:R-:W-:Y:S02]  /*e660*/  UMOV UR6, UR4 ;  /* 0x0000000400067c82 */ /* 0x000fe40008000000 */
[----:B------:R-:W-:Y:S01]  /*e670*/  HGMMA.64x128x16.F32.BF16 R24, R156, gdesc[UR4].tnspB, R24, gsb0 ;  /* 0x41e000049c187df0 */ /* 0x000fe20008001818 */
[----:B------:R-:W-:Y:S01]  /*e680*/  UIADD3 UR6, UR4, 0x80, URZ ;  /* 0x0000008004067890 */ /* 0x000fe2000fffe03f */
[----:B-1----:R-:W-:Y:S01]  /*e690*/  FADD.FTZ R5, R5, R6 ;  /* 0x0000000605057221 */ /* 0x002fe20000010000 */
[----:B------:R-:W-:Y:S01]  /*e6a0*/  UMOV UR7, 0x40000040 ;  /* 0x4000004000077882 */ /* 0x000fe20000000000 */
[----:B0-----:R-:W-:-:S03]  /*e6b0*/  FADD.FTZ R2, R0, R3 ;  /* 0x0000000300027221 */ /* 0x001fc60000010000 */
[----:B------:R-:W0:Y:S04]  /*e6c0*/  SHFL.BFLY PT, R0, R5, 0x1, 0x1f ;  /* 0x0c201f0005007f89 */ /* 0x000e2800000e0000 */
[----:B------:R-:W1:Y:S01]  /*e6d0*/  SHFL.BFLY PT, R7, R2, 0x1, 0x1f ;  /* 0x0c201f0002077f89 */ /* 0x000e6200000e0000 */
[----:B0-----:R-:W-:Y:S01]  /*e6e0*/  FADD.FTZ R9, R5, R0 ;  /* 0x0000000005097221 */ /* 0x001fe20000010000 */
[----:B------:R-:W-:Y:S02]  /*e6f0*/  IMAD.MOV.U32 R0, RZ, RZ, -0x800000 ;  /* 0xff800000ff007424 */ /* 0x000fe400078e00ff */
[----:B-1----:R-:W-:Y:S02]  /*e700*/  FADD.FTZ R10, R2, R7 ;  /* 0x00000007020a7221 */ /* 0x002fe40000010000 */
[----:B------:R-:W-:Y:S01]  /*e710*/  FSETP.NE.FTZ.AND P1, PT, R9, RZ, PT ;  /* 0x000000ff0900720b */ /* 0x000fe20003f35000 */
[----:B------:R-:W-:-:S02]  /*e720*/  IMAD.MOV.U32 R7, RZ, RZ, RZ ;  /* 0x000000ffff077224 */ /* 0x000fc400078e00ff */
        /* <DEDUP_REMOVED lines=38> */
.L_x_1298:
[----:B------:R-:W-:Y:S01]  /*e990*/  R2UR UR6, R184 ;  /* 0x00000000b80672ca */ /* 0x000fe200000e0000 */
[----:B------:R-:W-:Y:S01]  /*e9a0*/  UIADD3 UR4, UR5, 0x2a860, URZ ;  /* 0x0002a86005047890 */ /* 0x000fe2000fffe03f */
[-C--:B------:R-:W-:Y:S01]  /*e9b0*/  FMUL.FTZ R2, R24, R4.reuse ;  /* 0x0000000418027220 */ /* 0x080fe20000410000 */
[----:B------:R-:W-:Y:S01]  /*e9c0*/  UIADD3 UR38, UR38, 0x1, URZ ;  /* 0x0000000126267890 */ /* 0x000fe2000fffe03f */
[-C--:B------:R-:W-:Y:S01]  /*e9d0*/  FMUL.FTZ R3, R25, R4.reuse ;  /* 0x0000000419037220 */ /* 0x080fe20000410000 */
[-C--:B------:R-:W-:Y:S01]  /*e9e0*/  FMUL.FTZ R20, R28, R4.reuse ;  /* 0x000000041c147220 */ /* 0x080fe20000410000 */
        /* <DEDUP_REMOVED lines=8> */
[-C--:B------:R-:W-:Y:S01]  /*ea70*/  FMUL.FTZ R41, R41, R4.reuse ;  /* 0x0000000429297220 */ /* 0x080fe20000410000 */
[-C--:B------:R-:W-:Y:S01]  /*ea80*/  FMUL.FTZ R44, R44, R4.reuse ;  /* 0x000000042c2c7220 */ /* 0x080fe20000410000 */
[-C--:B------:R-:W-:Y:S01]  /*ea90*/  FMUL.FTZ R45, R45, R4.reuse ;  /* 0x000000042d2d7220 */ /* 0x080fe20000410000 */
[-C--:B------:R-:W-:Y:S01]  /*eaa0*/  FMUL.FTZ R48, R48, R4.reuse ;  /* 0x0000000430307220 */ /* 0x080fe20000410000 */
[----:B------:R-:W-:Y:S01]  /*eab0*/  FMUL.FTZ R49, R49, R4 ;  /* 0x0000000431317220 */ /* 0x000fe20000410000 */
[----:B------:R-:W-:-:S02]  /*eac0*/  IMAD.U32 R184, RZ, RZ, UR6 ;  /* 0x00000006ffb87e24 */ /* 0x000fc4000f8e00ff */
[-C--:B------:R-:W-:Y:S01]  /*ead0*/  FMUL.FTZ R52, R52, R4.reuse ;  /* 0x0000000434347220 */ /* 0x080fe20000410000 */
[-C--:B------:R-:W-:Y:S01]  /*eae0*/  FMUL.FTZ R53, R53, R4.reuse ;  /* 0x0000000435357220 */ /* 0x080fe20000410000 */
[-C--:B------:R-:W-:Y:S01]  /*eaf0*/  FMUL.FTZ R56, R56, R4.reuse ;  /* 0x0000000438387220 */ /* 0x080fe20000410000 */
[-C--:B------:R-:W-:Y:S01]  /*eb00*/  FMUL.FTZ R57, R57, R4.reuse ;  /* 0x0000000439397220 */ /* 0x080fe20000410000 */
[----:B------:R-:W0:Y:S01]  /*eb10*/  S2UR UR6, SR_CgaCtaId ;  /* 0x00000000000679c3 */ /* 0x000e220000008800 */
        /* <DEDUP_REMOVED lines=52> */
.L_x_1220:
[----:B------:R-:W0:Y:S01]  /*ee60*/  S2R R4, SR_CgaCtaId ;  /* 0x0000000000047919 */ /* 0x000e220000008800 */
[----:B------:R-:W-:Y:S01]  /*ee70*/  MOV R19, 0x400 ;  /* 0x0000040000137802 */ /* 0x000fe20000000f00 */
[----:B------:R-:W-:Y:S01]  /*ee80*/  BSSY B0, `(.L_x_1299) ;  /* 0x0000304000007945 */ /* 0x000fe20003800000 */
[----:B------:R-:W-:Y:S02]  /*ee90*/  BAR.SYNC.DEFER_BLOCKING 0x5, 0x180 ;  /* 0x0146000000007b1d */ /* 0x000fe40000010000 */
[----:B0-----:R-:W-:-:S05]  /*eea0*/  LEA R19, R4, R19, 0x18 ;  /* 0x0000001304137211 */ /* 0x001fca00078ec0ff */
[----:B------:R-:W0:Y:S02]  /*eeb0*/  LDS.128 R4, [R19+0x2a8d0] ;  /* 0x02a8d00013047984 */ /* 0x000e240000000c00 */
[----:B0-----:R-:W-:Y:S02]  /*eec0*/  R2UR UR6, R5 ;  /* 0x00000000050672ca */ /* 0x001fe400000e0000 */
[----:B------:R-:W-:Y:S02]  /*eed0*/  R2UR UR5, R6 ;  /* 0x00000000060572ca */ /* 0x000fe400000e0000 */
[----:B------:R-:W-:Y:S01]  /*eee0*/  R2UR UR7, R7 ;  /* 0x00000000070772ca */ /* 0x000fe200000e0000 */
[----:B------:R-:W-:Y:S06]  /*eef0*/  BAR.ARV 0x4, 0x180 ;  /* 0x0106000000007b1d */ /* 0x000fec0000002000 */
[----:B------:R-:W-:Y:S08]  /*ef00*/  @P0 BRA `(.L_x_1300) ;  /* 0x0000002000880947 */ /* 0x000ff00003800000 */
[----:B------:R-:W0:Y:S01]  /*ef10*/  S2R R4, SR_SWINHI ;  /* 0x0000000000047919 */ /* 0x000e220000002f00 */
[----:B------:R-:W-:Y:S01]  /*ef20*/  R2UR UR13, R183 ;  /* 0x00000000b70d72ca */ /* 0x000fe200000e0000 */
[----:B------:R-:W-:Y:S01]  /*ef30*/  ULDC.64 UR10, c[0x0][0xc00] ;  /* 0x00030000000a7ab9 */ /* 0x000fe20000000a00 */
[----:B------:R-:W-:Y:S01]  /*ef40*/  ULDC.64 UR8, c[0x0][0xc00] ;  /* 0x0003000000087ab9 */ /* 0x000fe20000000a00 */
[----:B------:R-:W-:Y:S02]  /*ef50*/  R2UR UR15, R164 ;  /* 0x00000000a40f72ca */ /* 0x000fe400000e0000 */
[----:B------:R-:W-:Y:S02]  /*ef60*/  R2UR UR12, R22 ;  /* 0x00000000160c72ca */ /* 0x000fe400000e0000 */
[----:B------:R-:W-:Y:S02]  /*ef70*/  R2UR UR14, R165 ;  /* 0x00000000a50e72ca */ /* 0x000fe400000e0000 */
[----:B------:R-:W-:-:S04]  /*ef80*/  R2UR UR20, R166 ;  /* 0x00000000a61472ca */ /* 0x000fc800000e0000 */
[----:B------:R-:W-:Y:S01]  /*ef90*/  UIMAD.WIDE UR8, UR13, 0x4, UR8 ;  /* 0x000000040d0878a5 */ /* 0x000fe2000f8e0208 */
[----:B------:R-:W-:Y:S02]  /*efa0*/  MOV R16, R19 ;  /* 0x0000001300107202 */ /* 0x000fe40000000f00 */
[----:B0-----:R-:W-:-:S03]  /*efb0*/  MOV R17, R4 ;  /* 0x0000000400117202 */ /* 0x001fc60000000f00 */
[----:B------:R-:W-:-:S03]  /*efc0*/  IMAD.WIDE R4, R203, 0x2, R16 ;  /* 0x00000002cb047825 */ /* 0x000fc600078e0210 */
[C---:B------:R-:W-:Y:S02]  /*efd0*/  LOP3.LUT R7, R4.reuse, 0x380, RZ, 0xc0, !PT ;  /* 0x0000038004077812 */ /* 0x040fe400078ec0ff */
[C---:B------:R-:W-:Y:S02]  /*efe0*/  IADD3 R8, P5, R4.reuse, 0x40, RZ ;  /* 0x0000004004087810 */ /* 0x040fe40007fbe0ff */
[----:B------:R-:W-:Y:S02]  /*eff0*/  SHF.R.U64 R7, R7, 0x3, RZ ;  /* 0x0000000307077819 */ /* 0x000fe400000012ff */
[C---:B------:R-:W-:Y:S01]  /*f000*/  IADD3 R31, P6, R4.reuse, 0x20, RZ ;  /* 0x00000020041f7810 */ /* 0x040fe20007fde0ff */
[--C-:B------:R-:W-:Y:S01]  /*f010*/  IMAD.X R27, RZ, RZ, R5.reuse, P5 ;  /* 0x000000ffff1b7224 */ /* 0x100fe200028e0605 */
[C---:B------:R-:W-:Y:S02]  /*f020*/  IADD3 R75, P4, R4.reuse, 0x60, RZ ;  /* 0x00000060044b7810 */ /* 0x040fe40007f9e0ff */
[C---:B------:R-:W-:Y:S01]  /*f030*/  IADD3 R95, P3, R4.reuse, 0x4000, RZ ;  /* 0x00004000045f7810 */ /* 0x040fe20007f7e0ff */
[--C-:B------:R-:W-:Y:S01]  /*f040*/  IMAD.X R29, RZ, RZ, R5.reuse, P6 ;  /* 0x000000ffff1d7224 */ /* 0x100fe200030e0605 */
[C---:B------:R-:W-:Y:S01]  /*f050*/  IADD3 R97, P2, R4.reuse, 0x4020, RZ ;  /* 0x0000402004617810 */ /* 0x040fe20007f5e0ff */
[--C-:B------:R-:W-:Y:S01]  /*f060*/  IMAD.X R15, RZ, RZ, R5.reuse, P4 ;  /* 0x000000ffff0f7224 */ /* 0x100fe200020e0605 */
[C---:B------:R-:W-:Y:S01]  /*f070*/  IADD3 R99, P1, R4.reuse, 0x4040, RZ ;  /* 0x0000404004637810 */ /* 0x040fe20007f3e0ff */
[--C-:B------:R-:W-:Y:S01]  /*f080*/  IMAD.X R25, RZ, RZ, R5.reuse, P3 ;  /* 0x000000ffff197224 */ /* 0x100fe200018e0605 */
[----:B------:R-:W-:Y:S01]  /*f090*/  BAR.SYNC.DEFER_BLOCKING 0x1, 0x100 ;  /* 0x0044000000007b1d */ /* 0x000fe20000010000 */
        /* <DEDUP_REMOVED lines=9> */
[----:B------:R-:W-:Y:S02]  /*f130*/  LOP3.LUT R12, R95, 0x380, RZ, 0xc0, !PT ;  /* 0x000003805f0c7812 */ /* 0x000fe400078ec0ff */
[----:B------:R-:W-:Y:S02]  /*f140*/  SHF.R.U64 R10, R10, 0x3, RZ ;  /* 0x000000030a0a7819 */ /* 0x000fe400000012ff */
[----:B------:R-:W-:Y:S02]  /*f150*/  LOP3.LUT R26, R7, R8, RZ, 0x3c, !PT ;  /* 0x00000008071a7212 */ /* 0x000fe400078e3cff */
[----:B------:R-:W-:-:S02]  /*f160*/  SHF.R.U64 R6, R6, 0x3, RZ ;  /* 0x0000000306067819 */ /* 0x000fc400000012ff */
[----:B------:R-:W-:Y:S02]  /*f170*/  LOP3.LUT R8, R97, 0x380, RZ, 0xc0, !PT ;  /* 0x0000038061087812 */ /* 0x000fe400078ec0ff */
[----:B------:R-:W-:Y:S02]  /*f180*/  SHF.R.U64 R12, R12, 0x3, RZ ;  /* 0x000000030c0c7819 */ /* 0x000fe400000012ff */
[----:B------:R-:W-:Y:S02]  /*f190*/  LOP3.LUT R14, R10, R75, RZ, 0x3c, !PT ;  /* 0x0000004b0a0e7212 */ /* 0x000fe400078e3cff */
[----:B------:R-:W-:Y:S02]  /*f1a0*/  LOP3.LUT R28, R6, R31, RZ, 0x3c, !PT ;  /* 0x0000001f061c7212 */ /* 0x000fe400078e3cff */
[----:B------:R-:W-:Y:S02]  /*f1b0*/  LOP3.LUT R10, R99, 0x380, RZ, 0xc0, !PT ;  /* 0x00000380630a7812 */ /* 0x000fe400078ec0ff */
[----:B------:R-:W-:-:S02]  /*f1c0*/  SHF.R.U64 R8, R8, 0x3, RZ ;  /* 0x0000000308087819 */ /* 0x000fc400000012ff */
[----:B------:R-:W-:Y:S02]  /*f1d0*/  LOP3.LUT R31, R74, 0x380, RZ, 0xc0, !PT ;  /* 0x000003804a1f7812 */ /* 0x000fe400078ec0ff */
[----:B------:R-:W-:Y:S02]  /*f1e0*/  LOP3.LUT R24, R12, R95, RZ, 0x3c, !PT ;  /* 0x0000005f0c187212 */ /* 0x000fe400078e3cff */
[----:B------:R-:W-:Y:S02]  /*f1f0*/  SHF.R.U64 R10, R10, 0x3, RZ ;  /* 0x000000030a0a7819 */ /* 0x000fe400000012ff */
[----:B------:R-:W-:Y:S02]  /*f200*/  LOP3.LUT R12, R8, R97, RZ, 0x3c, !PT ;  /* 0x00000061080c7212 */ /* 0x000fe400078e3cff */
[----:B------:R-:W-:Y:S02]  /*f210*/  MOV R30, R4 ;  /* 0x00000004001e7202 */ /* 0x000fe40000000f00 */
[----:B------:R-:W-:-:S02]  /*f220*/  SHF.R.U64 R31, R31, 0x3, RZ ;  /* 0x000000031f1f7819 */ /* 0x000fc400000012ff */
[----:B------:R-:W-:Y:S02]  /*f230*/  F2FP.BF16.F32.PACK_AB R4, R3, R2 ;  /* 0x000000020304723e */ /* 0x000fe400000010ff */
[----:B------:R-:W-:Y:S02]  /*f240*/  F2FP.BF16.F32.PACK_AB R5, R89, R88 ;  /* 0x000000585905723e */ /* 0x000fe400000010ff */
[----:B------:R-:W-:Y:S02]  /*f250*/  F2FP.BF16.F32.PACK_AB R6, R21, R20 ;  /* 0x000000141506723e */ /* 0x000fe400000010ff */
[----:B------:R-:W-:Y:S02]  /*f260*/  F2FP.BF16.F32.PACK_AB R7, R91, R90 ;  /* 0x0000005a5b07723e */ /* 0x000fe400000010ff */
[----:B------:R-:W-:Y:S02]  /*f270*/  LOP3.LUT R10, R10, R99, RZ, 0x3c, !PT ;  /* 0x000000630a0a7212 */ /* 0x000fe400078e3cff */
[----:B------:R-:W-:Y:S01]  /*f280*/  MOV R97, R14 ;  /* 0x0000000e00617202 */ /* 0x000fe20000000f00 */
[----:B------:R0:W-:Y:S01]  /*f290*/  STSM.16.M88.4 [R30], R4 ;  /* 0x000000041e007844 */ /* 0x0001e20000000200 */
[----:B------:R-:W-:-:S02]  /*f2a0*/  MOV R95, R12 ;  /* 0x0000000c005f7202 */ /* 0x000fc40000000f00 */
[----:B------:R-:W-:Y:S02]  /*f2b0*/  LOP3.LUT R8, R31, R74, RZ, 0x3c, !PT ;  /* 0x0000004a1f087212 */ /* 0x000fe400078e3cff */
[----:B------:R-:W-:Y:S02]  /*f2c0*/  MOV R99, R28 ;  /* 0x0000001c00637202 */ /* 0x000fe40000000f00 */
[----:B------:R-:W-:Y:S02]  /*f2d0*/  MOV R98, R26 ;  /* 0x0000001a00627202 */ /* 0x000fe40000000f00 */
[----:B------:R-:W-:Y:S02]  /*f2e0*/  MOV R96, R24 ;  /* 0x0000001800607202 */ /* 0x000fe40000000f00 */
[----:B------:R-:W-:Y:S02]  /*f2f0*/  F2FP.BF16.F32.PACK_AB R12, R33, R32 ;  /* 0x00000020210c723e */ /* 0x000fe400000010ff */
[----:B------:R-:W-:-:S02]  /*f300*/  F2FP.BF16.F32.PACK_AB R13, R35, R34 ;  /* 0x00000022230d723e */ /* 0x000fc400000010ff */
[----:B------:R-:W-:Y:S02]  /*f310*/  F2FP.BF16.F32.PACK_AB R14, R37, R36 ;  /* 0x00000024250e723e */ /* 0x000fe400000010ff */
[----:B------:R-:W-:Y:S02]  /*f320*/  F2FP.BF16.F32.PACK_AB R15, R39, R38 ;  /* 0x00000026270f723e */ /* 0x000fe400000010ff */
[----:B------:R-:W-:Y:S02]  /*f330*/  F2FP.BF16.F32.PACK_AB R24, R41, R40 ;  /* 0x000000282918723e */ /* 0x000fe400000010ff */
[----:B------:R-:W-:Y:S01]  /*f340*/  F2FP.BF16.F32.PACK_AB R25, R43, R42 ;  /* 0x0000002a2b19723e */ /* 0x000fe200000010ff */
[----:B------:R-:W-:Y:S01]  /*f350*/  STSM.16.M88.4 [R99], R12 ;  /* 0x0000000c63007844 */ /* 0x000fe20000000200 */
[----:B------:R-:W-:Y:S02]  /*f360*/  F2FP.BF16.F32.PACK_AB R26, R45, R44 ;  /* 0x0000002c2d1a723e */ /* 0x000fe400000010ff */
[----:B------:R-:W-:-:S02]  /*f370*/  F2FP.BF16.F32.PACK_AB R27, R47, R46 ;  /* 0x0000002e2f1b723e */ /* 0x000fc400000010ff */
[----:B------:R-:W-:Y:S02]  /*f380*/  F2FP.BF16.F32.PACK_AB R28, R49, R48 ;  /* 0x00000030311c723e */ /* 0x000fe400000010ff */
[----:B------:R-:W-:Y:S01]  /*f390*/  F2FP.BF16.F32.PACK_AB R29, R51, R50 ;  /* 0x00000032331d723e */ /* 0x000fe200000010ff */
[----:B------:R1:W-:Y:S01]  /*f3a0*/  STSM.16.M88.4 [R98], R24 ;  /* 0x0000001862007844 */ /* 0x0003e20000000200 */
[----:B0-----:R-:W-:Y:S02]  /*f3b0*/  F2FP.BF16.F32.PACK_AB R30, R53, R52 ;  /* 0x00000034351e723e */ /* 0x001fe400000010ff */
[----:B------:R-:W-:Y:S02]  /*f3c0*/  F2FP.BF16.F32.PACK_AB R31, R55, R54 ;  /* 0x00000036371f723e */ /* 0x000fe400000010ff */
[----:B------:R-:W-:Y:S02]  /*f3d0*/  MOV R75, R10 ;  /* 0x0000000a004b7202 */ /* 0x000fe40000000f00 */
[----:B------:R-:W-:Y:S01]  /*f3e0*/  MOV R74, R8 ;  /* 0x00000008004a7202 */ /* 0x000fe20000000f00 */
[----:B------:R0:W-:Y:S01]  /*f3f0*/  STSM.16.M88.4 [R97], R28 ;  /* 0x0000001c61007844 */ /* 0x0001e20000000200 */
[----:B------:R-:W-:-:S02]  /*f400*/  F2FP.BF16.F32.PACK_AB R4, R57, R56 ;  /* 0x000000383904723e */ /* 0x000fc400000010ff */
[----:B------:R-:W-:Y:S02]  /*f410*/  F2FP.BF16.F32.PACK_AB R5, R59, R58 ;  /* 0x0000003a3b05723e */ /* 0x000fe400000010ff */
[----:B------:R-:W-:Y:S02]  /*f420*/  F2FP.BF16.F32.PACK_AB R6, R61, R60 ;  /* 0x0000003c3d06723e */ /* 0x000fe400000010ff */
[----:B------:R-:W-:Y:S01]  /*f430*/  F2FP.BF16.F32.PACK_AB R7, R63, R62 ;  /* 0x0000003e3f07723e */ /* 0x000fe200000010ff */
[----:B-1----:R-:W1:Y:S01]  /*f440*/  LDC.64 R98, c[0x0][0xc08] ;  /* 0x00030200ff627b82 */ /* 0x002e620000000a00 */
[----:B------:R-:W-:Y:S02]  /*f450*/  F2FP.BF16.F32.PACK_AB R8, R65, R64 ;  /* 0x000000404108723e */ /* 0x000fe400000010ff */
[----:B------:R-:W-:Y:S01]  /*f460*/  F2FP.BF16.F32.PACK_AB R9, R67, R66 ;  /* 0x000000424309723e */ /* 0x000fe200000010ff */
[----:B------:R-:W-:Y:S01]  /*f470*/  STSM.16.M88.4 [R96], R4 ;  /* 0x0000000460007844 */ /* 0x000fe20000000200 */
[----:B------:R-:W-:-:S02]  /*f480*/  F2FP.BF16.F32.PACK_AB R10, R69, R68 ;  /* 0x00000044450a723e */ /* 0x000fc400000010ff */
[----:B------:R-:W-:Y:S01]  /*f490*/  F2FP.BF16.F32.PACK_AB R11, R71, R70 ;  /* 0x00000046470b723e */ /* 0x000fe200000010ff */
[----:B0-----:R-:W-:Y:S01]  /*f4a0*/  IMAD.U32 R28, RZ, RZ, UR8 ;  /* 0x00000008ff1c7e24 */ /* 0x001fe2000f8e00ff */
[----:B------:R-:W-:Y:S01]  /*f4b0*/  F2FP.BF16.F32.PACK_AB R12, R73, R72 ;  /* 0x00000048490c723e */ /* 0x000fe200000010ff */
[----:B------:R-:W-:Y:S01]  /*f4c0*/  IMAD.U32 R29, RZ, RZ, UR9 ;  /* 0x00000009ff1d7e24 */ /* 0x000fe2000f8e00ff */
[----:B------:R-:W-:Y:S01]  /*f4d0*/  F2FP.BF16.F32.PACK_AB R13, R93, R92 ;  /* 0x0000005c5d0d723e */ /* 0x000fe200000010ff */
[----:B------:R-:W-:Y:S01]  /*f4e0*/  STSM.16.M88.4 [R95], R8 ;  /* 0x000000085f007844 */ /* 0x000fe20000000200 */
[----:B------:R-:W-:Y:S02]  /*f4f0*/  F2FP.BF16.F32.PACK_AB R14, R77, R76 ;  /* 0x0000004c4d0e723e */ /* 0x000fe400000010ff */
[----:B------:R-:W-:Y:S02]  /*f500*/  F2FP.BF16.F32.PACK_AB R15, R79, R78 ;  /* 0x0000004e4f0f723e */ /* 0x000fe400000010ff */
[----:B------:R-:W-:-:S02]  /*f510*/  F2FP.BF16.F32.PACK_AB R24, R81, R80 ;  /* 0x000000505118723e */ /* 0x000fc400000010ff */
[----:B------:R-:W-:Y:S01]  /*f520*/  F2FP.BF16.F32.PACK_AB R25, R83, R82 ;  /* 0x000000525319723e */ /* 0x000fe200000010ff */
[----:B------:R0:W-:Y:S01]  /*f530*/  STSM.16.M88.4 [R75], R12 ;  /* 0x0000000c4b007844 */ /* 0x0001e20000000200 */
[----:B------:R-:W-:Y:S02]  /*f540*/  F2FP.BF16.F32.PACK_AB R26, R85, R84 ;  /* 0x00000054551a723e */ /* 0x000fe400000010ff */
[----:B------:R-:W-:Y:S02]  /*f550*/  F2FP.BF16.F32.PACK_AB R27, R87, R86 ;  /* 0x00000056571b723e */ /* 0x000fe400000010ff */
[----:B------:R-:W-:-:S03]  /*f560*/  ISETP.NE.U32.AND P0, PT, RZ, UR10, PT ;  /* 0x0000000aff007c0c */ /* 0x000fc6000bf05070 */
[----:B------:R2:W-:Y:S01]  /*f570*/  STSM.16.M88.4 [R74], R24 ;  /* 0x000000184a007844 */ /* 0x0005e20000000200 */
[----:B------:R-:W-:Y:S01]  /*f580*/  BAR.SYNC.DEFER_BLOCKING 0x1, 0x100 ;  /* 0x0044000000007b1d */ /* 0x000fe20000010000 */
[----:B------:R-:W-:-:S07]  /*f590*/  ISETP.NE.AND.EX P0, PT, RZ, UR11, PT, P0 ;  /* 0x0000000bff007c0c */ /* 0x000fce000bf05300 */
[----:B0-----:R-:W0:Y:S06]  /*f5a0*/  LDC R75, c[0x0][0xbe8] ;  /* 0x0002fa00ff4b7b82 */ /* 0x001e2c0000000800 */
[----:B------:R-:W3:Y:S01]  /*f5b0*/  @P0 LDG.E R30, desc[UR36][R28.64] ;  /* 0x000000241c1e0981 */ /* 0x000ee2000c1e1900 */
[----:B-1----:R-:W-:Y:S02]  /*f5c0*/  ISETP.NE.U32.AND P1, PT, R98, RZ, PT ;  /* 0x000000ff6200720c */ /* 0x002fe40003f25070 */
[----:B------:R-:W-:-:S11]  /*f5d0*/  R2UR UR4, R99 ;  /* 0x00000000630472ca */ /* 0x000fd600000e0000 */
[----:B------:R-:W-:Y:S02]  /*f5e0*/  VOTEU.ANY UP0, P1 ;  /* 0x00000000003f7886 */ /* 0x000fe40000800100 */
[----:B------:R-:W-:Y:S01]  /*f5f0*/  UISETP.NE.AND.EX UP0, UPT, UR4, URZ, UPT, UP0 ;  /* 0x0000003f0400728c */ /* 0x000fe2000bf05300 */
[----:B0-----:R-:W-:Y:S02]  /*f600*/  ISETP.NE.AND P1, PT, R75, 0x1, PT ;  /* 0x000000014b00780c */ /* 0x001fe40003f25270 */
[----:B------:R-:W-:Y:S02]  /*f610*/  ULDC UR4, c[0x0][0xa88] ;  /* 0x0002a20000047ab9 */ /* 0x000fe40000000800 */
[----:B--2---:R-:W-:Y:S01]  /*f620*/  IMAD.U32 R74, RZ, RZ, UR4 ;  /* 0x00000004ff4a7e24 */ /* 0x004fe2000f8e00ff */
[----:B------:R-:W-:Y:S01]  /*f630*/  PLOP3.LUT P4, PT, PT, PT, UP0, 0x80, 0x0 ;  /* 0x000000000000781c */ /* 0x000fe20003f8f008 */
[----:B------:R-:W-:-:S04]  /*f640*/  ULDC UR4, c[0x0][0xad4] ;  /* 0x0002b50000047ab9 */ /* 0x000fc80000000800 */
[----:B------:R-:W-:Y:S02]  /*f650*/  @UP0 ULDC.64 UR8, c[0x0][0xc08] ;  /* 0x0003020000080ab9 */ /* 0x000fe40000000a00 */
[----:B------:R-:W-:Y:S01]  /*f660*/  @UP0 UIMAD.WIDE UR8, UR13, 0x4, UR8 ;  /* 0x000000040d0808a5 */ /* 0x000fe2000f8e0208 */
[----:B------:R-:W0:Y:S01]  /*f670*/  @P1 LDC R6, c[0x0][0xbec] ;  /* 0x0002fb00ff061b82 */ /* 0x000e220000000800 */
[----:B------:R-:W-:-:S04]  /*f680*/  UISETP.NE.AND UP0, UPT, UR15, URZ, UPT ;  /* 0x0000003f0f00728c */ /* 0x000fc8000bf05270 */
[----:B------:R-:W-:Y:S01]  /*f690*/  USEL UR4, UR15, UR4, UP0 ;  /* 0x000000040f047287 */ /* 0x000fe20008000000 */
[----:B------:R-:W-:Y:S02]  /*f6a0*/  IMAD.U32 R4, RZ, RZ, UR8 ;  /* 0x00000008ff047e24 */ /* 0x000fe4000f8e00ff */
[----:B------:R-:W1:Y:S01]  /*f6b0*/  @P1 LDC R9, c[0x0][0xbf0] ;  /* 0x0002fc00ff091b82 */ /* 0x000e620000000800 */
[----:B------:R-:W-:Y:S01]  /*f6c0*/  UISETP.GT.AND UP1, UPT, UR4, 0x1, UPT ;  /* 0x000000010400788c */ /* 0x000fe2000bf24270 */
[----:B------:R-:W-:Y:S01]  /*f6d0*/  IMAD.U32 R5, RZ, RZ, UR9 ;  /* 0x00000009ff057e24 */ /* 0x000fe2000f8e00ff */
[----:B------:R-:W-:Y:S02]  /*f6e0*/  UMOV UR19, 0x9b8 ;  /* 0x000009b800137882 */ /* 0x000fe40000000000 */
[----:B------:R-:W-:Y:S02]  /*f6f0*/  USEL UR19, UR19, 0x978, UP1 ;  /* 0x0000097813137887 */ /* 0x000fe40008800000 */
[----:B------:R-:W-:Y:S01]  /*f700*/  UISETP.NE.U32.AND UP0, UPT, UR10, URZ, UPT ;  /* 0x0000003f0a00728c */ /* 0x000fe2000bf05070 */
[----:B------:R-:W-:Y:S01]  /*f710*/  VIADD R13, R23, UR12 ;  /* 0x0000000c170d7c36 */ /* 0x000fe20008000000 */
[----:B------:R-:W-:Y:S01]  /*f720*/  USHF.R.S32.HI UR10, URZ, 0x1f, UR13 ;  /* 0x0000001f3f0a7899 */ /* 0x000fe2000801140d */
[----:B------:R0:W5:Y:S01]  /*f730*/  @P4 LDG.E R74, desc[UR36][R4.64] ;  /* 0x00000024044a4981 */ /* 0x000162000c1e1900 */
[----:B------:R-:W-:Y:S01]  /*f740*/  UISETP.NE.AND.EX UP0, UPT, UR11, URZ, UPT, UP0 ;  /* 0x0000003f0b00728c */ /* 0x000fe2000bf05300 */
[----:B------:R-:W-:Y:S01]  /*f750*/  IMAD.MOV.U32 R7, RZ, RZ, R13 ;  /* 0x000000ffff077224 */ /* 0x000fe200078e000d */
[----:B------:R-:W-:Y:S01]  /*f760*/  UMOV UR4, URZ ;  /* 0x0000003f00047c82 */ /* 0x000fe20008000000 */
[----:B------:R-:W-:-:S02]  /*f770*/  USEL UR9, UR14, URZ, UP1 ;  /* 0x0000003f0e097287 */ /* 0x000fc40008800000 */
[----:B------:R-:W-:Y:S02]  /*f780*/  USEL UR8, UR13, URZ, !UP0 ;  /* 0x0000003f0d087287 */ /* 0x000fe4000c000000 */
[----:B------:R-:W-:Y:S01]  /*f790*/  USEL UR18, UR10, URZ, !UP0 ;  /* 0x0000003f0a127287 */ /* 0x000fe2000c000000 */
[----:B------:R-:W-:Y:S02]  /*f7a0*/  ULDC.64 UR12, c[0x0][UR19+0x220] ;  /* 0x00008800130c7abb */ /* 0x000fe40008000a00 */
[----:B------:R-:W-:Y:S01]  /*f7b0*/  ULDC.64 UR10, c[0x0][UR19+0x218] ;  /* 0x00008600130a7abb */ /* 0x000fe20008000a00 */
[----:B0-----:R-:W-:Y:S01]  /*f7c0*/  @P1 IMAD.HI.U32 R4, R13, R6, RZ ;  /* 0x000000060d041227 */ /* 0x001fe200078e00ff */
[----:B------:R-:W-:Y:S01]  /*f7d0*/  ULDC.64 UR14, c[0x0][UR19+0x228] ;  /* 0x00008a00130e7abb */ /* 0x000fe20008000a00 */
[----:B------:R-:W-:Y:S02]  /*f7e0*/  UIMAD.WIDE.U32 UR16, UR10, UR20, URZ ;  /* 0x000000140a1072a5 */ /* 0x000fe4000f8e003f */
[----:B------:R-:W-:Y:S01]  /*f7f0*/  UIMAD UR13, UR13, UR8, URZ ;  /* 0x000000080d0d72a4 */ /* 0x000fe2000f8e023f */
[----:B-1----:R-:W-:Y:S01]  /*f800*/  @P1 SHF.R.U32.HI R7, RZ, R9, R4 ;  /* 0x00000009ff071219 */ /* 0x002fe20000011604 */
[----:B------:R-:W-:-:S02]  /*f810*/  UIMAD UR20, UR11, UR20, URZ ;  /* 0x000000140b1472a4 */ /* 0x000fc4000f8e023f */
[----:B------:R-:W-:Y:S02]  /*f820*/  UIMAD.WIDE.U32 UR10, UR12, UR8, URZ ;  /* 0x000000080c0a72a5 */ /* 0x000fe4000f8e003f */
[----:B------:R-:W-:Y:S01]  /*f830*/  UIMAD.WIDE.U32 UR22, UR14, UR9, URZ ;  /* 0x000000090e1672a5 */ /* 0x000fe2000f8e003f */
[----:B------:R-:W-:Y:S01]  /*f840*/  IMAD.MOV R6, RZ, RZ, -R7 ;  /* 0x000000ffff067224 */ /* 0x000fe200078e0a07 */
[----:B------:R-:W-:Y:S02]  /*f850*/  UIMAD UR9, UR15, UR9, URZ ;  /* 0x000000090f0972a4 */ /* 0x000fe4000f8e023f */
[----:B------:R-:W-:Y:S01]  /*f860*/  UIMAD UR13, UR12, UR18, UR13 ;  /* 0x000000120c0d72a4 */ /* 0x000fe2000f8e020d */
[----:B------:R-:W-:Y:S01]  /*f870*/  IMAD R9, R75, R6, R13 ;  /* 0x000000064b097224 */ /* 0x000fe200078e020d */
[----:B------:R-:W-:Y:S01]  /*f880*/  UIADD3 UR20, UR17, UR20, URZ ;  /* 0x0000001411147290 */ /* 0x000fe2000fffe03f */
[----:B------:R-:W-:Y:S02]  /*f890*/  IMAD.U32 R4, RZ, RZ, UR22 ;  /* 0x00000016ff047e24 */ /* 0x000fe4000f8e00ff */
[----:B------:R-:W-:Y:S01]  /*f8a0*/  IMAD.U32 R5, RZ, RZ, UR23 ;  /* 0x00000017ff057e24 */ /* 0x000fe2000f8e00ff */
[----:B------:R-:W-:-:S02]  /*f8b0*/  SHF.R.S32.HI R5, RZ, 0x1f, R7 ;  /* 0x0000001fff057819 */ /* 0x000fc40000011407 */
[----:B------:R-:W-:Y:S02]  /*f8c0*/  SHF.R.S32.HI R6, RZ, 0x1f, R9 ;  /* 0x0000001fff067819 */ /* 0x000fe40000011409 */
[----:B---3--:R-:W-:-:S13]  /*f8d0*/  @P0 R2UR UR4, R30 ;  /* 0x000000001e0402ca */ /* 0x008fda00000e0000 */
        /* <DEDUP_REMOVED lines=23> */
.L_x_1301:
[----:B------:R-:W-:Y:S01]  /*fa50*/  R2UR UR9, R22 ;  /* 0x00000000160972ca */ /* 0x000fe200000e0000 */
[----:B------:R-:W-:Y:S01]  /*fa60*/  SHFL.IDX PT, R4, R8, RZ, 0x1c1f ;  /* 0x001c1fff08047589 */ /* 0x000fe200000e0000 */
[----:B-----5:R-:W-:Y:S01]  /*fa70*/  IMAD R74, R74, R75, RZ ;  /* 0x0000004b4a4a7224 */ /* 0x020fe200078e02ff */
[----:B------:R-:W-:Y:S02]  /*fa80*/  LOP3.LUT P0, RZ, R185, 0x3, RZ, 0xc0, !PT ;  /* 0x00000003b9ff7812 */ /* 0x000fe4000780c0ff */
[----:B------:R-:W0:Y:S01]  /*fa90*/  SHFL.IDX PT, R5, R10, RZ, 0x1c1f ;  /* 0x001c1fff0a057589 */ /* 0x000e2200000e0000 */
[----:B------:R-:W-:-:S03]  /*faa0*/  PLOP3.LUT P3, PT, PT, PT, UP1, 0x80, 0x0 ;  /* 0x000000000000781c */ /* 0x000fc60003f6f018 */
[----:B------:R-:W-:Y:S04]  /*fab0*/  SHFL.IDX PT, R6, R8, 0x1, 0x1c1f ;  /* 0x003c1f0008067f89 */ /* 0x000fe800000e0000 */
[----:B------:R-:W1:Y:S01]  /*fac0*/  SHFL.IDX PT, R7, R10, 0x1, 0x1c1f ;  /* 0x003c1f000a077f89 */ /* 0x000e6200000e0000 */
[----:B------:R-:W-:-:S04]  /*fad0*/  VIADD R11, R202, UR9 ;  /* 0x00000009ca0b7c36 */ /* 0x000fc80008000000 */
[C---:B------:R-:W-:Y:S01]  /*fae0*/  VIADD R9, R11.reuse, 0x8 ;  /* 0x000000080b097836 */ /* 0x040fe20000000000 */
[----:B------:R-:W-:-:S04]  /*faf0*/  ISETP.GE.OR P2, PT, R11, R74, P0 ;  /* 0x0000004a0b00720c */ /* 0x000fc80000746670 */
[----:B------:R-:W-:-:S09]  /*fb00*/  ISETP.GE.OR P0, PT, R9, R74, P0 ;  /* 0x0000004a0900720c */ /* 0x000fd20000706670 */
[----:B0-----:R0:W-:Y:S01]  /*fb10*/  @!P2 ST.E desc[UR36][R4.64], R0 ;  /* 0x000000000400a985 */ /* 0x0011e2000c101924 */
[----:B------:R-:W-:-:S03]  /*fb20*/  ISETP.GE.AND P2, PT, R11, R74, PT ;  /* 0x0000004a0b00720c */ /* 0x000fc60003f46270 */
[----:B-1----:R0:W-:Y:S01]  /*fb30*/  @!P0 ST.E desc[UR36][R6.64], R94 ;  /* 0x0000005e06008985 */ /* 0x0021e2000c101924 */
[----:B------:R-:W-:Y:S01]  /*fb40*/  ISETP.GE.AND P0, PT, R9, R74, PT ;  /* 0x0000004a0900720c */ /* 0x000fe20003f06270 */
[----:B------:R-:W-:-:S12]  /*fb50*/  @P3 BRA `(.L_x_1302) ;  /* 0x0000000800903947 */ /* 0x000fd80003800000 */
[----:B------:R-:W-:Y:S01]  /*fb60*/  IMAD R3, R182, 0x40, R160 ;  /* 0x00000040b6037824 */ /* 0x000fe200078e02a0 */
[----:B------:R-:W-:Y:S01]  /*fb70*/  ULDC.64 UR12, c[0x0][0xaa0] ;  /* 0x0002a800000c7ab9 */ /* 0x000fe20000000a00 */
[----:B------:R-:W-:Y:S01]  /*fb80*/  R2UR UR16, R166 ;  /* 0x00000000a61072ca */ /* 0x000fe200000e0000 */
[----:B------:R-:W1:Y:S01]  /*fb90*/  @P1 LDC R21, c[0x0][0xbf0] ;  /* 0x0002fc00ff151b82 */ /* 0x000e620000000800 */
[----:B------:R-:W-:Y:S01]  /*fba0*/  IMAD.WIDE R16, R3, 0x2, R16 ;  /* 0x0000000203107825 */ /* 0x000fe200078e0210 */
[----:B------:R-:W-:Y:S02]  /*fbb0*/  R2UR UR15, R22 ;  /* 0x00000000160f72ca */ /* 0x000fe400000e0000 */
[C---:B------:R-:W-:Y:S01]  /*fbc0*/  IADD3 R9, P6, R16.reuse, 0x1000, RZ ;  /* 0x0000100010097810 */ /* 0x040fe20007fde0ff */
[----:B------:R-:W-:Y:S01]  /*fbd0*/  UIMAD UR9, UR14, UR12, URZ ;  /* 0x0000000c0e0972a4 */ /* 0x000fe2000f8e023f */
[C---:B------:R-:W-:Y:S02]  /*fbe0*/  IADD3 R13, P5, R16.reuse, 0x2000, RZ ;  /* 0x00002000100d7810 */ /* 0x040fe40007fbe0ff */
[----:B------:R-:W-:Y:S01]  /*fbf0*/  LOP3.LUT R8, R9, 0x380, RZ, 0xc0, !PT ;  /* 0x0000038009087812 */ /* 0x000fe200078ec0ff */
[----:B------:R-:W-:Y:S01]  /*fc00*/  UIMAD.WIDE.U32 UR10, UR4, UR12, URZ ;  /* 0x0000000c040a72a5 */ /* 0x000fe2000f8e003f */
[----:B------:R-:W-:-:S02]  /*fc10*/  IADD3 R25, P4, R16, 0x3000, RZ ;  /* 0x0000300010197810 */ /* 0x000fc40007f9e0ff */
[----:B------:R-:W-:Y:S01]  /*fc20*/  SHF.R.U64 R8, R8, 0x3, RZ ;  /* 0x0000000308087819 */ /* 0x000fe200000012ff */
[----:B------:R-:W-:Y:S01]  /*fc30*/  UIMAD UR9, UR4, UR13, UR9 ;  /* 0x0000000d040972a4 */ /* 0x000fe2000f8e0209 */
[----:B------:R-:W-:Y:S02]  /*fc40*/  IADD3 R29, P3, R16, 0x4000, RZ ;  /* 0x00004000101d7810 */ /* 0x000fe40007f7e0ff */
[----:B------:R-:W-:Y:S01]  /*fc50*/  LOP3.LUT R8, R8, R9, RZ, 0x3c, !PT ;  /* 0x0000000908087212 */ /* 0x000fe200078e3cff */
[----:B------:R-:W-:Y:S01]  /*fc60*/  IMAD.X R9, RZ, RZ, R17, P6 ;  /* 0x000000ffff097224 */ /* 0x000fe200030e0611 */
[C---:B------:R-:W-:Y:S01]  /*fc70*/  IADD3 R3, P6, R16.reuse, 0x7000, RZ ;  /* 0x0000700010037810 */ /* 0x040fe20007fde0ff */
[----:B------:R-:W-:Y:S01]  /*fc80*/  UIADD3 UR11, UR11, UR9, URZ ;  /* 0x000000090b0b7290 */ /* 0x000fe2000fffe03f */
[----:B------:R-:W-:Y:S01]  /*fc90*/  IADD3 R33, P2, R16, 0x5000, RZ ;  /* 0x0000500010217810 */ /* 0x000fe20007f5e0ff */
[----:B------:R-:W-:Y:S01]  /*fca0*/  ULDC.64 UR12, c[0x0][0xae8] ;  /* 0x0002ba00000c7ab9 */ /* 0x000fe20000000a00 */
[----:B0-----:R-:W-:-:S02]  /*fcb0*/  LOP3.LUT R0, R3, 0x380, RZ, 0xc0, !PT ;  /* 0x0000038003007812 */ /* 0x001fc400078ec0ff */
[C---:B------:R-:W-:Y:S02]  /*fcc0*/  IADD3 R37, P0, R16.reuse, 0x6000, RZ ;  /* 0x0000600010257810 */ /* 0x040fe40007f1e0ff */
[----:B------:R-:W-:Y:S02]  /*fcd0*/  LOP3.LUT R5, R16, 0x380, RZ, 0xc0, !PT ;  /* 0x0000038010057812 */ /* 0x000fe400078ec0ff */
[----:B------:R-:W-:Y:S02]  /*fce0*/  LOP3.LUT R12, R13, 0x380, RZ, 0xc0, !PT ;  /* 0x000003800d0c7812 */ /* 0x000fe400078ec0ff */
[----:B------:R-:W-:Y:S01]  /*fcf0*/  LOP3.LUT R24, R25, 0x380, RZ, 0xc0, !PT ;  /* 0x0000038019187812 */ /* 0x000fe200078ec0ff */
[----:B------:R-:W-:Y:S01]  /*fd00*/  USHF.R.S32.HI UR4, URZ, 0x1f, UR8 ;  /* 0x0000001f3f047899 */ /* 0x000fe20008011408 */
[----:B------:R-:W-:Y:S01]  /*fd10*/  SHF.R.U64 R0, R0, 0x3, RZ ;  /* 0x0000000300007819 */ /* 0x000fe200000012ff */
[----:B------:R-:W-:Y:S01]  /*fd20*/  UIMAD.WIDE.U32 UR10, UR16, UR12, UR10 ;  /* 0x0000000c100a72a5 */ /* 0x000fe2000f8e000a */
[----:B------:R-:W-:Y:S01]  /*fd30*/  LOP3.LUT R28, R29, 0x380, RZ, 0xc0, !PT ;  /* 0x000003801d1c7812 */ /* 0x000fe200078ec0ff */
[----:B------:R-:W-:Y:S01]  /*fd40*/  IMAD.X R41, RZ, RZ, R17, P6 ;  /* 0x000000ffff297224 */ /* 0x000fe200030e0611 */
[----:B------:R-:W-:Y:S01]  /*fd50*/  LOP3.LUT R40, R0, R3, RZ, 0x3c, !PT ;  /* 0x0000000300287212 */ /* 0x000fe200078e3cff */
[----:B------:R-:W5:Y:S01]  /*fd60*/  LD.E.128 R8, desc[UR36][R8.64] ;  /* 0x0000002408087980 */ /* 0x000f62000c101d00 */
[----:B------:R-:W0:Y:S01]  /*fd70*/  @P1 LDC R3, c[0x0][0xbec] ;  /* 0x0002fb00ff031b82 */ /* 0x000e220000000800 */
[----:B------:R-:W-:Y:S01]  /*fd80*/  IMAD R0, R163, 0x20, R182 ;  /* 0x00000020a3007824 */ /* 0x000fe200078e02b6 */
[----:B------:R-:W-:-:S02]  /*fd90*/  LOP3.LUT R32, R33, 0x380, RZ, 0xc0, !PT ;  /* 0x0000038021207812 */ /* 0x000fc400078ec0ff */
[----:B------:R-:W-:Y:S02]  /*fda0*/  LOP3.LUT R36, R37, 0x380, RZ, 0xc0, !PT ;  /* 0x0000038025247812 */ /* 0x000fe400078ec0ff */
[----:B------:R-:W-:Y:S01]  /*fdb0*/  SHF.R.U64 R5, R5, 0x3, RZ ;  /* 0x0000000305057819 */ /* 0x000fe200000012ff */
[----:B------:R-:W-:Y:S01]  /*fdc0*/  VIADD R20, R0, UR15 ;  /* 0x0000000f00147c36 */ /* 0x000fe20008000000 */
[----:B------:R-:W-:Y:S01]  /*fdd0*/  SHF.R.U64 R12, R12, 0x3, RZ ;  /* 0x000000030c0c7819 */ /* 0x000fe200000012ff */
[----:B------:R-:W-:Y:S01]  /*fde0*/  UIMAD UR11, UR16, UR13, UR11 ;  /* 0x0000000d100b72a4 */ /* 0x000fe2000f8e020b */
[----:B------:R-:W-:Y:S01]  /*fdf0*/  SHF.R.U64 R24, R24, 0x3, RZ ;  /* 0x0000000318187819 */ /* 0x000fe200000012ff */
[----:B------:R-:W5:Y:S01]  /*fe00*/  LD.E.128 R40, desc[UR36][R40.64] ;  /* 0x0000002428287980 */ /* 0x000f62000c101d00 */
[----:B------:R-:W-:Y:S01]  /*fe10*/  SHF.R.U64 R28, R28, 0x3, RZ ;  /* 0x000000031c1c7819 */ /* 0x000fe200000012ff */
[----:B------:R-:W-:Y:S01]  /*fe20*/  ULDC.64 UR12, c[0x0][0xaf0] ;  /* 0x0002bc00000c7ab9 */ /* 0x000fe20000000a00 */
[----:B------:R-:W-:-:S02]  /*fe30*/  SHF.R.U64 R32, R32, 0x3, RZ ;  /* 0x0000000320207819 */ /* 0x000fc400000012ff */
[----:B------:R-:W-:Y:S02]  /*fe40*/  SHF.R.U64 R36, R36, 0x3, RZ ;  /* 0x0000000324247819 */ /* 0x000fe400000012ff */
[----:B------:R-:W-:Y:S01]  /*fe50*/  LOP3.LUT R16, R5, R16, RZ, 0x3c, !PT ;  /* 0x0000001005107212 */ /* 0x000fe200078e3cff */
[----:B------:R-:W-:Y:S01]  /*fe60*/  UIMAD UR4, UR4, UR12, URZ ;  /* 0x0000000c040472a4 */ /* 0x000fe2000f8e023f */
[----:B------:R-:W-:Y:S01]  /*fe70*/  LOP3.LUT R12, R12, R13, RZ, 0x3c, !PT ;  /* 0x0000000d0c0c7212 */ /* 0x000fe200078e3cff */
[--C-:B------:R-:W-:Y:S01]  /*fe80*/  IMAD.X R13, RZ, RZ, R17.reuse, P5 ;  /* 0x000000ffff0d7224 */ /* 0x100fe200028e0611 */
[----:B------:R-:W-:Y:S01]  /*fe90*/  LOP3.LUT R24, R24, R25, RZ, 0x3c, !PT ;  /* 0x0000001918187212 */ /* 0x000fe200078e3cff */
[--C-:B------:R-:W-:Y:S01]  /*fea0*/  IMAD.X R25, RZ, RZ, R17.reuse, P4 ;  /* 0x000000ffff197224 */ /* 0x100fe200020e0611 */
[----:B------:R-:W-:Y:S01]  /*feb0*/  LOP3.LUT R28, R28, R29, RZ, 0x3c, !PT ;  /* 0x0000001d1c1c7212 */ /* 0x000fe200078e3cff */
[----:B0-----:R-:W-:Y:S01]  /*fec0*/  @P1 IMAD.HI.U32 R0, R20, R3, RZ ;  /* 0x0000000314001227 */ /* 0x001fe200078e00ff */
[----:B------:R-:W-:Y:S01]  /*fed0*/  LOP3.LUT R32, R32, R33, RZ, 0x3c, !PT ;  /* 0x0000002120207212 */ /* 0x000fe200078e3cff */
[----:B------:R0:W5:Y:S01]  /*fee0*/  LD.E.128 R4, desc[UR36][R16.64] ;  /* 0x0000002410047980 */ /* 0x000162000c101d00 */
[----:B------:R-:W-:Y:S01]  /*fef0*/  LOP3.LUT R36, R36, R37, RZ, 0x3c, !PT ;  /* 0x0000002524247212 */ /* 0x000fe200078e3cff */
[----:B------:R-:W-:-:S02]  /*ff00*/  IMAD.X R29, RZ, RZ, R17, P3 ;  /* 0x000000ffff1d7224 */ /* 0x000fc400018e0611 */
[--C-:B------:R-:W-:Y:S01]  /*ff10*/  IMAD.X R33, RZ, RZ, R17.reuse, P2 ;  /* 0x000000ffff217224 */ /* 0x100fe200010e0611 */
[----:B------:R-:W-:Y:S01]  /*ff20*/  UIMAD UR4, UR8, UR13, UR4 ;  /* 0x0000000d080472a4 */ /* 0x000fe2000f8e0204 */
[----:B------:R-:W-:Y:S01]  /*ff30*/  IMAD.X R37, RZ, RZ, R17, P0 ;  /* 0x000000ffff257224 */ /* 0x000fe200000e0611 */
[----:B------:R-:W-:Y:S01]  /*ff40*/  UIMAD.WIDE.U32 UR8, UR8, UR12, UR10 ;  /* 0x0000000c080872a5 */ /* 0x000fe2000f8e000a */
[----:B------:R-:W5:Y:S01]  /*ff50*/  LD.E.128 R12, desc[UR36][R12.64] ;  /* 0x000000240c0c7980 */ /* 0x000f62000c101d00 */
[----:B0-----:R-:W-:Y:S01]  /*ff60*/  IMAD.MOV.U32 R17, RZ, RZ, R20 ;  /* 0x000000ffff117224 */ /* 0x001fe200078e0014 */
[----:B-1----:R-:W-:Y:S01]  /*ff70*/  @P1 SHF.R.U32.HI R17, RZ, R21, R0 ;  /* 0x00000015ff111219 */ /* 0x002fe20000011600 */
[----:B------:R-:W-:Y:S01]  /*ff80*/  UIADD3 UR4, UR9, UR4, URZ ;  /* 0x0000000409047290 */ /* 0x000fe2000fffe03f */
[----:B------:R-:W5:Y:S01]  /*ff90*/  LD.E.128 R24, desc[UR36][R24.64] ;  /* 0x0000002418187980 */ /* 0x000f62000c101d00 */
[----:B------:R-:W-:Y:S01]  /*ffa0*/  ULDC.64 UR10, c[0x0][0xae0] ;  /* 0x0002b800000a7ab9 */ /* 0x000fe20000000a00 */
[--C-:B------:R-:W-:Y:S01]  /*ffb0*/  SHF.R.S32.HI R0, RZ, 0x1f, R17.reuse ;  /* 0x0000001fff007819 */ /* 0x100fe20000011411 */
[----:B------:R-:W-:Y:S01]  /*ffc0*/  IMAD.MOV R16, RZ, RZ, -R17 ;  /* 0x000000ffff107224 */ /* 0x000fe200078e0a11 */
[----:B------:R-:W5:Y:S01]  /*ffd0*/  LD.E.128 R28, desc[UR36][R28.64] ;  /* 0x000000241c1c7980 */ /* 0x000f62000c101d00 */
[----:B------:R-:W-:-:S02]  /*ffe0*/  IMAD.U32 R3, RZ, RZ, UR9 ;  /* 0x00000009ff037e24 */ /* 0x000fc4000f8e00ff */
[----:B------:R-:W-:Y:S01]  /*fff0*/  IMAD R0, R0, UR10, RZ ;  /* 0x0000000a00007c24 */ /* 0x000fe2000f8e02ff */
[----:B------:R-:W5:Y:S01]  /*10000*/  LD.E.128 R32, desc[UR36][R32.64] ;  /* 0x0000002420207980 */ /* 0x000f62000c101d00 */
[----:B------:R-:W-:Y:S02]  /*10010*/  IMAD R75, R75, R16, R20 ;  /* 0x000000104b4b7224 */ /* 0x000fe400078e0214 */
[----:B------:R-:W-:Y:S01]  /*10020*/  IMAD.U32 R2, RZ, RZ, UR8 ;  /* 0x00000008ff027e24 */ /* 0x000fe2000f8e00ff */
[----:B------:R-:W5:Y:S01]  /*10030*/  LD.E.128 R36, desc[UR36][R36.64] ;  /* 0x0000002424247980 */ /* 0x000f62000c101d00 */
[----:B------:R-:W-:Y:S01]  /*10040*/  IMAD.U32 R3, RZ, RZ, UR4 ;  /* 0x00000004ff037e24 */ /* 0x000fe2000f8e00ff */
[----:B------:R-:W-:Y:S01]  /*10050*/  ULDC.64 UR8, c[0x0][0xad8] ;  /* 0x0002b60000087ab9 */ /* 0x000fe20000000a00 */
[C---:B------:R-:W-:Y:S01]  /*10060*/  IMAD R21, R17.reuse, UR11, R0 ;  /* 0x0000000b11157c24 */ /* 0x040fe2000f8e0200 */
[----:B------:R-:W-:Y:S01]  /*10070*/  @!PT LDS RZ, [RZ] ;  /* 0x00000000fffff984 */ /* 0x000fe20000000800 */
[----:B------:R-:W-:Y:S01]  /*10080*/  @!PT LDS RZ, [RZ] ;  /* 0x00000000fffff984 */ /* 0x000fe20000000800 */
[----:B------:R-:W-:Y:S01]  /*10090*/  @!PT LDS RZ, [RZ] ;  /* 0x00000000fffff984 */ /* 0x000fe20000000800 */
[----:B------:R-:W-:Y:S01]  /*100a0*/  @!PT LDS RZ, [RZ] ;  /* 0x00000000fffff984 */ /* 0x000fe20000000800 */
[----:B------:R0:W-:Y:S06]  /*100b0*/  MEMBAR.ALL.CTA ;  /* 0x0000000000007992 */ /* 0x0001ec0000008000 */
[----:B0-----:R-:W0:Y:S01]  /*100c0*/  FENCE.VIEW.ASYNC.S ;  /* 0x00000000000073c6 */ /* 0x001e220000000000 */
[----:B------:R-:W-:Y:S01]  /*100d0*/  SHF.R.S32.HI R0, RZ, 0x1f, R75 ;  /* 0x0000001fff007819 */ /* 0x000fe2000001144b */
[----:B------:R-:W-:-:S04]  /*100e0*/  IMAD.WIDE.U32 R2, R17, UR10, R2 ;  /* 0x0000000a11027c25 */ /* 0x000fc8000f8e0002 */
[----:B------:R-:W-:Y:S02]  /*100f0*/  IMAD.IADD R3, R3, 0x1, R21 ;  /* 0x0000000103037824 */ /* 0x000fe400078e0215 */
[----:B------:R-:W-:Y:S02]  /*10100*/  IMAD R0, R0, UR8, RZ ;  /* 0x0000000800007c24 */ /* 0x000fe4000f8e02ff */
[----:B------:R-:W-:Y:S02]  /*10110*/  VIADD R45, R182, UR15 ;  /* 0x0000000fb62d7c36 */ /* 0x000fe40008000000 */
[C---:B------:R-:W-:Y:S02]  /*10120*/  IMAD R21, R75.reuse, UR9, R0 ;  /* 0x000000094b157c24 */ /* 0x040fe4000f8e0200 */
[----:B------:R-:W-:Y:S01]  /*10130*/  IMAD.WIDE.U32 R2, R75, UR8, R2 ;  /* 0x000000084b027c25 */ /* 0x000fe2000f8e0002 */
[----:B------:R-:W-:Y:S01]  /*10140*/  ISETP.GE.AND P2, PT, R45, R74, PT ;  /* 0x0000004a2d00720c */ /* 0x000fe20003f46270 */
[----:B------:R-:W-:-:S02]  /*10150*/  ULDC.64 UR8, c[0x0][0xa80] ;  /* 0x0002a00000087ab9 */ /* 0x000fc40000000a00 */
[----:B------:R-:W-:Y:S01]  /*10160*/  VIADD R17, R45, 0x20 ;  /* 0x000000202d117836 */ /* 0x000fe20000000000 */
[C---:B------:R-:W-:Y:S01]  /*10170*/  LEA R0, P3, R2.reuse, UR8, 0x1 ;  /* 0x0000000802007c11 */ /* 0x040fe2000f8608ff */
[----:B------:R-:W-:Y:S02]  /*10180*/  IMAD.IADD R3, R3, 0x1, R21 ;  /* 0x0000000103037824 */ /* 0x000fe400078e0215 */
[----:B------:R-:W-:Y:S01]  /*10190*/  VIADD R19, R19, 0x2a820 ;  /* 0x0002a82013137836 */ /* 0x000fe20000000000 */
[-C--:B------:R-:W-:Y:S01]  /*101a0*/  ISETP.GE.AND P0, PT, R17, R74.reuse, PT ;  /* 0x0000004a1100720c */ /* 0x080fe20003f06270 */
[----:B------:R-:W-:Y:S01]  /*101b0*/  VIADD R17, R45, 0x40 ;  /* 0x000000402d117836 */ /* 0x000fe20000000000 */
[----:B------:R-:W-:Y:S02]  /*101c0*/  LEA.HI.X R20, R2, UR9, R3, 0x1, P3 ;  /* 0x0000000902147c11 */ /* 0x000fe400098f0c03 */
        /* <DEDUP_REMOVED lines=16> */
.L_x_1304:
[----:B------:R-:W-:Y:S05]  /*102d0*/  BSYNC B1 ;  /* 0x0000000000017941 */ /* 0x000fea0003800000 */
.L_x_1303:
[----:B---3-5:R3:W4:Y:S01]  /*102e0*/  SHFL.IDX PT, R5, R20, 0x1, 0x181f ;  /* 0x00381f0014057f89 */ /* 0x02872200000e0000 */
        /* <DEDUP_REMOVED lines=10> */
[----:B------:R1:W-:Y:S04]  /*10390*/  @!P3 ST.E.128 desc[UR36][R2.64], R8 ;  /* 0x000000080200b985 */ /* 0x0003e8000c101d24 */
[----:B------:R1:W-:Y:S02]  /*103a0*/  @!P4 ST.E.128 desc[UR36][R4.64], R32 ;  /* 0x000000200400c985 */ /* 0x0003e4000c101d24 */
.L_x_1306:
[----:B------:R-:W-:Y:S05]  /*103b0*/  BSYNC B1 ;  /* 0x0000000000017941 */ /* 0x000fea0003800000 */
.L_x_1305:
[----:B-1--4-:R1:W4:Y:S01]  /*103c0*/  SHFL.IDX PT, R5, R20, 0x2, 0x181f ;  /* 0x00581f0014057f89 */ /* 0x01232200000e0000 */
[----:B------:R-:W-:Y:S03]  /*103d0*/  BSSY B1, `(.L_x_1307) ;  /* 0x000000c000017945 */ /* 0x000fe60003800000 */
[----:B------:R1:W0:Y:S01]  /*103e0*/  SHFL.IDX PT, R3, R0, 0x2, 0x181f ;  /* 0x00581f0000037f89 */ /* 0x00022200000e0000 */
[----:B------:R-:W-:Y:S05]  /*103f0*/  @P1 BRA `(.L_x_1308) ;  /* 0x0000000000241947 */ /* 0x000fea0003800000 */
[----:B------:R-:W-:Y:S02]  /*10400*/  ULDC UR4, c[0x0][0xac8] ;  /* 0x0002b20000047ab9 */ /* 0x000fe40000000800 */
[----:B------:R-:W-:Y:S02]  /*10410*/  ISETP.GE.AND P2, PT, R160, UR4, PT ;  /* 0x00000004a0007c0c */ /* 0x000fe4000bf46270 */
[----:B------:R-:W-:-:S11]  /*10420*/  ISETP.GE.AND P3, PT, R162, UR4, PT ;  /* 0x00000004a2007c0c */ /* 0x000fd6000bf66270 */
[-C--:B0-----:R-:W-:Y:S02]  /*10430*/  @!P2 LEA R2, P0, R160, R3.reuse, 0x1 ;  /* 0x00000003a002a211 */ /* 0x081fe400078008ff */
[----:B------:R-:W-:Y:S02]  /*10440*/  @!P3 LEA R4, P1, R162, R3, 0x1 ;  /* 0x00000003a204b211 */ /* 0x000fe400078208ff */
[-C--:B----4-:R-:W-:Y:S02]  /*10450*/  @!P2 LEA.HI.X R3, R160, R5.reuse, R206, 0x1, P0 ;  /* 0x00000005a003a211 */ /* 0x090fe400000f0cce */
[----:B------:R-:W-:-:S03]  /*10460*/  @!P3 LEA.HI.X R5, R162, R5, R205, 0x1, P1 ;  /* 0x00000005a205b211 */ /* 0x000fc600008f0ccd */
[----:B------:R0:W-:Y:S04]  /*10470*/  @!P2 ST.E.128 desc[UR36][R2.64], R12 ;  /* 0x0000000c0200a985 */ /* 0x0001e8000c101d24 */
[----:B------:R0:W-:Y:S02]  /*10480*/  @!P3 ST.E.128 desc[UR36][R4.64], R36 ;  /* 0x000000240400b985 */ /* 0x0001e4000c101d24 */
.L_x_1308:
[----:B------:R-:W-:Y:S05]  /*10490*/  BSYNC B1 ;  /* 0x0000000000017941 */ /* 0x000fea0003800000 */
.L_x_1307:
[----:B0-----:R-:W-:Y:S01]  /*104a0*/  VIADD R3, R45, 0x60 ;  /* 0x000000602d037836 */ /* 0x001fe20000000000 */
[----:B----4-:R0:W4:Y:S04]  /*104b0*/  SHFL.IDX PT, R5, R20, 0x3, 0x181f ;  /* 0x00781f0014057f89 */ /* 0x01012800000e0000 */
[----:B------:R-:W-:Y:S01]  /*104c0*/  ISETP.GE.AND P0, PT, R3, R74, PT ;  /* 0x0000004a0300720c */ /* 0x000fe20003f06270 */
[----:B------:R0:W0:-:S12]  /*104d0*/  SHFL.IDX PT, R7, R0, 0x3, 0x181f ;  /* 0x00781f0000077f89 */ /* 0x00001800000e0000 */
[----:B------:R-:W-:Y:S05]  /*104e0*/  @P0 BRA `(.L_x_1309) ;  /* 0x0000001800740947 */ /* 0x000fea0003800000 */
[----:B------:R-:W-:Y:S02]  /*104f0*/  ULDC UR4, c[0x0][0xac8] ;  /* 0x0002b20000047ab9 */ /* 0x000fe40000000800 */
[----:B------:R-:W-:-:S13]  /*10500*/  ISETP.GE.AND P1, PT, R160, UR4, PT ;  /* 0x00000004a0007c0c */ /* 0x000fda000bf26270 */
[----:B0-----:R-:W-:-:S04]  /*10510*/  @!P1 LEA R2, P0, R160, R7, 0x1 ;  /* 0x00000007a0029211 */ /* 0x001fc800078008ff */
[----:B----4-:R-:W-:Y:S02]  /*10520*/  @!P1 LEA.HI.X R3, R160, R5, R206, 0x1, P0 ;  /* 0x00000005a0039211 */ /* 0x010fe400000f0cce */
[----:B------:R-:W-:-:S03]  /*10530*/  ISETP.GE.AND P0, PT, R162, UR4, PT ;  /* 0x00000004a2007c0c */ /* 0x000fc6000bf06270 */
[----:B------:R0:W-:Y:S10]  /*10540*/  @!P1 ST.E.128 desc[UR36][R2.64], R24 ;  /* 0x0000001802009985 */ /* 0x0001f4000c101d24 */
[----:B------:R-:W-:Y:S05]  /*10550*/  @P0 BRA `(.L_x_1309) ;  /* 0x0000001800580947 */ /* 0x000fea0003800000 */
[----:B0-----:R-:W-:-:S04]  /*10560*/  LEA R2, P0, R162, R7, 0x1 ;  /* 0x00000007a2027211 */ /* 0x001fc800078008ff */
[----:B------:R-:W-:-:S05]  /*10570*/  LEA.HI.X R3, R162, R5, R205, 0x1, P0 ;  /* 0x00000005a2037211 */ /* 0x000fca00000f0ccd */
[----:B------:R0:W-:Y:S01]  /*10580*/  ST.E.128 desc[UR36][R2.64], R40 ;  /* 0x0000002802007985 */ /* 0x0001e2000c101d24 */
[----:B------:R-:W-:Y:S05]  /*10590*/  BRA `(.L_x_1309) ;  /* 0x0000001800487947 */ /* 0x000fea0003800000 */
.L_x_1302:
        /* <DEDUP_REMOVED lines=19> */
[----:B------:R-:W-:-:S04]  /*106d0*/  UIMAD UR4, UR4, UR12, URZ ;  /* 0x0000000c040472a4 */ /* 0x000fc8000f8e023f */
[----:B------:R-:W-:Y:S01]  /*106e0*/  UIMAD UR4, UR8, UR13, UR4 ;  /* 0x0000000d080472a4 */ /* 0x000fe2000f8e0204 */
[----:B0-----:R-:W-:Y:S01]  /*106f0*/  @P1 IMAD.HI.U32 R0, R13, R0, RZ ;  /* 0x000000000d001227 */ /* 0x001fe200078e00ff */
[----:B------:R-:W-:-:S03]  /*10700*/  UIMAD.WIDE.U32 UR8, UR8, UR12, UR10 ;  /* 0x0000000c080872a5 */ /* 0x000fc6000f8e000a */
[----:B------:R-:W-:Y:S01]  /*10710*/  ULDC.64 UR10, c[0x0][0xb48] ;  /* 0x0002d200000a7ab9 */ /* 0x000fe20000000a00 */
[----:B------:R-:W-:Y:S01]  /*10720*/  UIADD3 UR9, UR9, UR4, URZ ;  /* 0x0000000409097290 */ /* 0x000fe2000fffe03f */
[----:B-1----:R-:W-:-:S03]  /*10730*/  @P1 SHF.R.U32.HI R7, RZ, R5, R0 ;  /* 0x00000005ff071219 */ /* 0x002fc60000011600 */
[----:B------:R-:W-:Y:S01]  /*10740*/  UIMAD.WIDE.U32 UR8, UR15, UR10, UR8 ;  /* 0x0000000a0f0872a5 */ /* 0x000fe2000f8e0008 */
[--C-:B------:R-:W-:Y:S01]  /*10750*/  SHF.R.S32.HI R0, RZ, 0x1f, R7.reuse ;  /* 0x0000001fff007819 */ /* 0x100fe20000011407 */
[----:B------:R-:W-:Y:S02]  /*10760*/  IMAD.MOV R4, RZ, RZ, -R7 ;  /* 0x000000ffff047224 */ /* 0x000fe400078e0a07 */
[----:B------:R-:W-:Y:S02]  /*10770*/  UIMAD UR4, UR15, UR11, UR9 ;  /* 0x0000000b0f0472a4 */ /* 0x000fe4000f8e0209 */
[----:B------:R-:W-:Y:S01]  /*10780*/  IMAD.U32 R5, RZ, RZ, UR9 ;  /* 0x00000009ff057e24 */ /* 0x000fe2000f8e00ff */
[----:B------:R-:W-:Y:S01]  /*10790*/  ULDC.64 UR10, c[0x0][0xb30] ;  /* 0x0002cc00000a7ab9 */ /* 0x000fe20000000a00 */
[----:B------:R-:W-:Y:S02]  /*107a0*/  IMAD R75, R75, R4, R13 ;  /* 0x000000044b4b7224 */ /* 0x000fe400078e020d */
[----:B------:R-:W-:-:S02]  /*107b0*/  IMAD R0, R0, UR10, RZ ;  /* 0x0000000a00007c24 */ /* 0x000fc4000f8e02ff */
[----:B------:R-:W-:Y:S01]  /*107c0*/  IMAD.U32 R4, RZ, RZ, UR8 ;  /* 0x00000008ff047e24 */ /* 0x000fe2000f8e00ff */
[----:B------:R-:W-:Y:S01]  /*107d0*/  ULDC.64 UR8, c[0x0][0xb28] ;  /* 0x0002ca0000087ab9 */ /* 0x000fe20000000a00 */
        /* <DEDUP_REMOVED lines=40> */
[----:B------:R-:W-:Y:S01]  /*10a60*/  @!P1 ST.E.64 desc[UR36][R14.64], R40 ;  /* 0x000000280e009985 */ /* 0x000fe2000c101b24 */
[----:B------:R-:W-:-:S03]  /*10a70*/  @!P5 LEA R4, P1, R176, R6, 0x2 ;  /* 0x00000006b004d211 */ /* 0x000fc600078210ff */
[----:B------:R0:W-:Y:S01]  /*10a80*/  @!P3 ST.E.64 desc[UR36][R2.64], R44 ;  /* 0x0000002c0200b985 */ /* 0x0001e2000c101b24 */
[-C--:B-1----:R-:W-:Y:S02]  /*10a90*/  @!P2 LEA R8, P6, R175, R6.reuse, 0x2 ;  /* 0x00000006af08a211 */ /* 0x082fe400078c10ff */
[----:B------:R-:W-:Y:S02]  /*10aa0*/  ISETP.GE.AND P3, PT, R173, UR4, PT ;  /* 0x00000004ad007c0c */ /* 0x000fe4000bf66270 */
[-C--:B------:R-:W-:Y:S02]  /*10ab0*/  @!P5 LEA.HI.X R5, R176, R7.reuse, R195, 0x2, P1 ;  /* 0x00000007b005d211 */ /* 0x080fe400008f14c3 */
[----:B------:R-:W-:Y:S02]  /*10ac0*/  ISETP.GE.AND P1, PT, R172, UR4, PT ;  /* 0x00000004ac007c0c */ /* 0x000fe4000bf26270 */
[----:B------:R-:W-:Y:S01]  /*10ad0*/  @!P2 LEA.HI.X R9, R175, R7, R194, 0x2, P6 ;  /* 0x00000007af09a211 */ /* 0x000fe200030f14c2 */
[----:B------:R1:W-:Y:S01]  /*10ae0*/  @!P5 ST.E.64 desc[UR36][R4.64], R48 ;  /* 0x000000300400d985 */ /* 0x0003e2000c101b24 */
[----:B---3--:R-:W-:-:S03]  /*10af0*/  @!P4 LEA R10, P6, R174, R6, 0x2 ;  /* 0x00000006ae0ac211 */ /* 0x008fc600078c10ff */
[----:B------:R3:W-:Y:S01]  /*10b00*/  @!P2 ST.E.64 desc[UR36][R8.64], R52 ;  /* 0x000000340800a985 */ /* 0x0007e2000c101b24 */
[----:B------:R-:W-:Y:S02]  /*10b10*/  ISETP.GE.AND P2, PT, R171, UR4, PT ;  /* 0x00000004ab007c0c */ /* 0x000fe4000bf46270 */
[-C--:B------:R-:W-:Y:S02]  /*10b20*/  @!P4 LEA.HI.X R11, R174, R7.reuse, R193, 0x2, P6 ;  /* 0x00000007ae0bc211 */ /* 0x080fe400030f14c1 */
[CC--:B----4-:R-:W-:Y:S02]  /*10b30*/  @!P3 LEA R12, P5, R173.reuse, R6.reuse, 0x2 ;  /* 0x00000006ad0cb211 */ /* 0x0d0fe400078a10ff */
[----:B0-----:R-:W-:Y:S01]  /*10b40*/  @!P1 LEA R2, P6, R172, R6, 0x2 ;  /* 0x00000006ac029211 */ /* 0x001fe200078c10ff */
[----:B------:R0:W-:Y:S01]  /*10b50*/  @!P4 ST.E.64 desc[UR36][R10.64], R56 ;  /* 0x000000380a00c985 */ /* 0x0001e2000c101b24 */
[----:B------:R-:W-:Y:S02]  /*10b60*/  @!P3 LEA.HI.X R13, R173, R7, R192, 0x2, P5 ;  /* 0x00000007ad0db211 */ /* 0x000fe400028f14c0 */
[----:B------:R-:W-:-:S02]  /*10b70*/  ISETP.GE.AND P4, PT, R170, UR4, PT ;  /* 0x00000004aa007c0c */ /* 0x000fc4000bf86270 */
[-C--:B------:R-:W-:Y:S01]  /*10b80*/  @!P1 LEA.HI.X R3, R172, R7.reuse, R191, 0x2, P6 ;  /* 0x00000007ac039211 */ /* 0x080fe200030f14bf */
[----:B------:R4:W-:Y:S01]  /*10b90*/  @!P3 ST.E.64 desc[UR36][R12.64], R60 ;  /* 0x0000003c0c00b985 */ /* 0x0009e2000c101b24 */
[----:B------:R-:W-:Y:S02]  /*10ba0*/  ISETP.GE.AND P5, PT, R169, UR4, PT ;  /* 0x00000004a9007c0c */ /* 0x000fe4000bfa6270 */
[----:B-1----:R-:W-:Y:S01]  /*10bb0*/  @!P2 LEA R4, P6, R171, R6, 0x2 ;  /* 0x00000006ab04a211 */ /* 0x002fe200078c10ff */
[----:B------:R1:W-:Y:S01]  /*10bc0*/  @!P1 ST.E.64 desc[UR36][R2.64], R64 ;  /* 0x0000004002009985 */ /* 0x0003e2000c101b24 */
[----:B------:R-:W-:Y:S02]  /*10bd0*/  ISETP.GE.AND P3, PT, R168, UR4, PT ;  /* 0x00000004a8007c0c */ /* 0x000fe4000bf66270 */
[----:B------:R-:W-:Y:S02]  /*10be0*/  ISETP.GE.AND P1, PT, R167, UR4, PT ;  /* 0x00000004a7007c0c */ /* 0x000fe4000bf26270 */
[----:B------:R-:W-:-:S02]  /*10bf0*/  @!P2 LEA.HI.X R5, R171, R7, R190, 0x2, P6 ;  /* 0x00000007ab05a211 */ /* 0x000fc400030f14be */
[----:B---3--:R-:W-:-:S03]  /*10c00*/  @!P4 LEA R8, P6, R170, R6, 0x2 ;  /* 0x00000006aa08c211 */ /* 0x008fc600078c10ff */
[----:B------:R1:W-:Y:S01]  /*10c10*/  @!P2 ST.E.64 desc[UR36][R4.64], R68 ;  /* 0x000000440400a985 */ /* 0x0003e2000c101b24 */
[CC--:B0-----:R-:W-:Y:S02]  /*10c20*/  @!P5 LEA R10, P2, R169.reuse, R6.reuse, 0x2 ;  /* 0x00000006a90ad211 */ /* 0x0c1fe400078410ff */
[-C--:B------:R-:W-:Y:S02]  /*10c30*/  @!P4 LEA.HI.X R9, R170, R7.reuse, R189, 0x2, P6 ;  /* 0x00000007aa09c211 */ /* 0x080fe400030f14bd */
[CC--:B----4-:R-:W-:Y:S02]  /*10c40*/  @!P3 LEA R12, P6, R168.reuse, R6.reuse, 0x2 ;  /* 0x00000006a80cb211 */ /* 0x0d0fe400078c10ff */
        /* <DEDUP_REMOVED lines=8> */
.L_x_1311:
[----:B------:R-:W-:Y:S05]  /*10cd0*/  BSYNC B1 ;  /* 0x0000000000017941 */ /* 0x000fea0003800000 */
.L_x_1310:
[----:B-1----:R1:W3:Y:S04]  /*10ce0*/  SHFL.IDX PT, R5, R16, 0x1, 0x1c1f ;  /* 0x003c1f0010057f89 */ /* 0x0022e800000e0000 */
[----:B------:R1:W4:Y:S01]  /*10cf0*/  SHFL.IDX PT, R4, R0, 0x1, 0x1c1f ;  /* 0x003c1f0000047f89 */ /* 0x00032200000e0000 */
[----:B------:R-:W-:Y:S05]  /*10d00*/  @P0 BRA `(.L_x_1309) ;  /* 0x00000010006c0947 */ /* 0x000fea0003800000 */
[----:B------:R-:W-:Y:S02]  /*10d10*/  ULDC UR4, c[0x0][0xac8] ;  /* 0x0002b20000047ab9 */ /* 0x000fe40000000800 */
[----:B------:R-:W-:Y:S02]  /*10d20*/  ISETP.GE.AND P1, PT, R181, UR4, PT ;  /* 0x00000004b5007c0c */ /* 0x000fe4000bf26270 */
[----:B------:R-:W-:Y:S02]  /*10d30*/  ISETP.GE.AND P0, PT, R180, UR4, PT ;  /* 0x00000004b4007c0c */ /* 0x000fe4000bf06270 */
[----:B------:R-:W-:Y:S02]  /*10d40*/  ISETP.GE.AND P2, PT, R18, UR4, PT ;  /* 0x0000000412007c0c */ /* 0x000fe4000bf46270 */
[----:B------:R-:W-:Y:S02]  /*10d50*/  ISETP.GE.AND P4, PT, R178, UR4, PT ;  /* 0x00000004b2007c0c */ /* 0x000fe4000bf86270 */
[----:B------:R-:W-:-:S05]  /*10d60*/  ISETP.GE.AND P3, PT, R179, UR4, PT ;  /* 0x00000004b3007c0c */ /* 0x000fca000bf66270 */
[CC--:B0---4-:R-:W-:Y:S02]  /*10d70*/  @!P1 LEA R6, P5, R181.reuse, R4.reuse, 0x2 ;  /* 0x00000004b5069211 */ /* 0x0d1fe400078a10ff */
        /* <DEDUP_REMOVED lines=59> */
.L_x_1300:
[----:B------:R-:W0:Y:S01]  /*11130*/  LDC.64 R2, c[0x0][0xc00] ;  /* 0x00030000ff027b82 */ /* 0x000e220000000a00 */
[----:B------:R-:W-:Y:S01]  /*11140*/  R2UR UR11, R183 ;  /* 0x00000000b70b72ca */ /* 0x000fe200000e0000 */
[----:B------:R-:W-:Y:S01]  /*11150*/  ULDC.64 UR8, c[0x0][0xc00] ;  /* 0x0003000000087ab9 */ /* 0x000fe20000000a00 */
[----:B------:R-:W-:Y:S01]  /*11160*/  IMAD.MOV.U32 R7, RZ, RZ, RZ ;  /* 0x000000ffff077224 */ /* 0x000fe200078e00ff */
[----:B------:R-:W-:-:S04]  /*11170*/  R2UR UR10, R164 ;  /* 0x00000000a40a72ca */ /* 0x000fc800000e0000 */
[----:B------:R-:W1:Y:S06]  /*11180*/  LDC.64 R4, c[0x0][0xc08] ;  /* 0x00030200ff047b82 */ /* 0x000e6c0000000a00 */
[----:B------:R-:W-:Y:S01]  /*11190*/  UIMAD.WIDE UR8, UR11, 0x4, UR8 ;  /* 0x000000040b0878a5 */ /* 0x000fe2000f8e0208 */
[----:B0-----:R-:W-:-:S05]  /*111a0*/  ISETP.NE.U32.AND P0, PT, R2, RZ, PT ;  /* 0x000000ff0200720c */ /* 0x001fca0003f05070 */
[----:B------:R-:W-:Y:S01]  /*111b0*/  IMAD.U32 R2, RZ, RZ, UR8 ;  /* 0x00000008ff027e24 */ /* 0x000fe2000f8e00ff */
[----:B------:R-:W-:Y:S01]  /*111c0*/  R2UR UR4, R3 ;  /* 0x00000000030472ca */ /* 0x000fe200000e0000 */
[----:B------:R-:W-:Y:S01]  /*111d0*/  IMAD.U32 R3, RZ, RZ, UR9 ;  /* 0x00000009ff037e24 */ /* 0x000fe2000f8e00ff */
[----:B-1----:R-:W-:-:S05]  /*111e0*/  ISETP.NE.U32.AND P1, PT, R4, RZ, PT ;  /* 0x000000ff0400720c */ /* 0x002fca0003f25070 */
[----:B------:R-:W-:-:S06]  /*111f0*/  VOTEU.ANY UP0, P0 ;  /* 0x00000000003f7886 */ /* 0x000fcc0000000100 */
[----:B------:R-:W-:Y:S01]  /*11200*/  UISETP.NE.AND.EX UP0, UPT, UR4, URZ, UPT, UP0 ;  /* 0x0000003f0400728c */ /* 0x000fe2000bf05300 */
[----:B------:R-:W-:Y:S01]  /*11210*/  R2UR UR4, R5 ;  /* 0x00000000050472ca */ /* 0x000fe200000e0000 */
[----:B------:R-:W-:-:S04]  /*11220*/  VOTEU.ANY UP1, P1 ;  /* 0x00000000003f7886 */ /* 0x000fc80000820100 */
[----:B------:R-:W-:-:S08]  /*11230*/  PLOP3.LUT P0, PT, PT, PT, UP0, 0x80, 0x0 ;  /* 0x000000000000781c */ /* 0x000fd00003f0f008 */
[----:B------:R-:W-:-:S06]  /*11240*/  UISETP.NE.AND.EX UP1, UPT, UR4, URZ, UPT, UP1 ;  /* 0x0000003f0400728c */ /* 0x000fcc000bf25310 */
[----:B------:R-:W-:Y:S01]  /*11250*/  PLOP3.LUT P1, PT, PT, PT, UP1, 0x80, 0x0 ;  /* 0x000000000000781c */ /* 0x000fe20003f2f018 */
[----:B------:R0:W5:Y:S01]  /*11260*/  @P0 LDG.E R7, desc[UR36][R2.64] ;  /* 0x0000002402070981 */ /* 0x000162000c1e1900 */
[----:B------:R-:W-:Y:S02]  /*11270*/  ULDC UR4, c[0x0][0xa88] ;  /* 0x0002a20000047ab9 */ /* 0x000fe40000000800 */
[----:B------:R-:W-:Y:S01]  /*11280*/  IMAD.U32 R0, RZ, RZ, UR4 ;  /* 0x00000004ff007e24 */ /* 0x000fe2000f8e00ff */
[----:B------:R-:W-:Y:S02]  /*11290*/  @UP1 ULDC.64 UR8, c[0x0][0xc08] ;  /* 0x0003020000081ab9 */ /* 0x000fe40000000a00 */
[----:B------:R-:W-:-:S06]  /*112a0*/  @UP1 UIMAD.WIDE UR8, UR11, 0x4, UR8 ;  /* 0x000000040b0818a5 */ /* 0x000fcc000f8e0208 */
[----:B------:R-:W-:Y:S02]  /*112b0*/  IMAD.U32 R4, RZ, RZ, UR8 ;  /* 0x00000008ff047e24 */ /* 0x000fe4000f8e00ff */
[----:B------:R-:W-:-:S05]  /*112c0*/  IMAD.U32 R5, RZ, RZ, UR9 ;  /* 0x00000009ff057e24 */ /* 0x000fca000f8e00ff */
[----:B------:R0:W5:Y:S01]  /*112d0*/  @P1 LDG.E R0, desc[UR36][R4.64] ;  /* 0x0000002404001981 */ /* 0x000162000c1e1900 */
[----:B------:R-:W-:-:S11]  /*112e0*/  UISETP.NE.AND UP1, UPT, UR10, URZ, UPT ;  /* 0x0000003f0a00728c */ /* 0x000fd6000bf25270 */
[----:B------:R-:W-:Y:S02]  /*112f0*/  @!UP1 ULDC UR10, c[0x0][0xad4] ;  /* 0x0002b500000a9ab9 */ /* 0x000fe40000000800 */
[----:B------:R-:W-:Y:S01]  /*11300*/  IMAD.U32 R164, RZ, RZ, UR10 ;  /* 0x0000000affa47e24 */ /* 0x000fe2000f8e00ff */
[----:B0-----:R-:W-:Y:S06]  /*11310*/  @P1 BRA `(.L_x_1312) ;  /* 0x0000000000101947 */ /* 0x001fec0003800000 */
[----:B------:R-:W-:Y:S05]  /*11320*/  @!P0 BRA `(.L_x_1312) ;  /* 0x00000000000c8947 */ /* 0x000fea0003800000 */
[----:B------:R-:W2:Y:S04]  /*11330*/  LDG.E R5, desc[UR36][R2.64] ;  /* 0x0000002402057981 */ /* 0x000ea8000c1e1900 */
[----:B-----5:R-:W2:Y:S02]  /*11340*/  LDG.E R0, desc[UR36][R2.64+0x4] ;  /* 0x0000042402007981 */ /* 0x020ea4000c1e1900 */
[----:B--2---:R-:W-:-:S07]  /*11350*/  IMAD.IADD R0, R0, 0x1, -R5 ;  /* 0x0000000100007824 */ /* 0x004fce00078e0a05 */
.L_x_1312:
[----:B------:R-:W-:Y:S01]  /*11360*/  R2UR UR4, R183 ;  /* 0x00000000b70472ca */ /* 0x000fe200000e0000 */
[----:B------:R-:W-:Y:S01]  /*11370*/  BSSY B1, `(.L_x_1313) ;  /* 0x0000042000017945 */ /* 0x000fe20003800000 */
[----:B-----5:R-:W-:Y:S02]  /*11380*/  R2UR UR20, R7 ;  /* 0x00000000071472ca */ /* 0x020fe400000e0000 */
[----:B------:R-:W-:-:S09]  /*11390*/  ISETP.GT.AND P0, PT, R207, 0x7f, PT ;  /* 0x0000007fcf00780c */ /* 0x000fd20003f04270 */
[----:B------:R-:W-:Y:S02]  /*113a0*/  USHF.R.S32.HI UR8, URZ, 0x1f, UR4 ;  /* 0x0000001f3f087899 */ /* 0x000fe40008011404 */
[----:B------:R-:W-:Y:S02]  /*113b0*/  USEL UR4, UR4, URZ, !UP0 ;  /* 0x0000003f04047287 */ /* 0x000fe4000c000000 */
[----:B------:R-:W-:Y:S02]  /*113c0*/  USEL UR8, UR8, URZ, !UP0 ;  /* 0x0000003f08087287 */ /* 0x000fe4000c000000 */
[----:B------:R-:W-:Y:S01]  /*113d0*/  USHF.R.S32.HI UR20, URZ, 0x1f, UR20 ;  /* 0x0000001f3f147899 */ /* 0x000fe20008011414 */
[----:B------:R-:W-:Y:S11]  /*113e0*/  @P0 BRA `(.L_x_1314) ;  /* 0x0000000000e80947 */ /* 0x000ff60003800000 */
[----:B------:R-:W0:Y:S01]  /*113f0*/  S2R R6, SR_TID.X ;  /* 0x0000000000067919 */ /* 0x000e220000002100 */
[----:B------:R-:W1:Y:S01]  /*11400*/  LDC R9, c[0x0][0xbe8] ;  /* 0x0002fa00ff097b82 */ /* 0x000e620000000800 */
[----:B------:R-:W-:-:S13]  /*11410*/  R2UR UR9, R22 ;  /* 0x00000000160972ca */ /* 0x000fda00000e0000 */
[----:B------:R-:W-:Y:S02]  /*11420*/  IMAD.U32 R3, RZ, RZ, UR9 ;  /* 0x00000009ff037e24 */ /* 0x000fe4000f8e00ff */
[----:B-1----:R-:W-:-:S03]  /*11430*/  IMAD R2, R0, R9, RZ ;  /* 0x0000000900027224 */ /* 0x002fc600078e02ff */
[----:B0-----:R-:W-:-:S04]  /*11440*/  IADD3 R6, R3, -0x80, R6 ;  /* 0xffffff8003067810 */ /* 0x001fc80007ffe006 */
[----:B------:R-:W-:-:S13]  /*11450*/  ISETP.GE.AND P0, PT, R6, R2, PT ;  /* 0x000000020600720c */ /* 0x000fda0003f06270 */
[----:B------:R-:W-:Y:S05]  /*11460*/  @P0 BRA `(.L_x_1314) ;  /* 0x0000000000c80947 */ /* 0x000fea0003800000 */
[----:B------:R-:W-:Y:S01]  /*11470*/  ISETP.NE.AND P0, PT, R9, 0x1, PT ;  /* 0x000000010900780c */ /* 0x000fe20003f05270 */
[----:B------:R-:W-:Y:S01]  /*11480*/  UMOV UR18, 0x9b8 ;  /* 0x000009b800127882 */ /* 0x000fe20000000000 */
[----:B------:R-:W-:Y:S01]  /*11490*/  R2UR UR10, R164 ;  /* 0x00000000a40a72ca */ /* 0x000fe200000e0000 */
[----:B------:R-:W-:Y:S01]  /*114a0*/  IMAD.MOV.U32 R4, RZ, RZ, R6 ;  /* 0x000000ffff047224 */ /* 0x000fe200078e0006 */
        /* <DEDUP_REMOVED lines=9> */
[----:B------:R-:W-:Y:S02]  /*11540*/  UIMAD.WIDE.U32 UR16, UR10, UR19, URZ ;  /* 0x000000130a1072a5 */ /* 0x000fe4000f8e003f */
[----:B------:R-:W-:Y:S01]  /*11550*/  UIMAD UR19, UR11, UR19, URZ ;  /* 0x000000130b1372a4 */ /* 0x000fe2000f8e023f */
[----:B0-----:R-:W-:Y:S01]  /*11560*/  @P0 IMAD.HI.U32 R5, R6, R5, RZ ;  /* 0x0000000506050227 */ /* 0x001fe200078e00ff */
[----:B------:R-:W-:Y:S02]  /*11570*/  UIMAD UR13, UR13, UR4, URZ ;  /* 0x000000040d0d72a4 */ /* 0x000fe4000f8e023f */
[----:B------:R-:W-:Y:S01]  /*11580*/  UIMAD.WIDE.U32 UR10, UR12, UR4, URZ ;  /* 0x000000040c0a72a5 */ /* 0x000fe2000f8e003f */
[----:B------:R-:W-:Y:S01]  /*11590*/  IMAD.U32 R2, RZ, RZ, UR16 ;  /* 0x00000010ff027e24 */ /* 0x000fe2000f8e00ff */
[----:B------:R-:W-:-:S02]  /*115a0*/  UIADD3 UR19, UR17, UR19, URZ ;  /* 0x0000001311137290 */ /* 0x000fc4000fffe03f */
[----:B------:R-:W-:Y:S01]  /*115b0*/  IMAD.U32 R3, RZ, RZ, UR17 ;  /* 0x00000011ff037e24 */ /* 0x000fe2000f8e00ff */
[----:B------:R-:W-:Y:S01]  /*115c0*/  UIMAD UR13, UR12, UR8, UR13 ;  /* 0x000000080c0d72a4 */ /* 0x000fe2000f8e020d */
[----:B-1----:R-:W-:Y:S01]  /*115d0*/  @P0 SHF.R.U32.HI R4, RZ, R8, R5 ;  /* 0x00000008ff040219 */ /* 0x002fe20000011605 */
[----:B------:R-:W-:Y:S01]  /*115e0*/  ULDC.64 UR14, c[0x0][UR18+0x228] ;  /* 0x00008a00120e7abb */ /* 0x000fe20008000a00 */
[----:B------:R-:W-:Y:S01]  /*115f0*/  IADD3 R3, P0, P1, R2, UR10, R7 ;  /* 0x0000000a02037c10 */ /* 0x000fe2000f91e007 */
[----:B------:R-:W-:Y:S01]  /*11600*/  UIADD3 UR13, UR11, UR13, URZ ;  /* 0x0000000d0b0d7290 */ /* 0x000fe2000fffe03f */
[----:B------:R-:W-:Y:S01]  /*11610*/  IMAD.U32 R2, RZ, RZ, UR20 ;  /* 0x00000014ff027e24 */ /* 0x000fe2000f8e00ff */
[----:B------:R-:W-:Y:S01]  /*11620*/  UIMAD.WIDE.U32 UR16, UR14, UR9, URZ ;  /* 0x000000090e1072a5 */ /* 0x000fe2000f8e003f */
[----:B------:R-:W-:Y:S01]  /*11630*/  IMAD.MOV R5, RZ, RZ, -R4 ;  /* 0x000000ffff057224 */ /* 0x000fe200078e0a04 */
[----:B------:R-:W-:Y:S01]  /*11640*/  UIMAD UR9, UR15, UR9, URZ ;  /* 0x000000090f0972a4 */ /* 0x000fe2000f8e023f */
[----:B------:R-:W-:Y:S01]  /*11650*/  IMAD.U32 R11, RZ, RZ, UR19 ;  /* 0x00000013ff0b7e24 */ /* 0x000fe2000f8e00ff */
[----:B------:R-:W-:Y:S01]  /*11660*/  ULDC.64 UR10, c[0x0][UR18+0x210] ;  /* 0x00008400120a7abb */ /* 0x000fe20008000a00 */
[----:B------:R-:W-:Y:S01]  /*11670*/  IMAD R5, R9, R5, R6 ;  /* 0x0000000509057224 */ /* 0x000fe200078e0206 */
[----:B------:R-:W-:-:S02]  /*11680*/  UIADD3 UR9, UR17, UR9, URZ ;  /* 0x0000000911097290 */ /* 0x000fc4000fffe03f */
[----:B------:R-:W-:Y:S01]  /*11690*/  IADD3.X R6, R11, UR13, R2, P0, P1 ;  /* 0x0000000d0b067c10 */ /* 0x000fe200087e2402 */
[----:B------:R-:W-:Y:S01]  /*116a0*/  IMAD R9, R5, UR11, RZ ;  /* 0x0000000b05097c24 */ /* 0x000fe2000f8e02ff */
[----:B------:R-:W-:Y:S01]  /*116b0*/  IADD3 R2, P0, P1, R4, UR16, R3 ;  /* 0x0000001004027c10 */ /* 0x000fe2000f91e003 */
[----:B------:R-:W-:Y:S01]  /*116c0*/  ULDC.64 UR12, c[0x0][0xba8] ;  /* 0x0002ea00000c7ab9 */ /* 0x000fe20000000a00 */
[----:B------:R-:W-:Y:S01]  /*116d0*/  SHF.R.S32.HI R3, RZ, 0x1f, R4 ;  /* 0x0000001fff037819 */ /* 0x000fe20000011404 */
[----:B------:R-:W-:Y:S01]  /*116e0*/  @!UP0 ULDC UR12, c[0x0][0xb50] ;  /* 0x0002d400000c8ab9 */ /* 0x000fe20000000800 */
[----:B------:R-:W-:Y:S01]  /*116f0*/  SHF.R.S32.HI R4, RZ, 0x1f, R5 ;  /* 0x0000001fff047819 */ /* 0x000fe20000011405 */
[----:B------:R-:W-:Y:S01]  /*11700*/  @!UP0 ULDC UR13, c[0x0][0xb54] ;  /* 0x0002d500000d8ab9 */ /* 0x000fe20000000800 */
[----:B------:R-:W-:-:S03]  /*11710*/  IADD3.X R3, R3, UR9, R6, P0, P1 ;  /* 0x0000000903037c10 */ /* 0x000fc600087e2406 */
[----:B------:R-:W-:Y:S02]  /*11720*/  IMAD R9, R4, UR10, R9 ;  /* 0x0000000a04097c24 */ /* 0x000fe4000f8e0209 */
[----:B------:R-:W-:-:S04]  /*11730*/  IMAD.WIDE.U32 R2, R5, UR10, R2 ;  /* 0x0000000a05027c25 */ /* 0x000fc8000f8e0002 */
[----:B------:R-:W-:Y:S01]  /*11740*/  IMAD.IADD R3, R3, 0x1, R9 ;  /* 0x0000000103037824 */ /* 0x000fe200078e0209 */
[----:B------:R-:W-:-:S04]  /*11750*/  LEA R4, P0, R2, UR12, 0x2 ;  /* 0x0000000c02047c11 */ /* 0x000fc8000f8010ff */
[----:B------:R-:W-:Y:S01]  /*11760*/  LEA.HI.X R5, R2, UR13, R3, 0x2, P0 ;  /* 0x0000000d02057c11 */ /* 0x000fe200080f1403 */
[----:B------:R-:W-:-:S05]  /*11770*/  IMAD.MOV.U32 R3, RZ, RZ, -0x800000 ;  /* 0xff800000ff037424 */ /* 0x000fca00078e00ff */
[----:B------:R0:W-:Y:S03]  /*11780*/  STG.E desc[UR36][R4.64], R3 ;  /* 0x0000000304007986 */ /* 0x0001e6000c101924 */
.L_x_1314:
[----:B------:R-:W-:Y:S05]  /*11790*/  BSYNC B1 ;  /* 0x0000000000017941 */ /* 0x000fea0003800000 */
.L_x_1313:
[----:B------:R-:W-:-:S13]  /*117a0*/  R2UR UR9, R164 ;  /* 0x00000000a40972ca */ /* 0x000fda00000e0000 */
[----:B------:R-:W-:-:S06]  /*117b0*/  UISETP.GT.AND UP0, UPT, UR9, 0x1, UPT ;  /* 0x000000010900788c */ /* 0x000fcc000bf04270 */
[----:B------:R-:W-:-:S13]  /*117c0*/  PLOP3.LUT P0, PT, PT, PT, UP0, 0x80, 0x0 ;  /* 0x000000000000781c */ /* 0x000fda0003f0f008 */
[----:B------:R-:W-:Y:S05]  /*117d0*/  @P0 BRA `(.L_x_1309) ;  /* 0x0000000400b80947 */ /* 0x000fea0003800000 */
[----:B------:R-:W1:Y:S01]  /*117e0*/  LDC R11, c[0x0][0xbe8] ;  /* 0x0002fa00ff0b7b82 */ /* 0x000e620000000800 */
[C---:B------:R-:W-:Y:S01]  /*117f0*/  R2UR UR10, R7.reuse ;  /* 0x00000000070a72ca */ /* 0x040fe200000e0000 */
[----:B------:R-:W-:Y:S01]  /*11800*/  ULDC.64 UR12, c[0x0][0xaa0] ;  /* 0x0002a800000c7ab9 */ /* 0x000fe20000000a00 */
[----:B------:R-:W-:Y:S01]  /*11810*/  R2UR UR14, R7 ;  /* 0x00000000070e72ca */ /* 0x000fe200000e0000 */
[----:B------:R-:W-:Y:S01]  /*11820*/  UIMAD UR9, UR20, UR12, URZ ;  /* 0x0000000c140972a4 */ /* 0x000fe2000f8e023f */
[----:B------:R-:W-:Y:S01]  /*11830*/  R2UR UR16, R166 ;  /* 0x00000000a61072ca */ /* 0x000fe200000e0000 */
[----:B------:R-:W-:Y:S01]  /*11840*/  IMAD R2, R163, 0x20, R182 ;  /* 0x00000020a3027824 */ /* 0x000fe200078e02b6 */
[----:B------:R-:W-:Y:S01]  /*11850*/  R2UR UR15, R22 ;  /* 0x00000000160f72ca */ /* 0x000fe200000e0000 */
[----:B------:R-:W-:Y:S06]  /*11860*/  BSSY B1, `(.L_x_1315) ;  /* 0x000003b000017945 */ /* 0x000fec0003800000 */
[----:B------:R-:W-:-:S02]  /*11870*/  UIMAD.WIDE.U32 UR10, UR10, UR12, URZ ;  /* 0x0000000c0a0a72a5 */ /* 0x000fc4000f8e003f */
[----:B------:R-:W-:-:S03]  /*11880*/  UIMAD UR9, UR14, UR13, UR9 ;  /* 0x0000000d0e0972a4 */ /* 0x000fc6000f8e0209 */
[----:B------:R-:W-:Y:S01]  /*11890*/  ULDC.64 UR12, c[0x0][0xae8] ;  /* 0x0002ba00000c7ab9 */ /* 0x000fe20000000a00 */
[----:B------:R-:W-:Y:S01]  /*118a0*/  UIADD3 UR11, UR11, UR9, URZ ;  /* 0x000000090b0b7290 */ /* 0x000fe2000fffe03f */
[----:B------:R-:W-:Y:S01]  /*118b0*/  VIADD R6, R2, UR15 ;  /* 0x0000000f02067c36 */ /* 0x000fe20008000000 */
[----:B-1----:R-:W-:Y:S02]  /*118c0*/  ISETP.NE.AND P0, PT, R11, 0x1, PT ;  /* 0x000000010b00780c */ /* 0x002fe40003f05270 */
[----:B------:R-:W-:Y:S01]  /*118d0*/  UIMAD.WIDE.U32 UR10, UR16, UR12, UR10 ;  /* 0x0000000c100a72a5 */ /* 0x000fe2000f8e000a */
[----:B0-----:R-:W-:-:S03]  /*118e0*/  IMAD.MOV.U32 R5, RZ, RZ, R6 ;  /* 0x000000ffff057224 */ /* 0x001fc600078e0006 */
[----:B------:R-:W-:-:S03]  /*118f0*/  UIMAD UR9, UR16, UR13, UR11 ;  /* 0x0000000d100972a4 */ /* 0x000fc6000f8e020b */
[----:B------:R-:W-:Y:S02]  /*11900*/  ULDC.64 UR12, c[0x0][0xaf0] ;  /* 0x0002bc00000c7ab9 */ /* 0x000fe40000000a00 */
[----:B------:R-:W-:Y:S02]  /*11910*/  UIMAD UR8, UR8, UR12, URZ ;  /* 0x0000000c080872a4 */ /* 0x000fe4000f8e023f */
[----:B------:R-:W0:Y:S02]  /*11920*/  @P0 LDC R3, c[0x0][0xbec] ;  /* 0x0002fb00ff030b82 */ /* 0x000e240000000800 */
[----:B------:R-:W-:-:S03]  /*11930*/  UIMAD UR11, UR4, UR13, UR8 ;  /* 0x0000000d040b72a4 */ /* 0x000fc6000f8e0208 */
[----:B------:R-:W-:Y:S02]  /*11940*/  UMOV UR8, UR10 ;  /* 0x0000000a00087c82 */ /* 0x000fe40008000000 */
[----:B------:R-:W-:Y:S01]  /*11950*/  UIMAD.WIDE.U32 UR8, UR4, UR12, UR8 ;  /* 0x0000000c040872a5 */ /* 0x000fe2000f8e0008 */
[----:B------:R-:W1:Y:S03]  /*11960*/  @P0 LDC R7, c[0x0][0xbf0] ;  /* 0x0002fc00ff070b82 */ /* 0x000e660000000800 */
[----:B------:R-:W-:-:S03]  /*11970*/  UIADD3 UR4, UR9, UR11, URZ ;  /* 0x0000000b09047290 */ /* 0x000fc6000fffe03f */
[----:B------:R-:W-:Y:S01]  /*11980*/  ULDC.64 UR10, c[0x0][0xae0] ;  /* 0x0002b800000a7ab9 */ /* 0x000fe20000000a00 */
[----:B0-----:R-:W-:-:S04]  /*11990*/  @P0 IMAD.HI.U32 R2, R6, R3, RZ ;  /* 0x0000000306020227 */ /* 0x001fc800078e00ff */
[----:B------:R-:W-:Y:S02]  /*119a0*/  IMAD.U32 R3, RZ, RZ, UR9 ;  /* 0x00000009ff037e24 */ /* 0x000fe4000f8e00ff */
[----:B------:R-:W-:Y:S01]  /*119b0*/  IMAD.U32 R3, RZ, RZ, UR4 ;  /* 0x00000004ff037e24 */ /* 0x000fe2000f8e00ff */
[----:B-1----:R-:W-:-:S04]  /*119c0*/  @P0 SHF.R.U32.HI R5, RZ, R7, R2 ;  /* 0x00000007ff050219 */ /* 0x002fc80000011602 */
[--C-:B------:R-:W-:Y:S01]  /*119d0*/  SHF.R.S32.HI R2, RZ, 0x1f, R5.reuse ;  /* 0x0000001fff027819 */ /* 0x100fe20000011405 */
[----:B------:R-:W-:-:S04]  /*119e0*/  IMAD.MOV R7, RZ, RZ, -R5 ;  /* 0x000000ffff077224 */ /* 0x000fc800078e0a05 */
[----:B------:R-:W-:Y:S02]  /*119f0*/  IMAD R4, R2, UR10, RZ ;  /* 0x0000000a02047c24 */ /* 0x000fe4000f8e02ff */
[----:B------:R-:W-:Y:S02]  /*11a00*/  IMAD R7, R11, R7, R6 ;  /* 0x000000070b077224 */ /* 0x000fe400078e0206 */
[----:B------:R-:W-:Y:S01]  /*11a10*/  IMAD.U32 R2, RZ, RZ, UR8 ;  /* 0x00000008ff027e24 */ /* 0x000fe2000f8e00ff */
[----:B------:R-:W-:Y:S01]  /*11a20*/  ULDC.64 UR8, c[0x0][0xad8] ;  /* 0x0002b60000087ab9 */ /* 0x000fe20000000a00 */
[C---:B------:R-:W-:Y:S01]  /*11a30*/  IMAD R9, R5.reuse, UR11, R4 ;  /* 0x0000000b05097c24 */ /* 0x040fe2000f8e0204 */
[----:B------:R-:W-:Y:S01]  /*11a40*/  SHF.R.S32.HI R4, RZ, 0x1f, R7 ;  /* 0x0000001fff047819 */ /* 0x000fe20000011407 */
[----:B------:R-:W-:-:S04]  /*11a50*/  IMAD.WIDE.U32 R2, R5, UR10, R2 ;  /* 0x0000000a05027c25 */ /* 0x000fc8000f8e0002 */
[----:B------:R-:W-:Y:S02]  /*11a60*/  IMAD.IADD R3, R3, 0x1, R9 ;  /* 0x0000000103037824 */ /* 0x000fe400078e0209 */
[----:B------:R-:W-:Y:S02]  /*11a70*/  IMAD R4, R4, UR8, RZ ;  /* 0x0000000804047c24 */ /* 0x000fe4000f8e02ff */
[----:B------:R-:W-:Y:S02]  /*11a80*/  VIADD R6, R182, UR15 ;  /* 0x0000000fb6067c36 */ /* 0x000fe40008000000 */
[----:B------:R-:W-:Y:S02]  /*11a90*/  IMAD R11, R0, R11, RZ ;  /* 0x0000000b000b7224 */ /* 0x000fe400078e02ff */
        /* <DEDUP_REMOVED lines=9> */
[-C--:B------:R-:W-:Y:S01]  /*11b30*/  ISETP.GE.AND P1, PT, R0, R11.reuse, PT ;  /* 0x0000000b0000720c */ /* 0x080fe20003f26270 */
[----:B------:R-:W-:Y:S02]  /*11b40*/  VIADD R0, R6, 0x40 ;  /* 0x0000004006007836 */ /* 0x000fe40000000000 */
        /* <DEDUP_REMOVED lines=12> */
.L_x_1316:
[----:B------:R-:W-:Y:S05]  /*11c10*/  BSYNC B1 ;  /* 0x0000000000017941 */ /* 0x000fea0003800000 */
.L_x_1315:
        /* <DEDUP_REMOVED lines=13> */
.L_x_1318:
[----:B------:R-:W-:Y:S05]  /*11cf0*/  BSYNC B1 ;  /* 0x0000000000017941 */ /* 0x000fea0003800000 */
.L_x_1317:
        /* <DEDUP_REMOVED lines=13> */
.L_x_1320:
[----:B------:R-:W-:Y:S05]  /*11dd0*/  BSYNC B1 ;  /* 0x0000000000017941 */ /* 0x000fea0003800000 */
.L_x_1319:
        /* <DEDUP_REMOVED lines=14> */
.L_x_1309:
[----:B------:R-:W-:Y:S05]  /*11ec0*/  BSYNC B0 ;  /* 0x0000000000007941 */ /* 0x000fea0003800000 */
.L_x_1299:
[----:B------:R-:W-:Y:S02]  /*11ed0*/  ULDC UR4, c[0x0][0xc3c] ;  /* 0x00030f0000047ab9 */ /* 0x000fe40000000800 */
[----:B------:R-:W-:-:S06]  /*11ee0*/  UISETP.GE.AND UP0, UPT, UR7, UR4, UPT ;  /* 0x000000040700728c */ /* 0x000fcc000bf06270 */
[----:B------:R-:W-:-:S13]  /*11ef0*/  PLOP3.LUT P0, PT, PT, PT, UP0, 0x80, 0x0 ;  /* 0x000000000000781c */ /* 0x000fda0003f0f008 */
[----:B------:R-:W-:Y:S05]  /*11f00*/  @!P0 BRA `(.L_x_1321) ;  /* 0xfffffef000108947 */ /* 0x000fea000383ffff */
[----:B------:R-:W-:Y:S05]  /*11f10*/  EXIT ;  /* 0x000000000000794d */ /* 0x000fea0003800000 */
.L_x_1208:
[----:B------:R-:W-:-:S08]  /*11f20*/  NOP ;  /* 0x0000000000007918 */ /* 0x000fd00000000000 */
[----:B0-----:R-:W0:-:S00]  /*11f30*/  USETMAXREG.DEALLOC.CTAPOOL 0x28 ;  /* 0x00000028000079c8 */ /* 0x001e0000080e0500 */
[----:B0-----:R-:W-:Y:S01]  /*11f40*/  LOP3.LUT R2, R2, 0x3, RZ, 0xc0, !PT ;  /* 0x0000000302027812 */ /* 0x001fe200078ec0ff */
[----:B------:R-:W-:Y:S01]  /*11f50*/  IMAD.MOV.U32 R6, RZ, RZ, RZ ;  /* 0x000000ffff067224 */ /* 0x000fe200078e00ff */
[----:B------:R-:W-:-:S04]  /*11f60*/  LOP3.LUT R23, R23, 0xfffffeff, RZ, 0xc0, !PT ;  /* 0xfffffeff17177812 */ /* 0x000fc800078ec0ff */
[----:B------:R-:W0:Y:S02]  /*11f70*/  SHFL.IDX PT, R2, R2, RZ, 0x1f ;  /* 0x00001fff02027589 */ /* 0x000e2400000e0000 */
[----:B0-----:R-:W-:-:S13]  /*11f80*/  ISETP.NE.AND P0, PT, R2, RZ, PT ;  /* 0x000000ff0200720c */ /* 0x001fda0003f05270 */
[----:B------:R-:W-:Y:S01]  /*11f90*/  @P0 LOP3.LUT R23, R23, 0x100, RZ, 0xfc, !PT ;  /* 0x0000010017170812 */ /* 0x000fe200078efcff */
[----:B------:R-:W-:Y:S06]  /*11fa0*/  @!P0 BRA `(.L_x_1322) ;  /* 0x00000000001c8947 */ /* 0x000fec0003800000 */
[----:B------:R-:W0:Y:S08]  /*11fb0*/  S2UR UR5, SR_CgaCtaId ;  /* 0x00000000000579c3 */ /* 0x000e300000008800 */
[----:B------:R-:W-:Y:S06]  /*11fc0*/  BAR.SYNC.DEFER_BLOCKING 0x5, 0x180 ;  /* 0x0146000000007b1d */ /* 0x000fec0000010000 */
[----:B------:R-:W-:-:S02]  /*11fd0*/  UMOV UR4, 0x400 ;  /* 0x0000040000047882 */ /* 0x000fc40000000000 */
[----:B0-----:R-:W-:-:S09]  /*11fe0*/  ULEA UR4, UR5, UR4, 0x18 ;  /* 0x0000000405047291 */ /* 0x001fd2000f8ec03f */
[----:B------:R-:W1:Y:S01]  /*11ff0*/  LDS.128 R16, [UR4+0x2a8d0] ;  /* 0x02a8d004ff107984 */ /* 0x000e620008000c00 */
[----:B------:R-:W-:Y:S06]  /*12000*/  BAR.ARV 0x4, 0x180 ;  /* 0x0106000000007b1d */ /* 0x000fec0000002000 */
[----:B------:R-:W-:Y:S05]  /*12010*/  BRA `(.L_x_1323) ;  /* 0x0000000c00907947 */ /* 0x000fea0003800000 */
.L_x_1322:
[----:B------:R-:W-:Y:S01]  /*12020*/  LOP3.LUT R7, R0, 0x1f, RZ, 0xc0, !PT ;  /* 0x0000001f00077812 */ /* 0x000fe200078ec0ff */
[----:B------:R-:W-:Y:S01]  /*12030*/  ULDC UR4, c[0x0][0xc3c] ;  /* 0x00030f0000047ab9 */ /* 0x000fe20000000800 */
[----:B------:R-:W-:Y:S01]  /*12040*/  IMAD.MOV.U32 R9, RZ, RZ, RZ ;  /* 0x000000ffff097224 */ /* 0x000fe200078e00ff */
[----:B------:R-:W0:Y:S01]  /*12050*/  S2UR UR6, SR_CTAID.X ;  /* 0x00000000000679c3 */ /* 0x000e220000002500 */
[----:B------:R-:W-:Y:S01]  /*12060*/  ISETP.NE.AND P0, PT, R7, 0x1f, PT ;  /* 0x0000001f0700780c */ /* 0x000fe20003f05270 */
[----:B------:R-:W-:-:S03]  /*12070*/  ULDC UR5, c[0x0][0xc38] ;  /* 0x00030e0000057ab9 */ /* 0x000fc60000000800 */
[----:B------:R-:W-:-:S13]  /*12080*/  ISETP.GE.OR P1, PT, R7, UR4, !P0 ;  /* 0x0000000407007c0c */ /* 0x000fda000c726670 */
[----:B------:R-:W1:Y:S08]  /*12090*/  @!P1 LDC.64 R4, c[0x0][0xc80] ;  /* 0x00032000ff049b82 */ /* 0x000e700000000a00 */
[----:B------:R-:W2:Y:S01]  /*120a0*/  @!P1 LDC.64 R2, c[0x0][0xc78] ;  /* 0x00031e00ff029b82 */ /* 0x000ea20000000a00 */
[----:B-1----:R-:W-:-:S05]  /*120b0*/  @!P1 IMAD.WIDE.U32 R4, R7, 0x4, R4 ;  /* 0x0000000407049825 */ /* 0x002fca00078e0004 */
        /* <DEDUP_REMOVED lines=10> */
[----:B------:R-:W1:Y:S02]  /*12160*/  SHFL.UP PT, R10, R8, 0x1, RZ ;  /* 0x04200000080a7989 */ /* 0x000e6400000e00ff */
[----:B-1----:R-:W-:-:S05]  /*12170*/  SEL R11, R10, RZ, P1 ;  /* 0x000000ff0a0b7207 */ /* 0x002fca0000800000 */
[----:B------:R-:W-:-:S05]  /*12180*/  IMAD.IADD R11, R8, 0x1, R11 ;  /* 0x00000001080b7824 */ /* 0x000fca00078e020b */
        /* <DEDUP_REMOVED lines=12> */
[----:B------:R-:W1:Y:S02]  /*12250*/  SHFL.IDX PT, R8, R5, 0x1f, 0x1f ;  /* 0x03e01f0005087f89 */ /* 0x000e6400000e0000 */
[----:B-1----:R-:W-:-:S05]  /*12260*/  IMAD R8, R8, UR5, RZ ;  /* 0x0000000508087c24 */ /* 0x002fca000f8e02ff */
[----:B0-----:R-:W-:Y:S01]  /*12270*/  ISETP.GT.AND P6, PT, R8, UR6, PT ;  /* 0x0000000608007c0c */ /* 0x001fe2000bfc4270 */
[----:B------:R-:W-:-:S12]  /*12280*/  IMAD.MOV.U32 R3, RZ, RZ, R8 ;  /* 0x000000ffff037224 */ /* 0x000fd800078e0008 */
[----:B------:R-:W-:Y:S05]  /*12290*/  @P6 BRA `(.L_x_1324) ;  /* 0x0000000000986947 */ /* 0x000fea0003800000 */
[----:B------:R-:W-:Y:S01]  /*122a0*/  IMAD.MOV.U32 R8, RZ, RZ, R3 ;  /* 0x000000ffff087224 */ /* 0x000fe200078e0003 */
[----:B------:R-:W-:Y:S01]  /*122b0*/  UMOV UR4, URZ ;  /* 0x0000003f00047c82 */ /* 0x000fe20008000000 */
[----:B------:R-:W-:-:S05]  /*122c0*/  ULDC UR5, c[0x0][0xc38] ;  /* 0x00030e0000057ab9 */ /* 0x000fca0000000800 */
.L_x_1326:
[----:B------:R-:W0:Y:S01]  /*122d0*/  LDC R2, c[0x0][0xc3c] ;  /* 0x00030f00ff027b82 */ /* 0x000e220000000800 */
[----:B------:R-:W-:-:S06]  /*122e0*/  UIADD3 UR4, UR4, 0x1f, URZ ;  /* 0x0000001f04047890 */ /* 0x000fcc000fffe03f */
        /* <DEDUP_REMOVED lines=33> */
.L_x_1324:
        /* <DEDUP_REMOVED lines=9> */
[----:B0-----:R-:W-:-:S07]  /*12590*/  ISETP.NE.AND P1, PT, R9, 0x1, PT ;  /* 0x000000010900780c */ /* 0x001fce0003f25270 */
[----:B-1----:R-:W-:Y:S06]  /*125a0*/  @!P0 BRA `(.L_x_1327) ;  /* 0x0000000000088947 */ /* 0x002fec0003800000 */
[----:B------:R-:W-:-:S06]  /*125b0*/  VIADD R16, R19, 0xffffffff ;  /* 0xffffffff13107836 */ /* 0x000fcc0000000000 */
[----:B------:R0:W1:Y:S02]  /*125c0*/  SHFL.IDX PT, R16, R5, R16, 0x1f ;  /* 0x00001f1005107589 */ /* 0x00006400000e0000 */
.L_x_1327:
[----:B-1----:R-:W-:Y:S02]  /*125d0*/  IMAD R16, R16, UR5, R3 ;  /* 0x0000000510107c24 */ /* 0x002fe4000f8e0203 */
[----:B------:R-:W-:-:S03]  /*125e0*/  VIADD R19, R19, UR4 ;  /* 0x0000000413137c36 */ /* 0x000fc60008000000 */
[----:B0-----:R-:W-:Y:S01]  /*125f0*/  IADD3 R5, -R16, UR6, RZ ;  /* 0x0000000610057c10 */ /* 0x001fe2000fffe1ff */
[----:B------:R-:W-:Y:S06]  /*12600*/  @!P1 BRA `(.L_x_1328) ;  /* 0x0000000000e89947 */ /* 0x000fec0003800000 */
[-C--:B--2---:R-:W-:Y:S02]  /*12610*/  IABS R12, R6.reuse ;  /* 0x00000006000c7213 */ /* 0x084fe40000000000 */
[----:B------:R-:W-:Y:S02]  /*12620*/  IABS R4, R9 ;  /* 0x0000000900047213 */ /* 0x000fe40000000000 */
[----:B------:R-:W0:Y:S01]  /*12630*/  I2F.RP R8, R12 ;  /* 0x0000000c00087306 */ /* 0x000e220000209400 */
[----:B------:R-:W-:-:S07]  /*12640*/  IABS R13, R6 ;  /* 0x00000006000d7213 */ /* 0x000fce0000000000 */
[----:B------:R-:W1:Y:S08]  /*12650*/  I2F.RP R10, R4 ;  /* 0x00000004000a7306 */ /* 0x000e700000209400 */
[----:B0-----:R-:W0:Y:S08]  /*12660*/  MUFU.RCP R8, R8 ;  /* 0x0000000800087308 */ /* 0x001e300000001000 */
[----:B-1----:R-:W-:Y:S01]  /*12670*/  MUFU.RCP R10, R10 ;  /* 0x0000000a000a7308 */ /* 0x002fe20000001000 */
[----:B0-----:R-:W-:Y:S01]  /*12680*/  VIADD R2, R8, 0xffffffe ;  /* 0x0ffffffe08027836 */ /* 0x001fe20000000000 */
[----:B------:R-:W-:-:S06]  /*12690*/  IABS R8, R5 ;  /* 0x0000000500087213 */ /* 0x000fcc0000000000 */
[----:B------:R0:W1:Y:S02]  /*126a0*/  F2I.FTZ.U32.TRUNC.NTZ R3, R2 ;  /* 0x0000000200037305 */ /* 0x000064000021f000 */
[----:B0-----:R-:W-:Y:S02]  /*126b0*/  IMAD.MOV.U32 R2, RZ, RZ, RZ ;  /* 0x000000ffff027224 */ /* 0x001fe400078e00ff */
[----:B-1----:R-:W-:-:S04]  /*126c0*/  IMAD.MOV R11, RZ, RZ, -R3 ;  /* 0x000000ffff0b7224 */ /* 0x002fc800078e0a03 */
[----:B------:R-:W-:-:S04]  /*126d0*/  IMAD R11, R11, R12, RZ ;  /* 0x0000000c0b0b7224 */ /* 0x000fc800078e02ff */
[----:B------:R-:W-:-:S04]  /*126e0*/  IMAD.HI.U32 R3, R3, R11, R2 ;  /* 0x0000000b03037227 */ /* 0x000fc800078e0002 */
[----:B------:R-:W-:Y:S02]  /*126f0*/  IMAD.MOV R11, RZ, RZ, -R13 ;  /* 0x000000ffff0b7224 */ /* 0x000fe400078e0a0d */
[----:B------:R-:W-:-:S04]  /*12700*/  IMAD.HI.U32 R2, R3, R8, RZ ;  /* 0x0000000803027227 */ /* 0x000fc800078e00ff */
[----:B------:R-:W-:Y:S01]  /*12710*/  IMAD R3, R2, R11, R8 ;  /* 0x0000000b02037224 */ /* 0x000fe200078e0208 */
[----:B------:R-:W-:Y:S01]  /*12720*/  LOP3.LUT R8, R5, R6, RZ, 0x3c, !PT ;  /* 0x0000000605087212 */ /* 0x000fe200078e3cff */
[----:B------:R-:W-:-:S03]  /*12730*/  VIADD R11, R10, 0xffffffe ;  /* 0x0ffffffe0a0b7836 */ /* 0x000fc60000000000 */
[----:B------:R-:W-:Y:S02]  /*12740*/  ISETP.GT.U32.AND P1, PT, R12, R3, PT ;  /* 0x000000030c00720c */ /* 0x000fe40003f24070 */
[----:B------:R-:W-:-:S11]  /*12750*/  ISETP.GE.AND P2, PT, R8, RZ, PT ;  /* 0x000000ff0800720c */ /* 0x000fd60003f46270 */
[----:B------:R-:W-:Y:S02]  /*12760*/  @!P1 IMAD.IADD R3, R3, 0x1, -R12 ;  /* 0x0000000103039824 */ /* 0x000fe400078e0a0c */
[----:B------:R-:W-:Y:S01]  /*12770*/  @!P1 VIADD R2, R2, 0x1 ;  /* 0x0000000102029836 */ /* 0x000fe20000000000 */
[----:B------:R-:W-:Y:S02]  /*12780*/  ISETP.NE.AND P1, PT, R6, RZ, PT ;  /* 0x000000ff0600720c */ /* 0x000fe40003f25270 */
[----:B------:R-:W-:Y:S02]  /*12790*/  ISETP.GE.U32.AND P0, PT, R3, R12, PT ;  /* 0x0000000c0300720c */ /* 0x000fe40003f06070 */
[----:B------:R-:W0:Y:S11]  /*127a0*/  F2I.FTZ.U32.TRUNC.NTZ R3, R11 ;  /* 0x0000000b00037305 */ /* 0x000e36000021f000 */
[----:B------:R-:W-:-:S04]  /*127b0*/  @P0 VIADD R2, R2, 0x1 ;  /* 0x0000000102020836 */ /* 0x000fc80000000000 */
[----:B------:R-:W-:Y:S01]  /*127c0*/  IMAD.MOV.U32 R10, RZ, RZ, R2 ;  /* 0x000000ffff0a7224 */ /* 0x000fe200078e0002 */
[----:B------:R-:W-:Y:S01]  /*127d0*/  IABS R2, R9 ;  /* 0x0000000900027213 */ /* 0x000fe20000000000 */
[----:B0-----:R-:W-:Y:S02]  /*127e0*/  IMAD.MOV R13, RZ, RZ, -R3 ;  /* 0x000000ffff0d7224 */ /* 0x001fe400078e0a03 */
[----:B------:R-:W-:Y:S01]  /*127f0*/  @!P2 IMAD.MOV R10, RZ, RZ, -R10 ;  /* 0x000000ffff0aa224 */ /* 0x000fe200078e0a0a */
[----:B------:R-:W-:Y:S01]  /*12800*/  @!P1 LOP3.LUT R10, RZ, R6, RZ, 0x33, !PT ;  /* 0x00000006ff0a9212 */ /* 0x000fe200078e33ff */
[----:B------:R-:W-:Y:S02]  /*12810*/  IMAD.MOV R12, RZ, RZ, -R2 ;  /* 0x000000ffff0c7224 */ /* 0x000fe400078e0a02 */
[----:B------:R-:W-:Y:S01]  /*12820*/  IMAD R11, R13, R4, RZ ;  /* 0x000000040d0b7224 */ /* 0x000fe200078e02ff */
[----:B------:R-:W-:Y:S01]  /*12830*/  IABS R8, R10 ;  /* 0x0000000a00087213 */ /* 0x000fe20000000000 */
[----:B------:R-:W-:-:S04]  /*12840*/  IMAD.MOV.U32 R2, RZ, RZ, RZ ;  /* 0x000000ffff027224 */ /* 0x000fc800078e00ff */
[----:B------:R-:W-:-:S04]  /*12850*/  IMAD.HI.U32 R2, R3, R11, R2 ;  /* 0x0000000b03027227 */ /* 0x000fc800078e0002 */
[----:B------:R-:W-:Y:S02]  /*12860*/  IMAD.MOV.U32 R3, RZ, RZ, R8 ;  /* 0x000000ffff037224 */ /* 0x000fe400078e0008 */
[----:B------:R-:W-:Y:S02]  /*12870*/  IMAD.MOV.U32 R8, RZ, RZ, R12 ;  /* 0x000000ffff087224 */ /* 0x000fe400078e000c */
[----:B------:R-:W-:-:S04]  /*12880*/  IMAD.HI.U32 R2, R2, R3, RZ ;  /* 0x0000000302027227 */ /* 0x000fc800078e00ff */
[----:B------:R-:W-:-:S05]  /*12890*/  IMAD R3, R2, R8, R3 ;  /* 0x0000000802037224 */ /* 0x000fca00078e0203 */
[----:B------:R-:W-:-:S13]  /*128a0*/  ISETP.GT.U32.AND P1, PT, R4, R3, PT ;  /* 0x000000030400720c */ /* 0x000fda0003f24070 */
[----:B------:R-:W-:Y:S02]  /*128b0*/  @!P1 IMAD.IADD R3, R3, 0x1, -R4 ;  /* 0x0000000103039824 */ /* 0x000fe400078e0a04 */
[----:B------:R-:W-:Y:S01]  /*128c0*/  @!P1 VIADD R2, R2, 0x1 ;  /* 0x0000000102029836 */ /* 0x000fe20000000000 */
[----:B------:R-:W-:Y:S02]  /*128d0*/  ISETP.NE.AND P1, PT, R9, RZ, PT ;  /* 0x000000ff0900720c */ /* 0x000fe40003f25270 */
[----:B------:R-:W-:Y:S02]  /*128e0*/  ISETP.GE.U32.AND P0, PT, R3, R4, PT ;  /* 0x000000040300720c */ /* 0x000fe40003f06070 */
[----:B------:R-:W-:-:S04]  /*128f0*/  LOP3.LUT R3, R10, R9, RZ, 0x3c, !PT ;  /* 0x000000090a037212 */ /* 0x000fc800078e3cff */
[----:B------:R-:W-:Y:S01]  /*12900*/  ISETP.GE.AND P2, PT, R3, RZ, PT ;  /* 0x000000ff0300720c */ /* 0x000fe20003f46270 */
[----:B------:R-:W-:-:S06]  /*12910*/  IMAD.MOV R3, RZ, RZ, -R10 ;  /* 0x000000ffff037224 */ /* 0x000fcc00078e0a0a */
[----:B------:R-:W-:-:S06]  /*12920*/  @P0 VIADD R2, R2, 0x1 ;  /* 0x0000000102020836 */ /* 0x000fcc0000000000 */
[----:B------:R-:W-:Y:S01]  /*12930*/  @!P2 IMAD.MOV R2, RZ, RZ, -R2 ;  /* 0x000000ffff02a224 */ /* 0x000fe200078e0a02 */
[----:B------:R-:W-:-:S05]  /*12940*/  @!P1 LOP3.LUT R2, RZ, R9, RZ, 0x33, !PT ;  /* 0x00000009ff029212 */ /* 0x000fca00078e33ff */
[----:B------:R-:W-:-:S04]  /*12950*/  IMAD.MOV R18, RZ, RZ, -R2 ;  /* 0x000000ffff127224 */ /* 0x000fc800078e0a02 */
[C---:B------:R-:W-:Y:S02]  /*12960*/  IMAD R18, R9.reuse, R18, R10 ;  /* 0x0000001209127224 */ /* 0x040fe400078e020a */
[----:B------:R-:W-:Y:S02]  /*12970*/  IMAD R9, R9, 0x1000000, R2 ;  /* 0x0100000009097824 */ /* 0x000fe400078e0202 */
[----:B------:R-:W-:Y:S02]  /*12980*/  IMAD R2, R6, R3, R5 ;  /* 0x0000000306027224 */ /* 0x000fe400078e0205 */
[----:B------:R-:W-:Y:S01]  /*12990*/  IMAD R18, R18, 0x10000, R9 ;  /* 0x0001000012127824 */ /* 0x000fe200078e0209 */
[----:B------:R-:W-:Y:S06]  /*129a0*/  BRA `(.L_x_1329) ;  /* 0x0000000000f47947 */ /* 0x000fec0003800000 */
.L_x_1328:
[----:B------:R-:W0:Y:S02]  /*129b0*/  LDC.64 R2, c[0x0][0xc90] ;  /* 0x00032400ff027b82 */ /* 0x000e240000000a00 */
[----:B0-----:R-:W-:-:S05]  /*129c0*/  IMAD.WIDE R2, R19, 0x4, R2 ;  /* 0x0000000413027825 */ /* 0x001fca00078e0202 */
[----:B------:R0:W2:Y:S01]  /*129d0*/  LDG.E R13, desc[UR36][R2.64] ;  /* 0x00000024020d7981 */ /* 0x0000a2000c1e1900 */
[----:B------:R-:W-:Y:S01]  /*129e0*/  IABS R15, R5 ;  /* 0x00000005000f7213 */ /* 0x000fe20000000000 */
[----:B0-----:R-:W-:Y:S02]  /*129f0*/  IMAD.MOV.U32 R2, RZ, RZ, RZ ;  /* 0x000000ffff027224 */ /* 0x001fe400078e00ff */
[----:B--2---:R-:W-:-:S05]  /*12a00*/  IMAD R4, R6, R13, RZ ;  /* 0x0000000d06047224 */ /* 0x004fca00078e02ff */
[-C--:B------:R-:W-:Y:S02]  /*12a10*/  IABS R10, R4.reuse ;  /* 0x00000004000a7213 */ /* 0x080fe40000000000 */
[----:B------:R-:W-:Y:S02]  /*12a20*/  IABS R12, R4 ;  /* 0x00000004000c7213 */ /* 0x000fe40000000000 */
[----:B------:R-:W0:Y:S08]  /*12a30*/  I2F.RP R8, R10 ;  /* 0x0000000a00087306 */ /* 0x000e300000209400 */
[----:B0-----:R-:W0:Y:S02]  /*12a40*/  MUFU.RCP R8, R8 ;  /* 0x0000000800087308 */ /* 0x001e240000001000 */
[----:B0-----:R-:W-:-:S06]  /*12a50*/  VIADD R9, R8, 0xffffffe ;  /* 0x0ffffffe08097836 */ /* 0x001fcc0000000000 */
[----:B------:R-:W0:Y:S02]  /*12a60*/  F2I.FTZ.U32.TRUNC.NTZ R3, R9 ;  /* 0x0000000900037305 */ /* 0x000e24000021f000 */
[----:B0-----:R-:W-:-:S04]  /*12a70*/  IMAD.MOV R11, RZ, RZ, -R3 ;  /* 0x000000ffff0b7224 */ /* 0x001fc800078e0a03 */
[----:B------:R-:W-:-:S04]  /*12a80*/  IMAD R11, R11, R10, RZ ;  /* 0x0000000a0b0b7224 */ /* 0x000fc800078e02ff */
[----:B------:R-:W-:-:S04]  /*12a90*/  IMAD.HI.U32 R2, R3, R11, R2 ;  /* 0x0000000b03027227 */ /* 0x000fc800078e0002 */
[----:B------:R-:W-:Y:S02]  /*12aa0*/  IMAD.MOV R3, RZ, RZ, -R12 ;  /* 0x000000ffff037224 */ /* 0x000fe400078e0a0c */
        /* <DEDUP_REMOVED lines=11> */
[----:B------:R-:W-:-:S05]  /*12b60*/  @!P1 LOP3.LUT R2, RZ, R4, RZ, 0x33, !PT ;  /* 0x00000004ff029212 */ /* 0x000fca00078e33ff */
[----:B------:R-:W-:Y:S02]  /*12b70*/  IMAD R11, R13, R2, RZ ;  /* 0x000000020d0b7224 */ /* 0x000fe400078e02ff */
[----:B------:R-:W-:Y:S02]  /*12b80*/  IMAD.MOV R2, RZ, RZ, -R2 ;  /* 0x000000ffff027224 */ /* 0x000fe400078e0a02 */
[----:B------:R-:W-:Y:S02]  /*12b90*/  IMAD.MOV R3, RZ, RZ, -R11 ;  /* 0x000000ffff037224 */ /* 0x000fe400078e0a0b */
[----:B------:R-:W-:Y:S02]  /*12ba0*/  IMAD R4, R4, R2, R5 ;  /* 0x0000000204047224 */ /* 0x000fe400078e0205 */
[----:B------:R-:W-:Y:S01]  /*12bb0*/  IMAD.MOV.U32 R2, RZ, RZ, RZ ;  /* 0x000000ffff027224 */ /* 0x000fe200078e00ff */
[----:B------:R-:W-:-:S04]  /*12bc0*/  VIADDMNMX R13, R3, UR5, R13, PT ;  /* 0x00000005030d7c46 */ /* 0x000fc8000b80010d */
[-C--:B------:R-:W-:Y:S01]  /*12bd0*/  IABS R10, R13.reuse ;  /* 0x0000000d000a7213 */ /* 0x080fe20000000000 */
[----:B------:R-:W-:Y:S01]  /*12be0*/  IMAD.MOV R18, RZ, RZ, -R13 ;  /* 0x000000ffff127224 */ /* 0x000fe200078e0a0d */
[----:B------:R-:W-:Y:S02]  /*12bf0*/  IABS R12, R13 ;  /* 0x0000000d000c7213 */ /* 0x000fe40000000000 */
[----:B------:R-:W0:Y:S08]  /*12c00*/  I2F.RP R8, R10 ;  /* 0x0000000a00087306 */ /* 0x000e300000209400 */
[----:B0-----:R-:W0:Y:S02]  /*12c10*/  MUFU.RCP R8, R8 ;  /* 0x0000000800087308 */ /* 0x001e240000001000 */
[----:B0-----:R-:W-:-:S06]  /*12c20*/  VIADD R3, R8, 0xffffffe ;  /* 0x0ffffffe08037836 */ /* 0x001fcc0000000000 */
[----:B------:R-:W0:Y:S02]  /*12c30*/  F2I.FTZ.U32.TRUNC.NTZ R3, R3 ;  /* 0x0000000300037305 */ /* 0x000e24000021f000 */
[----:B0-----:R-:W-:-:S04]  /*12c40*/  IMAD.MOV R9, RZ, RZ, -R3 ;  /* 0x000000ffff097224 */ /* 0x001fc800078e0a03 */
[----:B------:R-:W-:Y:S01]  /*12c50*/  IMAD.MOV.U32 R5, RZ, RZ, R9 ;  /* 0x000000ffff057224 */ /* 0x000fe200078e0009 */
[----:B------:R-:W-:-:S03]  /*12c60*/  IABS R9, R4 ;  /* 0x0000000400097213 */ /* 0x000fc60000000000 */
        /* <DEDUP_REMOVED lines=11> */
[----:B------:R-:W-:Y:S02]  /*12d20*/  ISETP.GE.AND P2, PT, R3, RZ, PT ;  /* 0x000000ff0300720c */ /* 0x000fe40003f46270 */
[----:B------:R-:W-:-:S05]  /*12d30*/  IADD3 R3, R11, 0x1000000, R4 ;  /* 0x010000000b037810 */ /* 0x000fca0007ffe004 */
[----:B------:R-:W-:-:S06]  /*12d40*/  @P0 VIADD R2, R2, 0x1 ;  /* 0x0000000102020836 */ /* 0x000fcc0000000000 */
[----:B------:R-:W-:Y:S01]  /*12d50*/  @!P2 IMAD.MOV R2, RZ, RZ, -R2 ;  /* 0x000000ffff02a224 */ /* 0x000fe200078e0a02 */
[----:B------:R-:W-:-:S05]  /*12d60*/  @!P1 LOP3.LUT R2, RZ, R13, RZ, 0x33, !PT ;  /* 0x0000000dff029212 */ /* 0x000fca00078e33ff */
[----:B------:R-:W-:-:S07]  /*12d70*/  IMAD R18, R2, R18, R3 ;  /* 0x0000001202127224 */ /* 0x000fce00078e0203 */
.L_x_1329:
[----:B------:R-:W-:-:S05]  /*12d80*/  LOP3.LUT R17, RZ, R2, RZ, 0x33, !PT ;  /* 0x00000002ff117212 */ /* 0x000fca00078e33ff */
[----:B------:R-:W-:Y:S01]  /*12d90*/  IMAD.IADD R17, R6, 0x1, R17 ;  /* 0x0000000106117824 */ /* 0x000fe200078e0211 */
[----:B------:R-:W-:Y:S06]  /*12da0*/  BRA `(.L_x_1330) ;  /* 0x0000000000147947 */ /* 0x000fec0003800000 */
.L_x_1325:
[----:B------:R-:W-:Y:S01]  /*12db0*/  ULDC UR4, c[0x0][0xc3c] ;  /* 0x00030f0000047ab9 */ /* 0x000fe20000000800 */
[----:B------:R-:W-:Y:S02]  /*12dc0*/  IMAD.MOV.U32 R17, RZ, RZ, RZ ;  /* 0x000000ffff117224 */ /* 0x000fe400078e00ff */
[----:B------:R-:W-:Y:S02]  /*12dd0*/  IMAD.U32 R16, RZ, RZ, UR6 ;  /* 0x00000006ff107e24 */ /* 0x000fe4000f8e00ff */
[----:B------:R-:W-:Y:S02]  /*12de0*/  IMAD.MOV.U32 R18, RZ, RZ, RZ ;  /* 0x000000ffff127224 */ /* 0x000fe400078e00ff */
[----:B------:R-:W-:-:S07]  /*12df0*/  IMAD.U32 R19, RZ, RZ, UR4 ;  /* 0x00000004ff137e24 */ /* 0x000fce000f8e00ff */
.L_x_1330:
[----:B------:R-:W-:-:S13]  /*12e00*/  ISETP.NE.AND P0, PT, R7, RZ, PT ;  /* 0x000000ff0700720c */ /* 0x000fda0003f05270 */
[----:B------:R-:W0:Y:S01]  /*12e10*/  @!P0 S2R R3, SR_CgaCtaId ;  /* 0x0000000000038919 */ /* 0x000e220000008800 */
[----:B------:R-:W-:-:S04]  /*12e20*/  @!P0 MOV R2, 0x400 ;  /* 0x0000040000028802 */ /* 0x000fc80000000f00 */
[----:B0-----:R-:W-:-:S05]  /*12e30*/  @!P0 LEA R2, R3, R2, 0x18 ;  /* 0x0000000203028211 */ /* 0x001fca00078ec0ff */
[----:B------:R0:W-:Y:S01]  /*12e40*/  @!P0 STS.128 [R2+0x2a8d0], R16 ;  /* 0x02a8d01002008388 */ /* 0x0001e20000000c00 */
[----:B------:R-:W-:Y:S06]  /*12e50*/  BAR.ARV 0x5, 0x180 ;  /* 0x0146000000007b1d */ /* 0x000fec0000002000 */
.L_x_1323:
[----:B------:R2:W-:Y:S01]  /*12e60*/  STL [R1+0x10], RZ ;  /* 0x000010ff01007387 */ /* 0x0005e20000100800 */
[----:B------:R-:W-:Y:S01]  /*12e70*/  ULDC UR4, c[0x0][0xc3c] ;  /* 0x00030f0000047ab9 */ /* 0x000fe20000000800 */
[----:B------:R-:W-:Y:S01]  /*12e80*/  IMAD.MOV.U32 R28, RZ, RZ, 0x1 ;  /* 0x00000001ff1c7424 */ /* 0x000fe200078e00ff */
[----:B-1----:R-:W-:Y:S01]  /*12e90*/  ISETP.GE.AND P0, PT, R19, UR4, PT ;  /* 0x0000000413007c0c */ /* 0x002fe2000bf06270 */
[----:B------:R-:W-:-:S12]  /*12ea0*/  IMAD.MOV.U32 R26, RZ, RZ, RZ ;  /* 0x000000ffff1a7224 */ /* 0x000fd800078e00ff */
[----:B--2---:R-:W-:Y:S05]  /*12eb0*/  @P0 BRA `(.L_x_1331) ;  /* 0x00000050009c0947 */ /* 0x004fea0003800000 */
[----:B0-----:R-:W2:Y:S01]  /*12ec0*/  LDL R2, [R1+0x14] ;  /* 0x0000140001027983 */ /* 0x001ea20000100800 */
[----:B------:R-:W0:Y:S01]  /*12ed0*/  S2UR UR5, SR_CgaCtaId ;  /* 0x00000000000579c3 */ /* 0x000e220000008800 */
[----:B------:R-:W-:Y:S01]  /*12ee0*/  LOP3.LUT R4, R0, 0x7f, RZ, 0xc0, !PT ;  /* 0x0000007f00047812 */ /* 0x000fe200078ec0ff */
[----:B------:R-:W-:Y:S01]  /*12ef0*/  BSSY B8, `(.L_x_1331) ;  /* 0x0000523000087945 */ /* 0x000fe20003800000 */
[----:B------:R1:W-:Y:S01]  /*12f00*/  STL [R1+0x10], RZ ;  /* 0x000010ff01007387 */ /* 0x0003e20000100800 */
[----:B------:R-:W-:Y:S01]  /*12f10*/  IMAD.MOV.U32 R28, RZ, RZ, 0x1 ;  /* 0x00000001ff1c7424 */ /* 0x000fe200078e00ff */
[----:B------:R-:W-:Y:S01]  /*12f20*/  SHF.R.U32.HI R5, RZ, 0x3, R4 ;  /* 0x00000003ff057819 */ /* 0x000fe20000011604 */
[----:B------:R-:W-:Y:S01]  /*12f30*/  IMAD.MOV.U32 R26, RZ, RZ, RZ ;  /* 0x000000ffff1a7224 */ /* 0x000fe200078e00ff */
[----:B------:R-:W-:Y:S01]  /*12f40*/  ULDC UR39, c[0x0][0xc] ;  /* 0x0000030000277ab9 */ /* 0x000fe20000000800 */
[----:B--2---:R-:W-:Y:S01]  /*12f50*/  R2UR UR4, R2 ;  /* 0x00000000020472ca */ /* 0x004fe200000e0000 */
[----:B------:R-:W-:-:S05]  /*12f60*/  IMAD.SHL.U32 R2, R0, 0x8, RZ ;  /* 0x0000000800027824 */ /* 0x000fca00078e00ff */
[C---:B------:R-:W-:Y:S02]  /*12f70*/  LOP3.LUT R3, R2.reuse, 0x1f8, RZ, 0xc0, !PT ;  /* 0x000001f802037812 */ /* 0x040fe400078ec0ff */
[----:B------:R-:W-:Y:S02]  /*12f80*/  LOP3.LUT R4, R2, 0x38, RZ, 0xc0, !PT ;  /* 0x0000003802047812 */ /* 0x000fe400078ec0ff */
[----:B------:R-:W-:Y:S01]  /*12f90*/  LOP3.LUT R3, R3, 0x38, R0, 0x78, !PT ;  /* 0x0000003803037812 */ /* 0x000fe200078e7800 */
[----:B------:R-:W-:Y:S02]  /*12fa0*/  IMAD.SHL.U32 R0, R0, 0x10, RZ ;  /* 0x0000001000007824 */ /* 0x000fe400078e00ff */
[----:B------:R-:W-:Y:S01]  /*12fb0*/  ULOP3.LUT UR38, UR4, 0x2, URZ, 0xfc, !UPT ;  /* 0x0000000204267892 */ /* 0x000fe2000f8efc3f */
[----:B------:R-:W-:Y:S02]  /*12fc0*/  LOP3.LUT R32, R3, 0x200, R2, 0xf8, !PT ;  /* 0x0000020003207812 */ /* 0x000fe400078ef802 */
[----:B------:R-:W-:Y:S01]  /*12fd0*/  UMOV UR4, 0x400 ;  /* 0x0000040000047882 */ /* 0x000fe20000000000 */
[----:B------:R-:W-:Y:S01]  /*12fe0*/  LOP3.LUT R3, R5, 0x70, R0, 0xf8, !PT ;  /* 0x0000007005037812 */ /* 0x000fe200078ef800 */
[----:B0-----:R-:W-:Y:S01]  /*12ff0*/  ULEA UR4, UR5, UR4, 0x18 ;  /* 0x0000000405047291 */ /* 0x001fe2000f8ec03f */
[----:B------:R-:W-:-:S02]  /*13000*/  LOP3.LUT R2, R4, 0x40, RZ, 0xfc, !PT ;  /* 0x0000004004027812 */ /* 0x000fc400078efcff */
[----:B------:R-:W-:-:S03]  /*13010*/  LOP3.LUT R0, R4, 0x80, RZ, 0xfc, !PT ;  /* 0x0000008004007812 */ /* 0x000fc600078efcff */
[----:B------:R-:W-:-:S04]  /*13020*/  IMAD.U32 R22, RZ, RZ, UR4 ;  /* 0x00000004ff167e24 */ /* 0x000fc8000f8e00ff */
[----:B-1----:R-:W-:-:S07]  /*13030*/  IMAD R33, R32, 0x2, R22 ;  /* 0x0000000220217824 */ /* 0x002fce00078e0216 */
.L_x_1404:
[----:B------:R-:W-:Y:S05]  /*13040*/  YIELD ;  /* 0x0000000000007946 */ /* 0x000fea0003800000 */
[----:B------:R-:W-:Y:S01]  /*13050*/  ULDC.64 UR4, c[0x0][0xa28] ;  /* 0x00028a0000047ab9 */ /* 0x000fe20000000a00 */
[----:B------:R-:W-:Y:S01]  /*13060*/  IMAD.MOV.U32 R37, RZ, RZ, RZ ;  /* 0x000000ffff257224 */ /* 0x000fe200078e00ff */
[----:B------:R-:W-:-:S04]  /*13070*/  ISETP.NE.U32.AND P0, PT, RZ, UR4, PT ;  /* 0x00000004ff007c0c */ /* 0x000fc8000bf05070 */
[----:B------:R-:W-:Y:S01]  /*13080*/  ISETP.NE.AND.EX P0, PT, RZ, UR5, PT, P0 ;  /* 0x00000005ff007c0c */ /* 0x000fe2000bf05300 */
[----:B------:R-:W-:-:S12]  /*13090*/  ULDC.64 UR4, c[0x0][0xa18] ;  /* 0x0002860000047ab9 */ /* 0x000fd80000000a00 */
[----:B0-----:R-:W0:Y:S02]  /*130a0*/  @P0 LDC.64 R2, c[0x0][0xa28] ;  /* 0x00028a00ff020b82 */ /* 0x001e240000000a00 */
[----:B0-----:R-:W-:-:S05]  /*130b0*/  @P0 IMAD.WIDE R2, R19, 0x4, R2 ;  /* 0x0000000413020825 */ /* 0x001fca00078e0202 */
[----:B------:R0:W5:Y:S01]  /*130c0*/  @P0 LDG.E R37, desc[UR36][R2.64] ;  /* 0x0000002402250981 */ /* 0x000162000c1e1900 */
[----:B------:R-:W-:Y:S01]  /*130d0*/  ISETP.NE.U32.AND P0, PT, RZ, UR4, PT ;  /* 0x00000004ff007c0c */ /* 0x000fe2000bf05070 */
[----:B------:R-:W-:Y:S01]  /*130e0*/  IMAD.MOV.U32 R35, RZ, RZ, RZ ;  /* 0x000000ffff237224 */ /* 0x000fe200078e00ff */
[----:B------:R-:W-:Y:S02]  /*130f0*/  LOP3.LUT R23, R23, 0xffffff7f, RZ, 0xc0, !PT ;  /* 0xffffff7f17177812 */ /* 0x000fe400078ec0ff */
[----:B------:R-:W-:Y:S01]  /*13100*/  ISETP.NE.AND.EX P1, PT, RZ, UR5, PT, P0 ;  /* 0x00000005ff007c0c */ /* 0x000fe2000bf25300 */
[----:B------:R-:W-:Y:S02]  /*13110*/  ULDC.64 UR4, c[0x0][0xa00] ;  /* 0x0002800000047ab9 */ /* 0x000fe40000000a00 */
[----:B------:R-:W-:Y:S01]  /*13120*/  ISETP.NE.U32.AND P0, PT, RZ, UR4, PT ;  /* 0x00000004ff007c0c */ /* 0x000fe2000bf05070 */
[----:B0-----:R-:W0:Y:S03]  /*13130*/  LDC.64 R2, c[0x0][0xa00] ;  /* 0x00028000ff027b82 */ /* 0x001e260000000a00 */
[----:B------:R-:W-:Y:S01]  /*13140*/  ISETP.NE.AND.EX P2, PT, RZ, UR5, PT, P0 ;  /* 0x00000005ff007c0c */ /* 0x000fe2000bf45300 */
[----:B------:R-:W-:-:S05]  /*13150*/  ULDC.64 UR4, c[0x0][0x418] ;  /* 0x0001060000047ab9 */ /* 0x000fca0000000a00 */
[----:B------:R-:W1:Y:S07]  /*13160*/  @P1 LDC.64 R30, c[0x0][0xa18] ;  /* 0x00028600ff1e1b82 */ /* 0x000e6e0000000a00 */
[----:B------:R-:W-:Y:S01]  /*13170*/  @P2 LOP3.LUT R23, R23, 0x80, RZ, 0xfc, !PT ;  /* 0x0000008017172812 */ /* 0x000fe200078efcff */
[----:B0-----:R-:W-:-:S05]  /*13180*/  IMAD.WIDE R2, R19, 0x4, R2 ;  /* 0x0000000413027825 */ /* 0x001fca00078e0202 */
[----:B------:R0:W5:Y:S01]  /*13190*/  @P2 LDG.E R35, desc[UR36][R2.64] ;  /* 0x0000002402232981 */ /* 0x000162000c1e1900 */
[----:B-1----:R-:W-:-:S06]  /*131a0*/  @P1 IMAD.WIDE R30, R19, 0x4, R30 ;  /* 0x00000004131e1825 */ /* 0x002fcc00078e021e */
[----:B------:R0:W5:Y:S01]  /*131b0*/  @P1 LDG.E R30, desc[UR36][R30.64] ;  /* 0x000000241e1e1981 */ /* 0x000162000c1e1900 */
[----:B------:R-:W-:-:S03]  /*131c0*/  UISETP.NE.U32.AND UP0, UPT, UR4, URZ, UPT ;  /* 0x0000003f0400728c */ /* 0x000fc6000bf05070 */
[----:B------:R-:W-:Y:S01]  /*131d0*/  ULDC UR4, c[0x0][0x424] ;  /* 0x0001090000047ab9 */ /* 0x000fe20000000800 */
[----:B------:R-:W-:-:S03]  /*131e0*/  UISETP.NE.AND.EX UP0, UPT, UR5, URZ, UPT, UP0 ;  /* 0x0000003f0500728c */ /* 0x000fc6000bf05300 */
[----:B------:R-:W-:Y:S01]  /*131f0*/  ULDC UR5, c[0x0][0x2f0] ;  /* 0x0000bc0000057ab9 */ /* 0x000fe20000000800 */
[----:B------:R-:W-:-:S04]  /*13200*/  USEL UR4, UR4, 0x1, UP0 ;  /* 0x0000000104047887 */ /* 0x000fc80008000000 */
[----:B------:R-:W-:-:S06]  /*13210*/  UIMAD UR4, UR4, UR5, URZ ;  /* 0x00000005040472a4 */ /* 0x000fcc000f8e023f */
[----:B------:R-:W-:Y:S01]  /*13220*/  IMAD.U32 R34, RZ, RZ, UR4 ;  /* 0x00000004ff227e24 */ /* 0x000fe2000f8e00ff */
[----:B0-2---:R-:W-:Y:S06]  /*13230*/  @P1 BRA `(.L_x_1332) ;  /* 0x0000000000181947 */ /* 0x005fec0003800000 */
[----:B------:R-:W-:Y:S02]  /*13240*/  ULDC UR4, c[0x0][0x288] ;  /* 0x0000a20000047ab9 */ /* 0x000fe40000000800 */
[----:B-----5:R-:W-:Y:S01]  /*13250*/  IMAD.U32 R30, RZ, RZ, UR4 ;  /* 0x00000004ff1e7e24 */ /* 0x020fe2000f8e00ff */
[----:B------:R-:W-:Y:S06]  /*13260*/  @!P2 BRA `(.L_x_1332) ;  /* 0x00000000000ca947 */ /* 0x000fec0003800000 */
[----:B------:R-:W2:Y:S04]  /*13270*/  LDG.E R5, desc[UR36][R2.64] ;  /* 0x0000002402057981 */ /* 0x000ea8000c1e1900 */
[----:B------:R-:W2:Y:S02]  /*13280*/  LDG.E R30, desc[UR36][R2.64+0x4] ;  /* 0x00000424021e7981 */ /* 0x000ea4000c1e1900 */
[----:B--2---:R-:W-:-:S07]  /*13290*/  IMAD.IADD R30, R30, 0x1, -R5 ;  /* 0x000000011e1e7824 */ /* 0x004fce00078e0a05 */
.L_x_1332:
[----:B------:R-:W-:Y:S02]  /*132a0*/  ULDC.64 UR4, c[0x0][0xa20] ;  /* 0x0002880000047ab9 */ /* 0x000fe40000000a00 */
[----:B------:R-:W-:-:S04]  /*132b0*/  ISETP.NE.U32.AND P0, PT, RZ, UR4, PT ;  /* 0x00000004ff007c0c */ /* 0x000fc8000bf05070 */
[----:B------:R-:W-:-:S13]  /*132c0*/  ISETP.NE.AND.EX P0, PT, RZ, UR5, PT, P0 ;  /* 0x00000005ff007c0c */ /* 0x000fda000bf05300 */
[----:B------:R-:W-:Y:S05]  /*132d0*/  @!P0 BRA `(.L_x_1333) ;  /* 0x0000000000108947 */ /* 0x000fea0003800000 */
[----:B------:R-:W0:Y:S02]  /*132e0*/  LDC.64 R2, c[0x0][0xa20] ;  /* 0x00028800ff027b82 */ /* 0x000e240000000a00 */
[----:B0-----:R-:W-:-:S05]  /*132f0*/  IMAD.WIDE R2, R19, 0x4, R2 ;  /* 0x0000000413027825 */ /* 0x001fca00078e0202 */
[----:B------:R0:W5:Y:S01]  /*13300*/  LDG.E R34, desc[UR36][R2.64] ;  /* 0x0000002402227981 */ /* 0x000162000c1e1900 */
[----:B------:R-:W-:Y:S05]  /*13310*/  BRA `(.L_x_1334) ;  /* 0x0000000000247947 */ /* 0x000fea0003800000 */
.L_x_1333:
        /* <DEDUP_REMOVED lines=9> */
.L_x_1334:
[----:B------:R-:W1:Y:S01]  /*133b0*/  LDC R0, c[0x0][0x448] ;  /* 0x00011200ff007b82 */ /* 0x000e620000000800 */
[----:B------:R-:W-:Y:S01]  /*133c0*/  IMAD.SHL.U32 R27, R17, 0x80, RZ ;  /* 0x00000080111b7824 */ /* 0x000fe200078e00ff */
[----:B------:R-:W-:Y:S01]  /*133d0*/  LOP3.LUT R23, R23, 0xffffffbf, RZ, 0xc0, !PT ;  /* 0xffffffbf17177812 */ /* 0x000fe200078ec0ff */
[----:B-----5:R-:W-:-:S05]  /*133e0*/  IMAD.IADD R34, R34, 0x1, -R37 ;  /* 0x0000000122227824 */ /* 0x020fca00078e0a25 */
[----:B0-----:R-:W0:Y:S01]  /*133f0*/  LDC.64 R2, c[0x0][0x9e0] ;  /* 0x00027800ff027b82 */ /* 0x001e220000000a00 */
[----:B-1----:R-:W-:Y:S01]  /*13400*/  ISETP.NE.AND P2, PT, R0, 0x1, PT ;  /* 0x000000010000780c */ /* 0x002fe20003f45270 */
[----:B------:R-:W-:Y:S01]  /*13410*/  VIADD R0, R27, 0x7f ;  /* 0x0000007f1b007836 */ /* 0x000fe20000000000 */
[----:B0-----:R-:W-:-:S11]  /*13420*/  ISETP.GE.AND P1, PT, R3, 0x1, PT ;  /* 0x000000010300780c */ /* 0x001fd60003f26270 */
[----:B------:R-:W0:Y:S01]  /*13430*/  @P2 LDC R5, c[0x0][0x44c] ;  /* 0x00011300ff052b82 */ /* 0x000e220000000800 */
[----:B------:R-:W-:-:S07]  /*13440*/  @P2 LOP3.LUT R23, R23, 0x40, RZ, 0xfc, !PT ;  /* 0x0000004017172812 */ /* 0x000fce00078efcff */
[----:B------:R-:W1:Y:S01]  /*13450*/  @P2 LDC R7, c[0x0][0x450] ;  /* 0x00011400ff072b82 */ /* 0x000e620000000800 */
[----:B0-----:R-:W-:Y:S01]  /*13460*/  @P2 IMAD.HI.U32 R4, R0, R5, RZ ;  /* 0x0000000500042227 */ /* 0x001fe200078e00ff */
[----:B------:R-:W-:-:S04]  /*13470*/  IADD3 R5, R34, 0x1, -R30 ;  /* 0x0000000122057810 */ /* 0x000fc80007ffe81e */
[----:B-1----:R-:W-:-:S05]  /*13480*/  @P2 SHF.R.U32.HI R0, RZ, R7, R4 ;  /* 0x00000007ff002219 */ /* 0x002fca0000011604 */
[----:B------:R-:W-:-:S04]  /*13490*/  IMAD.IADD R7, R5, 0x1, R0 ;  /* 0x0000000105077824 */ /* 0x000fc800078e0200 */
[----:B------:R-:W-:Y:S01]  /*134a0*/  IMAD.IADD R2, R7, 0x1, R2 ;  /* 0x0000000107027824 */ /* 0x000fe200078e0202 */
[----:B------:R-:W-:Y:S06]  /*134b0*/  @!P1 BRA `(.L_x_1335) ;  /* 0x0000000000489947 */ /* 0x000fec0003800000 */
[C---:B------:R-:W-:Y:S01]  /*134c0*/  ISETP.GT.AND P0, PT, R7.reuse, RZ, PT ;  /* 0x000000ff0700720c */ /* 0x040fe20003f04270 */
[----:B------:R-:W-:Y:S01]  /*134d0*/  BSSY B0, `(.L_x_1336) ;  /* 0x000000e000007945 */ /* 0x000fe20003800000 */
[----:B------:R-:W-:-:S11]  /*134e0*/  VIADD R0, R7, 0xffffffff ;  /* 0xffffffff07007836 */ /* 0x000fd60000000000 */
        /* <DEDUP_REMOVED lines=8> */
.L_x_1337:
[----:B------:R-:W-:-:S13]  /*13570*/  ISETP.NE.AND P0, PT, R3, 0x1, PT ;  /* 0x000000010300780c */ /* 0x000fda0003f05270 */
[----:B------:R-:W0:Y:S02]  /*13580*/  @P0 LDC.64 R4, c[0x0][0x9e8] ;  /* 0x00027a00ff040b82 */ /* 0x000e240000000a00 */
[----:B0-----:R-:W-:-:S05]  /*13590*/  @P0 IMAD.HI.U32 R4, R0, R4, RZ ;  /* 0x0000000400040227 */ /* 0x001fca00078e00ff */
[----:B------:R-:W-:-:S07]  /*135a0*/  @P0 SHF.R.U32.HI R0, RZ, R5, R4 ;  /* 0x00000005ff000219 */ /* 0x000fce0000011604 */
.L_x_1338:
[----:B------:R-:W-:Y:S05]  /*135b0*/  BSYNC B0 ;  /* 0x0000000000007941 */ /* 0x000fea0003800000 */
.L_x_1336:
[----:B------:R-:W-:-:S05]  /*135c0*/  IMAD R5, R0, R3, R3 ;  /* 0x0000000300057224 */ /* 0x000fca00078e0203 */
[----:B------:R-:W-:-:S07]  /*135d0*/  VIMNMX R2, R2, R5, PT ;  /* 0x0000000502027248 */ /* 0x000fce0003fe0100 */
.L_x_1335:
[----:B------:R-:W0:Y:S01]  /*135e0*/  @P2 LDC R0, c[0x0][0x44c] ;  /* 0x00011300ff002b82 */ /* 0x000e220000000800 */
[----:B------:R-:W-:Y:S01]  /*135f0*/  VIADD R2, R2, 0x5f ;  /* 0x0000005f02027836 */ /* 0x000fe20000000000 */
[----:B------:R-:W-:Y:S01]  /*13600*/  ULDC UR4, c[0x0][0x9dc] ;  /* 0x0002770000047ab9 */ /* 0x000fe20000000800 */
[----:B------:R-:W-:Y:S02]  /*13610*/  IMAD.MOV.U32 R5, RZ, RZ, R27 ;  /* 0x000000ffff057224 */ /* 0x000fe400078e001b */
[----:B------:R-:W-:-:S03]  /*13620*/  IMAD.HI R2, R2, 0x2aaaaaab, RZ ;  /* 0x2aaaaaab02027827 */ /* 0x000fc600078e02ff */
[----:B------:R-:W1:Y:S01]  /*13630*/  @P2 LDC R7, c[0x0][0x450] ;  /* 0x00011400ff072b82 */ /* 0x000e620000000800 */
[----:B0-----:R-:W-:-:S05]  /*13640*/  @P2 IMAD.HI.U32 R0, R27, R0, RZ ;  /* 0x000000001b002227 */ /* 0x001fca00078e00ff */
[----:B-1----:R-:W-:Y:S01]  /*13650*/  @P2 SHF.R.U32.HI R5, RZ, R7, R0 ;  /* 0x00000007ff052219 */ /* 0x002fe20000011600 */
[----:B------:R-:W-:Y:S01]  /*13660*/  VIADD R0, R34, 0x5f ;  /* 0x0000005f22007836 */ /* 0x000fe20000000000 */
[----:B------:R-:W-:-:S03]  /*13670*/  SHF.R.U32.HI R7, RZ, 0x1f, R2 ;  /* 0x0000001fff077819 */ /* 0x000fc60000011602 */
[----:B------:R-:W-:Y:S01]  /*13680*/  IMAD.HI R0, R0, 0x2aaaaaab, RZ ;  /* 0x2aaaaaab00007827 */ /* 0x000fe200078e02ff */
[----:B------:R-:W-:-:S04]  /*13690*/  LEA.HI.SX32 R2, R2, R7, 0x1c ;  /* 0x0000000702027211 */ /* 0x000fc800078fe2ff */
[----:B------:R-:W-:-:S04]  /*136a0*/  SHF.R.U32.HI R7, RZ, 0x1f, R0 ;  /* 0x0000001fff077819 */ /* 0x000fc80000011600 */
[----:B------:R-:W-:-:S04]  /*136b0*/  LEA.HI.SX32 R7, R0, R7, 0x1c ;  /* 0x0000000700077211 */ /* 0x000fc800078fe2ff */
[----:B------:R-:W-:Y:S02]  /*136c0*/  VIMNMX R7, R7, R2, PT ;  /* 0x0000000207077248 */ /* 0x000fe40003fe0100 */
[----:B------:R-:W-:-:S05]  /*136d0*/  IADD3 R2, R5, R34, -R30 ;  /* 0x0000002205027210 */ /* 0x000fca0007ffe81e */
[----:B------:R-:W-:Y:S01]  /*136e0*/  VIADD R0, R2, -UR4 ;  /* 0x8000000402007c36 */ /* 0x000fe20008000000 */
[----:B------:R-:W-:Y:S06]  /*136f0*/  @!P1 BRA `(.L_x_1339) ;  /* 0x0000000000449947 */ /* 0x000fec0003800000 */
[----:B------:R-:W-:Y:S01]  /*13700*/  ISETP.GT.AND P0, PT, R2, -0x1, PT ;  /* 0xffffffff0200780c */ /* 0x000fe20003f04270 */
[----:B------:R-:W-:-:S12]  /*13710*/  BSSY B0, `(.L_x_1340) ;  /* 0x000000d000007945 */ /* 0x000fd80003800000 */
        /* <DEDUP_REMOVED lines=8> */
.L_x_1341:
[----:B------:R-:W-:-:S13]  /*137a0*/  ISETP.NE.AND P0, PT, R3, 0x1, PT ;  /* 0x000000010300780c */ /* 0x000fda0003f05270 */
[----:B------:R-:W0:Y:S02]  /*137b0*/  @P0 LDC.64 R4, c[0x0][0x9e8] ;  /* 0x00027a00ff040b82 */ /* 0x000e240000000a00 */
[----:B0-----:R-:W-:-:S05]  /*137c0*/  @P0 IMAD.HI.U32 R4, R2, R4, RZ ;  /* 0x0000000402040227 */ /* 0x001fca00078e00ff */
[----:B------:R-:W-:-:S07]  /*137d0*/  @P0 SHF.R.U32.HI R2, RZ, R5, R4 ;  /* 0x00000005ff020219 */ /* 0x000fce0000011604 */
.L_x_1342:
[----:B------:R-:W-:Y:S05]  /*137e0*/  BSYNC B0 ;  /* 0x0000000000007941 */ /* 0x000fea0003800000 */
.L_x_1340:
[----:B------:R-:W-:-:S05]  /*137f0*/  IMAD R3, R2, R3, RZ ;  /* 0x0000000302037224 */ /* 0x000fca00078e02ff */
[----:B------:R-:W-:-:S07]  /*13800*/  VIMNMX R0, R0, R3, !PT ;  /* 0x0000000300007248 */ /* 0x000fce0007fe0100 */
.L_x_1339:
[----:B------:R-:W-:Y:S01]  /*13810*/  IMAD.HI R0, R0, 0x2aaaaaab, RZ ;  /* 0x2aaaaaab00007827 */ /* 0x000fe200078e02ff */
[----:B------:R-:W-:Y:S04]  /*13820*/  BSSY B0, `(.L_x_1343) ;  /* 0x000002a000007945 */ /* 0x000fe80003800000 */
[----:B------:R-:W-:-:S04]  /*13830*/  SHF.R.U32.HI R3, RZ, 0x1f, R0 ;  /* 0x0000001fff037819 */ /* 0x000fc80000011600 */
[----:B------:R-:W-:Y:S02]  /*13840*/  LEA.HI.SX32 R3, R0, R3, 0x1c ;  /* 0x0000000300037211 */ /* 0x000fe400078fe2ff */
[C---:B------:R-:W-:Y:S02]  /*13850*/  LOP3.LUT R0, R18.reuse, 0xff000000, RZ, 0xc0, !PT ;  /* 0xff00000012007812 */ /* 0x040fe400078ec0ff */
[----:B------:R-:W-:Y:S02]  /*13860*/  VIMNMX R36, RZ, R3, !PT ;  /* 0x00000003ff247248 */ /* 0x000fe40007fe0100 */
[----:B------:R-:W-:Y:S02]  /*13870*/  SHF.R.U32.HI R3, RZ, 0x8, R0 ;  /* 0x00000008ff037819 */ /* 0x000fe40000011600 */
[----:B------:R-:W-:Y:S02]  /*13880*/  ISETP.GT.AND P0, PT, R7, R36, PT ;  /* 0x000000240700720c */ /* 0x000fe40003f04270 */
[----:B------:R-:W-:-:S04]  /*13890*/  LOP3.LUT R0, R18, 0xff0000, RZ, 0xc0, !PT ;  /* 0x00ff000012007812 */ /* 0x000fc800078ec0ff */
[----:B------:R-:W-:Y:S01]  /*138a0*/  LEA.HI R3, R0, R3, RZ, 0x10 ;  /* 0x0000000300037211 */ /* 0x000fe200078f80ff */
[----:B------:R-:W-:-:S03]  /*138b0*/  IMAD.MOV.U32 R0, RZ, RZ, RZ ;  /* 0x000000ffff007224 */ /* 0x000fc600078e00ff */
[----:B------:R-:W-:-:S03]  /*138c0*/  LOP3.LUT R5, R3, 0xff, RZ, 0xc0, !PT ;  /* 0x000000ff03057812 */ /* 0x000fc600078ec0ff */
[----:B------:R-:W-:Y:S05]  /*138d0*/  @!P0 BRA `(.L_x_1344) ;  /* 0x0000000000788947 */ /* 0x000fea0003800000 */
[----:B------:R-:W-:Y:S01]  /*138e0*/  SHF.R.U32.HI R0, RZ, 0x10, R3 ;  /* 0x00000010ff007819 */ /* 0x000fe20000011603 */
[----:B------:R-:W-:-:S03]  /*138f0*/  IMAD.MOV.U32 R2, RZ, RZ, RZ ;  /* 0x000000ffff027224 */ /* 0x000fc600078e00ff */
[----:B------:R-:W-:-:S13]  /*13900*/  ISETP.NE.AND P0, PT, R0, RZ, PT ;  /* 0x000000ff0000720c */ /* 0x000fda0003f05270 */
[----:B------:R-:W0:Y:S02]  /*13910*/  @!P0 LDC R0, c[0x0][0x9f0] ;  /* 0x00027c00ff008b82 */ /* 0x000e240000000800 */
[-C--:B0-----:R-:W-:Y:S02]  /*13920*/  IABS R4, R0.reuse ;  /* 0x0000000000047213 */ /* 0x081fe40000000000 */
[----:B------:R-:W-:Y:S02]  /*13930*/  IABS R10, R0 ;  /* 0x00000000000a7213 */ /* 0x000fe40000000000 */
[----:B------:R-:W0:Y:S08]  /*13940*/  I2F.RP R6, R4 ;  /* 0x0000000400067306 */ /* 0x000e300000209400 */
[----:B0-----:R-:W0:Y:S02]  /*13950*/  MUFU.RCP R6, R6 ;  /* 0x0000000600067308 */ /* 0x001e240000001000 */
[----:B0-----:R-:W-:-:S02]  /*13960*/  VIADD R8, R6, 0xffffffe ;  /* 0x0ffffffe06087836 */ /* 0x001fc40000000000 */
[----:B------:R-:W-:-:S04]  /*13970*/  IMAD.MOV R6, RZ, RZ, -R10 ;  /* 0x000000ffff067224 */ /* 0x000fc800078e0a0a */
[----:B------:R-:W0:Y:S02]  /*13980*/  F2I.FTZ.U32.TRUNC.NTZ R3, R8 ;  /* 0x0000000800037305 */ /* 0x000e24000021f000 */
[----:B0-----:R-:W-:-:S04]  /*13990*/  IMAD.MOV R9, RZ, RZ, -R3 ;  /* 0x000000ffff097224 */ /* 0x001fc800078e0a03 */
[----:B------:R-:W-:-:S04]  /*139a0*/  IMAD R9, R9, R4, RZ ;  /* 0x0000000409097224 */ /* 0x000fc800078e02ff */
[----:B------:R-:W-:Y:S01]  /*139b0*/  IMAD.HI.U32 R2, R3, R9, R2 ;  /* 0x0000000903027227 */ /* 0x000fe200078e0002 */
[----:B------:R-:W-:-:S05]  /*139c0*/  IADD3 R3, R0, -0x1, R7 ;  /* 0xffffffff00037810 */ /* 0x000fca0007ffe007 */
[----:B------:R-:W-:-:S05]  /*139d0*/  IMAD.IADD R3, R3, 0x1, -R36 ;  /* 0x0000000103037824 */ /* 0x000fca00078e0a24 */
[----:B------:R-:W-:Y:S02]  /*139e0*/  IABS R9, R3 ;  /* 0x0000000300097213 */ /* 0x000fe40000000000 */
[----:B------:R-:W-:-:S03]  /*139f0*/  LOP3.LUT R3, R3, R0, RZ, 0x3c, !PT ;  /* 0x0000000003037212 */ /* 0x000fc600078e3cff */
        /* <DEDUP_REMOVED lines=10> */
[----:B------:R-:W-:-:S05]  /*13aa0*/  @!P1 LOP3.LUT R2, RZ, R0, RZ, 0x33, !PT ;  /* 0x00000000ff029212 */ /* 0x000fca00078e33ff */
[----:B------:R-:W-:-:S07]  /*13ab0*/  IMAD.MOV.U32 R0, RZ, RZ, R2 ;  /* 0x000000ffff007224 */ /* 0x000fce00078e0002 */
.L_x_1344:
[----:B------:R-:W-:Y:S05]  /*13ac0*/  BSYNC B0 ;  /* 0x0000000000007941 */ /* 0x000fea0003800000 */
.L_x_1343:
[-C--:B------:R-:W-:Y:S01]  /*13ad0*/  IMAD R36, R5, R0.reuse, R36 ;  /* 0x0000000005247224 */ /* 0x080fe200078e0224 */
        /* <DEDUP_REMOVED lines=22> */
.L_x_1346:
        /* <DEDUP_REMOVED lines=8> */
[----:B------:R-:W-:Y:S02]  /*13cc0*/  IMAD.U32 R4, RZ, RZ, UR6 ;  /* 0x00000006ff047e24 */ /* 0x000fe4000f8e00ff */
[----:B------:R-:W0:Y:S01]  /*13cd0*/  LDC.64 R2, c[0x4][R2] ;  /* 0x0100000002027b82 */ /* 0x000e220000000a00 */
[----:B------:R-:W-:Y:S02]  /*13ce0*/  IMAD.U32 R5, RZ, RZ, UR7 ;  /* 0x00000007ff057e24 */ /* 0x000fe4000f8e00ff */
        /* <DEDUP_REMOVED lines=8> */
[----:B0-----:R-:W-:Y:S05]  /*13d70*/  CALL.ABS.NOINC R2 ;  /* 0x0000000002007343 */ /* 0x001fea0003c00000 */
.L_x_1349:
[----:B------:R-:W-:Y:S05]  /*13d80*/  BSYNC B6 ;  /* 0x0000000000067941 */ /* 0x000fea0003800000 */
.L_x_1348:
        /* <DEDUP_REMOVED lines=9> */
[----:B------:R-:W-:Y:S02]  /*13e20*/  IMAD.U32 R4, RZ, RZ, UR6 ;  /* 0x00000006ff047e24 */ /* 0x000fe4000f8e00ff */
[----:B------:R-:W-:Y:S02]  /*13e30*/  IMAD.U32 R5, RZ, RZ, UR7 ;  /* 0x00000007ff057e24 */ /* 0x000fe4000f8e00ff */
[----:B------:R-:W-:Y:S02]  /*13e40*/  IMAD.U32 R6, RZ, RZ, UR8 ;  /* 0x00000008ff067e24 */ /* 0x000fe4000f8e00ff */
[----:B------:R-:W-:-:S02]  /*13e50*/  IMAD.U32 R7, RZ, RZ, UR9 ;  /* 0x00000009ff077e24 */ /* 0x000fc4000f8e00ff */
[----:B------:R-:W-:Y:S02]  /*13e60*/  IMAD.U32 R10, RZ, RZ, UR4 ;  /* 0x00000004ff0a7e24 */ /* 0x000fe4000f8e00ff */
[----:B------:R-:W-:Y:S02]  /*13e70*/  IMAD.U32 R11, RZ, RZ, UR5 ;  /* 0x00000005ff0b7e24 */ /* 0x000fe4000f8e00ff */
[----:B------:R-:W-:Y:S02]  /*13e80*/  IMAD.MOV.U32 R8, RZ, RZ, 0x70 ;  /* 0x00000070ff087424 */ /* 0x000fe400078e00ff */
[----:B------:R-:W-:Y:S02]  /*13e90*/  IMAD.MOV.U32 R12, RZ, RZ, 0x1 ;  /* 0x00000001ff0c7424 */ /* 0x000fe400078e00ff */
[----:B0-----:R-:W-:-:S07]  /*13ea0*/  IMAD.MOV.U32 R13, RZ, RZ, RZ ;  /* 0x000000ffff0d7224 */ /* 0x001fce00078e00ff */
[----:B------:R-:W-:-:S07]  /*13eb0*/  LEPC R20, `(.L_x_1352) ;  /* 0x000000001014794e */ /* 0x000fce0000000000 */
[----:B-1----:R-:W-:Y:S05]  /*13ec0*/  CALL.ABS.NOINC R2 ;  /* 0x0000000002007343 */ /* 0x002fea0003c00000 */
.L_x_1352:
[----:B------:R0:W1:Y:S01]  /*13ed0*/  LDC.64 R2, c[0x4][R17] ;  /* 0x0100000011027b82 */ /* 0x0000620000000a00 */
[----:B------:R-:W-:Y:S01]  /*13ee0*/  ULDC.64 UR6, c[0x4][0x90] ;  /* 0x0100240000067ab9 */ /* 0x000fe20000000a00 */
[----:B------:R-:W-:Y:S01]  /*13ef0*/  ULDC.64 UR8, c[0x4][0x98] ;  /* 0x0100260000087ab9 */ /* 0x000fe20000000a00 */
[----:B------:R-:W-:Y:S01]  /*13f00*/  ULDC.64 UR4, c[0x4][0x18] ;  /* 0x0100060000047ab9 */ /* 0x000fe20000000a00 */
        /* <DEDUP_REMOVED lines=11> */
.L_x_1351:
[----:B------:R-:W-:Y:S05]  /*13fc0*/  BSYNC B6 ;  /* 0x0000000000067941 */ /* 0x000fea0003800000 */
.L_x_1350:
[----:B------:R-:W-:Y:S01]  /*13fd0*/  ULDC.64 UR4, c[0x0][0x9f8] ;  /* 0x00027e0000047ab9 */ /* 0x000fe20000000a00 */
[----:B------:R-:W-:Y:S01]  /*13fe0*/  IMAD.MOV.U32 R31, RZ, RZ, R19 ;  /* 0x000000ffff1f7224 */ /* 0x000fe200078e0013 */
[----:B------:R-:W-:Y:S01]  /*13ff0*/  ISETP.NE.U32.AND P0, PT, RZ, UR4, PT ;  /* 0x00000004ff007c0c */ /* 0x000fe2000bf05070 */
[----:B------:R-:W0:Y:S01]  /*14000*/  S2R R17, SR_TID.X ;  /* 0x0000000000117919 */ /* 0x000e220000002100 */
[----:B------:R-:W1:Y:S01]  /*14010*/  LDC R8, c[0x0][0x430] ;  /* 0x00010c00ff087b82 */ /* 0x000e620000000800 */
[----:B------:R-:W-:Y:S01]  /*14020*/  VIADD R25, R24, 0xffffffff ;  /* 0xffffffff18197836 */ /* 0x000fe20000000000 */
[----:B------:R-:W-:Y:S01]  /*14030*/  ISETP.NE.AND.EX P0, PT, RZ, UR5, PT, P0 ;  /* 0x00000005ff007c0c */ /* 0x000fe2000bf05300 */
[----:B------:R-:W2:Y:S01]  /*14040*/  S2R R21, SR_TID.X ;  /* 0x0000000000157919 */ /* 0x000ea20000002100 */
[----:B------:R-:W-:-:S11]  /*14050*/  ULDC UR4, c[0x0][0x320] ;  /* 0x0000c80000047ab9 */ /* 0x000fd60000000800 */
[----:B------:R-:W3:Y:S01]  /*14060*/  @P0 LDC.64 R2, c[0x0][0x9f8] ;  /* 0x00027e00ff020b82 */ /* 0x000ee20000000a00 */
[----:B0-----:R-:W-:-:S04]  /*14070*/  LOP3.LUT R17, R17, 0x7f, RZ, 0xc0, !PT ;  /* 0x0000007f11117812 */ /* 0x001fc800078ec0ff */
[----:B------:R-:W-:Y:S01]  /*14080*/  SHF.R.U32.HI R20, RZ, 0x3, R17 ;  /* 0x00000003ff147819 */ /* 0x000fe20000011611 */
[----:B---3--:R-:W-:-:S05]  /*14090*/  @P0 IMAD.WIDE R2, R19, 0x4, R2 ;  /* 0x0000000413020825 */ /* 0x008fca00078e0202 */
[----:B------:R0:W3:Y:S01]  /*140a0*/  @P0 LDG.E R31, desc[UR36][R2.64] ;  /* 0x00000024021f0981 */ /* 0x0000e2000c1e1900 */
[----:B-1----:R-:W-:Y:S01]  /*140b0*/  ISETP.NE.AND P1, PT, R8, 0x1, PT ;  /* 0x000000010800780c */ /* 0x002fe20003f25270 */
[----:B--2---:R-:W-:Y:S01]  /*140c0*/  IMAD.SHL.U32 R21, R21, 0x8, RZ ;  /* 0x0000000815157824 */ /* 0x004fe200078e00ff */
[----:B------:R-:W-:Y:S01]  /*140d0*/  LOP3.LUT R23, R23, 0xffffffdf, RZ, 0xc0, !PT ;  /* 0xffffffdf17177812 */ /* 0x000fe200078ec0ff */
[----:B------:R-:W1:Y:S03]  /*140e0*/  S2R R17, SR_TID.X ;  /* 0x0000000000117919 */ /* 0x000e660000002100 */
[----:B------:R-:W-:-:S07]  /*140f0*/  LOP3.LUT R21, R21, 0x38, RZ, 0xc0, !PT ;  /* 0x0000003815157812 */ /* 0x000fce00078ec0ff */
[----:B------:R-:W2:Y:S01]  /*14100*/  @P1 LDC R7, c[0x0][0x434] ;  /* 0x00010d00ff071b82 */ /* 0x000ea20000000800 */
[----:B------:R-:W-:-:S07]  /*14110*/  @P1 LOP3.LUT R23, R23, 0x20, RZ, 0xfc, !PT ;  /* 0x0000002017171812 */ /* 0x000fce00078efcff */
[----:B------:R-:W4:Y:S01]  /*14120*/  @P1 LDC R5, c[0x0][0x438] ;  /* 0x00010e00ff051b82 */ /* 0x000f220000000800 */
[----:B-1----:R-:W-:-:S05]  /*14130*/  IMAD.SHL.U32 R17, R17, 0x10, RZ ;  /* 0x0000001011117824 */ /* 0x002fca00078e00ff */
[----:B------:R-:W-:Y:S02]  /*14140*/  LOP3.LUT R17, R20, 0x70, R17, 0xf8, !PT ;  /* 0x0000007014117812 */ /* 0x000fe400078ef811 */
[----:B------:R-:W-:-:S03]  /*14150*/  LOP3.LUT R20, R21, 0x40, RZ, 0xfc, !PT ;  /* 0x0000004015147812 */ /* 0x000fc600078efcff */
[----:B------:R-:W-:Y:S01]  /*14160*/  IMAD R0, R25, 0x60, R17 ;  /* 0x0000006019007824 */ /* 0x000fe200078e0211 */
[----:B------:R-:W-:-:S04]  /*14170*/  ISETP.GE.AND P2, PT, R20, UR4, PT ;  /* 0x0000000414007c0c */ /* 0x000fc8000bf46270 */
[C---:B------:R-:W-:Y:S01]  /*14180*/  ISETP.GE.AND P0, PT, R0.reuse, R34, PT ;  /* 0x000000220000720c */ /* 0x040fe20003f06270 */
[----:B------:R-:W-:-:S03]  /*14190*/  IMAD.IADD R0, R0, 0x1, R37 ;  /* 0x0000000100007824 */ /* 0x000fc600078e0225 */
[----:B------:R-:W-:Y:S01]  /*141a0*/  ISETP.GT.U32.OR P0, PT, R17, 0x5f, P0 ;  /* 0x0000005f1100780c */ /* 0x000fe20000704470 */
[----:B--2---:R-:W-:-:S04]  /*141b0*/  @P1 IMAD.HI.U32 R6, R0, R7, RZ ;  /* 0x0000000700061227 */ /* 0x004fc800078e00ff */
[----:B------:R-:W-:Y:S01]  /*141c0*/  IMAD.MOV.U32 R4, RZ, RZ, R0 ;  /* 0x000000ffff047224 */ /* 0x000fe200078e0000 */
[----:B----4-:R-:W-:Y:S02]  /*141d0*/  @P1 SHF.R.U32.HI R4, RZ, R5, R6 ;  /* 0x00000005ff041219 */ /* 0x010fe40000011606 */
[----:B------:R-:W-:Y:S01]  /*141e0*/  ISETP.GE.AND P1, PT, R21, UR4, PT ;  /* 0x0000000415007c0c */ /* 0x000fe2000bf26270 */
[----:B------:R-:W-:Y:S02]  /*141f0*/  ULDC UR4, c[0x0][0x2f4] ;  /* 0x0000bd0000047ab9 */ /* 0x000fe40000000800 */
[----:B------:R-:W-:Y:S01]  /*14200*/  IMAD.MOV R5, RZ, RZ, -R4 ;  /* 0x000000ffff057224 */ /* 0x000fe200078e0a04 */
[----:B------:R-:W-:Y:S01]  /*14210*/  SEL R29, RZ, 0x1, P1 ;  /* 0x00000001ff1d7807 */ /* 0x000fe20000800000 */
[----:B0-----:R-:W0:Y:S02]  /*14220*/  @!P0 LDC.64 R2, c[0x0][0x428] ;  /* 0x00010a00ff028b82 */ /* 0x001e240000000a00 */
[----:B------:R-:W-:Y:S01]  /*14230*/  IMAD R0, R8, R5, R0 ;  /* 0x0000000508007224 */ /* 0x000fe200078e0200 */
[----:B------:R-:W-:-:S02]  /*14240*/  @!P0 SHF.R.S32.HI R5, RZ, 0x1f, R4 ;  /* 0x0000001fff058819 */ /* 0x000fc40000011404 */
[----:B------:R-:W-:Y:S02]  /*14250*/  LOP3.LUT R23, R23, 0xfffffffb, RZ, 0xc0, !PT ;  /* 0xfffffffb17177812 */ /* 0x000fe400078ec0ff */
[----:B------:R-:W-:Y:S01]  /*14260*/  LOP3.LUT R8, R21, 0x80, RZ, 0xfc, !PT ;  /* 0x0000008015087812 */ /* 0x000fe200078efcff */
[----:B------:R-:W-:Y:S01]  /*14270*/  UMOV UR5, 0xffffffff ;  /* 0xffffffff00057882 */ /* 0x000fe20000000000 */
[----:B------:R-:W-:Y:S02]  /*14280*/  LOP3.LUT R24, R18, 0xffff, RZ, 0xc0, !PT ;  /* 0x0000ffff12187812 */ /* 0x000fe400078ec0ff */
[----:B---3--:R-:W-:Y:S01]  /*14290*/  SHF.R.S32.HI R6, RZ, 0x1f, R31 ;  /* 0x0000001fff067819 */ /* 0x008fe2000001141f */
[----:B0-----:R-:W-:-:S04]  /*142a0*/  @!P0 IMAD.WIDE.U32 R4, R31, R2, R4 ;  /* 0x000000021f048225 */ /* 0x001fc800078e0004 */
[----:B------:R0:W-:Y:S02]  /*142b0*/  STL [R1], R6 ;  /* 0x0000000601007387 */ /* 0x0001e40000100800 */
[----:B0-----:R-:W-:Y:S01]  /*142c0*/  @!P0 IMAD R6, R6, R2, RZ ;  /* 0x0000000206068224 */ /* 0x001fe200078e02ff */
[----:B------:R-:W-:-:S03]  /*142d0*/  SEL R2, RZ, 0xffffffff, P2 ;  /* 0xffffffffff027807 */ /* 0x000fc60001000000 */
[----:B------:R-:W-:Y:S02]  /*142e0*/  @!P0 IMAD R6, R31, R3, R6 ;  /* 0x000000031f068224 */ /* 0x000fe400078e0206 */
[----:B------:R-:W-:Y:S01]  /*142f0*/  IMAD.SHL.U32 R2, R2, 0x2, RZ ;  /* 0x0000000202027824 */ /* 0x000fe200078e00ff */
[----:B------:R-:W-:Y:S01]  /*14300*/  ISETP.GE.AND P2, PT, R21, UR4, PT ;  /* 0x0000000415007c0c */ /* 0x000fe2000bf46270 */
[----:B------:R-:W-:-:S03]  /*14310*/  @!P0 IMAD.IADD R6, R5, 0x1, R6 ;  /* 0x0000000105068824 */ /* 0x000fc600078e0206 */
[----:B------:R-:W-:Y:S02]  /*14320*/  LOP3.LUT R29, R2, 0x2, R29, 0xe2, !PT ;  /* 0x00000002021d7812 */ /* 0x000fe400078ee21d */
[----:B------:R-:W0:Y:S07]  /*14330*/  @!P0 LDC.64 R2, c[0x0][0x418] ;  /* 0x00010600ff028b82 */ /* 0x000e2e0000000a00 */
[----:B------:R-:W-:Y:S02]  /*14340*/  @P2 LOP3.LUT R23, R23, 0x4, RZ, 0xfc, !PT ;  /* 0x0000000417172812 */ /* 0x000fe400078efcff */
[----:B0-----:R-:W-:-:S04]  /*14350*/  @!P0 LEA R2, P1, R4, R2, 0x2 ;  /* 0x0000000204028211 */ /* 0x001fc800078210ff */
[----:B------:R-:W-:Y:S01]  /*14360*/  @!P0 LEA.HI.X R3, R4, R3, R6, 0x2, P1 ;  /* 0x0000000304038211 */ /* 0x000fe200008f1406 */
[----:B------:R-:W-:Y:S01]  /*14370*/  IMAD.MOV.U32 R4, RZ, RZ, RZ ;  /* 0x000000ffff047224 */ /* 0x000fe200078e00ff */
[----:B------:R-:W-:Y:S02]  /*14380*/  ISETP.GE.AND P1, PT, R20, UR4, PT ;  /* 0x0000000414007c0c */ /* 0x000fe4000bf26270 */
[----:B------:R-:W-:-:S03]  /*14390*/  LOP3.LUT R23, R23, 0xfffffffd, RZ, 0xc0, !PT ;  /* 0xfffffffd17177812 */ /* 0x000fc600078ec0ff */
[----:B------:R0:W5:Y:S01]  /*143a0*/  @!P0 LDG.E R4, desc[UR36][R2.64] ;  /* 0x0000002402048981 */ /* 0x000162000c1e1900 */
[----:B------:R-:W-:-:S07]  /*143b0*/  ISETP.GE.AND P0, PT, R8, UR4, PT ;  /* 0x0000000408007c0c */ /* 0x000fce000bf06270 */
[----:B------:R-:W-:Y:S01]  /*143c0*/  @P1 LOP3.LUT R23, R23, 0x2, RZ, 0xfc, !PT ;  /* 0x0000000217171812 */ /* 0x000fe200078efcff */
[----:B0-----:R-:W-:-:S03]  /*143d0*/  IMAD.U32 R2, RZ, RZ, UR38 ;  /* 0x00000026ff027e24 */ /* 0x001fc6000f8e00ff */
[----:B------:R-:W-:-:S04]  /*143e0*/  LOP3.LUT R23, R23, 0xfffffffe, RZ, 0xc0, !PT ;  /* 0xfffffffe17177812 */ /* 0x000fc800078ec0ff */
[----:B------:R-:W-:Y:S01]  /*143f0*/  @P0 LOP3.LUT R23, R23, 0x1, RZ, 0xfc, !PT ;  /* 0x0000000117170812 */ /* 0x000fe200078efcff */
[----:B------:R-:W-:Y:S06]  /*14400*/  BRA.DIV UR5, `(.L_x_1353) ;  /* 0x00000046050c7947 */ /* 0x000fec000b800000 */
.L_x_1421:
[----:B------:R-:W-:Y:S02]  /*14410*/  ISETP.NE.AND P0, PT, R2, 0x3, PT ;  /* 0x000000030200780c */ /* 0x000fe40003f05270 */
[----:B------:R-:W-:Y:S02]  /*14420*/  ISETP.GT.U32.AND P1, PT, R17, 0x5f, PT ;  /* 0x0000005f1100780c */ /* 0x000fe40003f24070 */
[----:B------:R-:W-:-:S09]  /*14430*/  LOP3.LUT R23, R23, 0xffffffef, RZ, 0xc0, !PT ;  /* 0xffffffef17177812 */ /* 0x000fd200078ec0ff */
[----:B------:R-:W-:-:S04]  /*14440*/  @P0 LOP3.LUT R23, R23, 0x10, RZ, 0xfc, !PT ;  /* 0x0000001017170812 */ /* 0x000fc800078efcff */
[----:B------:R-:W-:-:S04]  /*14450*/  LOP3.LUT R23, R23, 0xfffffff7, RZ, 0xc0, !PT ;  /* 0xfffffff717177812 */ /* 0x000fc800078ec0ff */
[----:B------:R-:W-:Y:S01]  /*14460*/  @P1 LOP3.LUT R23, R23, 0x8, RZ, 0xfc, !PT ;  /* 0x0000000817171812 */ /* 0x000fe200078efcff */
[----:B------:R-:W-:Y:S06]  /*14470*/  @!P0 BRA `(.L_x_1354) ;  /* 0x0000000000048947 */ /* 0x000fec0003800000 */
[----:B------:R-:W-:Y:S01]  /*14480*/  BPT.TRAP 0x1 ;  /* 0x000000040000795c */ /* 0x000fe20000300000 */
.L_x_1354:
        /* <DEDUP_REMOVED lines=23> */
.L_x_1422:
[----:B------:R-:W-:Y:S05]  /*14600*/  BSYNC B0 ;  /* 0x0000000000007941 */ /* 0x000fea0003800000 */
.L_x_1355:
[----:B------:R-:W1:Y:S01]  /*14610*/  S2R R8, SR_TID.X ;  /* 0x0000000000087919 */ /* 0x000e620000002100 */
[----:B------:R-:W-:Y:S01]  /*14620*/  ULDC.64 UR4, c[0x0][0x300] ;  /* 0x0000c00000047ab9 */ /* 0x000fe20000000a00 */
[----:B------:R-:W-:Y:S01]  /*14630*/  ULDC.64 UR6, c[0x0][0x2e8] ;  /* 0x0000ba0000067ab9 */ /* 0x000fe20000000a00 */
[----:B------:R-:W-:Y:S01]  /*14640*/  IMAD R5, R5, UR4, RZ ;  /* 0x0000000405057c24 */ /* 0x000fe2000f8e02ff */
[----:B------:R-:W2:Y:S01]  /*14650*/  S2R R9, SR_TID.X ;  /* 0x0000000000097919 */ /* 0x000ea20000002100 */
[C---:B0-----:R-:W-:Y:S01]  /*14660*/  IMAD.WIDE.U32 R2, R0.reuse, UR4, RZ ;  /* 0x0000000400027c25 */ /* 0x041fe2000f8e00ff */
[C---:B------:R-:W-:Y:S02]  /*14670*/  LOP3.LUT P4, RZ, R23.reuse, 0x4, RZ, 0xc0, !PT ;  /* 0x0000000417ff7812 */ /* 0x040fe4000788c0ff */
[C---:B------:R-:W-:Y:S01]  /*14680*/  LOP3.LUT P3, RZ, R23.reuse, 0x2, RZ, 0xc0, !PT ;  /* 0x0000000217ff7812 */ /* 0x040fe2000786c0ff */
[----:B------:R-:W-:Y:S01]  /*14690*/  IMAD R5, R0, UR5, R5 ;  /* 0x0000000500057c24 */ /* 0x000fe2000f8e0205 */
[----:B------:R-:W-:Y:S01]  /*146a0*/  ULDC.64 UR4, c[0x0][0x310] ;  /* 0x0000c40000047ab9 */ /* 0x000fe20000000a00 */
[----:B------:R-:W-:Y:S01]  /*146b0*/  LOP3.LUT P2, RZ, R23, 0x1, RZ, 0xc0, !PT ;  /* 0x0000000117ff7812 */ /* 0x000fe2000784c0ff */
[----:B------:R-:W-:-:S02]  /*146c0*/  IMAD R6, R6, UR4, RZ ;  /* 0x0000000406067c24 */ /* 0x000fc4000f8e02ff */
        /* <DEDUP_REMOVED lines=12> */
[----:B------:R-:W-:Y:S01]  /*14790*/  LEA.HI.X R0, R2, UR7, R0, 0x1, P0 ;  /* 0x0000000702007c11 */ /* 0x000fe200080f0c00 */
[----:B--2---:R-:W-:Y:S01]  /*147a0*/  IMAD.SHL.U32 R9, R9, 0x8, RZ ;  /* 0x0000000809097824 */ /* 0x004fe200078e00ff */
[----:B------:R-:W-:-:S04]  /*147b0*/  SHF.R.U32.HI R8, RZ, 0x3, R8 ;  /* 0x00000003ff087819 */ /* 0x000fc80000011608 */
[----:B------:R-:W-:Y:S01]  /*147c0*/  LOP3.LUT R9, R9, 0x38, RZ, 0xc0, !PT ;  /* 0x0000003809097812 */ /* 0x000fe200078ec0ff */
[----:B------:R-:W-:-:S05]  /*147d0*/  IMAD.IADD R6, R6, 0x1, -R8 ;  /* 0x0000000106067824 */ /* 0x000fca00078e0a08 */
        /* <DEDUP_REMOVED lines=64> */
.L_x_1436:
        /* <DEDUP_REMOVED lines=12> */
.L_x_1358:
        /* <DEDUP_REMOVED lines=10> */
.L_x_1359:
[----:B------:R2:W-:Y:S02]  /*14d40*/  SYNCS.ARRIVE.TRANS64.A1T0 RZ, [R7+URZ+0x2a830], RZ ;  /* 0x02a830ff07ff79a7 */ /* 0x0005e4000810003f */
[----:B------:R-:W-:Y:S05]  /*14d50*/  WARPSYNC.ALL ;  /* 0x0000000000007948 */ /* 0x000fea0003800000 */
[----:B------:R-:W-:Y:S01]  /*14d60*/  ULDC.64 UR4, c[0x0][0x298] ;  /* 0x0000a60000047ab9 */ /* 0x000fe20000000a00 */
[----:B-1----:R-:W-:Y:S01]  /*14d70*/  VIADD R2, R22, 0xc400 ;  /* 0x0000c40016027836 */ /* 0x002fe20000000000 */
[----:B------:R-:W-:Y:S01]  /*14d80*/  SHF.R.S32.HI R0, RZ, 0x1f, R35 ;  /* 0x0000001fff007819 */ /* 0x000fe20000011423 */
[----:B0-----:R-:W-:Y:S01]  /*14d90*/  IMAD.WIDE.U32 R4, R35, UR4, RZ ;  /* 0x0000000423047c25 */ /* 0x001fe2000f8e00ff */
[----:B------:R-:W-:Y:S01]  /*14da0*/  BSSY B6, `(.L_x_1360) ;  /* 0x0000018000067945 */ /* 0x000fe20003800000 */
[----:B------:R-:W-:Y:S01]  /*14db0*/  BAR.SYNC.DEFER_BLOCKING 0x8, 0x180 ;  /* 0x0206000000007b1d */ /* 0x000fe20000010000 */
[----:B------:R-:W-:Y:S01]  /*14dc0*/  LOP3.LUT P0, RZ, R2, 0x3ff, RZ, 0xc0, !PT ;  /* 0x000003ff02ff7812 */ /* 0x000fe2000780c0ff */
[----:B------:R-:W-:-:S04]  /*14dd0*/  IMAD R0, R0, UR4, RZ ;  /* 0x0000000400007c24 */ /* 0x000fc8000f8e02ff */
[----:B------:R-:W-:Y:S01]  /*14de0*/  IMAD R0, R35, UR5, R0 ;  /* 0x0000000523007c24 */ /* 0x000fe2000f8e0200 */
[----:B------:R0:W-:Y:S03]  /*14df0*/  STL.64 [R1+0x8], R4 ;  /* 0x0000080401007387 */ /* 0x0001e60000100a00 */
[----:B------:R-:W-:-:S04]  /*14e00*/  IMAD.IADD R35, R5, 0x1, R0 ;  /* 0x0000000105237824 */ /* 0x000fc800078e0200 */
[----:B------:R-:W-:Y:S05]  /*14e10*/  @!P0 BRA `(.L_x_1361) ;  /* 0x0000000000408947 */ /* 0x000fea0003800000 */
[----:B------:R-:W-:Y:S01]  /*14e20*/  MOV R2, 0x0 ;  /* 0x0000000000027802 */ /* 0x000fe20000000f00 */
[----:B------:R-:W-:Y:S01]  /*14e30*/  ULDC.64 UR6, c[0x4][0x90] ;  /* 0x0100240000067ab9 */ /* 0x000fe20000000a00 */
[----:B------:R-:W-:Y:S01]  /*14e40*/  ULDC.64 UR8, c[0x4][0x98] ;  /* 0x0100260000087ab9 */ /* 0x000fe20000000a00 */
[----:B------:R-:W-:Y:S01]  /*14e50*/  ULDC.64 UR4, c[0x4][0x20] ;  /* 0x0100080000047ab9 */ /* 0x000fe20000000a00 */
[----:B0-----:R-:W-:Y:S02]  /*14e60*/  IMAD.U32 R4, RZ, RZ, UR6 ;  /* 0x00000006ff047e24 */ /* 0x001fe4000f8e00ff */
[----:B------:R-:W0:Y:S01]  /*14e70*/  LDC.64 R2, c[0x4][R2] ;  /* 0x0100000002027b82 */ /* 0x000e220000000a00 */
[----:B------:R-:W-:Y:S02]  /*14e80*/  IMAD.U32 R5, RZ, RZ, UR7 ;  /* 0x00000007ff057e24 */ /* 0x000fe4000f8e00ff */
[----:B------:R-:W-:Y:S02]  /*14e90*/  IMAD.U32 R6, RZ, RZ, UR8 ;  /* 0x00000008ff067e24 */ /* 0x000fe4000f8e00ff */
[----:B--2---:R-:W-:-:S02]  /*14ea0*/  IMAD.U32 R7, RZ, RZ, UR9 ;  /* 0x00000009ff077e24 */ /* 0x004fc4000f8e00ff */
[----:B------:R-:W-:Y:S02]  /*14eb0*/  IMAD.U32 R10, RZ, RZ, UR4 ;  /* 0x00000004ff0a7e24 */ /* 0x000fe4000f8e00ff */
[----:B------:R-:W-:Y:S02]  /*14ec0*/  IMAD.U32 R11, RZ, RZ, UR5 ;  /* 0x00000005ff0b7e24 */ /* 0x000fe4000f8e00ff */
[----:B------:R-:W-:Y:S02]  /*14ed0*/  IMAD.MOV.U32 R8, RZ, RZ, 0x70 ;  /* 0x00000070ff087424 */ /* 0x000fe400078e00ff */
[----:B------:R-:W-:Y:S02]  /*14ee0*/  IMAD.MOV.U32 R12, RZ, RZ, 0x1 ;  /* 0x00000001ff0c7424 */ /* 0x000fe400078e00ff */
[----:B------:R-:W-:-:S07]  /*14ef0*/  IMAD.MOV.U32 R13, RZ, RZ, RZ ;  /* 0x000000ffff0d7224 */ /* 0x000fce00078e00ff */
[----:B------:R-:W-:-:S07]  /*14f00*/  LEPC R20, `(.L_x_1361) ;  /* 0x000000001014794e */ /* 0x000fce0000000000 */
[----:B0-----:R-:W-:Y:S05]  /*14f10*/  CALL.ABS.NOINC R2 ;  /* 0x0000000002007343 */ /* 0x001fea0003c00000 */
.L_x_1361:
[----:B------:R-:W-:Y:S05]  /*14f20*/  BSYNC B6 ;  /* 0x0000000000067941 */ /* 0x000fea0003800000 */
.L_x_1360:
[----:B------:R-:W3:Y:S01]  /*14f30*/  LDL.LU.64 R20, [R1+0x8] ;  /* 0x0000080001147983 */ /* 0x000ee20000300a00 */
[----:B------:R-:W-:Y:S01]  /*14f40*/  LOP3.LUT P6, RZ, R23, 0x80, RZ, 0xc0, !PT ;  /* 0x0000008017ff7812 */ /* 0x000fe200078cc0ff */
[----:B------:R-:W-:Y:S01]  /*14f50*/  IMAD.MOV.U32 R3, RZ, RZ, R35 ;  /* 0x000000ffff037224 */ /* 0x000fe200078e0023 */
[----:B------:R-:W-:Y:S01]  /*14f60*/  SHF.R.S32.HI R0, RZ, 0x1f, R19 ;  /* 0x0000001fff007819 */ /* 0x000fe20000011413 */
[----:B------:R-:W-:Y:S01]  /*14f70*/  ULDC.64 UR4, c[0x0][0x2d8] ;  /* 0x0000b60000047ab9 */ /* 0x000fe20000000a00 */
[----:B0-----:R-:W-:Y:S01]  /*14f80*/  SEL R4, R19, RZ, !P6 ;  /* 0x000000ff13047207 */ /* 0x001fe20007000000 */
[----:B------:R-:W-:Y:S01]  /*14f90*/  ULDC.64 UR6, c[0x0][0x2e0] ;  /* 0x0000b80000067ab9 */ /* 0x000fe20000000a00 */
[----:B------:R-:W-:Y:S01]  /*14fa0*/  SEL R0, R0, RZ, !P6 ;  /* 0x000000ff00007207 */ /* 0x000fe20007000000 */
[----:B------:R-:W0:Y:S04]  /*14fb0*/  S2R R8, SR_TID.X ;  /* 0x0000000000087919 */ /* 0x000e280000002100 */
[----:B------:R-:W-:-:S04]  /*14fc0*/  IMAD R0, R0, UR6, RZ ;  /* 0x0000000600007c24 */ /* 0x000fc8000f8e02ff */
[----:B------:R-:W-:Y:S02]  /*14fd0*/  IMAD R5, R4, UR7, R0 ;  /* 0x0000000704057c24 */ /* 0x000fe4000f8e0200 */
[----:B0-----:R-:W-:-:S05]  /*14fe0*/  IMAD.SHL.U32 R8, R8, 0x8, RZ ;  /* 0x0000000808087824 */ /* 0x001fca00078e00ff */
[----:B------:R-:W-:Y:S01]  /*14ff0*/  LOP3.LUT R8, R8, 0x38, RZ, 0xc0, !PT ;  /* 0x0000003808087812 */ /* 0x000fe200078ec0ff */
[----:B---3--:R-:W-:Y:S01]  /*15000*/  IMAD.MOV.U32 R2, RZ, RZ, R20 ;  /* 0x000000ffff027224 */ /* 0x008fe200078e0014 */
[----:B------:R-:W0:Y:S01]  /*15010*/  LDC R21, c[0x0][0x448] ;  /* 0x00011200ff157b82 */ /* 0x000e220000000800 */
[----:B------:R-:W1:Y:S02]  /*15020*/  S2R R20, SR_TID.X ;  /* 0x0000000000147919 */ /* 0x000e640000002100 */
[----:B------:R-:W-:-:S04]  /*15030*/  IMAD.WIDE.U32 R2, R24, UR4, R2 ;  /* 0x0000000418027c25 */ /* 0x000fc8000f8e0002 */
[----:B------:R-:W-:Y:S01]  /*15040*/  IMAD R3, R24, UR5, R3 ;  /* 0x0000000518037c24 */ /* 0x000fe2000f8e0203 */
[----:B------:R-:W-:Y:S01]  /*15050*/  ULDC.64 UR4, c[0x0][0x2d0] ;  /* 0x0000b40000047ab9 */ /* 0x000fe20000000a00 */
[----:B------:R-:W-:-:S04]  /*15060*/  IMAD.WIDE.U32 R2, R4, UR6, R2 ;  /* 0x0000000604027c25 */ /* 0x000fc8000f8e0002 */
[----:B------:R-:W-:Y:S01]  /*15070*/  IMAD.IADD R3, R3, 0x1, R5 ;  /* 0x0000000103037824 */ /* 0x000fe200078e0205 */
[----:B0-----:R-:W-:Y:S02]  /*15080*/  ISETP.NE.AND P6, PT, R21, 0x1, PT ;  /* 0x000000011500780c */ /* 0x001fe40003fc5270 */
[----:B-1----:R-:W-:-:S04]  /*15090*/  LOP3.LUT R20, R20, 0x7f, RZ, 0xc0, !PT ;  /* 0x0000007f14147812 */ /* 0x002fc800078ec0ff */
[----:B------:R-:W-:-:S07]  /*150a0*/  SHF.R.U32.HI R21, RZ, 0x3, R20 ;  /* 0x00000003ff157819 */ /* 0x000fce0000011614 */
[----:B--2---:R-:W0:Y:S01]  /*150b0*/  @P6 LDC R7, c[0x0][0x44c] ;  /* 0x00011300ff076b82 */ /* 0x004e220000000800 */
[----:B------:R-:W1:Y:S07]  /*150c0*/  S2R R20, SR_TID.X ;  /* 0x0000000000147919 */ /* 0x000e6e0000002100 */
[----:B------:R-:W2:Y:S01]  /*150d0*/  @P6 LDC R6, c[0x0][0x450] ;  /* 0x00011400ff066b82 */ /* 0x000ea20000000800 */
[----:B-1----:R-:W-:-:S05]  /*150e0*/  IMAD.SHL.U32 R20, R20, 0x10, RZ ;  /* 0x0000001014147824 */ /* 0x002fca00078e00ff */
[----:B------:R-:W-:Y:S02]  /*150f0*/  LOP3.LUT R20, R21, 0x70, R20, 0xf8, !PT ;  /* 0x0000007015147812 */ /* 0x000fe400078ef814 */
[----:B------:R-:W1:Y:S03]  /*15100*/  S2R R21, SR_TID.X ;  /* 0x0000000000157919 */ /* 0x000e660000002100 */
[----:B------:R-:W-:Y:S02]  /*15110*/  IMAD.IADD R4, R20, 0x1, R27 ;  /* 0x0000000114047824 */ /* 0x000fe400078e021b */
[----:B------:R-:W3:Y:S02]  /*15120*/  S2R R20, SR_TID.X ;  /* 0x0000000000147919 */ /* 0x000ee40000002100 */
[----:B0-----:R-:W-:-:S04]  /*15130*/  @P6 IMAD.HI.U32 R7, R4, R7, RZ ;  /* 0x0000000704076227 */ /* 0x001fc800078e00ff */
[----:B------:R-:W-:Y:S01]  /*15140*/  IMAD.MOV.U32 R0, RZ, RZ, R4 ;  /* 0x000000ffff007224 */ /* 0x000fe200078e0004 */
[----:B--2---:R-:W-:Y:S02]  /*15150*/  @P6 SHF.R.U32.HI R0, RZ, R6, R7 ;  /* 0x00000006ff006219 */ /* 0x004fe40000011607 */
[----:B------:R-:W0:Y:S03]  /*15160*/  LDC R6, c[0x0][0x448] ;  /* 0x00011200ff067b82 */ /* 0x000e260000000800 */
[----:B------:R-:W-:Y:S02]  /*15170*/  IMAD.MOV R5, RZ, RZ, -R0 ;  /* 0x000000ffff057224 */ /* 0x000fe400078e0a00 */
[----:B------:R-:W-:-:S04]  /*15180*/  IMAD.WIDE.U32 R2, R0, UR4, R2 ;  /* 0x0000000400027c25 */ /* 0x000fc8000f8e0002 */
[----:B-1----:R-:W-:-:S05]  /*15190*/  IMAD.SHL.U32 R21, R21, 0x8, RZ ;  /* 0x0000000815157824 */ /* 0x002fca00078e00ff */
[----:B------:R-:W-:Y:S01]  /*151a0*/  LOP3.LUT R21, R21, 0x38, RZ, 0xc0, !PT ;  /* 0x0000003815157812 */ /* 0x000fe200078ec0ff */
[----:B0-----:R-:W-:Y:S01]  /*151b0*/  IMAD R4, R6, R5, R4 ;  /* 0x0000000506047224 */ /* 0x001fe200078e0204 */
[----:B------:R-:W-:Y:S02]  /*151c0*/  SHF.R.S32.HI R5, RZ, 0x1f, R0 ;  /* 0x0000001fff057819 */ /* 0x000fe40000011400 */
[C---:B------:R-:W-:Y:S02]  /*151d0*/  LOP3.LUT R9, R21.reuse, 0x40, RZ, 0xfc, !PT ;  /* 0x0000004015097812 */ /* 0x040fe400078efcff */
[----:B------:R-:W-:Y:S01]  /*151e0*/  LOP3.LUT R10, R21, 0x80, RZ, 0xfc, !PT ;  /* 0x00000080150a7812 */ /* 0x000fe200078efcff */
[----:B------:R-:W-:Y:S01]  /*151f0*/  IMAD R5, R5, UR4, RZ ;  /* 0x0000000405057c24 */ /* 0x000fe2000f8e02ff */
[----:B---3--:R-:W-:-:S03]  /*15200*/  LOP3.LUT R20, R20, 0x7f, RZ, 0xc0, !PT ;  /* 0x0000007f14147812 */ /* 0x008fc600078ec0ff */
[----:B------:R-:W-:Y:S01]  /*15210*/  IMAD R5, R0, UR5, R5 ;  /* 0x0000000500057c24 */ /* 0x000fe2000f8e0205 */
[----:B------:R-:W-:Y:S01]  /*15220*/  SHF.R.S32.HI R0, RZ, 0x1f, R4 ;  /* 0x0000001fff007819 */ /* 0x000fe20000011404 */
[----:B------:R-:W-:Y:S02]  /*15230*/  ULDC.64 UR4, c[0x0][0x2c8] ;  /* 0x0000b20000047ab9 */ /* 0x000fe40000000a00 */
[----:B------:R-:W-:Y:S02]  /*15240*/  IMAD.IADD R3, R3, 0x1, R5 ;  /* 0x0000000103037824 */ /* 0x000fe400078e0205 */
[----:B------:R-:W-:Y:S02]  /*15250*/  IMAD R5, R0, UR4, RZ ;  /* 0x0000000400057c24 */ /* 0x000fe4000f8e02ff */
[----:B------:R-:W-:-:S04]  /*15260*/  IMAD.WIDE.U32 R2, R4, UR4, R2 ;  /* 0x0000000404027c25 */ /* 0x000fc8000f8e0002 */
[----:B------:R-:W-:Y:S01]  /*15270*/  IMAD R0, R4, UR5, R5 ;  /* 0x0000000504007c24 */ /* 0x000fe2000f8e0205 */
[----:B------:R-:W-:-:S03]  /*15280*/  ULDC.64 UR4, c[0x0][0x280] ;  /* 0x0000a00000047ab9 */ /* 0x000fc60000000a00 */
[----:B------:R-:W-:Y:S01]  /*15290*/  IMAD.IADD R3, R3, 0x1, R0 ;  /* 0x0000000103037824 */ /* 0x000fe200078e0200 */
[----:B------:R-:W-:Y:S01]  /*152a0*/  LEA R0, P0, R2, UR4, 0x1 ;  /* 0x0000000402007c11 */ /* 0x000fe2000f8008ff */
[----:B------:R-:W-:Y:S02]  /*152b0*/  ULDC UR4, c[0x0][0x2b8] ;  /* 0x0000ae0000047ab9 */ /* 0x000fe40000000800 */
[----:B------:R-:W-:Y:S02]  /*152c0*/  ISETP.GE.AND P3, PT, R8, UR4, PT ;  /* 0x0000000408007c0c */ /* 0x000fe4000bf66270 */
[----:B------:R-:W-:Y:S01]  /*152d0*/  LEA.HI.X R4, R2, UR5, R3, 0x1, P0 ;  /* 0x0000000502047c11 */ /* 0x000fe200080f0c03 */
[----:B------:R-:W-:Y:S01]  /*152e0*/  UMOV UR5, 0xffffffff ;  /* 0xffffffff00057882 */ /* 0x000fe20000000000 */
[----:B------:R-:W-:Y:S02]  /*152f0*/  ISETP.GE.AND P2, PT, R9, UR4, PT ;  /* 0x0000000409007c0c */ /* 0x000fe4000bf46270 */
[----:B------:R-:W-:-:S02]  /*15300*/  ISETP.GE.AND P0, PT, R10, UR4, PT ;  /* 0x000000040a007c0c */ /* 0x000fc4000bf06270 */
[----:B------:R-:W-:Y:S01]  /*15310*/  SHF.R.U32.HI R9, RZ, 0x3, R20 ;  /* 0x00000003ff097819 */ /* 0x000fe20000011614 */
[----:B------:R-:W-:Y:S10]  /*15320*/  BRA.DIV UR5, `(.L_x_1362) ;  /* 0x0000003e05b47947 */ /* 0x000ff4000b800000 */
[----:B------:R-:W0:Y:S01]  /*15330*/  SHFL.IDX PT, R14, R0, RZ, 0x181f ;  /* 0x00181fff000e7589 */ /* 0x000e2200000e0000 */
[----:B------:R-:W-:Y:S02]  /*15340*/  IMAD R30, R30, R6, RZ ;  /* 0x000000061e1e7224 */ /* 0x000fe400078e02ff */
        /* <DEDUP_REMOVED lines=77> */
.L_x_1453:
[----:B------:R-:W-:Y:S01]  /*15820*/  VIADD R27, R27, 0x70 ;  /* 0x000000701b1b7836 */ /* 0x000fe20000000000 */
[----:B------:R-:W-:Y:S04]  /*15830*/  BSSY B0, `(.L_x_1363) ;  /* 0x000000b000007945 */ /* 0x000fe80003800000 */
[----:B------:R-:W-:-:S13]  /*15840*/  ISETP.GE.AND P1, PT, R27, R30, PT ;  /* 0x0000001e1b00720c */ /* 0x000fda0003f26270 */
[----:B------:R-:W-:Y:S05]  /*15850*/  @P1 BRA `(.L_x_1364) ;  /* 0x0000000000201947 */ /* 0x000fea0003800000 */
[----:B-12---:R-:W-:-:S05]  /*15860*/  LEA R2, P1, R8, R14, 0x1 ;  /* 0x0000000e08027211 */ /* 0x006fca00078208ff */
[----:B------:R-:W-:-:S05]  /*15870*/  IMAD.X R3, RZ, RZ, R4, P1 ;  /* 0x000000ffff037224 */ /* 0x000fca00008e0604 */
[----:B------:R-:W-:Y:S01]  /*15880*/  @!PT LDS RZ, [RZ] ;  /* 0x00000000fffff984 */ /* 0x000fe20000000800 */
[----:B------:R-:W-:Y:S01]  /*15890*/  @!PT LDS RZ, [RZ] ;  /* 0x00000000fffff984 */ /* 0x000fe20000000800 */
[----:B------:R-:W-:Y:S01]  /*158a0*/  @!PT LDS RZ, [RZ] ;  /* 0x00000000fffff984 */ /* 0x000fe20000000800 */
[----:B------:R0:W-:Y:S04]  /*158b0*/  LDGSTS.E.BYPASS.LTC128B.128 [R33+0xfc00], desc[UR36][R2.64], !P3 ;  /* 0x0fc0000002217fae */ /* 0x0001e8000d901d64 */
[----:B------:R0:W-:Y:S04]  /*158c0*/  LDGSTS.E.BYPASS.LTC128B.128 [R33+0x13c00], desc[UR36][R2.64+0x80], !P2 ;  /* 0x13c0008002217fae */ /* 0x0001e8000d101d64 */
[----:B------:R0:W-:Y:S02]  /*158d0*/  LDGSTS.E.BYPASS.LTC128B.128 [R33+0x17c00], desc[UR36][R2.64+0x100], !P0 ;  /* 0x17c0010002217fae */ /* 0x0001e4000c101d64 */
.L_x_1364:
[----:B------:R-:W-:Y:S05]  /*158e0*/  BSYNC B0 ;  /* 0x0000000000007941 */ /* 0x000fea0003800000 */
.L_x_1363:
[----:B------:R-:W-:Y:S01]  /*158f0*/  NOP ;  /* 0x0000000000007918 */ /* 0x000fe20000000000 */
[----:B------:R-:W-:-:S13]  /*15900*/  PLOP3.LUT P0, PT, PT, PT, PT, 0x80, 0x0 ;  /* 0x000000000000781c */ /* 0x000fda0003f0f070 */
.L_x_1365:
[----:B------:R-:W-:Y:S02]  /*15910*/  PLOP3.LUT P1, PT, P1, P0, PT, 0xa2, 0x0 ;  /* 0x000000000000781c */ /* 0x000fe40000f21472 */
[----:B------:R-:W-:-:S08]  /*15920*/  @P0 R2UR P1, UR4, R22 ;  /* 0x00000000160402ca */ /* 0x000fd00000020000 */
[----:B------:R-:W-:-:S05]  /*15930*/  @P0 PLOP3.LUT P0, PT, P1, PT, PT, 0x80, 0x0 ;  /* 0x000000000000081c */ /* 0x000fca0000f0f070 */
[----:B------:R-:W-:Y:S01]  /*15940*/  @!P1 SYNCS.ARRIVE.TRANS64.RED.A0T1 RZ, [UR4+0x2a800], RZ ;  /* 0x02a800ffffff99a7 */ /* 0x000fe20008200404 */
[----:B------:R-:W-:Y:S07]  /*15950*/  @!P1 ARRIVES.LDGSTSBAR.64.TRANSCNT [UR4+0x2a800] ;  /* 0x02a80000ff0099b0 */ /* 0x000fee0008000a84 */
[----:B------:R-:W-:Y:S05]  /*15960*/  @P0 BRA.U.ANY `(.L_x_1365) ;  /* 0xfffffffd00e80947 */ /* 0x000fea000393ffff */
[----:B01----:R-:W3:Y:S04]  /*15970*/  LDL.LU R3, [R1+0x10] ;  /* 0x0000100001037983 */ /* 0x003ee80000300800 */
        /* <DEDUP_REMOVED lines=13> */
.L_x_1454:
[----:B------:R-:W-:Y:S05]  /*15a50*/  BSYNC B0 ;  /* 0x0000000000007941 */ /* 0x000fea0003800000 */
.L_x_1366:
[----:B------:R-:W-:Y:S01]  /*15a60*/  ISETP.GE.AND P0, PT, R0, R36, PT ;  /* 0x000000240000720c */ /* 0x000fe20003f06270 */
[----:B------:R-:W-:-:S12]  /*15a70*/  BSSY B0, `(.L_x_1368) ;  /* 0x00000f6000007945 */ /* 0x000fd80003800000 */
[----:B------:R-:W-:Y:S05]  /*15a80*/  @!P0 BRA `(.L_x_1369) ;  /* 0x0000000c00d08947 */ /* 0x000fea0003800000 */
[----:B------:R-:W-:Y:S02]  /*15a90*/  IMAD.MOV.U32 R10, RZ, RZ, R26 ;  /* 0x000000ffff0a7224 */ /* 0x000fe400078e001a */
[----:B------:R-:W-:Y:S02]  /*15aa0*/  IMAD.MOV.U32 R20, RZ, RZ, R28 ;  /* 0x000000ffff147224 */ /* 0x000fe400078e001c */
[----:B------:R-:W-:-:S07]  /*15ab0*/  IMAD.MOV.U32 R30, RZ, RZ, R25 ;  /* 0x000000ffff1e7224 */ /* 0x000fce00078e0019 */
.L_x_1382:
        /* <DEDUP_REMOVED lines=26> */
[----:B------:R-:W-:Y:S01]  /*15c60*/  @!P2 LEA.HI.X R5, R2, R5, R8, 0x2, P0 ;  /* 0x000000050205a211 */ /* 0x000fe200000f1408 */
[----:B------:R-:W-:-:S06]  /*15c70*/  IMAD.MOV.U32 R8, RZ, RZ, RZ ;  /* 0x000000ffff087224 */ /* 0x000fcc00078e00ff */
        /* <DEDUP_REMOVED lines=14> */
.L_x_1370:
[----:B------:R-:W-:Y:S01]  /*15d60*/  IMAD R6, R26, 0x8, R22 ;  /* 0x000000081a067824 */ /* 0x000fe200078e0216 */
[----:B------:R-:W-:Y:S01]  /*15d70*/  SHF.L.U32 R3, R28, 0x1f, RZ ;  /* 0x0000001f1c037819 */ /* 0x000fe200000006ff */
[----:B------:R-:W-:Y:S03]  /*15d80*/  BSSY B1, `(.L_x_1371) ;  /* 0x0000003000017945 */ /* 0x000fe60003800000 */
[----:B------:R-:W0:Y:S02]  /*15d90*/  SYNCS.PHASECHK.TRANS64.TRYWAIT P0, [R6+URZ+0x2a840], R3 ;  /* 0x02a84003060075a7 */ /* 0x000e24000800017f */
[----:B0-----:R-:W-:Y:S05]  /*15da0*/  @!P0 BRA `(.L_x_1372) ;  /* 0x0000003c00c48947 */ /* 0x001fea0003800000 */
.L_x_1455:
[----:B------:R-:W-:Y:S05]  /*15db0*/  BSYNC B1 ;  /* 0x0000000000017941 */ /* 0x000fea0003800000 */
.L_x_1371:
[----:B------:R-:W-:Y:S01]  /*15dc0*/  SHF.R.S32.HI R21, RZ, 0x1f, R7 ;  /* 0x0000001fff157819 */ /* 0x000fe20000011407 */
[----:B------:R-:W-:Y:S01]  /*15dd0*/  ULDC.64 UR4, c[0x0][0x300] ;  /* 0x0000c00000047ab9 */ /* 0x000fe20000000a00 */
[----:B-----5:R-:W-:Y:S01]  /*15de0*/  SHF.R.S32.HI R27, RZ, 0x1f, R8 ;  /* 0x0000001fff1b7819 */ /* 0x020fe20000011408 */
[----:B0-----:R-:W-:Y:S01]  /*15df0*/  IMAD.WIDE.U32 R2, R7, UR4, RZ ;  /* 0x0000000407027c25 */ /* 0x001fe2000f8e00ff */
[----:B------:R-:W-:Y:S01]  /*15e00*/  ULDC.64 UR6, c[0x0][0x2e8] ;  /* 0x0000ba0000067ab9 */ /* 0x000fe20000000a00 */
[----:B------:R-:W-:Y:S02]  /*15e10*/  LOP3.LUT P3, RZ, R23, 0x4, RZ, 0xc0, !PT ;  /* 0x0000000417ff7812 */ /* 0x000fe4000786c0ff */
[----:B------:R-:W-:Y:S01]  /*15e20*/  IMAD R0, R21, UR4, RZ ;  /* 0x0000000415007c24 */ /* 0x000fe2000f8e02ff */
[C---:B------:R-:W-:Y:S01]  /*15e30*/  LOP3.LUT P2, RZ, R23.reuse, 0x2, RZ, 0xc0, !PT ;  /* 0x0000000217ff7812 */ /* 0x040fe2000784c0ff */
        /* <DEDUP_REMOVED lines=19> */
[----:B------:R-:W3:Y:S04]  /*15f70*/  SHFL.IDX PT, R3, R5, RZ, 0x181f ;  /* 0x00181fff05037589 */ /* 0x000ee800000e0000 */
[----:B------:R-:W-:Y:S01]  /*15f80*/  SHFL.IDX PT, R35, R5, 0x2, 0x181f ;  /* 0x00581f0005237f89 */ /* 0x000fe200000e0000 */
[----:B0-----:R-:W-:-:S05]  /*15f90*/  IMAD.SHL.U32 R11, R11, 0x8, RZ ;  /* 0x000000080b0b7824 */ /* 0x001fca00078e00ff */
[----:B------:R-:W-:-:S05]  /*15fa0*/  LOP3.LUT R11, R11, 0x38, RZ, 0xc0, !PT ;  /* 0x000000380b0b7812 */ /* 0x000fca00078ec0ff */
[----:B------:R-:W-:-:S05]  /*15fb0*/  IMAD.SHL.U32 R0, R11, 0x2, RZ ;  /* 0x000000020b007824 */ /* 0x000fca00078e00ff */
[----:B-1----:R-:W-:-:S05]  /*15fc0*/  IADD3 R2, P0, R2, R0, RZ ;  /* 0x0000000002027210 */ /* 0x002fca0007f1e0ff */
[----:B---3--:R-:W-:-:S05]  /*15fd0*/  IMAD.X R3, RZ, RZ, R3, P0 ;  /* 0x000000ffff037224 */ /* 0x008fca00000e0603 */
        /* <DEDUP_REMOVED lines=32> */
.L_x_1469:
[----:B---3--:R-:W-:-:S05]  /*161e0*/  IADD3 R2, P0, R2, R0, RZ ;  /* 0x0000000002027210 */ /* 0x008fca0007f1e0ff */
        /* <DEDUP_REMOVED lines=9> */
.L_x_1374:
        /* <DEDUP_REMOVED lines=10> */
.L_x_1375:
[----:B------:R3:W-:Y:S01]  /*16320*/  SYNCS.ARRIVE.TRANS64.A1T0 RZ, [R6+URZ+0x2a830], RZ ;  /* 0x02a830ff06ff79a7 */ /* 0x0007e2000810003f */
[----:B------:R-:W-:Y:S05]  /*16330*/  @!P2 BRA `(.L_x_1376) ;  /* 0x000000000004a947 */ /* 0x000fea0003800000 */
[----:B------:R-:W-:Y:S01]  /*16340*/  BPT.TRAP 0x1 ;  /* 0x000000040000795c */ /* 0x000fe20000300000 */
.L_x_1376:
[----:B-1----:R-:W-:Y:S01]  /*16350*/  SHF.L.U32 R2, R20, 0x1f, RZ ;  /* 0x0000001f14027819 */ /* 0x002fe200000006ff */
[----:B------:R-:W-:Y:S01]  /*16360*/  IMAD R4, R10, 0x8, R22 ;  /* 0x000000080a047824 */ /* 0x000fe200078e0216 */
[----:B------:R-:W-:Y:S03]  /*16370*/  BSSY B1, `(.L_x_1377) ;  /* 0x0000003000017945 */ /* 0x000fe60003800000 */
[----:B------:R-:W1:Y:S02]  /*16380*/  SYNCS.PHASECHK.TRANS64.TRYWAIT P0, [R4+URZ+0x2a860], R2 ;  /* 0x02a86002040075a7 */ /* 0x000e64000800017f */
[----:B-1----:R-:W-:Y:S05]  /*16390*/  @!P0 BRA `(.L_x_1378) ;  /* 0x0000004000388947 */ /* 0x002fea0003800000 */
.L_x_1470:
[----:B------:R-:W-:Y:S05]  /*163a0*/  BSYNC B1 ;  /* 0x0000000000017941 */ /* 0x000fea0003800000 */
.L_x_1377:
        /* <DEDUP_REMOVED lines=53> */
.L_x_1484:
[C---:B------:R-:W-:Y:S01]  /*16700*/  ISETP.LT.OR P1, PT, R6.reuse, 0x51, !P1 ;  /* 0x000000510600780c */ /* 0x040fe20004f21670 */
[----:B------:R-:W-:Y:S01]  /*16710*/  ULDC.64 UR4, c[0x0][0x328] ;  /* 0x0000ca0000047ab9 */ /* 0x000fe20000000a00 */
[----:B------:R-:W-:Y:S02]  /*16720*/  ISETP.LT.OR P0, PT, R6, 0x51, !P0 ;  /* 0x000000510600780c */ /* 0x000fe40004701670 */
[----:B01----:R-:W-:Y:S01]  /*16730*/  IADD3 R2, P2, R14, R0, RZ ;  /* 0x000000000e027210 */ /* 0x003fe20007f5e0ff */
[----:B------:R-:W-:-:S04]  /*16740*/  IMAD R0, R21, UR4, RZ ;  /* 0x0000000415007c24 */ /* 0x000fc8000f8e02ff */
[----:B------:R-:W-:Y:S02]  /*16750*/  IMAD.X R3, RZ, RZ, R18, P2 ;  /* 0x000000ffff037224 */ /* 0x000fe400010e0612 */
[----:B------:R-:W-:-:S03]  /*16760*/  IMAD R9, R7, UR5, R0 ;  /* 0x0000000507097c24 */ /* 0x000fc6000f8e0200 */
        /* <DEDUP_REMOVED lines=14> */
.L_x_1380:
        /* <DEDUP_REMOVED lines=10> */
.L_x_1381:
[----:B------:R-:W-:Y:S01]  /*168f0*/  IMAD.MOV.U32 R3, RZ, RZ, R27 ;  /* 0x000000ffff037224 */ /* 0x000fe200078e001b */
[----:B------:R-:W-:Y:S01]  /*16900*/  ULDC.64 UR4, c[0x0][0x330] ;  /* 0x0000cc0000047ab9 */ /* 0x000fe20000000a00 */
[----:B------:R-:W-:Y:S01]  /*16910*/  ULDC.64 UR6, c[0x0][0x318] ;  /* 0x0000c60000067ab9 */ /* 0x000fe20000000a00 */
[----:B------:R1:W-:Y:S01]  /*16920*/  SYNCS.ARRIVE.TRANS64.A1T0 RZ, [R4+URZ+0x2a850], RZ ;  /* 0x02a850ff04ff79a7 */ /* 0x0003e2000810003f */
[----:B------:R-:W-:-:S04]  /*16930*/  IMAD.WIDE.U32 R2, R24, UR4, R2 ;  /* 0x0000000418027c25 */ /* 0x000fc8000f8e0002 */
[----:B------:R-:W-:Y:S01]  /*16940*/  IMAD R3, R24, UR5, R3 ;  /* 0x0000000518037c24 */ /* 0x000fe2000f8e0203 */
[C---:B------:R-:W-:Y:S01]  /*16950*/  LEA R17, P0, R2.reuse, UR6, 0x1 ;  /* 0x0000000602117c11 */ /* 0x040fe2000f8008ff */
[C---:B------:R-:W-:Y:S02]  /*16960*/  VIADD R0, R25.reuse, 0xffffffff ;  /* 0xffffffff19007836 */ /* 0x040fe40000000000 */
[----:B------:R-:W-:Y:S01]  /*16970*/  IMAD.MOV.U32 R10, RZ, RZ, R26 ;  /* 0x000000ffff0a7224 */ /* 0x000fe200078e001a */
[----:B------:R-:W-:Y:S01]  /*16980*/  LEA.HI.X R18, R2, UR7, R3, 0x1, P0 ;  /* 0x0000000702127c11 */ /* 0x000fe200080f0c03 */
[----:B------:R-:W-:Y:S01]  /*16990*/  IMAD.MOV.U32 R20, RZ, RZ, R28 ;  /* 0x000000ffff147224 */ /* 0x000fe200078e001c */
[----:B------:R-:W-:Y:S01]  /*169a0*/  ISETP.GT.AND P0, PT, R25, R36, PT ;  /* 0x000000241900720c */ /* 0x000fe20003f04270 */
[----:B------:R-:W-:-:S12]  /*169b0*/  IMAD.MOV.U32 R30, RZ, RZ, R25 ;  /* 0x000000ffff1e7224 */ /* 0x000fd800078e0019 */
[----:B-1----:R-:W-:Y:S05]  /*169c0*/  @P0 BRA `(.L_x_1382) ;  /* 0xfffffff0003c0947 */ /* 0x002fea000383ffff */
.L_x_1369:
[----:B------:R-:W-:Y:S05]  /*169d0*/  BSYNC B0 ;  /* 0x0000000000007941 */ /* 0x000fea0003800000 */
.L_x_1368:
        /* <DEDUP_REMOVED lines=17> */
.L_x_1384:
[----:B------:R-:W-:Y:S05]  /*16af0*/  BSYNC B0 ;  /* 0x0000000000007941 */ /* 0x000fea0003800000 */
.L_x_1383:
[----:B------:R-:W-:-:S13]  /*16b00*/  LOP3.LUT P0, RZ, R23, 0x10, RZ, 0xc0, !PT ;  /* 0x0000001017ff7812 */ /* 0x000fda000780c0ff */
[----:B------:R-:W-:Y:S05]  /*16b10*/  @!P0 BRA `(.L_x_1385) ;  /* 0x0000000000048947 */ /* 0x000fea0003800000 */
[----:B------:R-:W-:Y:S01]  /*16b20*/  BPT.TRAP 0x1 ;  /* 0x000000040000795c */ /* 0x000fe20000300000 */
.L_x_1385:
[----:B------:R-:W-:Y:S01]  /*16b30*/  IMAD R0, R26, 0x8, R22 ;  /* 0x000000081a007824 */ /* 0x000fe200078e0216 */
[----:B0-----:R-:W-:Y:S01]  /*16b40*/  SHF.L.U32 R3, R28, 0x1f, RZ ;  /* 0x0000001f1c037819 */ /* 0x001fe200000006ff */
[----:B------:R-:W-:Y:S01]  /*16b50*/  BSSY B0, `(.L_x_1386) ;  /* 0x0000004000007945 */ /* 0x000fe20003800000 */
[----:B------:R-:W-:Y:S02]  /*16b60*/  IMAD R6, R25, -0x60, R34 ;  /* 0xffffffa019067824 */ /* 0x000fe400078e0222 */
[----:B------:R-:W0:Y:S02]  /*16b70*/  SYNCS.PHASECHK.TRANS64.TRYWAIT P0, [R0+URZ+0x2a860], R3 ;  /* 0x02a86003000075a7 */ /* 0x000e24000800017f */
[----:B0-----:R-:W-:Y:S05]  /*16b80*/  @!P0 BRA `(.L_x_1387) ;  /* 0x00000040003c8947 */ /* 0x001fea0003800000 */
.L_x_1485:
[----:B------:R-:W-:Y:S05]  /*16b90*/  BSYNC B0 ;  /* 0x0000000000007941 */ /* 0x000fea0003800000 */
.L_x_1386:
        /* <DEDUP_REMOVED lines=8> */
[----:B------:R-:W-:Y:S01]  /*16c20*/  LOP3.LUT R2, R29, 0x1, RZ, 0xc0, !PT ;  /* 0x000000011d027812 */ /* 0x000fe200078ec0ff */
[----:B------:R-:W-:Y:S01]  /*16c30*/  IMAD R4, R7, 0x2, R22 ;  /* 0x0000000207047824 */ /* 0x000fe200078e0216 */
[----:B------:R-:W-:Y:S01]  /*16c40*/  LOP3.LUT P0, RZ, R29, 0x2, RZ, 0xc0, !PT ;  /* 0x000000021dff7812 */ /* 0x000fe2000780c0ff */
[----:B--2---:R-:W2:Y:S01]  /*16c50*/  SHFL.IDX PT, R14, R17, RZ, 0x181f ;  /* 0x00181fff110e7589 */ /* 0x004ea200000e0000 */
        /* <DEDUP_REMOVED lines=45> */
.L_x_1499:
        /* <DEDUP_REMOVED lines=11> */
.L_x_1389:
        /* <DEDUP_REMOVED lines=10> */
.L_x_1390:
[----:B------:R1:W-:Y:S01]  /*17080*/  SYNCS.ARRIVE.TRANS64.A1T0 RZ, [R0+URZ+0x2a850], RZ ;  /* 0x02a850ff00ff79a7 */ /* 0x0003e2000810003f */
[----:B------:R-:W-:-:S05]  /*17090*/  VIADD R26, R26, 0x1 ;  /* 0x000000011a1a7836 */ /* 0x000fca0000000000 */
[----:B------:R-:W-:-:S04]  /*170a0*/  ISETP.NE.AND P0, PT, R26, 0x2, PT ;  /* 0x000000021a00780c */ /* 0x000fc80003f05270 */
[----:B0-----:R-:W-:Y:S02]  /*170b0*/  SEL R3, RZ, 0x1, P0 ;  /* 0x00000001ff037807 */ /* 0x001fe40000000000 */
[----:B------:R-:W-:Y:S02]  /*170c0*/  SEL R26, R26, RZ, P0 ;  /* 0x000000ff1a1a7207 */ /* 0x000fe40000000000 */
[----:B-1----:R-:W-:-:S07]  /*170d0*/  LOP3.LUT R28, R28, R3, RZ, 0x3c, !PT ;  /* 0x000000031c1c7212 */ /* 0x002fce00078e3cff */
.L_x_1347:
[----:B------:R-:W-:Y:S05]  /*170e0*/  BSYNC B7 ;  /* 0x0000000000077941 */ /* 0x000fea0003800000 */
.L_x_1345:
        /* <DEDUP_REMOVED lines=11> */
.L_x_1391:
        /* <DEDUP_REMOVED lines=43> */
.L_x_1509:
[----:B------:R-:W-:Y:S02]  /*17450*/  ULDC UR4, c[0x0][0xc38] ;  /* 0x00030e0000047ab9 */ /* 0x000fe40000000800 */
[----:B------:R-:W-:-:S04]  /*17460*/  IMAD.U32 R5, RZ, RZ, UR4 ;  /* 0x00000004ff057e24 */ /* 0x000fc8000f8e00ff */
[----:B-1----:R-:W-:-:S04]  /*17470*/  IMAD R14, R14, R5, RZ ;  /* 0x000000050e0e7224 */ /* 0x002fc800078e02ff */
[----:B------:R-:W-:-:S05]  /*17480*/  IMAD.IADD R7, R7, 0x1, R14 ;  /* 0x0000000107077824 */ /* 0x000fca00078e020e */
[----:B------:R-:W-:-:S13]  /*17490*/  ISETP.GT.AND P6, PT, R7, R0, PT ;  /* 0x000000000700720c */ /* 0x000fda0003fc4270 */
[----:B------:R-:W-:Y:S05]  /*174a0*/  @P6 BRA `(.L_x_1394) ;  /* 0x0000000000a46947 */ /* 0x000fea0003800000 */
.L_x_1397:
        /* <DEDUP_REMOVED lines=34> */
[----:B------:R0:W1:Y:S02]  /*176d0*/  SHFL.IDX PT, R14, R2, 0x1f, 0x1f ;  /* 0x03e01f00020e7f89 */ /* 0x00006400000e0000 */
.L_x_1517:
[----:B------:R-:W-:Y:S02]  /*176e0*/  ULDC UR4, c[0x0][0xc38] ;  /* 0x00030e0000047ab9 */ /* 0x000fe40000000800 */
[----:B------:R-:W-:-:S04]  /*176f0*/  IMAD.U32 R5, RZ, RZ, UR4 ;  /* 0x00000004ff057e24 */ /* 0x000fc8000f8e00ff */
[----:B-1----:R-:W-:-:S04]  /*17700*/  IMAD R14, R14, R5, RZ ;  /* 0x000000050e0e7224 */ /* 0x002fc800078e02ff */
[----:B------:R-:W-:-:S05]  /*17710*/  IMAD.IADD R7, R14, 0x1, R7 ;  /* 0x000000010e077824 */ /* 0x000fca00078e0207 */
[----:B------:R-:W-:-:S13]  /*17720*/  ISETP.GT.AND P6, PT, R7, R0, PT ;  /* 0x000000000700720c */ /* 0x000fda0003fc4270 */
[----:B------:R-:W-:Y:S05]  /*17730*/  @!P6 BRA `(.L_x_1397) ;  /* 0xfffffffc005ce947 */ /* 0x000fea000383ffff */
.L_x_1394:
[----:B------:R-:W-:Y:S01]  /*17740*/  IMAD.IADD R7, R7, 0x1, -R14 ;  /* 0x0000000107077824 */ /* 0x000fe200078e0a0e */
[----:B------:R-:W-:-:S03]  /*17750*/  UMOV UR4, 0xffffffff ;  /* 0xffffffff00047882 */ /* 0x000fc60000000000 */
[----:B------:R-:W-:-:S05]  /*17760*/  IMAD R3, R2, R5, R7 ;  /* 0x0000000502037224 */ /* 0x000fca00078e0207 */
[----:B------:R-:W-:Y:S01]  /*17770*/  ISETP.GT.AND P6, PT, R3, R0, PT ;  /* 0x000000000300720c */ /* 0x000fe20003fc4270 */
[----:B------:R-:W-:-:S12]  /*17780*/  BRA.DIV UR4, `(.L_x_1398) ;  /* 0x0000004604307947 */ /* 0x000fd8000b800000 */
[----:B------:R-:W-:-:S04]  /*17790*/  VOTE.ANY R3, PT, !P6 ;  /* 0x0000000000037806 */ /* 0x000fc800070e0100 */
[----:B------:R-:W1:Y:S02]  /*177a0*/  POPC R12, R3 ;  /* 0x00000003000c7309 */ /* 0x000e640000000000 */
[----:B-1----:R1:W2:Y:S01]  /*177b0*/  SHFL.IDX PT, R17, R17, R12, 0x1f ;  /* 0x00001f0c11117589 */ /* 0x0022a200000e0000 */
[----:B------:R-:W-:-:S03]  /*177c0*/  IMAD.IADD R19, R12, 0x1, R19 ;  /* 0x000000010c137824 */ /* 0x000fc600078e0213 */
[----:B------:R1:W3:Y:S04]  /*177d0*/  SHFL.IDX PT, R8, R8, R12, 0x1f ;  /* 0x00001f0c08087589 */ /* 0x0002e800000e0000 */
.L_x_1522:
[----:B------:R-:W-:-:S13]  /*177e0*/  ISETP.NE.AND P0, PT, R3, RZ, PT ;  /* 0x000000ff0300720c */ /* 0x000fda0003f05270 */
[----:B------:R-:W-:Y:S05]  /*177f0*/  @!P0 BRA `(.L_x_1399) ;  /* 0x0000000000108947 */ /* 0x000fea0003800000 */
[----:B------:R-:W-:Y:S01]  /*17800*/  UMOV UR4, 0xffffffff ;  /* 0xffffffff00047882 */ /* 0x000fe20000000000 */
[----:B-1----:R-:W-:Y:S02]  /*17810*/  VIADD R12, R12, 0xffffffff ;  /* 0xffffffff0c0c7836 */ /* 0x002fe40000000000 */
[----:B------:R-:W-:Y:S05]  /*17820*/  BRA.DIV UR4, `(.L_x_1400) ;  /* 0x0000004604647947 */ /* 0x000fea000b800000 */
[----:B------:R4:W1:Y:S02]  /*17830*/  SHFL.IDX PT, R6, R2, R12, 0x1f ;  /* 0x00001f0c02067589 */ /* 0x00086400000e0000 */
.L_x_1399:
[----:B---3--:R-:W-:Y:S01]  /*17840*/  ISETP.NE.AND P0, PT, R8, 0x1, PT ;  /* 0x000000010800780c */ /* 0x008fe20003f05270 */
[----:B-1----:R-:W-:-:S04]  /*17850*/  IMAD R16, R6, R5, R7 ;  /* 0x0000000506107224 */ /* 0x002fc800078e0207 */
[----:B------:R-:W-:-:S08]  /*17860*/  IMAD.IADD R0, R0, 0x1, -R16 ;  /* 0x0000000100007824 */ /* 0x000fd000078e0a10 */
[----:B------:R-:W-:Y:S05]  /*17870*/  @!P0 BRA `(.L_x_1401) ;  /* 0x0000000000dc8947 */ /* 0x000fea0003800000 */
[-C--:B--2---:R-:W-:Y:S02]  /*17880*/  IABS R5, R17.reuse ;  /* 0x0000001100057213 */ /* 0x084fe40000000000 */
[----:B------:R-:W-:Y:S02]  /*17890*/  IABS R4, R8 ;  /* 0x0000000800047213 */ /* 0x000fe40000000000 */
[----:B------:R-:W1:Y:S08]  /*178a0*/  I2F.RP R6, R5 ;  /* 0x0000000500067306 */ /* 0x000e700000209400 */
[----:B------:R-:W2:Y:S08]  /*178b0*/  I2F.RP R7, R4 ;  /* 0x0000000400077306 */ /* 0x000eb00000209400 */
[----:B-1----:R-:W0:Y:S08]  /*178c0*/  MUFU.RCP R6, R6 ;  /* 0x0000000600067308 */ /* 0x002e300000001000 */
[----:B--2---:R-:W-:Y:S01]  /*178d0*/  MUFU.RCP R7, R7 ;  /* 0x0000000700077308 */ /* 0x004fe20000001000 */
[----:B0---4-:R-:W-:Y:S01]  /*178e0*/  VIADD R2, R6, 0xffffffe ;  /* 0x0ffffffe06027836 */ /* 0x011fe20000000000 */
[----:B------:R-:W-:-:S06]  /*178f0*/  IABS R6, R17 ;  /* 0x0000001100067213 */ /* 0x000fcc0000000000 */
[----:B------:R0:W1:Y:S02]  /*17900*/  F2I.FTZ.U32.TRUNC.NTZ R3, R2 ;  /* 0x0000000200037305 */ /* 0x000064000021f000 */
[----:B0-----:R-:W-:Y:S02]  /*17910*/  IMAD.MOV.U32 R2, RZ, RZ, RZ ;  /* 0x000000ffff027224 */ /* 0x001fe400078e00ff */
[----:B-1----:R-:W-:-:S04]  /*17920*/  IMAD.MOV R10, RZ, RZ, -R3 ;  /* 0x000000ffff0a7224 */ /* 0x002fc800078e0a03 */
[----:B------:R-:W-:-:S04]  /*17930*/  IMAD R9, R10, R5, RZ ;  /* 0x000000050a097224 */ /* 0x000fc800078e02ff */
[----:B------:R-:W-:Y:S01]  /*17940*/  IMAD.HI.U32 R3, R3, R9, R2 ;  /* 0x0000000903037227 */ /* 0x000fe200078e0002 */
[----:B------:R-:W-:-:S03]  /*17950*/  IABS R2, R0 ;  /* 0x0000000000027213 */ /* 0x000fc60000000000 */
[----:B------:R-:W-:Y:S02]  /*17960*/  IMAD.MOV R9, RZ, RZ, -R6 ;  /* 0x000000ffff097224 */ /* 0x000fe400078e0a06 */
[----:B------:R-:W-:-:S04]  /*17970*/  IMAD.HI.U32 R6, R3, R2, RZ ;  /* 0x0000000203067227 */ /* 0x000fc800078e00ff */
[----:B------:R-:W-:Y:S02]  /*17980*/  IMAD R2, R6, R9, R2 ;  /* 0x0000000906027224 */ /* 0x000fe400078e0202 */
[----:B------:R-:W-:-:S03]  /*17990*/  VIADD R3, R7, 0xffffffe ;  /* 0x0ffffffe07037836 */ /* 0x000fc60000000000 */
[----:B------:R-:W-:-:S03]  /*179a0*/  ISETP.GT.U32.AND P1, PT, R5, R2, PT ;  /* 0x000000020500720c */ /* 0x000fc60003f24070 */
[----:B------:R-:W0:Y:S10]  /*179b0*/  F2I.FTZ.U32.TRUNC.NTZ R3, R3 ;  /* 0x0000000300037305 */ /* 0x000e34000021f000 */
[----:B------:R-:W-:-:S02]  /*179c0*/  @!P1 IMAD.IADD R2, R2, 0x1, -R5 ;  /* 0x0000000102029824 */ /* 0x000fc400078e0a05 */
[----:B------:R-:W-:Y:S01]  /*179d0*/  @!P1 VIADD R6, R6, 0x1 ;  /* 0x0000000106069836 */ /* 0x000fe20000000000 */
[----:B------:R-:W-:Y:S02]  /*179e0*/  ISETP.NE.AND P1, PT, R17, RZ, PT ;  /* 0x000000ff1100720c */ /* 0x000fe40003f25270 */
[----:B------:R-:W-:Y:S01]  /*179f0*/  ISETP.GE.U32.AND P0, PT, R2, R5, PT ;  /* 0x000000050200720c */ /* 0x000fe20003f06070 */
[----:B0-----:R-:W-:Y:S02]  /*17a00*/  IMAD.MOV R5, RZ, RZ, -R3 ;  /* 0x000000ffff057224 */ /* 0x001fe400078e0a03 */
[----:B------:R-:W-:Y:S02]  /*17a10*/  IMAD.MOV.U32 R2, RZ, RZ, RZ ;  /* 0x000000ffff027224 */ /* 0x000fe400078e00ff */
[----:B------:R-:W-:-:S04]  /*17a20*/  IMAD R5, R5, R4, RZ ;  /* 0x0000000405057224 */ /* 0x000fc800078e02ff */
[----:B------:R-:W-:Y:S01]  /*17a30*/  IMAD.HI.U32 R5, R3, R5, R2 ;  /* 0x0000000503057227 */ /* 0x000fe200078e0002 */
[----:B------:R-:W-:Y:S02]  /*17a40*/  LOP3.LUT R2, R0, R17, RZ, 0x3c, !PT ;  /* 0x0000001100027212 */ /* 0x000fe400078e3cff */
[----:B------:R-:W-:Y:S01]  /*17a50*/  IABS R3, R8 ;  /* 0x0000000800037213 */ /* 0x000fe20000000000 */
[----:B------:R-:W-:Y:S01]  /*17a60*/  @P0 VIADD R6, R6, 0x1 ;  /* 0x0000000106060836 */ /* 0x000fe20000000000 */
[----:B------:R-:W-:-:S03]  /*17a70*/  ISETP.GE.AND P2, PT, R2, RZ, PT ;  /* 0x000000ff0200720c */ /* 0x000fc60003f46270 */
[----:B------:R-:W-:-:S10]  /*17a80*/  IMAD.MOV R3, RZ, RZ, -R3 ;  /* 0x000000ffff037224 */ /* 0x000fd400078e0a03 */
[----:B------:R-:W-:Y:S01]  /*17a90*/  @!P2 IMAD.MOV R6, RZ, RZ, -R6 ;  /* 0x000000ffff06a224 */ /* 0x000fe200078e0a06 */
[----:B------:R-:W-:-:S04]  /*17aa0*/  @!P1 LOP3.LUT R6, RZ, R17, RZ, 0x33, !PT ;  /* 0x00000011ff069212 */ /* 0x000fc800078e33ff */
[----:B------:R-:W-:-:S05]  /*17ab0*/  IABS R2, R6 ;  /* 0x0000000600027213 */ /* 0x000fca0000000000 */
[----:B------:R-:W-:-:S04]  /*17ac0*/  IMAD.HI.U32 R5, R5, R2, RZ ;  /* 0x0000000205057227 */ /* 0x000fc800078e00ff */
[----:B------:R-:W-:Y:S01]  /*17ad0*/  IMAD R3, R5, R3, R2 ;  /* 0x0000000305037224 */ /* 0x000fe200078e0202 */
[----:B------:R-:W-:-:S04]  /*17ae0*/  LOP3.LUT R2, R6, R8, RZ, 0x3c, !PT ;  /* 0x0000000806027212 */ /* 0x000fc800078e3cff */
[----:B------:R-:W-:Y:S02]  /*17af0*/  ISETP.GT.U32.AND P1, PT, R4, R3, PT ;  /* 0x000000030400720c */ /* 0x000fe40003f24070 */
[----:B------:R-:W-:Y:S01]  /*17b00*/  ISETP.GE.AND P2, PT, R2, RZ, PT ;  /* 0x000000ff0200720c */ /* 0x000fe20003f46270 */
[----:B------:R-:W-:-:S04]  /*17b10*/  IMAD.MOV R2, RZ, RZ, -R6 ;  /* 0x000000ffff027224 */ /* 0x000fc800078e0a06 */
[----:B------:R-:W-:-:S06]  /*17b20*/  IMAD R2, R17, R2, R0 ;  /* 0x0000000211027224 */ /* 0x000fcc00078e0200 */
[----:B------:R-:W-:Y:S02]  /*17b30*/  @!P1 IMAD.IADD R3, R3, 0x1, -R4 ;  /* 0x0000000103039824 */ /* 0x000fe400078e0a04 */
[----:B------:R-:W-:Y:S01]  /*17b40*/  @!P1 VIADD R5, R5, 0x1 ;  /* 0x0000000105059836 */ /* 0x000fe20000000000 */
[----:B------:R-:W-:Y:S02]  /*17b50*/  ISETP.NE.AND P1, PT, R8, RZ, PT ;  /* 0x000000ff0800720c */ /* 0x000fe40003f25270 */
[----:B------:R-:W-:-:S13]  /*17b60*/  ISETP.GE.U32.AND P0, PT, R3, R4, PT ;  /* 0x000000040300720c */ /* 0x000fda0003f06070 */
[----:B------:R-:W-:-:S04]  /*17b70*/  @P0 VIADD R5, R5, 0x1 ;  /* 0x0000000105050836 */ /* 0x000fc80000000000 */
[----:B------:R-:W-:Y:S01]  /*17b80*/  @!P2 IMAD.MOV R5, RZ, RZ, -R5 ;  /* 0x000000ffff05a224 */ /* 0x000fe200078e0a05 */
[----:B------:R-:W-:-:S05]  /*17b90*/  @!P1 LOP3.LUT R5, RZ, R8, RZ, 0x33, !PT ;  /* 0x00000008ff059212 */ /* 0x000fca00078e33ff */
[--C-:B------:R-:W-:Y:S02]  /*17ba0*/  IMAD.MOV R3, RZ, RZ, -R5.reuse ;  /* 0x000000ffff037224 */ /* 0x100fe400078e0a05 */
[C---:B------:R-:W-:Y:S02]  /*17bb0*/  IMAD R5, R8.reuse, 0x1000000, R5 ;  /* 0x0100000008057824 */ /* 0x040fe400078e0205 */
[----:B------:R-:W-:-:S04]  /*17bc0*/  IMAD R8, R8, R3, R6 ;  /* 0x0000000308087224 */ /* 0x000fc800078e0206 */
[----:B------:R-:W-:Y:S01]  /*17bd0*/  IMAD R18, R8, 0x10000, R5 ;  /* 0x0001000008127824 */ /* 0x000fe200078e0205 */
[----:B------:R-:W-:Y:S06]  /*17be0*/  BRA `(.L_x_1402) ;  /* 0x0000000000f07947 */ /* 0x000fec0003800000 */
.L_x_1401:
[----:B0---4-:R-:W0:Y:S02]  /*17bf0*/  LDC.64 R2, c[0x0][0xc90] ;  /* 0x00032400ff027b82 */ /* 0x011e240000000a00 */
[----:B0-----:R-:W-:-:S05]  /*17c00*/  IMAD.WIDE R2, R19, 0x4, R2 ;  /* 0x0000000413027825 */ /* 0x001fca00078e0202 */
[----:B------:R0:W2:Y:S02]  /*17c10*/  LDG.E R6, desc[UR36][R2.64] ;  /* 0x0000002402067981 */ /* 0x0000a4000c1e1900 */
[----:B0-----:R-:W-:Y:S02]  /*17c20*/  IMAD.MOV.U32 R2, RZ, RZ, RZ ;  /* 0x000000ffff027224 */ /* 0x001fe400078e00ff */
[----:B--2---:R-:W-:-:S05]  /*17c30*/  IMAD R7, R17, R6, RZ ;  /* 0x0000000611077224 */ /* 0x004fca00078e02ff */
[----:B------:R-:W-:-:S04]  /*17c40*/  IABS R4, R7 ;  /* 0x0000000700047213 */ /* 0x000fc80000000000 */
[----:B------:R-:W0:Y:S08]  /*17c50*/  I2F.RP R8, R4 ;  /* 0x0000000400087306 */ /* 0x000e300000209400 */
[----:B0-----:R-:W0:Y:S02]  /*17c60*/  MUFU.RCP R8, R8 ;  /* 0x0000000800087308 */ /* 0x001e240000001000 */
[----:B0-----:R-:W-:-:S06]  /*17c70*/  VIADD R9, R8, 0xffffffe ;  /* 0x0ffffffe08097836 */ /* 0x001fcc0000000000 */
[----:B------:R-:W0:Y:S02]  /*17c80*/  F2I.FTZ.U32.TRUNC.NTZ R3, R9 ;  /* 0x0000000900037305 */ /* 0x000e24000021f000 */
[----:B0-----:R-:W-:-:S04]  /*17c90*/  IMAD.MOV R11, RZ, RZ, -R3 ;  /* 0x000000ffff0b7224 */ /* 0x001fc800078e0a03 */
[----:B------:R-:W-:-:S04]  /*17ca0*/  IMAD R11, R11, R4, RZ ;  /* 0x000000040b0b7224 */ /* 0x000fc800078e02ff */
        /* <DEDUP_REMOVED lines=21> */
[----:B------:R-:W-:-:S04]  /*17e00*/  VIADDMNMX R5, R3, R5, R6, PT ;  /* 0x0000000503057246 */ /* 0x000fc80003800106 */
[----:B------:R-:W-:-:S04]  /*17e10*/  IABS R6, R5 ;  /* 0x0000000500067213 */ /* 0x000fc80000000000 */
[----:B------:R-:W0:Y:S08]  /*17e20*/  I2F.RP R8, R6 ;  /* 0x0000000600087306 */ /* 0x000e300000209400 */
[----:B0-----:R-:W0:Y:S02]  /*17e30*/  MUFU.RCP R8, R8 ;  /* 0x0000000800087308 */ /* 0x001e240000001000 */
[----:B0-----:R-:W-:Y:S01]  /*17e40*/  VIADD R3, R8, 0xffffffe ;  /* 0x0ffffffe08037836 */ /* 0x001fe20000000000 */
[----:B------:R-:W-:-:S05]  /*17e50*/  IABS R8, R5 ;  /* 0x0000000500087213 */ /* 0x000fca0000000000 */
[----:B------:R-:W0:Y:S02]  /*17e60*/  F2I.FTZ.U32.TRUNC.NTZ R3, R3 ;  /* 0x0000000300037305 */ /* 0x000e24000021f000 */
[----:B0-----:R-:W-:-:S04]  /*17e70*/  IMAD.MOV R7, RZ, RZ, -R3 ;  /* 0x000000ffff077224 */ /* 0x001fc800078e0a03 */
[----:B------:R-:W-:-:S04]  /*17e80*/  IMAD R7, R7, R6, RZ ;  /* 0x0000000607077224 */ /* 0x000fc800078e02ff */
[----:B------:R-:W-:Y:S01]  /*17e90*/  IMAD.HI.U32 R2, R3, R7, R2 ;  /* 0x0000000703027227 */ /* 0x000fe200078e0002 */
[----:B------:R-:W-:-:S03]  /*17ea0*/  IABS R7, R0 ;  /* 0x0000000000077213 */ /* 0x000fc60000000000 */
        /* <DEDUP_REMOVED lines=13> */
[----:B------:R-:W-:Y:S01]  /*17f80*/  @!P1 LOP3.LUT R2, RZ, R5, RZ, 0x33, !PT ;  /* 0x00000005ff029212 */ /* 0x000fe200078e33ff */
[----:B------:R-:W-:-:S04]  /*17f90*/  IMAD.MOV R5, RZ, RZ, -R5 ;  /* 0x000000ffff057224 */ /* 0x000fc800078e0a05 */
[----:B------:R-:W-:-:S07]  /*17fa0*/  IMAD R18, R2, R5, R3 ;  /* 0x0000000502127224 */ /* 0x000fce00078e0203 */
.L_x_1402:
[----:B------:R-:W-:-:S05]  /*17fb0*/  LOP3.LUT R2, RZ, R2, RZ, 0x33, !PT ;  /* 0x00000002ff027212 */ /* 0x000fca00078e33ff */
[----:B------:R-:W-:Y:S01]  /*17fc0*/  IMAD.IADD R17, R17, 0x1, R2 ;  /* 0x0000000111117824 */ /* 0x000fe200078e0202 */
[----:B------:R-:W-:Y:S06]  /*17fd0*/  BRA `(.L_x_1403) ;  /* 0x00000000001c7947 */ /* 0x000fec0003800000 */
.L_x_1395:
[----:B------:R-:W-:Y:S01]  /*17fe0*/  UMOV UR4, URZ ;  /* 0x0000003f00047c82 */ /* 0x000fe20008000000 */
[----:B------:R-:W-:Y:S01]  /*17ff0*/  UMOV UR5, URZ ;  /* 0x0000003f00057c82 */ /* 0x000fe20008000000 */
[----:B------:R-:W-:Y:S01]  /*18000*/  ULDC UR6, c[0x0][0xc3c] ;  /* 0x00030f0000067ab9 */ /* 0x000fe20000000800 */
[----:B------:R-:W-:Y:S02]  /*18010*/  IMAD.MOV.U32 R16, RZ, RZ, R0 ;  /* 0x000000ffff107224 */ /* 0x000fe400078e0000 */
[----:B------:R-:W-:Y:S02]  /*18020*/  IMAD.U32 R17, RZ, RZ, UR4 ;  /* 0x00000004ff117e24 */ /* 0x000fe4000f8e00ff */
[----:B------:R-:W-:Y:S02]  /*18030*/  IMAD.U32 R18, RZ, RZ, UR5 ;  /* 0x00000005ff127e24 */ /* 0x000fe4000f8e00ff */
[----:B------:R-:W-:-:S07]  /*18040*/  IMAD.U32 R19, RZ, RZ, UR6 ;  /* 0x00000006ff137e24 */ /* 0x000fce000f8e00ff */
.L_x_1403:
        /* <DEDUP_REMOVED lines=10> */
.L_x_1392:
[----:B------:R-:W-:Y:S02]  /*180f0*/  ULDC UR4, c[0x0][0xc3c] ;  /* 0x00030f0000047ab9 */ /* 0x000fe40000000800 */
[----:B-1----:R-:W-:-:S13]  /*18100*/  ISETP.GE.AND P0, PT, R19, UR4, PT ;  /* 0x0000000413007c0c */ /* 0x002fda000bf06270 */
[----:B------:R-:W-:Y:S05]  /*18110*/  @!P0 BRA `(.L_x_1404) ;  /* 0xffffffac00c88947 */ /* 0x000fea000383ffff */
[----:B------:R-:W-:Y:S05]  /*18120*/  BSYNC B8 ;  /* 0x0000000000087941 */ /* 0x000fea0003800000 */
.L_x_1331:
[----:B------:R-:W3:Y:S01]  /*18130*/  LDL.LU R0, [R1+0x10] ;  /* 0x0000100001007983 */ /* 0x000ee20000300800 */
[----:B------:R-:W-:Y:S01]  /*18140*/  BSSY B0, `(.L_x_1405) ;  /* 0x000000b000007945 */ /* 0x000fe20003800000 */
[----:B------:R-:W1:Y:S01]  /*18150*/  S2R R5, SR_CgaCtaId ;  /* 0x0000000000057919 */ /* 0x000e620000008800 */
[----:B---3--:R-:W-:-:S05]  /*18160*/  VIADD R0, R0, 0x1 ;  /* 0x0000000100007836 */ /* 0x008fca0000000000 */
[----:B0-----:R-:W-:-:S04]  /*18170*/  LEA.HI R2, R0, R0, RZ, 0x1 ;  /* 0x0000000000027211 */ /* 0x001fc800078f08ff */
[----:B------:R-:W-:Y:S02]  /*18180*/  LOP3.LUT R3, R2, 0xfffffffe, RZ, 0xc0, !PT ;  /* 0xfffffffe02037812 */ /* 0x000fe400078ec0ff */
[----:B------:R-:W-:-:S03]  /*18190*/  MOV R2, 0x400 ;  /* 0x0000040000027802 */ /* 0x000fc60000000f00 */
[----:B------:R-:W-:Y:S01]  /*181a0*/  IMAD.IADD R0, R0, 0x1, -R3 ;  /* 0x0000000100007824 */ /* 0x000fe200078e0a03 */
[----:B-1----:R-:W-:-:S04]  /*181b0*/  LEA R7, R5, R2, 0x18 ;  /* 0x0000000205077211 */ /* 0x002fc800078ec0ff */
[----:B------:R-:W-:-:S04]  /*181c0*/  SHF.L.U32 R0, R0, 0x1f, RZ ;  /* 0x0000001f00007819 */ /* 0x000fc800000006ff */
[----:B------:R-:W0:Y:S02]  /*181d0*/  SYNCS.PHASECHK.TRANS64.TRYWAIT P0, [R7+URZ+0x2a820], R0 ;  /* 0x02a82000070075a7 */ /* 0x000e24000800017f */
[----:B0-----:R-:W-:Y:S05]  /*181e0*/  @!P0 BRA `(.L_x_1406) ;  /* 0x0000003c001c8947 */ /* 0x001fea0003800000 */
.L_x_1525:
[----:B------:R-:W-:Y:S05]  /*181f0*/  BSYNC B0 ;  /* 0x0000000000007941 */ /* 0x000fea0003800000 */
.L_x_1405:
[----:B------:R-:W-:-:S03]  /*18200*/  UMOV UR4, 0xffffffff ;  /* 0xffffffff00047882 */ /* 0x000fc60000000000 */
[----:B------:R-:W-:Y:S05]  /*18210*/  BRA.DIV UR4, `(.L_x_1407) ;  /* 0x0000003e04247947 */ /* 0x000fea000b800000 */
[----:B0-----:R-:W0:Y:S02]  /*18220*/  S2R R0, SR_TID.X ;  /* 0x0000000000007919 */ /* 0x001e240000002100 */
[----:B0-----:R-:W-:-:S04]  /*18230*/  SHF.R.U32.HI R0, RZ, 0x5, R0 ;  /* 0x00000005ff007819 */ /* 0x001fc80000011600 */
[----:B------:R-:W-:-:S05]  /*18240*/  LOP3.LUT R0, R0, 0x3, RZ, 0xc0, !PT ;  /* 0x0000000300007812 */ /* 0x000fca00078ec0ff */
[----:B------:R0:W1:Y:S02]  /*18250*/  SHFL.IDX PT, R14, R0, RZ, 0x1f ;  /* 0x00001fff000e7589 */ /* 0x00006400000e0000 */
.L_x_1528:
[----:B-1----:R-:W-:Y:S01]  /*18260*/  ISETP.NE.AND P0, PT, R14, RZ, PT ;  /* 0x000000ff0e00720c */ /* 0x002fe20003f05270 */
[----:B------:R-:W-:-:S12]  /*18270*/  BSSY B0, `(.L_x_1408) ;  /* 0x0000026000007945 */ /* 0x000fd80003800000 */
[----:B------:R-:W-:Y:S05]  /*18280*/  @P0 BRA `(.L_x_1409) ;  /* 0x0000000000900947 */ /* 0x000fea0003800000 */
[----:B------:R-:W-:-:S03]  /*18290*/  UMOV UR4, 0xffffffff ;  /* 0xffffffff00047882 */ /* 0x000fc60000000000 */
[----:B------:R-:W-:Y:S05]  /*182a0*/  BRA.DIV UR4, `(.L_x_1410) ;  /* 0x0000003e04347947 */ /* 0x000fea000b800000 */
[----:B------:R-:W-:-:S13]  /*182b0*/  ELECT P6, URZ, PT ;  /* 0x00000000003f782f */ /* 0x000fda00038c0000 */
.L_x_1531:
[----:B------:R-:W-:Y:S05]  /*182c0*/  @!P6 BRA `(.L_x_1409) ;  /* 0x000000000080e947 */ /* 0x000fea0003800000 */
[----:B0-----:R-:W3:Y:S02]  /*182d0*/  LDL R0, [R1+0x14] ;  /* 0x0000140001007983 */ /* 0x001ee40000100800 */
[----:B---3--:R-:W-:-:S13]  /*182e0*/  R2UR UR4, R0 ;  /* 0x00000000000472ca */ /* 0x008fda00000e0000 */
[----:B------:R-:W-:-:S06]  /*182f0*/  ULOP3.LUT UR4, UR4, 0x2, URZ, 0xfc, !UPT ;  /* 0x0000000204047892 */ /* 0x000fcc000f8efc3f */
[----:B------:R-:W-:-:S05]  /*18300*/  IMAD.U32 R0, RZ, RZ, UR4 ;  /* 0x00000004ff007e24 */ /* 0x000fca000f8e00ff */
[----:B------:R-:W-:-:S13]  /*18310*/  ISETP.NE.AND P0, PT, R0, 0x3, PT ;  /* 0x000000030000780c */ /* 0x000fda0003f05270 */
[----:B------:R-:W-:Y:S05]  /*18320*/  @!P0 BRA `(.L_x_1411) ;  /* 0x0000000000048947 */ /* 0x000fea0003800000 */
[----:B------:R-:W-:Y:S01]  /*18330*/  BPT.TRAP 0x1 ;  /* 0x000000040000795c */ /* 0x000fe20000300000 */
.L_x_1411:
[----:B------:R-:W-:Y:S01]  /*18340*/  IMAD R5, R26, 0x8, R7 ;  /* 0x000000081a057824 */ /* 0x000fe200078e0207 */
[----:B------:R-:W-:Y:S01]  /*18350*/  SHF.L.U32 R0, R28, 0x1f, RZ ;  /* 0x0000001f1c007819 */ /* 0x000fe200000006ff */
[----:B------:R-:W-:-:S03]  /*18360*/  VIADD R26, R26, 0x1 ;  /* 0x000000011a1a7836 */ /* 0x000fc60000000000 */
[----:B------:R-:W0:Y:S02]  /*18370*/  SYNCS.PHASECHK.TRANS64.TRYWAIT P1, [R5+URZ+0x2a840], R0 ;  /* 0x02a84000050075a7 */ /* 0x000e24000802017f */
[----:B------:R-:W-:-:S04]  /*18380*/  ISETP.NE.AND P2, PT, R26, 0x2, PT ;  /* 0x000000021a00780c */ /* 0x000fc80003f45270 */
[----:B------:R-:W-:Y:S01]  /*18390*/  SEL R3, RZ, 0x1, P2 ;  /* 0x00000001ff037807 */ /* 0x000fe20001000000 */
[----:B0-----:R-:W-:Y:S08]  /*183a0*/  @!P1 BRA `(.L_x_1412) ;  /* 0x0000003c00149947 */ /* 0x001ff00003800000 */
.L_x_1532:
[----:B------:R-:W-:Y:S02]  /*183b0*/  SEL R26, R26, RZ, P2 ;  /* 0x000000ff1a1a7207 */ /* 0x000fe40001000000 */
[----:B------:R-:W-:Y:S01]  /*183c0*/  LOP3.LUT R2, R28, R3, RZ, 0x3c, !PT ;  /* 0x000000031c027212 */ /* 0x000fe200078e3cff */
[----:B------:R-:W-:Y:S06]  /*183d0*/  @!P0 BRA `(.L_x_1413) ;  /* 0x0000000000048947 */ /* 0x000fec0003800000 */
[----:B------:R-:W-:Y:S01]  /*183e0*/  BPT.TRAP 0x1 ;  /* 0x000000040000795c */ /* 0x000fe20000300000 */
.L_x_1413:
[----:B------:R-:W-:Y:S01]  /*183f0*/  IMAD R3, R26, 0x8, R7 ;  /* 0x000000081a037824 */ /* 0x000fe200078e0207 */
[----:B------:R-:W-:-:S04]  /*18400*/  SHF.L.U32 R2, R2, 0x1f, RZ ;  /* 0x0000001f02027819 */ /* 0x000fc800000006ff */
[----:B------:R-:W1:Y:S02]  /*18410*/  SYNCS.PHASECHK.TRANS64.TRYWAIT P1, [R3+URZ+0x2a840], R2 ;  /* 0x02a84002030075a7 */ /* 0x000e64000802017f */
[----:B-1----:R-:W-:Y:S05]  /*18420*/  @!P1 BRA `(.L_x_1414) ;  /* 0x0000003c00089947 */ /* 0x002fea0003800000 */
.L_x_1533:
[----:B------:R-:W-:Y:S05]  /*18430*/  @!P0 BRA `(.L_x_1415) ;  /* 0x0000000000048947 */ /* 0x000fea0003800000 */
[----:B------:R-:W-:Y:S01]  /*18440*/  BPT.TRAP 0x1 ;  /* 0x000000040000795c */ /* 0x000fe20000300000 */
.L_x_1415:
[----:B------:R-:W3:Y:S02]  /*18450*/  SYNCS.PHASECHK.TRANS64.TRYWAIT P1, [R5+URZ+0x2a860], R0 ;  /* 0x02a86000050075a7 */ /* 0x000ee4000802017f */
[----:B---3--:R-:W-:Y:S05]  /*18460*/  @!P1 BRA `(.L_x_1416) ;  /* 0x0000003c000c9947 */ /* 0x008fea0003800000 */
.L_x_1534:
[----:B------:R-:W-:Y:S05]  /*18470*/  @!P0 BRA `(.L_x_1417) ;  /* 0x0000000000048947 */ /* 0x000fea0003800000 */
[----:B------:R-:W-:Y:S01]  /*18480*/  BPT.TRAP 0x1 ;  /* 0x000000040000795c */ /* 0x000fe20000300000 */
.L_x_1417:
[----:B----4-:R4:W0:Y:S02]  /*18490*/  SYNCS.PHASECHK.TRANS64.TRYWAIT P0, [R3+URZ+0x2a860], R2 ;  /* 0x02a86002030075a7 */ /* 0x010824000800017f */
[----:B0-----:R-:W-:Y:S05]  /*184a0*/  @!P0 NANOSLEEP.SYNCS 0x989680 ;  /* 0x009896800000895d */ /* 0x001fea0003900000 */
[----:B------:R-:W0:Y:S02]  /*184b0*/  @!P0 SYNCS.PHASECHK.TRANS64 P0, [R3+URZ+0x2a860], R2 ;  /* 0x02a86002030085a7 */ /* 0x000e24000800007f */
[----:B0-----:R-:W-:Y:S05]  /*184c0*/  @!P0 BRA `(.L_x_1417) ;  /* 0xfffffffc00f08947 */ /* 0x001fea000383ffff */
.L_x_1409:
[----:B------:R-:W-:Y:S05]  /*184d0*/  BSYNC B0 ;  /* 0x0000000000007941 */ /* 0x000fea0003800000 */
.L_x_1408:
[----:B------:R-:W-:Y:S05]  /*184e0*/  EXIT ;  /* 0x000000000000794d */ /* 0x000fea0003800000 */
.L_x_1222:
[----:B0-----:R-:W-:-:S04]  /*184f0*/  IMAD.U32 R3, RZ, RZ, UR60 ;  /* 0x0000003cff037e24 */ /* 0x001fc8000f8e00ff */
[----:B------:R0:W1:Y:S03]  /*18500*/  SYNCS.PHASECHK.TRANS64.TRYWAIT P1, [R3+URZ+0x2a800], R0 ;  /* 0x02a80000030075a7 */ /* 0x000066000802017f */
[----:B-1----:R-:W-:Y:S05]  /*18510*/  @!P1 NANOSLEEP.SYNCS 0x989680 ;  /* 0x009896800000995d */ /* 0x002fea0003900000 */
[----:B------:R-:W1:Y:S02]  /*18520*/  @!P1 SYNCS.PHASECHK.TRANS64 P1, [R3+URZ+0x2a800], R0 ;  /* 0x02a80000030095a7 */ /* 0x000e64000802007f */
[----:B-1----:R-:W-:Y:S05]  /*18530*/  @!P1 BRA `(.L_x_1222) ;  /* 0xfffffffc00ec9947 */ /* 0x002fea000383ffff */
[----:B------:R-:W-:Y:S05]  /*18540*/  BRA `(.L_x_1418) ;  /* 0xfffffe9800c87947 */ /* 0x000fea000383ffff */
.L_x_1226:
[----:B-1----:R1:W2:Y:S02]  /*18550*/  SYNCS.PHASECHK.TRANS64.TRYWAIT P1, [R21+URZ+0x2a830], R0 ;  /* 0x02a83000150075a7 */ /* 0x0022a4000802017f */
[----:B--2---:R-:W-:Y:S05]  /*18560*/  @!P1 NANOSLEEP.SYNCS 0x989680 ;  /* 0x009896800000995d */ /* 0x004fea0003900000 */
[----:B------:R-:W2:Y:S02]  /*18570*/  @!P1 SYNCS.PHASECHK.TRANS64 P1, [R21+URZ+0x2a830], R0 ;  /* 0x02a83000150095a7 */ /* 0x000ea4000802007f */
[----:B--2---:R-:W-:Y:S05]  /*18580*/  @!P1 BRA `(.L_x_1226) ;  /* 0xfffffffc00f09947 */ /* 0x004fea000383ffff */
[----:B------:R-:W-:Y:S05]  /*18590*/  BRA `(.L_x_1225) ;  /* 0xfffffe9800e47947 */ /* 0x000fea000383ffff */
.L_x_1243:
[----:B-1----:R-:W-:-:S04]  /*185a0*/  IMAD.U32 R12, RZ, RZ, UR6 ;  /* 0x00000006ff0c7e24 */ /* 0x002fc8000f8e00ff */
[----:B------:R1:W2:Y:S03]  /*185b0*/  SYNCS.PHASECHK.TRANS64.TRYWAIT P1, [R12+URZ+0x2a830], R11 ;  /* 0x02a8300b0c0075a7 */ /* 0x0002a6000802017f */
[----:B--2---:R-:W-:Y:S05]  /*185c0*/  @!P1 NANOSLEEP.SYNCS 0x989680 ;  /* 0x009896800000995d */ /* 0x004fea0003900000 */
[----:B------:R-:W2:Y:S02]  /*185d0*/  @!P1 SYNCS.PHASECHK.TRANS64 P1, [R12+URZ+0x2a830], R11 ;  /* 0x02a8300b0c0095a7 */ /* 0x000ea4000802007f */
[----:B--2---:R-:W-:Y:S05]  /*185e0*/  @!P1 BRA `(.L_x_1243) ;  /* 0xfffffffc00ec9947 */ /* 0x004fea000383ffff */
[----:B------:R-:W-:Y:S05]  /*185f0*/  BRA `(.L_x_1242) ;  /* 0xfffffecc008c7947 */ /* 0x000fea000383ffff */
.L_x_1247:
[----:B01----:R-:W-:-:S04]  /*18600*/  IMAD.U32 R11, RZ, RZ, UR7 ;  /* 0x00000007ff0b7e24 */ /* 0x003fc8000f8e00ff */
[----:B------:R0:W1:Y:S03]  /*18610*/  SYNCS.PHASECHK.TRANS64.TRYWAIT P1, [R11+URZ+0x2a850], R0 ;  /* 0x02a850000b0075a7 */ /* 0x000066000802017f */
[----:B-1----:R-:W-:Y:S05]  /*18620*/  @!P1 NANOSLEEP.SYNCS 0x989680 ;  /* 0x009896800000995d */ /* 0x002fea0003900000 */
[----:B------:R-:W1:Y:S02]  /*18630*/  @!P1 SYNCS.PHASECHK.TRANS64 P1, [R11+URZ+0x2a850], R0 ;  /* 0x02a850000b0095a7 */ /* 0x000e64000802007f */
[----:B-1----:R-:W-:Y:S05]  /*18640*/  @!P1 BRA `(.L_x_1247) ;  /* 0xfffffffc00ec9947 */ /* 0x002fea000383ffff */
[----:B------:R-:W-:Y:S05]  /*18650*/  BRA `(.L_x_1246) ;  /* 0xfffffed400c07947 */ /* 0x000fea000383ffff */
.L_x_1266:
[----:B-1----:R-:W-:-:S04]  /*18660*/  IMAD.U32 R11, RZ, RZ, UR6 ;  /* 0x00000006ff0b7e24 */ /* 0x002fc8000f8e00ff */
[----:B------:R1:W2:Y:S03]  /*18670*/  SYNCS.PHASECHK.TRANS64.TRYWAIT P1, [R11+URZ+0x2a830], R8 ;  /* 0x02a830080b0075a7 */ /* 0x0002a6000802017f */
[----:B--2---:R-:W-:Y:S05]  /*18680*/  @!P1 NANOSLEEP.SYNCS 0x989680 ;  /* 0x009896800000995d */ /* 0x004fea0003900000 */
[----:B------:R-:W2:Y:S02]  /*18690*/  @!P1 SYNCS.PHASECHK.TRANS64 P1, [R11+URZ+0x2a830], R8 ;  /* 0x02a830080b0095a7 */ /* 0x000ea4000802007f */
[----:B--2---:R-:W-:Y:S05]  /*186a0*/  @!P1 BRA `(.L_x_1266) ;  /* 0xfffffffc00ec9947 */ /* 0x004fea000383ffff */
[----:B------:R-:W-:Y:S05]  /*186b0*/  BRA `(.L_x_1265) ;  /* 0xffffff04001c7947 */ /* 0x000fea000383ffff */
.L_x_1270:
[----:B-1----:R-:W-:-:S04]  /*186c0*/  IMAD.U32 R11, RZ, RZ, UR7 ;  /* 0x00000007ff0b7e24 */ /* 0x002fc8000f8e00ff */
[----:B------:R1:W3:Y:S03]  /*186d0*/  SYNCS.PHASECHK.TRANS64.TRYWAIT P1, [R11+URZ+0x2a850], R0 ;  /* 0x02a850000b0075a7 */ /* 0x0002e6000802017f */
[----:B---3--:R-:W-:Y:S05]  /*186e0*/  @!P1 NANOSLEEP.SYNCS 0x989680 ;  /* 0x009896800000995d */ /* 0x008fea0003900000 */
[----:B------:R-:W3:Y:S02]  /*186f0*/  @!P1 SYNCS.PHASECHK.TRANS64 P1, [R11+URZ+0x2a850], R0 ;  /* 0x02a850000b0095a7 */ /* 0x000ee4000802007f */
[----:B---3--:R-:W-:Y:S05]  /*18700*/  @!P1 BRA `(.L_x_1270) ;  /* 0xfffffffc00ec9947 */ /* 0x008fea000383ffff */
[----:B------:R-:W-:Y:S05]  /*18710*/  BRA `(.L_x_1269) ;  /* 0xffffff0c00507947 */ /* 0x000fea000383ffff */
.L_x_1278:
[----:B-1----:R-:W-:-:S04]  /*18720*/  IMAD.U32 R12, RZ, RZ, UR6 ;  /* 0x00000006ff0c7e24 */ /* 0x002fc8000f8e00ff */
[----:B------:R1:W2:Y:S03]  /*18730*/  SYNCS.PHASECHK.TRANS64.TRYWAIT P1, [R12+URZ+0x2a830], R11 ;  /* 0x02a8300b0c0075a7 */ /* 0x0002a6000802017f */
[----:B--2---:R-:W-:Y:S05]  /*18740*/  @!P1 NANOSLEEP.SYNCS 0x989680 ;  /* 0x009896800000995d */ /* 0x004fea0003900000 */
[----:B------:R-:W2:Y:S02]  /*18750*/  @!P1 SYNCS.PHASECHK.TRANS64 P1, [R12+URZ+0x2a830], R11 ;  /* 0x02a8300b0c0095a7 */ /* 0x000ea4000802007f */
[----:B--2---:R-:W-:Y:S05]  /*18760*/  @!P1 BRA `(.L_x_1278) ;  /* 0xfffffffc00ec9947 */ /* 0x004fea000383ffff */
[----:B------:R-:W-:Y:S05]  /*18770*/  BRA `(.L_x_1277) ;  /* 0xffffff2400a47947 */ /* 0x000fea000383ffff */
.L_x_1282:
[----:B01----:R-:W-:-:S04]  /*18780*/  IMAD.U32 R11, RZ, RZ, UR7 ;  /* 0x00000007ff0b7e24 */ /* 0x003fc8000f8e00ff */
[----:B------:R0:W1:Y:S03]  /*18790*/  SYNCS.PHASECHK.TRANS64.TRYWAIT P1, [R11+URZ+0x2a850], R0 ;  /* 0x02a850000b0075a7 */ /* 0x000066000802017f */
[----:B-1----:R-:W-:Y:S05]  /*187a0*/  @!P1 NANOSLEEP.SYNCS 0x989680 ;  /* 0x009896800000995d */ /* 0x002fea0003900000 */
[----:B------:R-:W1:Y:S02]  /*187b0*/  @!P1 SYNCS.PHASECHK.TRANS64 P1, [R11+URZ+0x2a850], R0 ;  /* 0x02a850000b0095a7 */ /* 0x000e64000802007f */
[----:B-1----:R-:W-:Y:S05]  /*187c0*/  @!P1 BRA `(.L_x_1282) ;  /* 0xfffffffc00ec9947 */ /* 0x002fea000383ffff */
[----:B------:R-:W-:Y:S05]  /*187d0*/  BRA `(.L_x_1281) ;  /* 0xffffff2c00d87947 */ /* 0x000fea000383ffff */
.L_x_1297:
[----:B-1----:R-:W-:-:S04]  /*187e0*/  IMAD.U32 R5, RZ, RZ, UR5 ;  /* 0x00000005ff057e24 */ /* 0x002fc8000f8e00ff */
[----:B------:R1:W2:Y:S03]  /*187f0*/  SYNCS.PHASECHK.TRANS64.TRYWAIT P1, [R5+URZ+0x2a850], R0 ;  /* 0x02a85000050075a7 */ /* 0x0002a6000802017f */
[----:B--2---:R-:W-:Y:S05]  /*18800*/  @!P1 NANOSLEEP.SYNCS 0x989680 ;  /* 0x009896800000995d */ /* 0x004fea0003900000 */
[----:B------:R-:W2:Y:S02]  /*18810*/  @!P1 SYNCS.PHASECHK.TRANS64 P1, [R5+URZ+0x2a850], R0 ;  /* 0x02a85000050095a7 */ /* 0x000ea4000802007f */
[----:B--2---:R-:W-:Y:S05]  /*18820*/  @!P1 BRA `(.L_x_1297) ;  /* 0xfffffffc00ec9947 */ /* 0x004fea000383ffff */
[----:B------:R-:W-:Y:S05]  /*18830*/  BRA `(.L_x_1296) ;  /* 0xffffff5c005c7947 */ /* 0x000fea000383ffff */
.L_x_1353:
        /* <DEDUP_REMOVED lines=8> */
[----:B-----5:R-:W-:Y:S05]  /*188c0*/  WARPSYNC.COLLECTIVE R15, `(.L_x_1420) ;  /* 0x000000000f087348 */ /* 0x020fea0003c00000 */
[----:B------:R0:W1:Y:S02]  /*188d0*/  SHFL.IDX P6, R14, R13, R12, R11 ;  /* 0x0000000c0d0e7389 */ /* 0x00006400000c000b */
[----:B01---5:R-:W-:Y:S01]  /*188e0*/  ENDCOLLECTIVE ;  /* 0x000000000000791b */ /* 0x023fe20003800000 */
.L_x_1420:
[----:B------:R-:W-:Y:S05]  /*188f0*/  BSYNC B0 ;  /* 0x0000000000007941 */ /* 0x000fea0003800000 */
.L_x_1419:
[----:B------:R-:W-:Y:S05]  /*18900*/  BRA `(.L_x_1421) ;  /* 0xffffffb800c07947 */ /* 0x000fea000383ffff */
.L_x_1356:
[----:B0-----:R0:W1:Y:S02]  /*18910*/  SYNCS.PHASECHK.TRANS64.TRYWAIT P0, [R7+URZ+0x2a840], R2 ;  /* 0x02a84002070075a7 */ /* 0x001064000800017f */
[----:B-1----:R-:W-:Y:S05]  /*18920*/  @!P0 NANOSLEEP.SYNCS 0x989680 ;  /* 0x009896800000895d */ /* 0x002fea0003900000 */
[----:B------:R-:W1:Y:S02]  /*18930*/  @!P0 SYNCS.PHASECHK.TRANS64 P0, [R7+URZ+0x2a840], R2 ;  /* 0x02a84002070085a7 */ /* 0x000e64000800007f */
[----:B-1----:R-:W-:Y:S05]  /*18940*/  @!P0 BRA `(.L_x_1356) ;  /* 0xfffffffc00f08947 */ /* 0x002fea000383ffff */
[----:B------:R-:W-:Y:S05]  /*18950*/  BRA `(.L_x_1422) ;  /* 0xffffffbc00287947 */ /* 0x000fea000383ffff */
.L_x_1357:
        /* <DEDUP_REMOVED lines=8> */
.L_x_1424:
[----:B------:R-:W-:Y:S05]  /*189e0*/  BSYNC B0 ;  /* 0x0000000000007941 */ /* 0x000fea0003800000 */
.L_x_1423:
[----:B------:R-:W-:Y:S02]  /*189f0*/  IMAD.MOV.U32 R13, RZ, RZ, R4 ;  /* 0x000000ffff0d7224 */ /* 0x000fe400078e0004 */
[----:B------:R-:W-:Y:S02]  /*18a00*/  IMAD.MOV.U32 R12, RZ, RZ, RZ ;  /* 0x000000ffff0c7224 */ /* 0x000fe400078e00ff */
[----:B------:R-:W-:Y:S02]  /*18a10*/  IMAD.MOV.U32 R11, RZ, RZ, 0x181f ;  /* 0x0000181fff0b7424 */ /* 0x000fe400078e00ff */
[----:B------:R-:W-:Y:S02]  /*18a20*/  IMAD.MOV.U32 R15, RZ, RZ, -0x1 ;  /* 0xffffffffff0f7424 */ /* 0x000fe400078e00ff */
[----:B------:R-:W-:Y:S02]  /*18a30*/  IMAD.MOV.U32 R2, RZ, RZ, R14 ;  /* 0x000000ffff027224 */ /* 0x000fe400078e000e */
[----:B------:R-:W-:-:S07]  /*18a40*/  @P0 IMAD R8, R5, 0x2, R22 ;  /* 0x0000000205080824 */ /* 0x000fce00078e0216 */
[----:B------:R-:W-:Y:S05]  /*18a50*/  WARPSYNC.COLLECTIVE R15, `(.L_x_1425) ;  /* 0x000000000f087348 */ /* 0x000fea0003c00000 */
[----:B------:R0:W1:Y:S02]  /*18a60*/  SHFL.IDX P6, R14, R13, R12, R11 ;  /* 0x0000000c0d0e7389 */ /* 0x00006400000c000b */
[----:B01----:R-:W-:Y:S01]  /*18a70*/  ENDCOLLECTIVE ;  /* 0x000000000000791b */ /* 0x003fe20003800000 */
.L_x_1425:
[----:B------:R-:W-:Y:S02]  /*18a80*/  IMAD.MOV.U32 R13, RZ, RZ, R0 ;  /* 0x000000ffff0d7224 */ /* 0x000fe400078e0000 */
[----:B------:R-:W-:Y:S02]  /*18a90*/  IMAD.MOV.U32 R12, RZ, RZ, 0x1 ;  /* 0x00000001ff0c7424 */ /* 0x000fe400078e00ff */
[----:B------:R-:W-:-:S07]  /*18aa0*/  IMAD.MOV.U32 R3, RZ, RZ, R14 ;  /* 0x000000ffff037224 */ /* 0x000fce00078e000e */
[----:B------:R-:W-:Y:S05]  /*18ab0*/  WARPSYNC.COLLECTIVE R15, `(.L_x_1426) ;  /* 0x000000000f087348 */ /* 0x000fea0003c00000 */
[----:B------:R0:W1:Y:S02]  /*18ac0*/  SHFL.IDX P6, R14, R13, R12, R11 ;  /* 0x0000000c0d0e7389 */ /* 0x00006400000c000b */
[----:B01----:R-:W-:Y:S01]  /*18ad0*/  ENDCOLLECTIVE ;  /* 0x000000000000791b */ /* 0x003fe20003800000 */
.L_x_1426:
        /* <DEDUP_REMOVED lines=17> */
.L_x_1427:
[----:B------:R-:W-:Y:S02]  /*18bf0*/  @P1 IMAD R8, R5, 0x2, R22 ;  /* 0x0000000205081824 */ /* 0x000fe400078e0216 */
[----:B------:R-:W-:Y:S02]  /*18c00*/  IMAD.MOV.U32 R13, RZ, RZ, R0 ;  /* 0x000000ffff0d7224 */ /* 0x000fe400078e0000 */
[----:B------:R-:W-:Y:S02]  /*18c10*/  IMAD.MOV.U32 R12, RZ, RZ, 0x2 ;  /* 0x00000002ff0c7424 */ /* 0x000fe400078e00ff */
[----:B------:R-:W-:-:S07]  /*18c20*/  IMAD.MOV.U32 R3, RZ, RZ, R14 ;  /* 0x000000ffff037224 */ /* 0x000fce00078e000e */
[----:B------:R-:W-:Y:S05]  /*18c30*/  WARPSYNC.COLLECTIVE R15, `(.L_x_1428) ;  /* 0x000000000f087348 */ /* 0x000fea0003c00000 */
[----:B------:R0:W1:Y:S02]  /*18c40*/  SHFL.IDX P6, R14, R13, R12, R11 ;  /* 0x0000000c0d0e7389 */ /* 0x00006400000c000b */
[----:B01----:R-:W-:Y:S01]  /*18c50*/  ENDCOLLECTIVE ;  /* 0x000000000000791b */ /* 0x003fe20003800000 */
.L_x_1428:
        /* <DEDUP_REMOVED lines=17> */
.L_x_1429:
[----:B------:R-:W-:Y:S02]  /*18d70*/  @P1 IMAD R8, R5, 0x2, R22 ;  /* 0x0000000205081824 */ /* 0x000fe400078e0216 */
[----:B------:R-:W-:Y:S02]  /*18d80*/  IMAD.MOV.U32 R13, RZ, RZ, R0 ;  /* 0x000000ffff0d7224 */ /* 0x000fe400078e0000 */
[----:B------:R-:W-:Y:S02]  /*18d90*/  IMAD.MOV.U32 R12, RZ, RZ, 0x3 ;  /* 0x00000003ff0c7424 */ /* 0x000fe400078e00ff */
[----:B------:R-:W-:-:S07]  /*18da0*/  IMAD.MOV.U32 R3, RZ, RZ, R14 ;  /* 0x000000ffff037224 */ /* 0x000fce00078e000e */
[----:B------:R-:W-:Y:S05]  /*18db0*/  WARPSYNC.COLLECTIVE R15, `(.L_x_1430) ;  /* 0x000000000f087348 */ /* 0x000fea0003c00000 */
[----:B------:R0:W1:Y:S02]  /*18dc0*/  SHFL.IDX P6, R14, R13, R12, R11 ;  /* 0x0000000c0d0e7389 */ /* 0x00006400000c000b */
[----:B01----:R-:W-:Y:S01]  /*18dd0*/  ENDCOLLECTIVE ;  /* 0x000000000000791b */ /* 0x003fe20003800000 */
.L_x_1430:
        /* <DEDUP_REMOVED lines=17> */
.L_x_1431:
[----:B------:R-:W-:Y:S02]  /*18ef0*/  @P1 IMAD R8, R5, 0x2, R22 ;  /* 0x0000000205081824 */ /* 0x000fe400078e0216 */
[----:B------:R-:W-:Y:S02]  /*18f00*/  IMAD.MOV.U32 R13, RZ, RZ, R0 ;  /* 0x000000ffff0d7224 */ /* 0x000fe400078e0000 */
[----:B------:R-:W-:Y:S02]  /*18f10*/  IMAD.MOV.U32 R12, RZ, RZ, 0x4 ;  /* 0x00000004ff0c7424 */ /* 0x000fe400078e00ff */
[----:B------:R-:W-:-:S07]  /*18f20*/  IMAD.MOV.U32 R3, RZ, RZ, R14 ;  /* 0x000000ffff037224 */ /* 0x000fce00078e000e */
[----:B------:R-:W-:Y:S05]  /*18f30*/  WARPSYNC.COLLECTIVE R15, `(.L_x_1432) ;  /* 0x000000000f087348 */ /* 0x000fea0003c00000 */
[----:B------:R0:W1:Y:S02]  /*18f40*/  SHFL.IDX P6, R14, R13, R12, R11 ;  /* 0x0000000c0d0e7389 */ /* 0x00006400000c000b */
[----:B01----:R-:W-:Y:S01]  /*18f50*/  ENDCOLLECTIVE ;  /* 0x000000000000791b */ /* 0x003fe20003800000 */
.L_x_1432:
        /* <DEDUP_REMOVED lines=17> */
.L_x_1433:
[----:B------:R-:W-:Y:S02]  /*19070*/  @P1 IMAD R8, R5, 0x2, R22 ;  /* 0x0000000205081824 */ /* 0x000fe400078e0216 */
[----:B------:R-:W-:Y:S02]  /*19080*/  IMAD.MOV.U32 R13, RZ, RZ, R0 ;  /* 0x000000ffff0d7224 */ /* 0x000fe400078e0000 */
[----:B------:R-:W-:Y:S02]  /*19090*/  IMAD.MOV.U32 R12, RZ, RZ, 0x5 ;  /* 0x00000005ff0c7424 */ /* 0x000fe400078e00ff */
[----:B------:R-:W-:-:S07]  /*190a0*/  IMAD.MOV.U32 R3, RZ, RZ, R14 ;  /* 0x000000ffff037224 */ /* 0x000fce00078e000e */
[----:B------:R-:W-:Y:S05]  /*190b0*/  WARPSYNC.COLLECTIVE R15, `(.L_x_1434) ;  /* 0x000000000f087348 */ /* 0x000fea0003c00000 */
[----:B------:R0:W1:Y:S02]  /*190c0*/  SHFL.IDX P6, R14, R13, R12, R11 ;  /* 0x0000000c0d0e7389 */ /* 0x00006400000c000b */
[----:B01----:R-:W-:Y:S01]  /*190d0*/  ENDCOLLECTIVE ;  /* 0x000000000000791b */ /* 0x003fe20003800000 */
.L_x_1434:
        /* <DEDUP_REMOVED lines=10> */
.L_x_1435:
        /* <DEDUP_REMOVED lines=8> */
.L_x_1362:
[----:B------:R-:W-:Y:S02]  /*19200*/  IMAD.MOV.U32 R13, RZ, RZ, R4 ;  /* 0x000000ffff0d7224 */ /* 0x000fe400078e0004 */
[----:B------:R-:W-:Y:S02]  /*19210*/  IMAD.MOV.U32 R12, RZ, RZ, RZ ;  /* 0x000000ffff0c7224 */ /* 0x000fe400078e00ff */
[----:B------:R-:W-:Y:S02]  /*19220*/  IMAD.MOV.U32 R11, RZ, RZ, 0x181f ;  /* 0x0000181fff0b7424 */ /* 0x000fe400078e00ff */
[----:B------:R-:W-:Y:S02]  /*19230*/  IMAD.MOV.U32 R15, RZ, RZ, -0x1 ;  /* 0xffffffffff0f7424 */ /* 0x000fe400078e00ff */
[----:B------:R-:W-:Y:S02]  /*19240*/  IMAD R30, R30, R6, RZ ;  /* 0x000000061e1e7224 */ /* 0x000fe400078e02ff */
[----:B------:R-:W-:-:S07]  /*19250*/  IMAD.IADD R27, R9, 0x1, R27 ;  /* 0x00000001091b7824 */ /* 0x000fce00078e021b */
[----:B------:R-:W-:Y:S05]  /*19260*/  WARPSYNC.COLLECTIVE R15, `(.L_x_1437) ;  /* 0x000000000f087348 */ /* 0x000fea0003c00000 */
[----:B------:R0:W1:Y:S02]  /*19270*/  SHFL.IDX P6, R14, R13, R12, R11 ;  /* 0x0000000c0d0e7389 */ /* 0x00006400000c000b */
[----:B01----:R-:W-:Y:S01]  /*19280*/  ENDCOLLECTIVE ;  /* 0x000000000000791b */ /* 0x003fe20003800000 */
.L_x_1437:
[C---:B------:R-:W-:Y:S01]  /*19290*/  VIADD R5, R27.reuse, 0x10 ;  /* 0x000000101b057836 */ /* 0x040fe20000000000 */
[----:B------:R-:W-:Y:S01]  /*192a0*/  ISETP.GE.AND P1, PT, R27, R30, PT ;  /* 0x0000001e1b00720c */ /* 0x000fe20003f26270 */
[----:B------:R-:W-:Y:S02]  /*192b0*/  IMAD.MOV.U32 R13, RZ, RZ, R0 ;  /* 0x000000ffff0d7224 */ /* 0x000fe400078e0000 */
[----:B------:R-:W-:-:S10]  /*192c0*/  IMAD.MOV.U32 R2, RZ, RZ, R14 ;  /* 0x000000ffff027224 */ /* 0x000fd400078e000e */
[----:B------:R-:W-:Y:S05]  /*192d0*/  WARPSYNC.COLLECTIVE R15, `(.L_x_1438) ;  /* 0x000000000f087348 */ /* 0x000fea0003c00000 */
[----:B------:R0:W1:Y:S02]  /*192e0*/  SHFL.IDX P6, R14, R13, R12, R11 ;  /* 0x0000000c0d0e7389 */ /* 0x00006400000c000b */
[----:B01----:R-:W-:Y:S01]  /*192f0*/  ENDCOLLECTIVE ;  /* 0x000000000000791b */ /* 0x003fe20003800000 */
.L_x_1438:
        /* <DEDUP_REMOVED lines=8> */
.L_x_1439:
[----:B------:R-:W-:Y:S01]  /*19380*/  @!PT LDS RZ, [RZ] ;  /* 0x00000000fffff984 */ /* 0x000fe20000000800 */
[----:B------:R-:W-:Y:S01]  /*19390*/  @!PT LDS RZ, [RZ] ;  /* 0x00000000fffff984 */ /* 0x000fe20000000800 */
[----:B------:R-:W-:Y:S01]  /*193a0*/  @!PT LDS RZ, [RZ] ;  /* 0x00000000fffff984 */ /* 0x000fe20000000800 */
[----:B------:R-:W-:Y:S04]  /*193b0*/  @!P1 LDGSTS.E.BYPASS.LTC128B.128 [R33+0xc400], desc[UR36][R2.64], !P3 ;  /* 0x0c40000002219fae */ /* 0x000fe8000d901d64 */
[----:B------:R-:W-:Y:S04]  /*193c0*/  @!P1 LDGSTS.E.BYPASS.LTC128B.128 [R33+0x10400], desc[UR36][R2.64+0x80], !P2 ;  /* 0x1040008002219fae */ /* 0x000fe8000d101d64 */
[----:B------:R0:W-:Y:S01]  /*193d0*/  @!P1 LDGSTS.E.BYPASS.LTC128B.128 [R33+0x14400], desc[UR36][R2.64+0x100], !P0 ;  /* 0x1440010002219fae */ /* 0x0001e2000c101d64 */
[----:B------:R-:W-:Y:S01]  /*193e0*/  ISETP.GE.AND P1, PT, R5, R30, PT ;  /* 0x0000001e0500720c */ /* 0x000fe20003f26270 */
[----:B------:R-:W-:-:S02]  /*193f0*/  IMAD.MOV.U32 R13, RZ, RZ, R0 ;  /* 0x000000ffff0d7224 */ /* 0x000fc400078e0000 */
[----:B0-----:R-:W-:-:S10]  /*19400*/  IMAD.MOV.U32 R2, RZ, RZ, R14 ;  /* 0x000000ffff027224 */ /* 0x001fd400078e000e */
[----:B------:R-:W-:Y:S05]  /*19410*/  WARPSYNC.COLLECTIVE R15, `(.L_x_1440) ;  /* 0x000000000f087348 */ /* 0x000fea0003c00000 */
[----:B------:R0:W1:Y:S02]  /*19420*/  SHFL.IDX P6, R14, R13, R12, R11 ;  /* 0x0000000c0d0e7389 */ /* 0x00006400000c000b */
[----:B01----:R-:W-:Y:S01]  /*19430*/  ENDCOLLECTIVE ;  /* 0x000000000000791b */ /* 0x003fe20003800000 */
.L_x_1440:
        /* <DEDUP_REMOVED lines=8> */
.L_x_1441:
        /* <DEDUP_REMOVED lines=14> */
.L_x_1442:
        /* <DEDUP_REMOVED lines=8> */
.L_x_1443:
        /* <DEDUP_REMOVED lines=14> */
.L_x_1444:
        /* <DEDUP_REMOVED lines=8> */
.L_x_1445:
        /* <DEDUP_REMOVED lines=14> */
.L_x_1446:
        /* <DEDUP_REMOVED lines=8> */
.L_x_1447:
        /* <DEDUP_REMOVED lines=14> */
.L_x_1448:
        /* <DEDUP_REMOVED lines=8> */
.L_x_1449:
        /* <DEDUP_REMOVED lines=14> */
.L_x_1450:
        /* <DEDUP_REMOVED lines=8> */
.L_x_1451:
        /* <DEDUP_REMOVED lines=12> */
.L_x_1452:
[----:B------:R-:W-:Y:S05]  /*19c60*/  BRA `(.L_x_1453) ;  /* 0xffffffb800ec7947 */ /* 0x000fea000383ffff */
.L_x_1367:
[----:B0-----:R0:W1:Y:S02]  /*19c70*/  SYNCS.PHASECHK.TRANS64.TRYWAIT P0, [R22+URZ+0x2a820], R3 ;  /* 0x02a82003160075a7 */ /* 0x001064000800017f */
[----:B-1----:R-:W-:Y:S05]  /*19c80*/  @!P0 NANOSLEEP.SYNCS 0x989680 ;  /* 0x009896800000895d */ /* 0x002fea0003900000 */
[----:B------:R-:W1:Y:S02]  /*19c90*/  @!P0 SYNCS.PHASECHK.TRANS64 P0, [R22+URZ+0x2a820], R3 ;  /* 0x02a82003160085a7 */ /* 0x000e64000800007f */
[----:B-1----:R-:W-:Y:S05]  /*19ca0*/  @!P0 BRA `(.L_x_1367) ;  /* 0xfffffffc00f08947 */ /* 0x002fea000383ffff */
[----:B------:R-:W-:Y:S05]  /*19cb0*/  BRA `(.L_x_1454) ;  /* 0xffffffbc00647947 */ /* 0x000fea000383ffff */
.L_x_1372:
[----:B0-----:R0:W1:Y:S02]  /*19cc0*/  SYNCS.PHASECHK.TRANS64.TRYWAIT P0, [R6+URZ+0x2a840], R3 ;  /* 0x02a84003060075a7 */ /* 0x001064000800017f */
[----:B-1----:R-:W-:Y:S05]  /*19cd0*/  @!P0 NANOSLEEP.SYNCS 0x989680 ;  /* 0x009896800000895d */ /* 0x002fea0003900000 */
[----:B------:R-:W1:Y:S02]  /*19ce0*/  @!P0 SYNCS.PHASECHK.TRANS64 P0, [R6+URZ+0x2a840], R3 ;  /* 0x02a84003060085a7 */ /* 0x000e64000800007f */
[----:B-1----:R-:W-:Y:S05]  /*19cf0*/  @!P0 BRA `(.L_x_1372) ;  /* 0xfffffffc00f08947 */ /* 0x002fea000383ffff */
[----:B------:R-:W-:Y:S05]  /*19d00*/  BRA `(.L_x_1455) ;  /* 0xffffffc000287947 */ /* 0x000fea000383ffff */
.L_x_1373:
[----:B------:R-:W-:Y:S01]  /*19d10*/  BSSY B1, `(.L_x_1456) ;  /* 0x0000008000017945 */ /* 0x000fe20003800000 */
[----:B------:R-:W-:Y:S02]  /*19d20*/  IMAD.MOV.U32 R13, RZ, RZ, R5 ;  /* 0x000000ffff0d7224 */ /* 0x000fe400078e0005 */
[----:B------:R-:W-:Y:S02]  /*19d30*/  IMAD.MOV.U32 R12, RZ, RZ, RZ ;  /* 0x000000ffff0c7224 */ /* 0x000fe400078e00ff */
[----:B------:R-:W-:Y:S02]  /*19d40*/  IMAD.MOV.U32 R11, RZ, RZ, 0x181f ;  /* 0x0000181fff0b7424 */ /* 0x000fe400078e00ff */
[----:B------:R-:W-:-:S07]  /*19d50*/  IMAD.MOV.U32 R15, RZ, RZ, -0x1 ;  /* 0xffffffffff0f7424 */ /* 0x000fce00078e00ff */
[----:B--2---:R-:W-:Y:S05]  /*19d60*/  WARPSYNC.COLLECTIVE R15, `(.L_x_1457) ;  /* 0x000000000f087348 */ /* 0x004fea0003c00000 */
[----:B--2---:R0:W1:Y:S02]  /*19d70*/  SHFL.IDX P6, R14, R13, R12, R11 ;  /* 0x0000000c0d0e7389 */ /* 0x00406400000c000b */
[----:B01----:R-:W-:Y:S01]  /*19d80*/  ENDCOLLECTIVE ;  /* 0x000000000000791b */ /* 0x003fe20003800000 */
.L_x_1457:
[----:B------:R-:W-:Y:S05]  /*19d90*/  BSYNC B1 ;  /* 0x0000000000017941 */ /* 0x000fea0003800000 */
.L_x_1456:
        /* <DEDUP_REMOVED lines=10> */
.L_x_1458:
[----:B------:R-:W-:Y:S02]  /*19e40*/  IMAD.MOV.U32 R13, RZ, RZ, R5 ;  /* 0x000000ffff0d7224 */ /* 0x000fe400078e0005 */
[----:B------:R-:W-:Y:S02]  /*19e50*/  IMAD.MOV.U32 R12, RZ, RZ, 0x1 ;  /* 0x00000001ff0c7424 */ /* 0x000fe400078e00ff */
[----:B------:R-:W-:Y:S02]  /*19e60*/  IMAD.SHL.U32 R35, R35, 0x8, RZ ;  /* 0x0000000823237824 */ /* 0x000fe400078e00ff */
[----:B------:R-:W-:-:S03]  /*19e70*/  IMAD.MOV.U32 R2, RZ, RZ, R14 ;  /* 0x000000ffff027224 */ /* 0x000fc600078e000e */
[----:B------:R-:W-:-:S07]  /*19e80*/  LOP3.LUT R35, R35, 0x38, RZ, 0xc0, !PT ;  /* 0x0000003823237812 */ /* 0x000fce00078ec0ff */
[----:B------:R-:W-:Y:S05]  /*19e90*/  WARPSYNC.COLLECTIVE R15, `(.L_x_1459) ;  /* 0x000000000f087348 */ /* 0x000fea0003c00000 */
[----:B------:R0:W1:Y:S02]  /*19ea0*/  SHFL.IDX P6, R14, R13, R12, R11 ;  /* 0x0000000c0d0e7389 */ /* 0x00006400000c000b */
[----:B01----:R-:W-:Y:S01]  /*19eb0*/  ENDCOLLECTIVE ;  /* 0x000000000000791b */ /* 0x003fe20003800000 */
.L_x_1459:
        /* <DEDUP_REMOVED lines=14> */
.L_x_1460:
[----:B------:R-:W-:Y:S02]  /*19fa0*/  IMAD.MOV.U32 R13, RZ, RZ, R5 ;  /* 0x000000ffff0d7224 */ /* 0x000fe400078e0005 */
[----:B------:R-:W-:Y:S02]  /*19fb0*/  IMAD.MOV.U32 R12, RZ, RZ, 0x2 ;  /* 0x00000002ff0c7424 */ /* 0x000fe400078e00ff */
[----:B------:R-:W-:-:S07]  /*19fc0*/  IMAD.MOV.U32 R2, RZ, RZ, R14 ;  /* 0x000000ffff027224 */ /* 0x000fce00078e000e */
[----:B------:R-:W-:Y:S05]  /*19fd0*/  WARPSYNC.COLLECTIVE R15, `(.L_x_1461) ;  /* 0x000000000f087348 */ /* 0x000fea0003c00000 */
[----:B------:R0:W1:Y:S02]  /*19fe0*/  SHFL.IDX P6, R14, R13, R12, R11 ;  /* 0x0000000c0d0e7389 */ /* 0x00006400000c000b */
[----:B01----:R-:W-:Y:S01]  /*19ff0*/  ENDCOLLECTIVE ;  /* 0x000000000000791b */ /* 0x003fe20003800000 */
.L_x_1461:
        /* <DEDUP_REMOVED lines=13> */
.L_x_1462:
[----:B------:R-:W-:Y:S02]  /*1a0d0*/  IMAD.MOV.U32 R13, RZ, RZ, R5 ;  /* 0x000000ffff0d7224 */ /* 0x000fe400078e0005 */
[----:B------:R-:W-:Y:S02]  /*1a0e0*/  IMAD.MOV.U32 R12, RZ, RZ, 0x3 ;  /* 0x00000003ff0c7424 */ /* 0x000fe400078e00ff */
[----:B------:R-:W-:-:S07]  /*1a0f0*/  IMAD.MOV.U32 R2, RZ, RZ, R14 ;  /* 0x000000ffff027224 */ /* 0x000fce00078e000e */
[----:B------:R-:W-:Y:S05]  /*1a100*/  WARPSYNC.COLLECTIVE R15, `(.L_x_1463) ;  /* 0x000000000f087348 */ /* 0x000fea0003c00000 */
[----:B------:R0:W1:Y:S02]  /*1a110*/  SHFL.IDX P6, R14, R13, R12, R11 ;  /* 0x0000000c0d0e7389 */ /* 0x00006400000c000b */
[----:B01----:R-:W-:Y:S01]  /*1a120*/  ENDCOLLECTIVE ;  /* 0x000000000000791b */ /* 0x003fe20003800000 */
.L_x_1463:
        /* <DEDUP_REMOVED lines=13> */
.L_x_1464:
[----:B------:R-:W-:Y:S02]  /*1a200*/  IMAD.MOV.U32 R13, RZ, RZ, R5 ;  /* 0x000000ffff0d7224 */ /* 0x000fe400078e0005 */
[----:B------:R-:W-:Y:S02]  /*1a210*/  IMAD.MOV.U32 R12, RZ, RZ, 0x4 ;  /* 0x00000004ff0c7424 */ /* 0x000fe400078e00ff */
[----:B------:R-:W-:-:S07]  /*1a220*/  IMAD.MOV.U32 R2, RZ, RZ, R14 ;  /* 0x000000ffff027224 */ /* 0x000fce00078e000e */
[----:B------:R-:W-:Y:S05]  /*1a230*/  WARPSYNC.COLLECTIVE R15, `(.L_x_1465) ;  /* 0x000000000f087348 */ /* 0x000fea0003c00000 */
[----:B------:R0:W1:Y:S02]  /*1a240*/  SHFL.IDX P6, R14, R13, R12, R11 ;  /* 0x0000000c0d0e7389 */ /* 0x00006400000c000b */
[----:B01----:R-:W-:Y:S01]  /*1a250*/  ENDCOLLECTIVE ;  /* 0x000000000000791b */ /* 0x003fe20003800000 */
.L_x_1465:
        /* <DEDUP_REMOVED lines=13> */
.L_x_1466:
[----:B------:R-:W-:Y:S02]  /*1a330*/  IMAD.MOV.U32 R13, RZ, RZ, R5 ;  /* 0x000000ffff0d7224 */ /* 0x000fe400078e0005 */
[----:B------:R-:W-:Y:S02]  /*1a340*/  IMAD.MOV.U32 R12, RZ, RZ, 0x5 ;  /* 0x00000005ff0c7424 */ /* 0x000fe400078e00ff */
[----:B------:R-:W-:-:S07]  /*1a350*/  IMAD.MOV.U32 R2, RZ, RZ, R14 ;  /* 0x000000ffff027224 */ /* 0x000fce00078e000e */
[----:B------:R-:W-:Y:S05]  /*1a360*/  WARPSYNC.COLLECTIVE R15, `(.L_x_1467) ;  /* 0x000000000f087348 */ /* 0x000fea0003c00000 */
[----:B------:R0:W1:Y:S02]  /*1a370*/  SHFL.IDX P6, R14, R13, R12, R11 ;  /* 0x0000000c0d0e7389 */ /* 0x00006400000c000b */
[----:B01----:R-:W-:Y:S01]  /*1a380*/  ENDCOLLECTIVE ;  /* 0x000000000000791b */ /* 0x003fe20003800000 */
.L_x_1467:
        /* <DEDUP_REMOVED lines=13> */
.L_x_1468:
[----:B------:R-:W-:Y:S01]  /*1a460*/  IMAD.MOV.U32 R2, RZ, RZ, R14 ;  /* 0x000000ffff027224 */ /* 0x000fe200078e000e */
[----:B------:R-:W-:Y:S06]  /*1a470*/  BRA `(.L_x_1469) ;  /* 0xffffffbc00587947 */ /* 0x000fec000383ffff */
.L_x_1378:
[----:B-1----:R1:W4:Y:S02]  /*1a480*/  SYNCS.PHASECHK.TRANS64.TRYWAIT P0, [R4+URZ+0x2a860], R2 ;  /* 0x02a86002040075a7 */ /* 0x002324000800017f */
[----:B----4-:R-:W-:Y:S05]  /*1a490*/  @!P0 NANOSLEEP.SYNCS 0x989680 ;  /* 0x009896800000895d */ /* 0x010fea0003900000 */
[----:B------:R-:W4:Y:S02]  /*1a4a0*/  @!P0 SYNCS.PHASECHK.TRANS64 P0, [R4+URZ+0x2a860], R2 ;  /* 0x02a86002040085a7 */ /* 0x000f24000800007f */
[----:B----4-:R-:W-:Y:S05]  /*1a4b0*/  @!P0 BRA `(.L_x_1378) ;  /* 0xfffffffc00f08947 */ /* 0x010fea000383ffff */
[----:B------:R-:W-:Y:S05]  /*1a4c0*/  BRA `(.L_x_1470) ;  /* 0xffffffbc00b47947 */ /* 0x000fea000383ffff */
.L_x_1379:
        /* <DEDUP_REMOVED lines=8> */
.L_x_1472:
[----:B------:R-:W-:Y:S05]  /*1a550*/  BSYNC B1 ;  /* 0x0000000000017941 */ /* 0x000fea0003800000 */
.L_x_1471:
[----:B------:R-:W-:Y:S02]  /*1a560*/  IMAD.MOV.U32 R13, RZ, RZ, R17 ;  /* 0x000000ffff0d7224 */ /* 0x000fe400078e0011 */
[----:B------:R-:W-:Y:S02]  /*1a570*/  IMAD.MOV.U32 R12, RZ, RZ, RZ ;  /* 0x000000ffff0c7224 */ /* 0x000fe400078e00ff */
[----:B------:R-:W-:Y:S02]  /*1a580*/  IMAD.MOV.U32 R11, RZ, RZ, 0x181f ;  /* 0x0000181fff0b7424 */ /* 0x000fe400078e00ff */
[----:B------:R-:W-:Y:S02]  /*1a590*/  IMAD.MOV.U32 R15, RZ, RZ, -0x1 ;  /* 0xffffffffff0f7424 */ /* 0x000fe400078e00ff */
[----:B------:R-:W-:Y:S02]  /*1a5a0*/  IMAD.MOV.U32 R3, RZ, RZ, R14 ;  /* 0x000000ffff037224 */ /* 0x000fe400078e000e */
[----:B------:R-:W-:-:S07]  /*1a5b0*/  IMAD R5, R5, 0x2, R22 ;  /* 0x0000000205057824 */ /* 0x000fce00078e0216 */
[----:B------:R-:W-:Y:S05]  /*1a5c0*/  WARPSYNC.COLLECTIVE R15, `(.L_x_1473) ;  /* 0x000000000f087348 */ /* 0x000fea0003c00000 */
[----:B------:R0:W1:Y:S02]  /*1a5d0*/  SHFL.IDX P6, R14, R13, R12, R11 ;  /* 0x0000000c0d0e7389 */ /* 0x00006400000c000b */
[----:B01----:R-:W-:Y:S01]  /*1a5e0*/  ENDCOLLECTIVE ;  /* 0x000000000000791b */ /* 0x003fe20003800000 */
.L_x_1473:
[----:B------:R-:W-:Y:S02]  /*1a5f0*/  IMAD.MOV.U32 R13, RZ, RZ, R18 ;  /* 0x000000ffff0d7224 */ /* 0x000fe400078e0012 */
[----:B------:R-:W-:Y:S02]  /*1a600*/  IMAD.MOV.U32 R12, RZ, RZ, 0x1 ;  /* 0x00000001ff0c7424 */ /* 0x000fe400078e00ff */
[----:B------:R-:W-:-:S07]  /*1a610*/  IMAD.MOV.U32 R2, RZ, RZ, R14 ;  /* 0x000000ffff027224 */ /* 0x000fce00078e000e */
[----:B------:R-:W-:Y:S05]  /*1a620*/  WARPSYNC.COLLECTIVE R15, `(.L_x_1474) ;  /* 0x000000000f087348 */ /* 0x000fea0003c00000 */
[----:B------:R0:W1:Y:S02]  /*1a630*/  SHFL.IDX P6, R14, R13, R12, R11 ;  /* 0x0000000c0d0e7389 */ /* 0x00006400000c000b */
[----:B01----:R-:W-:Y:S01]  /*1a640*/  ENDCOLLECTIVE ;  /* 0x000000000000791b */ /* 0x003fe20003800000 */
.L_x_1474:
        /* <DEDUP_REMOVED lines=15> */
.L_x_1475:
[----:B------:R-:W-:Y:S02]  /*1a740*/  IMAD.MOV.U32 R13, RZ, RZ, R18 ;  /* 0x000000ffff0d7224 */ /* 0x000fe400078e0012 */
[----:B------:R-:W-:Y:S02]  /*1a750*/  IMAD.MOV.U32 R12, RZ, RZ, 0x2 ;  /* 0x00000002ff0c7424 */ /* 0x000fe400078e00ff */
[----:B------:R-:W-:-:S07]  /*1a760*/  IMAD.MOV.U32 R2, RZ, RZ, R14 ;  /* 0x000000ffff027224 */ /* 0x000fce00078e000e */
[----:B------:R-:W-:Y:S05]  /*1a770*/  WARPSYNC.COLLECTIVE R15, `(.L_x_1476) ;  /* 0x000000000f087348 */ /* 0x000fea0003c00000 */
[----:B------:R0:W1:Y:S02]  /*1a780*/  SHFL.IDX P6, R14, R13, R12, R11 ;  /* 0x0000000c0d0e7389 */ /* 0x00006400000c000b */
[----:B01----:R-:W-:Y:S01]  /*1a790*/  ENDCOLLECTIVE ;  /* 0x000000000000791b */ /* 0x003fe20003800000 */
.L_x_1476:
        /* <DEDUP_REMOVED lines=14> */
.L_x_1477:
[----:B------:R-:W-:Y:S02]  /*1a880*/  IMAD.MOV.U32 R13, RZ, RZ, R18 ;  /* 0x000000ffff0d7224 */ /* 0x000fe400078e0012 */
[----:B------:R-:W-:Y:S02]  /*1a890*/  IMAD.MOV.U32 R12, RZ, RZ, 0x3 ;  /* 0x00000003ff0c7424 */ /* 0x000fe400078e00ff */
[----:B------:R-:W-:-:S07]  /*1a8a0*/  IMAD.MOV.U32 R2, RZ, RZ, R14 ;  /* 0x000000ffff027224 */ /* 0x000fce00078e000e */
[----:B------:R-:W-:Y:S05]  /*1a8b0*/  WARPSYNC.COLLECTIVE R15, `(.L_x_1478) ;  /* 0x000000000f087348 */ /* 0x000fea0003c00000 */
[----:B------:R0:W1:Y:S02]  /*1a8c0*/  SHFL.IDX P6, R14, R13, R12, R11 ;  /* 0x0000000c0d0e7389 */ /* 0x00006400000c000b */
[----:B01----:R-:W-:Y:S01]  /*1a8d0*/  ENDCOLLECTIVE ;  /* 0x000000000000791b */ /* 0x003fe20003800000 */
.L_x_1478:
        /* <DEDUP_REMOVED lines=14> */
.L_x_1479:
[----:B------:R-:W-:Y:S02]  /*1a9c0*/  IMAD.MOV.U32 R13, RZ, RZ, R18 ;  /* 0x000000ffff0d7224 */ /* 0x000fe400078e0012 */
[----:B------:R-:W-:Y:S02]  /*1a9d0*/  IMAD.MOV.U32 R12, RZ, RZ, 0x4 ;  /* 0x00000004ff0c7424 */ /* 0x000fe400078e00ff */
[----:B------:R-:W-:-:S07]  /*1a9e0*/  IMAD.MOV.U32 R2, RZ, RZ, R14 ;  /* 0x000000ffff027224 */ /* 0x000fce00078e000e */
[----:B------:R-:W-:Y:S05]  /*1a9f0*/  WARPSYNC.COLLECTIVE R15, `(.L_x_1480) ;  /* 0x000000000f087348 */ /* 0x000fea0003c00000 */
[----:B------:R0:W1:Y:S02]  /*1aa00*/  SHFL.IDX P6, R14, R13, R12, R11 ;  /* 0x0000000c0d0e7389 */ /* 0x00006400000c000b */
[----:B01----:R-:W-:Y:S01]  /*1aa10*/  ENDCOLLECTIVE ;  /* 0x000000000000791b */ /* 0x003fe20003800000 */
.L_x_1480:
        /* <DEDUP_REMOVED lines=14> */
.L_x_1481:
[----:B------:R-:W-:Y:S02]  /*1ab00*/  IMAD.MOV.U32 R13, RZ, RZ, R18 ;  /* 0x000000ffff0d7224 */ /* 0x000fe400078e0012 */
[----:B------:R-:W-:Y:S02]  /*1ab10*/  IMAD.MOV.U32 R12, RZ, RZ, 0x5 ;  /* 0x00000005ff0c7424 */ /* 0x000fe400078e00ff */
[----:B------:R-:W-:-:S07]  /*1ab20*/  IMAD.MOV.U32 R2, RZ, RZ, R14 ;  /* 0x000000ffff027224 */ /* 0x000fce00078e000e */
[----:B------:R-:W-:Y:S05]  /*1ab30*/  WARPSYNC.COLLECTIVE R15, `(.L_x_1482) ;  /* 0x000000000f087348 */ /* 0x000fea0003c00000 */
[----:B------:R0:W1:Y:S02]  /*1ab40*/  SHFL.IDX P6, R14, R13, R12, R11 ;  /* 0x0000000c0d0e7389 */ /* 0x00006400000c000b */
[----:B01----:R-:W-:Y:S01]  /*1ab50*/  ENDCOLLECTIVE ;  /* 0x000000000000791b */ /* 0x003fe20003800000 */
.L_x_1482:
        /* <DEDUP_REMOVED lines=13> */
.L_x_1483:
[----:B------:R-:W-:Y:S01]  /*1ac30*/  @!PT LDS RZ, [RZ] ;  /* 0x00000000fffff984 */ /* 0x000fe20000000800 */
[----:B------:R-:W-:Y:S01]  /*1ac40*/  @!PT LDS RZ, [RZ] ;  /* 0x00000000fffff984 */ /* 0x000fe20000000800 */
[----:B------:R-:W-:Y:S01]  /*1ac50*/  @!PT LDS RZ, [RZ] ;  /* 0x00000000fffff984 */ /* 0x000fe20000000800 */
[----:B------:R1:W-:Y:S01]  /*1ac60*/  LDGSTS.E.BYPASS.LTC128B.128 [R5+0x5400], desc[UR36][R2.64+0x80], !P2 ;  /* 0x0540008002057fae */ /* 0x0003e2000d101d64 */
[----:B------:R-:W-:Y:S05]  /*1ac70*/  BRA `(.L_x_1484) ;  /* 0xffffffb800a07947 */ /* 0x000fea000383ffff */
.L_x_1387:
[----:B0-----:R0:W1:Y:S02]  /*1ac80*/  SYNCS.PHASECHK.TRANS64.TRYWAIT P0, [R0+URZ+0x2a860], R3 ;  /* 0x02a86003000075a7 */ /* 0x001064000800017f */
[----:B-1----:R-:W-:Y:S05]  /*1ac90*/  @!P0 NANOSLEEP.SYNCS 0x989680 ;  /* 0x009896800000895d */ /* 0x002fea0003900000 */
[----:B------:R-:W1:Y:S02]  /*1aca0*/  @!P0 SYNCS.PHASECHK.TRANS64 P0, [R0+URZ+0x2a860], R3 ;  /* 0x02a86003000085a7 */ /* 0x000e64000800007f */
[----:B-1----:R-:W-:Y:S05]  /*1acb0*/  @!P0 BRA `(.L_x_1387) ;  /* 0xfffffffc00f08947 */ /* 0x002fea000383ffff */
[----:B------:R-:W-:Y:S05]  /*1acc0*/  BRA `(.L_x_1485) ;  /* 0xffffffbc00b07947 */ /* 0x000fea000383ffff */
.L_x_1388:
[----:B------:R-:W-:Y:S01]  /*1acd0*/  BSSY B0, `(.L_x_1486) ;  /* 0x0000008000007945 */ /* 0x000fe20003800000 */
[----:B------:R-:W-:Y:S02]  /*1ace0*/  IMAD.MOV.U32 R13, RZ, RZ, R18 ;  /* 0x000000ffff0d7224 */ /* 0x000fe400078e0012 */
[----:B------:R-:W-:Y:S02]  /*1acf0*/  IMAD.MOV.U32 R12, RZ, RZ, RZ ;  /* 0x000000ffff0c7224 */ /* 0x000fe400078e00ff */
[----:B------:R-:W-:Y:S02]  /*1ad00*/  IMAD.MOV.U32 R11, RZ, RZ, 0x181f ;  /* 0x0000181fff0b7424 */ /* 0x000fe400078e00ff */
[----:B------:R-:W-:-:S07]  /*1ad10*/  IMAD.MOV.U32 R15, RZ, RZ, -0x1 ;  /* 0xffffffffff0f7424 */ /* 0x000fce00078e00ff */
[----:B0-2---:R-:W-:Y:S05]  /*1ad20*/  WARPSYNC.COLLECTIVE R15, `(.L_x_1487) ;  /* 0x000000000f087348 */ /* 0x005fea0003c00000 */
[----:B--2---:R1:W2:Y:S02]  /*1ad30*/  SHFL.IDX P6, R14, R13, R12, R11 ;  /* 0x0000000c0d0e7389 */ /* 0x0042a400000c000b */
[----:B012---:R-:W-:Y:S01]  /*1ad40*/  ENDCOLLECTIVE ;  /* 0x000000000000791b */ /* 0x007fe20003800000 */
.L_x_1487:
[----:B------:R-:W-:Y:S05]  /*1ad50*/  BSYNC B0 ;  /* 0x0000000000007941 */ /* 0x000fea0003800000 */
.L_x_1486:
        /* <DEDUP_REMOVED lines=11> */
[----:B0-----:R-:W-:Y:S05]  /*1ae10*/  WARPSYNC.COLLECTIVE R15, `(.L_x_1488) ;  /* 0x000000000f087348 */ /* 0x001fea0003c00000 */
[----:B------:R1:W2:Y:S02]  /*1ae20*/  SHFL.IDX P6, R14, R13, R12, R11 ;  /* 0x0000000c0d0e7389 */ /* 0x0002a400000c000b */
[----:B012---:R-:W-:Y:S01]  /*1ae30*/  ENDCOLLECTIVE ;  /* 0x000000000000791b */ /* 0x007fe20003800000 */
.L_x_1488:
[----:B------:R-:W-:Y:S02]  /*1ae40*/  IMAD.MOV.U32 R13, RZ, RZ, R18 ;  /* 0x000000ffff0d7224 */ /* 0x000fe400078e0012 */
        /* <DEDUP_REMOVED lines=9> */
.L_x_1489:
        /* <DEDUP_REMOVED lines=13> */
.L_x_1490:
[----:B------:R-:W-:Y:S02]  /*1afb0*/  IMAD.MOV.U32 R13, RZ, RZ, R18 ;  /* 0x000000ffff0d7224 */ /* 0x000fe400078e0012 */
[----:B------:R-:W-:Y:S01]  /*1afc0*/  IMAD.MOV.U32 R12, RZ, RZ, 0x2 ;  /* 0x00000002ff0c7424 */ /* 0x000fe200078e00ff */
[----:B------:R-:W-:-:S13]  /*1afd0*/  IADD3 R2, P2, R14, R5, RZ ;  /* 0x000000050e027210 */ /* 0x000fda0007f5e0ff */
[----:B------:R-:W-:Y:S05]  /*1afe0*/  WARPSYNC.COLLECTIVE R15, `(.L_x_1491) ;  /* 0x000000000f087348 */ /* 0x000fea0003c00000 */
[----:B------:R0:W1:Y:S02]  /*1aff0*/  SHFL.IDX P6, R14, R13, R12, R11 ;  /* 0x0000000c0d0e7389 */ /* 0x00006400000c000b */
[----:B01----:R-:W-:Y:S01]  /*1b000*/  ENDCOLLECTIVE ;  /* 0x000000000000791b */ /* 0x003fe20003800000 */
.L_x_1491:
        /* <DEDUP_REMOVED lines=13> */
.L_x_1492:
[----:B------:R-:W-:Y:S02]  /*1b0e0*/  IMAD.MOV.U32 R13, RZ, RZ, R18 ;  /* 0x000000ffff0d7224 */ /* 0x000fe400078e0012 */
[----:B------:R-:W-:Y:S02]  /*1b0f0*/  IMAD.MOV.U32 R12, RZ, RZ, 0x3 ;  /* 0x00000003ff0c7424 */ /* 0x000fe400078e00ff */
[----:B------:R-:W-:-:S07]  /*1b100*/  IMAD.MOV.U32 R10, RZ, RZ, R14 ;  /* 0x000000ffff0a7224 */ /* 0x000fce00078e000e */
[----:B------:R-:W-:Y:S05]  /*1b110*/  WARPSYNC.COLLECTIVE R15, `(.L_x_1493) ;  /* 0x000000000f087348 */ /* 0x000fea0003c00000 */
[----:B------:R0:W1:Y:S02]  /*1b120*/  SHFL.IDX P6, R14, R13, R12, R11 ;  /* 0x0000000c0d0e7389 */ /* 0x00006400000c000b */
[----:B01----:R-:W-:Y:S01]  /*1b130*/  ENDCOLLECTIVE ;  /* 0x000000000000791b */ /* 0x003fe20003800000 */
.L_x_1493:
        /* <DEDUP_REMOVED lines=14> */
.L_x_1494:
[----:B------:R-:W-:Y:S02]  /*1b220*/  IMAD.MOV.U32 R13, RZ, RZ, R18 ;  /* 0x000000ffff0d7224 */ /* 0x000fe400078e0012 */
[----:B------:R-:W-:Y:S01]  /*1b230*/  IMAD.MOV.U32 R12, RZ, RZ, 0x4 ;  /* 0x00000004ff0c7424 */ /* 0x000fe200078e00ff */
[----:B------:R-:W-:-:S13]  /*1b240*/  IADD3 R2, P2, R14, R5, RZ ;  /* 0x000000050e027210 */ /* 0x000fda0007f5e0ff */
[----:B------:R-:W-:Y:S05]  /*1b250*/  WARPSYNC.COLLECTIVE R15, `(.L_x_1495) ;  /* 0x000000000f087348 */ /* 0x000fea0003c00000 */
[----:B------:R0:W1:Y:S02]  /*1b260*/  SHFL.IDX P6, R14, R13, R12, R11 ;  /* 0x0000000c0d0e7389 */ /* 0x00006400000c000b */
[----:B01----:R-:W-:Y:S01]  /*1b270*/  ENDCOLLECTIVE ;  /* 0x000000000000791b */ /* 0x003fe20003800000 */
.L_x_1495:
        /* <DEDUP_REMOVED lines=13> */
.L_x_1496:
[----:B------:R-:W-:Y:S02]  /*1b350*/  IMAD.MOV.U32 R13, RZ, RZ, R18 ;  /* 0x000000ffff0d7224 */ /* 0x000fe400078e0012 */
[----:B------:R-:W-:Y:S02]  /*1b360*/  IMAD.MOV.U32 R12, RZ, RZ, 0x5 ;  /* 0x00000005ff0c7424 */ /* 0x000fe400078e00ff */
[----:B------:R-:W-:-:S07]  /*1b370*/  IMAD.MOV.U32 R10, RZ, RZ, R14 ;  /* 0x000000ffff0a7224 */ /* 0x000fce00078e000e */
[----:B------:R-:W-:Y:S05]  /*1b380*/  WARPSYNC.COLLECTIVE R15, `(.L_x_1497) ;  /* 0x000000000f087348 */ /* 0x000fea0003c00000 */
[----:B------:R0:W1:Y:S02]  /*1b390*/  SHFL.IDX P6, R14, R13, R12, R11 ;  /* 0x0000000c0d0e7389 */ /* 0x00006400000c000b */
[----:B01----:R-:W-:Y:S01]  /*1b3a0*/  ENDCOLLECTIVE ;  /* 0x000000000000791b */ /* 0x003fe20003800000 */
.L_x_1497:
        /* <DEDUP_REMOVED lines=12> */
.L_x_1498:
[----:B------:R-:W-:Y:S05]  /*1b470*/  BRA `(.L_x_1499) ;  /* 0xffffffb800ac7947 */ /* 0x000fea000383ffff */
.L_x_1393:
        /* <DEDUP_REMOVED lines=8> */
.L_x_1501:
[----:B------:R-:W-:Y:S05]  /*1b500*/  BSYNC B0 ;  /* 0x0000000000007941 */ /* 0x000fea0003800000 */
.L_x_1500:
        /* <DEDUP_REMOVED lines=9> */
.L_x_1502:
[----:B------:R-:W-:Y:S02]  /*1b5a0*/  ULDC UR4, c[0x0][0xc3c] ;  /* 0x00030f0000047ab9 */ /* 0x000fe40000000800 */
[----:B------:R-:W-:-:S13]  /*1b5b0*/  ISETP.GE.OR P1, PT, R9, UR4, !P0 ;  /* 0x0000000409007c0c */ /* 0x000fda000c726670 */
[----:B------:R-:W0:Y:S08]  /*1b5c0*/  @!P1 LDC.64 R4, c[0x0][0xc80] ;  /* 0x00032000ff049b82 */ /* 0x000e300000000a00 */
[----:B------:R-:W1:Y:S01]  /*1b5d0*/  @!P1 LDC.64 R2, c[0x0][0xc78] ;  /* 0x00031e00ff029b82 */ /* 0x000e620000000a00 */
[----:B------:R-:W-:Y:S02]  /*1b5e0*/  IMAD.MOV.U32 R17, RZ, RZ, RZ ;  /* 0x000000ffff117224 */ /* 0x000fe400078e00ff */
[----:B------:R-:W-:-:S02]  /*1b5f0*/  IMAD.MOV.U32 R8, RZ, RZ, RZ ;  /* 0x000000ffff087224 */ /* 0x000fc400078e00ff */
[----:B------:R-:W-:Y:S02]  /*1b600*/  IMAD.MOV.U32 R11, RZ, RZ, RZ ;  /* 0x000000ffff0b7224 */ /* 0x000fe400078e00ff */
[----:B------:R-:W-:Y:S02]  /*1b610*/  IMAD.MOV.U32 R7, RZ, RZ, R14 ;  /* 0x000000ffff077224 */ /* 0x000fe400078e000e */
[----:B0-----:R-:W-:-:S06]  /*1b620*/  @!P1 IMAD.WIDE R4, R9, 0x4, R4 ;  /* 0x0000000409049825 */ /* 0x001fcc00078e0204 */
[----:B------:R-:W2:Y:S01]  /*1b630*/  @!P1 LDG.E R4, desc[UR36][R4.64] ;  /* 0x0000002404049981 */ /* 0x000ea2000c1e1900 */
[----:B-1----:R-:W-:-:S06]  /*1b640*/  @!P1 IMAD.WIDE R2, R9, 0x4, R2 ;  /* 0x0000000409029825 */ /* 0x002fcc00078e0202 */
[----:B------:R-:W3:Y:S01]  /*1b650*/  @!P1 LDG.E R2, desc[UR36][R2.64] ;  /* 0x0000002402029981 */ /* 0x000ee2000c1e1900 */
        /* <DEDUP_REMOVED lines=11> */
.L_x_1503:
[----:B------:R-:W-:Y:S01]  /*1b710*/  IMAD.MOV.U32 R12, RZ, RZ, 0x2 ;  /* 0x00000002ff0c7424 */ /* 0x000fe200078e00ff */
[----:B------:R-:W-:-:S05]  /*1b720*/  SEL R6, R14, RZ, P1 ;  /* 0x000000ff0e067207 */ /* 0x000fca0000800000 */
[----:B------:R-:W-:-:S04]  /*1b730*/  IMAD.IADD R6, R13, 0x1, R6 ;  /* 0x000000010d067824 */ /* 0x000fc800078e0206 */
[----:B------:R-:W-:-:S07]  /*1b740*/  IMAD.MOV.U32 R13, RZ, RZ, R6 ;  /* 0x000000ffff0d7224 */ /* 0x000fce00078e0006 */
[----:B------:R-:W-:Y:S05]  /*1b750*/  WARPSYNC.COLLECTIVE R15, `(.L_x_1504) ;  /* 0x000000000f087348 */ /* 0x000fea0003c00000 */
[----:B------:R0:W1:Y:S02]  /*1b760*/  SHFL.UP P6, R14, R13, R12, R11 ;  /* 0x0400000c0d0e7389 */ /* 0x00006400000c000b */
[----:B01----:R-:W-:Y:S01]  /*1b770*/  ENDCOLLECTIVE ;  /* 0x000000000000791b */ /* 0x003fe20003800000 */
.L_x_1504:
        /* <DEDUP_REMOVED lines=8> */
.L_x_1505:
[----:B------:R-:W-:Y:S01]  /*1b800*/  IMAD.MOV.U32 R12, RZ, RZ, 0x8 ;  /* 0x00000008ff0c7424 */ /* 0x000fe200078e00ff */
[----:B------:R-:W-:-:S05]  /*1b810*/  SEL R3, R14, RZ, P3 ;  /* 0x000000ff0e037207 */ /* 0x000fca0001800000 */
[----:B------:R-:W-:-:S04]  /*1b820*/  IMAD.IADD R3, R2, 0x1, R3 ;  /* 0x0000000102037824 */ /* 0x000fc800078e0203 */
[----:B------:R-:W-:-:S07]  /*1b830*/  IMAD.MOV.U32 R13, RZ, RZ, R3 ;  /* 0x000000ffff0d7224 */ /* 0x000fce00078e0003 */
[----:B------:R-:W-:Y:S05]  /*1b840*/  WARPSYNC.COLLECTIVE R15, `(.L_x_1506) ;  /* 0x000000000f087348 */ /* 0x000fea0003c00000 */
[----:B------:R0:W1:Y:S02]  /*1b850*/  SHFL.UP P6, R14, R13, R12, R11 ;  /* 0x0400000c0d0e7389 */ /* 0x00006400000c000b */
[----:B01----:R-:W-:Y:S01]  /*1b860*/  ENDCOLLECTIVE ;  /* 0x000000000000791b */ /* 0x003fe20003800000 */
.L_x_1506:
[----:B------:R-:W-:Y:S01]  /*1b870*/  IMAD.MOV.U32 R12, RZ, RZ, 0x10 ;  /* 0x00000010ff0c7424 */ /* 0x000fe200078e00ff */
[----:B------:R-:W-:-:S05]  /*1b880*/  SEL R4, R14, RZ, P4 ;  /* 0x000000ff0e047207 */ /* 0x000fca0002000000 */
[----:B------:R-:W-:-:S04]  /*1b890*/  IMAD.IADD R4, R3, 0x1, R4 ;  /* 0x0000000103047824 */ /* 0x000fc800078e0204 */
[----:B------:R-:W-:-:S07]  /*1b8a0*/  IMAD.MOV.U32 R13, RZ, RZ, R4 ;  /* 0x000000ffff0d7224 */ /* 0x000fce00078e0004 */
[----:B------:R-:W-:Y:S05]  /*1b8b0*/  WARPSYNC.COLLECTIVE R15, `(.L_x_1507) ;  /* 0x000000000f087348 */ /* 0x000fea0003c00000 */
[----:B------:R0:W1:Y:S02]  /*1b8c0*/  SHFL.UP P6, R14, R13, R12, R11 ;  /* 0x0400000c0d0e7389 */ /* 0x00006400000c000b */
[----:B01----:R-:W-:Y:S01]  /*1b8d0*/  ENDCOLLECTIVE ;  /* 0x000000000000791b */ /* 0x003fe20003800000 */
.L_x_1507:
        /* <DEDUP_REMOVED lines=8> */
.L_x_1508:
[----:B------:R-:W-:Y:S05]  /*1b960*/  BRA `(.L_x_1509) ;  /* 0xffffffb800b87947 */ /* 0x000fea000383ffff */
.L_x_1396:
[----:B------:R-:W-:Y:S01]  /*1b970*/  BSSY B0, `(.L_x_1510) ;  /* 0x0000007000007945 */ /* 0x000fe20003800000 */
[----:B------:R-:W-:Y:S02]  /*1b980*/  IMAD.MOV.U32 R12, RZ, RZ, 0x1 ;  /* 0x00000001ff0c7424 */ /* 0x000fe400078e00ff */
[----:B------:R-:W-:Y:S02]  /*1b990*/  IMAD.MOV.U32 R11, RZ, RZ, RZ ;  /* 0x000000ffff0b7224 */ /* 0x000fe400078e00ff */
[----:B------:R-:W-:-:S07]  /*1b9a0*/  IMAD.MOV.U32 R15, RZ, RZ, -0x1 ;  /* 0xffffffffff0f7424 */ /* 0x000fce00078e00ff */
[----:B------:R-:W-:Y:S05]  /*1b9b0*/  WARPSYNC.COLLECTIVE R15, `(.L_x_1511) ;  /* 0x000000000f087348 */ /* 0x000fea0003c00000 */
[----:B------:R0:W1:Y:S02]  /*1b9c0*/  SHFL.UP P6, R14, R13, R12, R11 ;  /* 0x0400000c0d0e7389 */ /* 0x00006400000c000b */
[----:B01----:R-:W-:Y:S01]  /*1b9d0*/  ENDCOLLECTIVE ;  /* 0x000000000000791b */ /* 0x003fe20003800000 */
.L_x_1511:
[----:B------:R-:W-:Y:S05]  /*1b9e0*/  BSYNC B0 ;  /* 0x0000000000007941 */ /* 0x000fea0003800000 */
.L_x_1510:
[----:B------:R-:W-:Y:S01]  /*1b9f0*/  SEL R14, R14, RZ, P1 ;  /* 0x000000ff0e0e7207 */ /* 0x000fe20000800000 */
[----:B------:R-:W-:Y:S02]  /*1ba00*/  IMAD.MOV.U32 R12, RZ, RZ, 0x2 ;  /* 0x00000002ff0c7424 */ /* 0x000fe400078e00ff */
[----:B------:R-:W-:Y:S02]  /*1ba10*/  IMAD.MOV.U32 R11, RZ, RZ, RZ ;  /* 0x000000ffff0b7224 */ /* 0x000fe400078e00ff */
[----:B------:R-:W-:Y:S02]  /*1ba20*/  IMAD.IADD R13, R13, 0x1, R14 ;  /* 0x000000010d0d7824 */ /* 0x000fe400078e020e */
[----:B------:R-:W-:-:S07]  /*1ba30*/  IMAD.MOV.U32 R15, RZ, RZ, -0x1 ;  /* 0xffffffffff0f7424 */ /* 0x000fce00078e00ff */
[----:B------:R-:W-:Y:S05]  /*1ba40*/  WARPSYNC.COLLECTIVE R15, `(.L_x_1512) ;  /* 0x000000000f087348 */ /* 0x000fea0003c00000 */
[----:B------:R0:W1:Y:S02]  /*1ba50*/  SHFL.UP P6, R14, R13, R12, R11 ;  /* 0x0400000c0d0e7389 */ /* 0x00006400000c000b */
[----:B01----:R-:W-:Y:S01]  /*1ba60*/  ENDCOLLECTIVE ;  /* 0x000000000000791b */ /* 0x003fe20003800000 */
.L_x_1512:
[----:B------:R-:W-:Y:S01]  /*1ba70*/  IMAD.MOV.U32 R12, RZ, RZ, 0x4 ;  /* 0x00000004ff0c7424 */ /* 0x000fe200078e00ff */
[----:B------:R-:W-:-:S05]  /*1ba80*/  SEL R2, R14, RZ, P2 ;  /* 0x000000ff0e027207 */ /* 0x000fca0001000000 */
[----:B------:R-:W-:-:S04]  /*1ba90*/  IMAD.IADD R2, R13, 0x1, R2 ;  /* 0x000000010d027824 */ /* 0x000fc800078e0202 */
[----:B------:R-:W-:-:S07]  /*1baa0*/  IMAD.MOV.U32 R13, RZ, RZ, R2 ;  /* 0x000000ffff0d7224 */ /* 0x000fce00078e0002 */
[----:B------:R-:W-:Y:S05]  /*1bab0*/  WARPSYNC.COLLECTIVE R15, `(.L_x_1513) ;  /* 0x000000000f087348 */ /* 0x000fea0003c00000 */
[----:B------:R0:W1:Y:S02]  /*1bac0*/  SHFL.UP P6, R14, R13, R12, R11 ;  /* 0x0400000c0d0e7389 */ /* 0x00006400000c000b */
[----:B01----:R-:W-:Y:S01]  /*1bad0*/  ENDCOLLECTIVE ;  /* 0x000000000000791b */ /* 0x003fe20003800000 */
.L_x_1513:
[----:B------:R-:W-:Y:S01]  /*1bae0*/  IMAD.MOV.U32 R12, RZ, RZ, 0x8 ;  /* 0x00000008ff0c7424 */ /* 0x000fe200078e00ff */
[----:B------:R-:W-:-:S05]  /*1baf0*/  SEL R3, R14, RZ, P3 ;  /* 0x000000ff0e037207 */ /* 0x000fca0001800000 */
[----:B------:R-:W-:-:S04]  /*1bb00*/  IMAD.IADD R3, R2, 0x1, R3 ;  /* 0x0000000102037824 */ /* 0x000fc800078e0203 */
[----:B------:R-:W-:-:S07]  /*1bb10*/  IMAD.MOV.U32 R13, RZ, RZ, R3 ;  /* 0x000000ffff0d7224 */ /* 0x000fce00078e0003 */
[----:B------:R-:W-:Y:S05]  /*1bb20*/  WARPSYNC.COLLECTIVE R15, `(.L_x_1514) ;  /* 0x000000000f087348 */ /* 0x000fea0003c00000 */
[----:B------:R0:W1:Y:S02]  /*1bb30*/  SHFL.UP P6, R14, R13, R12, R11 ;  /* 0x0400000c0d0e7389 */ /* 0x00006400000c000b */
[----:B01----:R-:W-:Y:S01]  /*1bb40*/  ENDCOLLECTIVE ;  /* 0x000000000000791b */ /* 0x003fe20003800000 */
.L_x_1514:
[----:B------:R-:W-:Y:S01]  /*1bb50*/  IMAD.MOV.U32 R12, RZ, RZ, 0x10 ;  /* 0x00000010ff0c7424 */ /* 0x000fe200078e00ff */
[----:B------:R-:W-:-:S05]  /*1bb60*/  SEL R4, R14, RZ, P4 ;  /* 0x000000ff0e047207 */ /* 0x000fca0002000000 */
[----:B------:R-:W-:-:S04]  /*1bb70*/  IMAD.IADD R4, R3, 0x1, R4 ;  /* 0x0000000103047824 */ /* 0x000fc800078e0204 */
[----:B------:R-:W-:-:S07]  /*1bb80*/  IMAD.MOV.U32 R13, RZ, RZ, R4 ;  /* 0x000000ffff0d7224 */ /* 0x000fce00078e0004 */
[----:B------:R-:W-:Y:S05]  /*1bb90*/  WARPSYNC.COLLECTIVE R15, `(.L_x_1515) ;  /* 0x000000000f087348 */ /* 0x000fea0003c00000 */
[----:B------:R0:W1:Y:S02]  /*1bba0*/  SHFL.UP P6, R14, R13, R12, R11 ;  /* 0x0400000c0d0e7389 */ /* 0x00006400000c000b */
[----:B01----:R-:W-:Y:S01]  /*1bbb0*/  ENDCOLLECTIVE ;  /* 0x000000000000791b */ /* 0x003fe20003800000 */
.L_x_1515:
        /* <DEDUP_REMOVED lines=8> */
.L_x_1516:
[----:B------:R-:W-:Y:S05]  /*1bc40*/  BRA `(.L_x_1517) ;  /* 0xffffffb800a47947 */ /* 0x000fea000383ffff */
.L_x_1398:
[----:B------:R-:W-:Y:S01]  /*1bc50*/  BSSY B0, `(.L_x_1518) ;  /* 0x0000006000007945 */ /* 0x000fe20003800000 */
[----:B------:R-:W-:Y:S01]  /*1bc60*/  PLOP3.LUT P6, PT, P6, PT, PT, 0x8, 0x0 ;  /* 0x000000000000781c */ /* 0x000fe200037ce170 */
[----:B------:R-:W-:-:S12]  /*1bc70*/  IMAD.MOV.U32 R15, RZ, RZ, -0x1 ;  /* 0xffffffffff0f7424 */ /* 0x000fd800078e00ff */
[----:B0-----:R-:W-:Y:S05]  /*1bc80*/  WARPSYNC.COLLECTIVE R15, `(.L_x_1519) ;  /* 0x000000000f087348 */ /* 0x001fea0003c00000 */
[----:B------:R-:W-:Y:S01]  /*1bc90*/  VOTE.ANY R14, PT, P6 ;  /* 0x00000000000e7806 */ /* 0x000fe200030e0100 */
[----:B0-----:R-:W-:Y:S06]  /*1bca0*/  ENDCOLLECTIVE ;  /* 0x000000000000791b */ /* 0x001fec0003800000 */
.L_x_1519:
[----:B------:R-:W-:Y:S05]  /*1bcb0*/  BSYNC B0 ;  /* 0x0000000000007941 */ /* 0x000fea0003800000 */
.L_x_1518:
[----:B------:R-:W-:Y:S02]  /*1bcc0*/  IMAD.MOV.U32 R3, RZ, RZ, R14 ;  /* 0x000000ffff037224 */ /* 0x000fe400078e000e */
[----:B------:R-:W-:Y:S02]  /*1bcd0*/  IMAD.MOV.U32 R13, RZ, RZ, R17 ;  /* 0x000000ffff0d7224 */ /* 0x000fe400078e0011 */
[----:B------:R0:W1:Y:S01]  /*1bce0*/  POPC R12, R3 ;  /* 0x00000003000c7309 */ /* 0x0000620000000000 */
[----:B------:R-:W-:Y:S02]  /*1bcf0*/  IMAD.MOV.U32 R11, RZ, RZ, 0x1f ;  /* 0x0000001fff0b7424 */ /* 0x000fe400078e00ff */
[----:B------:R-:W-:-:S07]  /*1bd00*/  IMAD.MOV.U32 R15, RZ, RZ, -0x1 ;  /* 0xffffffffff0f7424 */ /* 0x000fce00078e00ff */
[----:B01----:R-:W-:Y:S05]  /*1bd10*/  WARPSYNC.COLLECTIVE R15, `(.L_x_1520) ;  /* 0x000000000f087348 */ /* 0x003fea0003c00000 */
[----:B-1----:R1:W2:Y:S02]  /*1bd20*/  SHFL.IDX P6, R14, R13, R12, R11 ;  /* 0x0000000c0d0e7389 */ /* 0x0022a400000c000b */
[----:B012---:R-:W-:Y:S01]  /*1bd30*/  ENDCOLLECTIVE ;  /* 0x000000000000791b */ /* 0x007fe20003800000 */
.L_x_1520:
[----:B------:R-:W-:Y:S02]  /*1bd40*/  IMAD.IADD R19, R12, 0x1, R19 ;  /* 0x000000010c137824 */ /* 0x000fe400078e0213 */
[----:B------:R-:W-:Y:S02]  /*1bd50*/  IMAD.MOV.U32 R13, RZ, RZ, R8 ;  /* 0x000000ffff0d7224 */ /* 0x000fe400078e0008 */
[----:B------:R-:W-:-:S07]  /*1bd60*/  IMAD.MOV.U32 R17, RZ, RZ, R14 ;  /* 0x000000ffff117224 */ /* 0x000fce00078e000e */
[----:B------:R-:W-:Y:S05]  /*1bd70*/  WARPSYNC.COLLECTIVE R15, `(.L_x_1521) ;  /* 0x000000000f087348 */ /* 0x000fea0003c00000 */
[----:B------:R0:W1:Y:S02]  /*1bd80*/  SHFL.IDX P6, R14, R13, R12, R11 ;  /* 0x0000000c0d0e7389 */ /* 0x00006400000c000b */
[----:B01----:R-:W-:Y:S01]  /*1bd90*/  ENDCOLLECTIVE ;  /* 0x000000000000791b */ /* 0x003fe20003800000 */
.L_x_1521:
[----:B------:R-:W-:Y:S01]  /*1bda0*/  IMAD.MOV.U32 R8, RZ, RZ, R14 ;  /* 0x000000ffff087224 */ /* 0x000fe200078e000e */
[----:B------:R-:W-:Y:S06]  /*1bdb0*/  BRA `(.L_x_1522) ;  /* 0xffffffb800887947 */ /* 0x000fec000383ffff */
.L_x_1400:
[----:B------:R-:W-:Y:S01]  /*1bdc0*/  BSSY B0, `(.L_x_1523) ;  /* 0x0000007000007945 */ /* 0x000fe20003800000 */
[----:B------:R-:W-:Y:S02]  /*1bdd0*/  IMAD.MOV.U32 R13, RZ, RZ, R2 ;  /* 0x000000ffff0d7224 */ /* 0x000fe400078e0002 */
[----:B------:R-:W-:Y:S02]  /*1bde0*/  IMAD.MOV.U32 R11, RZ, RZ, 0x1f ;  /* 0x0000001fff0b7424 */ /* 0x000fe400078e00ff */
[----:B------:R-:W-:-:S07]  /*1bdf0*/  IMAD.MOV.U32 R15, RZ, RZ, -0x1 ;  /* 0xffffffffff0f7424 */ /* 0x000fce00078e00ff */
[----:B0-23--:R-:W-:Y:S05]  /*1be00*/  WARPSYNC.COLLECTIVE R15, `(.L_x_1524) ;  /* 0x000000000f087348 */ /* 0x00dfea0003c00000 */
[----:B------:R1:W4:Y:S02]  /*1be10*/  SHFL.IDX P6, R14, R13, R12, R11 ;  /* 0x0000000c0d0e7389 */ /* 0x00032400000c000b */
[----:B01234-:R-:W-:Y:S01]  /*1be20*/  ENDCOLLECTIVE ;  /* 0x000000000000791b */ /* 0x01ffe20003800000 */
.L_x_1524:
[----:B------:R-:W-:Y:S05]  /*1be30*/  BSYNC B0 ;  /* 0x0000000000007941 */ /* 0x000fea0003800000 */
.L_x_1523:
[----:B------:R-:W-:Y:S01]  /*1be40*/  IMAD.MOV.U32 R6, RZ, RZ, R14 ;  /* 0x000000ffff067224 */ /* 0x000fe200078e000e */
[----:B------:R-:W-:Y:S06]  /*1be50*/  BRA `(.L_x_1399) ;  /* 0xffffffb800787947 */ /* 0x000fec000383ffff */
.L_x_1406:
[----:B0-----:R0:W1:Y:S02]  /*1be60*/  SYNCS.PHASECHK.TRANS64.TRYWAIT P0, [R7+URZ+0x2a820], R0 ;  /* 0x02a82000070075a7 */ /* 0x001064000800017f */
[----:B-1----:R-:W-:Y:S05]  /*1be70*/  @!P0 NANOSLEEP.SYNCS 0x989680 ;  /* 0x009896800000895d */ /* 0x002fea0003900000 */
[----:B------:R-:W1:Y:S02]  /*1be80*/  @!P0 SYNCS.PHASECHK.TRANS64 P0, [R7+URZ+0x2a820], R0 ;  /* 0x02a82000070085a7 */ /* 0x000e64000800007f */
[----:B-1----:R-:W-:Y:S05]  /*1be90*/  @!P0 BRA `(.L_x_1406) ;  /* 0xfffffffc00f08947 */ /* 0x002fea000383ffff */
[----:B------:R-:W-:Y:S05]  /*1bea0*/  BRA `(.L_x_1525) ;  /* 0xffffffc000d07947 */ /* 0x000fea000383ffff */
.L_x_1407:
        /* <DEDUP_REMOVED lines=8> */
[----:B0-2---:R-:W-:Y:S05]  /*1bf30*/  WARPSYNC.COLLECTIVE R15, `(.L_x_1527) ;  /* 0x000000000f087348 */ /* 0x005fea0003c00000 */
[----:B------:R1:W3:Y:S02]  /*1bf40*/  SHFL.IDX P6, R14, R13, R12, R11 ;  /* 0x0000000c0d0e7389 */ /* 0x0002e400000c000b */
[----:B0123--:R-:W-:Y:S01]  /*1bf50*/  ENDCOLLECTIVE ;  /* 0x000000000000791b */ /* 0x00ffe20003800000 */
.L_x_1527:
[----:B------:R-:W-:Y:S05]  /*1bf60*/  BSYNC B0 ;  /* 0x0000000000007941 */ /* 0x000fea0003800000 */
.L_x_1526:
[----:B------:R-:W-:Y:S05]  /*1bf70*/  BRA `(.L_x_1528) ;  /* 0xffffffc000b87947 */ /* 0x000fea000383ffff */
.L_x_1410:
[----:B------:R-:W-:Y:S01]  /*1bf80*/  BSSY B1, `(.L_x_1529) ;  /* 0x0000006000017945 */ /* 0x000fe20003800000 */
[----:B------:R-:W-:-:S07]  /*1bf90*/  IMAD.MOV.U32 R15, RZ, RZ, -0x1 ;  /* 0xffffffffff0f7424 */ /* 0x000fce00078e00ff */
[----:B0-2---:R-:W-:Y:S05]  /*1bfa0*/  WARPSYNC.COLLECTIVE R15, `(.L_x_1530) ;  /* 0x000000000f0c7348 */ /* 0x005fea0003c00000 */
[----:B------:R-:W-:Y:S02]  /*1bfb0*/  ELECT P6, UR62, PT ;  /* 0x00000000003e782f */ /* 0x000fe400038c0000 */
[----:B------:R-:W-:Y:S01]  /*1bfc0*/  MOV R14, UR62 ;  /* 0x0000003e000e7c02 */ /* 0x000fe20008000f00 */
[----:B0-2---:R-:W-:Y:S10]  /*1bfd0*/  ENDCOLLECTIVE ;  /* 0x000000000000791b */ /* 0x005ff40003800000 */
.L_x_1530:
[----:B------:R-:W-:Y:S05]  /*1bfe0*/  BSYNC B1 ;  /* 0x0000000000017941 */ /* 0x000fea0003800000 */
.L_x_1529:
[----:B------:R-:W-:Y:S05]  /*1bff0*/  BRA `(.L_x_1531) ;  /* 0xffffffc000b07947 */ /* 0x000fea000383ffff */
.L_x_1412:
[----:B0-----:R0:W1:Y:S02]  /*1c000*/  SYNCS.PHASECHK.TRANS64.TRYWAIT P1, [R5+URZ+0x2a840], R0 ;  /* 0x02a84000050075a7 */ /* 0x001064000802017f */
[----:B-1----:R-:W-:Y:S05]  /*1c010*/  @!P1 NANOSLEEP.SYNCS 0x989680 ;  /* 0x009896800000995d */ /* 0x002fea0003900000 */
[----:B------:R-:W1:Y:S02]  /*1c020*/  @!P1 SYNCS.PHASECHK.TRANS64 P1, [R5+URZ+0x2a840], R0 ;  /* 0x02a84000050095a7 */ /* 0x000e64000802007f */
[----:B-1----:R-:W-:Y:S05]  /*1c030*/  @!P1 BRA `(.L_x_1412) ;  /* 0xfffffffc00f09947 */ /* 0x002fea000383ffff */
[----:B------:R-:W-:Y:S05]  /*1c040*/  BRA `(.L_x_1532) ;  /* 0xffffffc000d87947 */ /* 0x000fea000383ffff */
.L_x_1414:
[----:B-1----:R1:W3:Y:S02]  /*1c050*/  SYNCS.PHASECHK.TRANS64.TRYWAIT P1, [R3+URZ+0x2a840], R2 ;  /* 0x02a84002030075a7 */ /* 0x0022e4000802017f */
[----:B---3--:R-:W-:Y:S05]  /*1c060*/  @!P1 NANOSLEEP.SYNCS 0x989680 ;  /* 0x009896800000995d */ /* 0x008fea0003900000 */
[----:B------:R-:W3:Y:S02]  /*1c070*/  @!P1 SYNCS.PHASECHK.TRANS64 P1, [R3+URZ+0x2a840], R2 ;  /* 0x02a84002030095a7 */ /* 0x000ee4000802007f */
[----:B---3--:R-:W-:Y:S05]  /*1c080*/  @!P1 BRA `(.L_x_1414) ;  /* 0xfffffffc00f09947 */ /* 0x008fea000383ffff */
[----:B------:R-:W-:Y:S05]  /*1c090*/  BRA `(.L_x_1533) ;  /* 0xffffffc000e47947 */ /* 0x000fea000383ffff */
.L_x_1416:
[----:B---3--:R3:W4:Y:S02]  /*1c0a0*/  SYNCS.PHASECHK.TRANS64.TRYWAIT P1, [R5+URZ+0x2a860], R0 ;  /* 0x02a86000050075a7 */ /* 0x008724000802017f */
[----:B----4-:R-:W-:Y:S05]  /*1c0b0*/  @!P1 NANOSLEEP.SYNCS 0x989680 ;  /* 0x009896800000995d */ /* 0x010fea0003900000 */
[----:B------:R-:W4:Y:S02]  /*1c0c0*/  @!P1 SYNCS.PHASECHK.TRANS64 P1, [R5+URZ+0x2a860], R0 ;  /* 0x02a86000050095a7 */ /* 0x000f24000802007f */
[----:B----4-:R-:W-:Y:S05]  /*1c0d0*/  @!P1 BRA `(.L_x_1416) ;  /* 0xfffffffc00f09947 */ /* 0x010fea000383ffff */
[----:B------:R-:W-:Y:S05]  /*1c0e0*/  BRA `(.L_x_1534) ;  /* 0xffffffc000e07947 */ /* 0x000fea000383ffff */
.L_x_1535:
        /* <DEDUP_REMOVED lines=9> */
.L_x_3208:


//--------------------- .text._ZN7cutlass13device_kernelIN5flash11enable_sm90INS1_16FlashAttnFwdSm90INS1_25CollectiveMainloopFwdSm90ILi2EN4cute5tupleIJNS5_1CILi1EEES8_S8_EEENS6_IJNS7_ILi128EEENS7_ILi96EEENS7_ILi192EEEEEELi128ENS_10bfloat16_tEfNS_4arch4Sm90ELb0ELb1ELb1ELb1ELb1ELb1ELb0ELb1ELb1ELb1ELb1ELb0EEENS1_21CollectiveEpilogueFwdINS6_IJSA_SA_SB_EEES9_SE_SG_Li256ELb1ELb1ELb1ELb0EEENS1_36VarlenDynamicPersistentTileSchedulerILi128ELi96ELi256ELi128ELb1ELb1ELb1ELb1ELb0ELb1EEEEEEEEEvNT_6ParamsE --------------------------
	.section	.text._ZN7cutlass13device_kernelIN5flash11enable_sm90INS1_16FlashAttnFwdSm90INS1_25CollectiveMainloopFwdSm90ILi2EN4cute5tupleIJNS5_1CILi1EEES8_S8_EEENS6_IJNS7_ILi128EEENS7_ILi96EEENS7_ILi192EEEEEELi128ENS_10bfloat16_tEfNS_4arch4Sm90ELb0ELb1ELb1ELb1ELb1ELb1ELb0ELb1ELb1ELb1ELb1ELb0EEENS1_21CollectiveEpilogueFwdINS6_IJSA_SA_SB_EEES9_SE_SG_Li256ELb1ELb1ELb1ELb0EEENS1_36VarlenDynamicPersistentTileSchedulerILi128ELi96ELi256ELi128ELb1ELb1ELb1ELb1ELb0ELb1EEEEEEEEEvNT_6ParamsE,"ax",@progbits
	.align	128
.text._ZN7cutlass13device_kernelIN5flash11enable_sm90INS1_16FlashAttnFwdSm90INS1_25CollectiveMainloopFwdSm90ILi2EN4cute5tupleIJNS5_1CILi1EEES8_S8_EEENS6_IJNS7_ILi128EEENS7_ILi96EEENS7_ILi192EEEEEELi128ENS_10bfloat16_tEfNS_4arch4Sm90ELb0ELb1ELb1ELb1ELb1ELb1ELb0ELb1ELb1ELb1ELb1ELb0EEENS1_21CollectiveEpilogueFwdINS6_IJSA_SA_SB_EEES9_SE_SG_Li256ELb1ELb1ELb1ELb0EEENS1_36VarlenDynamicPersistentTileSchedulerILi128ELi96ELi256ELi128ELb1ELb1ELb1ELb1ELb0ELb1EEEEEEEEEvNT_6ParamsE:
        .type           _ZN7cutlass13device_kernelIN5flash11enable_sm90INS1_16FlashAttnFwdSm90INS1_25CollectiveMainloopFwdSm90ILi2EN4cute5tupleIJNS5_1CILi1EEES8_S8_EEENS6_IJNS7_ILi128EEENS7_ILi96EEENS7_ILi192EEEEEELi128ENS_10bfloat16_tEfNS_4arch4Sm90ELb0ELb1ELb1ELb1ELb1ELb1ELb0ELb1ELb1ELb1ELb1ELb0EEENS1_21CollectiveEpilogueFwdINS6_IJSA_SA_SB_EEES9_SE_SG_Li256ELb1ELb1ELb1ELb0EEENS1_36VarlenDynamicPersistentTileSchedulerILi128ELi96ELi256ELi128ELb1ELb1ELb1ELb1ELb0ELb1EEEEEEEEEvNT_6ParamsE,@function
        .size           _ZN7cutlass13device_kernelIN5flash11enable_sm90INS1_16FlashAttnFwdSm90INS1_25CollectiveMainloopFwdSm90ILi2EN4cute5tupleIJNS5_1CILi1EEES8_S8_EEENS6_IJNS7_ILi128EEENS7_ILi96EEENS7_ILi192EEEEEELi128ENS_10bfloat16_tEfNS_4arch4Sm90ELb0ELb1ELb1ELb1ELb1ELb1ELb0ELb1ELb1ELb1ELb1ELb0EEENS1_21CollectiveEpilogueFwdINS6_IJSA_SA_SB_EEES9_SE_SG_Li256ELb1ELb1ELb1ELb0EEENS1_36VarlenDynamicPersistentTileSchedulerILi128ELi96ELi256ELi128ELb1ELb1ELb1ELb1ELb0ELb1EEEEEEEEEvNT_6ParamsE,(.L_x_3209 - _ZN7cutlass13device_kernelIN5flash11enable_sm90INS1_16FlashAttnFwdSm90INS1_25CollectiveMainloopFwdSm90ILi2EN4cute5tupleIJNS5_1CILi1EEES8_S8_EEENS6_IJNS7_ILi128EEENS7_ILi96EEENS7_ILi192EEEEEELi128ENS_10bfloat16_tEfNS_4arch4Sm90ELb0ELb1ELb1ELb1ELb1ELb1ELb0ELb1ELb1ELb1ELb1ELb0EEENS1_21CollectiveEpilogueFwdINS6_IJSA_SA_SB_EEES9_SE_SG_Li256ELb1ELb1ELb1ELb0EEENS1_36VarlenDynamicPersistentTileSchedulerILi128ELi96ELi256ELi128ELb1ELb1ELb1ELb1ELb0ELb1EEEEEEEEEvNT_6ParamsE)
        .other          _ZN7cutlass13device_kernelIN5flash11enable_sm90INS1_16FlashAttnFwdSm90INS1_25CollectiveMainloopFwdSm90ILi2EN4cute5tupleIJNS5_1CILi1EEES8_S8_EEENS6_IJNS7_ILi128EEENS7_ILi96EEENS7_ILi192EEEEEELi128ENS_10bfloat16_tEfNS_4arch4Sm90ELb0ELb1ELb1ELb1ELb1ELb1ELb0ELb1ELb1ELb1ELb1ELb0EEENS1_21CollectiveEpilogueFwdINS6_IJSA_SA_SB_EEES9_SE_SG_Li256ELb1ELb1ELb1ELb0EEENS1_36VarlenDynamicPersistentTileSchedulerILi128ELi96ELi256ELi128ELb1ELb1ELb1ELb1ELb0ELb1EEEEEEEEEvNT_6ParamsE,@"STO_CUDA_ENTRY STV_DEFAULT"
_ZN7cutlass13device_kernelIN5flash11enable_sm90INS1_16FlashAttnFwdSm90INS1_25CollectiveMainloopFwdSm90ILi2EN4cute5tupleIJNS5_1CILi1EEES8_S8_EEENS6_IJNS7_ILi128EEENS7_ILi96EEENS7_ILi192EEEEEELi128ENS_10bfloat16_tEfNS_4arch4Sm90ELb0ELb1ELb1ELb1ELb1ELb1ELb0ELb1ELb1ELb1ELb1ELb0EEENS1_21CollectiveEpilogueFwdINS6_IJSA_SA_SB_EEES9_SE_SG_Li256ELb1ELb1ELb1ELb0EEENS1_36VarlenDynamicPersistentTileSchedulerILi128ELi96ELi256ELi128ELb1ELb1ELb1ELb1ELb0ELb1EEEEEEEEEvNT_6ParamsE:
        /* <DEDUP_REMOVED lines=18> */
.L_x_1537:
[----:B------:R-:W-:Y:S05]  /*0120*/  BSYNC B0 ;  /* 0x0000000000007941 */ /* 0x000fea0003800000 */
.L_x_1536:
        /* <DEDUP_REMOVED lines=41> */
.L_x_1538:
        /* <DEDUP_REMOVED lines=22> */
.L_x_1539:
        /* <DEDUP_REMOVED lines=18> */
.L_x_1540:
        /* <DEDUP_REMOVED lines=22> */
.L_x_1541:
        /* <DEDUP_REMOVED lines=22> */
.L_x_1542:
[----:B0-----:R-:W-:Y:S01]  /*0900*/  UMOV UR4, 0x1 ;  /* 0x0000000100047882 */ /* 0x001fe20000000000 */
[----:B------:R-:W-:Y:S01]  /*0910*/  PLOP3.LUT P0, PT, PT, PT, UP0, 0x80, 0x0 ;  /* 0x000000000000781c */ /* 0x000fe20003f0f008 */
[----:B------:R-:W-:Y:S01]  /*0920*/  USEL UR4, UR4, 0x2, !UP0 ;  /* 0x0000000204047887 */ /* 0x000fe2000c000000 */
[----:B------:R-:W-:Y:S01]  /*0930*/  NOP ;  /* 0x0000000000007918 */ /* 0x000fe20000000000 */
[----:B------:R-:W-:Y:S01]  /*0940*/  ULDC.64 UR60, c[0x0][0x208] ;  /* 0x00008200003c7ab9 */ /* 0x000fe20000000a00 */
[----:B------:R-:W-:Y:S03]  /*0950*/  BSSY B9, `(.L_x_1543) ;  /* 0x0002bd3000097945 */ /* 0x000fe60003800000 */
[----:B------:R-:W-:-:S05]  /*0960*/  IMAD.U32 R3, RZ, RZ, UR4 ;  /* 0x00000004ff037e24 */ /* 0x000fca000f8e00ff */
[----:B------:R0:W-:Y:S01]  /*0970*/  STL [R1+0x58], R3 ;  /* 0x0000580301007387 */ /* 0x0001e20000100800 */
[----:B-12-4-:R-:W-:Y:S06]  /*0980*/  BAR.SYNC.DEFER_BLOCKING 0x0 ;  /* 0x0000000000007b1d */ /* 0x016fec0000010000 */
[----:B------:R-:W-:Y:S05]  /*0990*/  @!P0 BRA `(.L_x_1544) ;  /* 0x0000023c00188947 */ /* 0x000fea0003800000 */
.L_x_1545:
[----:B------:R-:W-:-:S08]  /*09a0*/  NOP ;  /* 0x0000000000007918 */ /* 0x000fd00000000000 */
[----:B------:R-:W1:Y:S02]  /*09b0*/  USETMAXREG.TRY_ALLOC.CTAPOOL UP0, 0xe8 ;  /* 0x000000e8000079c8 */ /* 0x000e640008000600 */
[----:B-1----:R-:W-:-:S13]  /*09c0*/  PLOP3.LUT P0, PT, PT, PT, UP0, 0x80, 0x0 ;  /* 0x000000000000781c */ /* 0x002fda0003f0f008 */
[----:B------:R-:W-:Y:S05]  /*09d0*/  @!P0 BRA `(.L_x_1545) ;  /* 0xfffffffc00f08947 */ /* 0x000fea000383ffff */
[----:B------:R-:W1:Y:S08]  /*09e0*/  S2UR UR4, SR_CgaCtaId ;  /* 0x00000000000479c3 */ /* 0x000e700000008800 */
[----:B------:R-:W-:Y:S06]  /*09f0*/  BAR.ARV 0x8, 0x180 ;  /* 0x0206000000007b1d */ /* 0x000fec0000002000 */
[----:B0-----:R-:W-:-:S02]  /*0a00*/  MOV R3, 0x400 ;  /* 0x0000040000037802 */ /* 0x001fc40000000f00 */
[----:B------:R-:W-:Y:S01]  /*0a10*/  BAR.SYNC.DEFER_BLOCKING 0x5, 0x180 ;  /* 0x0146000000007b1d */ /* 0x000fe20000010000 */
[----:B-1----:R-:W-:-:S05]  /*0a20*/  IMAD.U32 R172, RZ, RZ, UR4 ;  /* 0x00000004ffac7e24 */ /* 0x002fca000f8e00ff */
[----:B------:R-:W-:Y:S01]  /*0a30*/  ULDC UR4, c[0x0][0xc3c] ;  /* 0x00030f0000047ab9 */ /* 0x000fe20000000800 */
[----:B------:R-:W-:-:S05]  /*0a40*/  LEA R2, R172, R3, 0x18 ;  /* 0x00000003ac027211 */ /* 0x000fca00078ec0ff */
[----:B------:R-:W0:Y:S01]  /*0a50*/  LDS.128 R28, [R2+0x2a8d0] ;  /* 0x02a8d000021c7984 */ /* 0x000e220000000c00 */
[----:B------:R-:W-:Y:S06]  /*0a60*/  BAR.ARV 0x4, 0x180 ;  /* 0x0106000000007b1d */ /* 0x000fec0000002000 */
[----:B0-----:R-:W-:-:S13]  /*0a70*/  ISETP.GE.AND P0, PT, R31, UR4, PT ;  /* 0x000000041f007c0c */ /* 0x001fda000bf06270 */
[----:B------:R-:W-:Y:S05]  /*0a80*/  @P0 BRA `(.L_x_1546) ;  /* 0x000002b800fc0947 */ /* 0x000fea0003800000 */
[----:B------:R-:W2:Y:S01]  /*0a90*/  LDL R4, [R1+0x58] ;  /* 0x0000580001047983 */ /* 0x000ea20000100800 */
[----:B------:R-:W-:Y:S01]  /*0aa0*/  VIADD R0, R0, 0xffffff80 ;  /* 0xffffff8000007836 */ /* 0x000fe20000000000 */
[----:B------:R-:W-:Y:S01]  /*0ab0*/  R2UR UR4, R2 ;  /* 0x00000000020472ca */ /* 0x000fe200000e0000 */
[----:B------:R-:W-:Y:S02]  /*0ac0*/  IMAD.MOV.U32 R208, RZ, RZ, RZ ;  /* 0x000000ffffd07224 */ /* 0x000fe400078e00ff */
[----:B------:R-:W-:Y:S01]  /*0ad0*/  IMAD.MOV.U32 R17, RZ, RZ, RZ ;  /* 0x000000ffff117224 */ /* 0x000fe200078e00ff */
[----:B------:R-:W-:Y:S01]  /*0ae0*/  SHF.R.S32.HI R3, RZ, 0x1f, R0 ;  /* 0x0000001fff037819 */ /* 0x000fe20000011400 */
[----:B------:R-:W-:Y:S02]  /*0af0*/  IMAD.MOV.U32 R175, RZ, RZ, RZ ;  /* 0x000000ffffaf7224 */ /* 0x000fe400078e00ff */
[----:B------:R-:W-:Y:S01]  /*0b00*/  IMAD.MOV.U32 R164, RZ, RZ, RZ ;  /* 0x000000ffffa47224 */ /* 0x000fe200078e00ff */
[----:B------:R-:W-:Y:S01]  /*0b10*/  LEA.HI R225, R3, R0, RZ, 0x3 ;  /* 0x0000000003e17211 */ /* 0x000fe200078f18ff */
[----:B------:R-:W-:-:S03]  /*0b20*/  IMAD.MOV.U32 R23, RZ, RZ, RZ ;  /* 0x000000ffff177224 */ /* 0x000fc600078e00ff */
[----:B------:R-:W-:Y:S01]  /*0b30*/  LOP3.LUT R205, R225, 0xfffffff8, RZ, 0xc0, !PT ;  /* 0xfffffff8e1cd7812 */ /* 0x000fe200078ec0ff */
[----:B------:R-:W-:Y:S01]  /*0b40*/  UIADD3 UR4, UR4, 0xc400, URZ ;  /* 0x0000c40004047890 */ /* 0x000fe2000fffe03f */
[----:B------:R-:W-:-:S03]  /*0b50*/  SHF.R.S32.HI R225, RZ, 0x3, R225 ;  /* 0x00000003ffe17819 */ /* 0x000fc600000114e1 */
[----:B------:R-:W-:-:S04]  /*0b60*/  IMAD.IADD R205, R0, 0x1, -R205 ;  /* 0x0000000100cd7824 */ /* 0x000fc800078e0acd */
[----:B------:R-:W-:-:S04]  /*0b70*/  IMAD.SHL.U32 R203, R205, 0x8, RZ ;  /* 0x00000008cdcb7824 */ /* 0x000fc800078e00ff */
[----:B------:R-:W-:Y:S01]  /*0b80*/  VIADD R204, R203, 0x40 ;  /* 0x00000040cbcc7836 */ /* 0x000fe20000000000 */
[----:B--2---:R-:W-:Y:S02]  /*0b90*/  R2UR UR5, R4 ;  /* 0x00000000040572ca */ /* 0x004fe400000e0000 */
[----:B------:R-:W-:-:S04]  /*0ba0*/  LEA.HI R4, R3, R0, RZ, 0x7 ;  /* 0x0000000003047211 */ /* 0x000fc800078f38ff */
[----:B------:R-:W-:Y:S02]  /*0bb0*/  LOP3.LUT R5, R4, 0xffffff80, RZ, 0xc0, !PT ;  /* 0xffffff8004057812 */ /* 0x000fe400078ec0ff */
[----:B------:R-:W-:-:S03]  /*0bc0*/  SHF.R.S32.HI R12, RZ, 0x7, R4 ;  /* 0x00000007ff0c7819 */ /* 0x000fc60000011404 */
[----:B------:R-:W-:Y:S01]  /*0bd0*/  IMAD.IADD R228, R0, 0x1, -R5 ;  /* 0x0000000100e47824 */ /* 0x000fe200078e0a05 */
[----:B------:R-:W-:Y:S01]  /*0be0*/  LEA.HI R5, R3, R0, RZ, 0x4 ;  /* 0x0000000003057211 */ /* 0x000fe200078f20ff */
[----:B------:R0:W-:Y:S01]  /*0bf0*/  STL [R1+0x4c], R12 ;  /* 0x00004c0c01007387 */ /* 0x0001e20000100800 */
[----:B------:R-:W-:Y:S01]  /*0c00*/  LEA.HI R4, R4, R12, RZ, 0x1 ;  /* 0x0000000c04047211 */ /* 0x000fe200078f08ff */
[----:B------:R-:W-:Y:S01]  /*0c10*/  ULOP3.LUT UR5, UR5, 0x1, URZ, 0xfc, !UPT ;  /* 0x0000000105057892 */ /* 0x000fe2000f8efc3f */
[----:B------:R-:W-:Y:S02]  /*0c20*/  SHF.R.S32.HI R9, RZ, 0x1f, R228 ;  /* 0x0000001fff097819 */ /* 0x000fe400000114e4 */
[----:B------:R-:W-:Y:S02]  /*0c30*/  SHF.R.S32.HI R6, RZ, 0x4, R5 ;  /* 0x00000004ff067819 */ /* 0x000fe40000011405 */
[CC--:B------:R-:W-:Y:S02]  /*0c40*/  LEA.HI R10, R9.reuse, R228.reuse, RZ, 0x2 ;  /* 0x000000e4090a7211 */ /* 0x0c0fe400078f10ff */
[----:B------:R-:W-:-:S02]  /*0c50*/  LEA.HI R9, R9, R228, RZ, 0x5 ;  /* 0x000000e409097211 */ /* 0x000fc400078f28ff */
[--C-:B------:R-:W-:Y:S02]  /*0c60*/  SHF.R.S32.HI R8, RZ, 0x2, R10.reuse ;  /* 0x00000002ff087819 */ /* 0x100fe4000001140a */
[----:B------:R-:W-:Y:S02]  /*0c70*/  SHF.R.S32.HI R7, RZ, 0x1f, R10 ;  /* 0x0000001fff077819 */ /* 0x000fe4000001140a */
[----:B------:R-:W-:Y:S02]  /*0c80*/  SHF.R.S32.HI R9, RZ, 0x5, R9 ;  /* 0x00000005ff097819 */ /* 0x000fe40000011409 */
[----:B------:R-:W-:Y:S02]  /*0c90*/  LEA.HI R11, R7, R8, RZ, 0x3 ;  /* 0x00000008070b7211 */ /* 0x000fe400078f18ff */
[----:B------:R-:W-:Y:S02]  /*0ca0*/  LEA.HI R7, R5, R6, RZ, 0x1 ;  /* 0x0000000605077211 */ /* 0x000fe400078f08ff */
[----:B------:R-:W-:-:S02]  /*0cb0*/  LOP3.LUT R11, R11, 0xfffffff8, RZ, 0xc0, !PT ;  /* 0xfffffff80b0b7812 */ /* 0x000fc400078ec0ff */
[----:B------:R-:W-:Y:S02]  /*0cc0*/  LOP3.LUT R7, R7, 0x1ffffffe, RZ, 0xc0, !PT ;  /* 0x1ffffffe07077812 */ /* 0x000fe400078ec0ff */
[----:B------:R-:W-:Y:S01]  /*0cd0*/  LOP3.LUT R5, R5, 0x3fffff0, RZ, 0xc0, !PT ;  /* 0x03fffff005057812 */ /* 0x000fe200078ec0ff */
[----:B------:R-:W-:Y:S01]  /*0ce0*/  IMAD.IADD R8, R8, 0x1, -R11 ;  /* 0x0000000108087824 */ /* 0x000fe200078e0a0b */
[----:B------:R-:W-:Y:S01]  /*0cf0*/  LOP3.LUT R4, R4, 0x3fffffe, RZ, 0xc0, !PT ;  /* 0x03fffffe04047812 */ /* 0x000fe200078ec0ff */
[----:B------:R-:W-:Y:S01]  /*0d00*/  IMAD.IADD R7, R6, 0x1, -R7 ;  /* 0x0000000106077824 */ /* 0x000fe200078e0a07 */
[-C--:B------:R-:W-:Y:S01]  /*0d10*/  LEA.HI R6, R3, R0.reuse, RZ, 0x5 ;  /* 0x0000000003067211 */ /* 0x080fe200078f28ff */
[----:B------:R-:W-:Y:S01]  /*0d20*/  IMAD R9, R9, 0x10, R8 ;  /* 0x0000001009097824 */ /* 0x000fe200078e0208 */
[----:B------:R-:W-:Y:S01]  /*0d30*/  LEA.HI R8, R3, R0, RZ, 0x2 ;  /* 0x0000000003087211 */ /* 0x000fe200078f10ff */
[----:B------:R-:W-:Y:S01]  /*0d40*/  IMAD.IADD R5, R0, 0x1, -R5 ;  /* 0x0000000100057824 */ /* 0x000fe200078e0a05 */
[----:B------:R-:W-:Y:S01]  /*0d50*/  SHF.R.S32.HI R6, RZ, 0x5, R6 ;  /* 0x00000005ff067819 */ /* 0x000fe20000011406 */
[----:B------:R-:W-:Y:S01]  /*0d60*/  IMAD.IADD R4, R12, 0x1, -R4 ;  /* 0x000000010c047824 */ /* 0x000fe200078e0a04 */
[----:B------:R-:W-:-:S02]  /*0d70*/  LOP3.LUT R209, R8, 0xfffffffc, RZ, 0xc0, !PT ;  /* 0xfffffffc08d17812 */ /* 0x000fc400078ec0ff */
[--C-:B------:R-:W-:Y:S01]  /*0d80*/  SHF.R.S32.HI R174, RZ, 0x2, R8.reuse ;  /* 0x00000002ffae7819 */ /* 0x100fe20000011408 */
[----:B------:R-:W-:Y:S01]  /*0d90*/  IMAD R13, R4, 0x40, R9 ;  /* 0x00000040040d7824 */ /* 0x000fe200078e0209 */
[----:B------:R-:W-:Y:S01]  /*0da0*/  SHF.R.S32.HI R3, RZ, 0x1f, R8 ;  /* 0x0000001fff037819 */ /* 0x000fe20000011408 */
[----:B------:R-:W-:Y:S02]  /*0db0*/  IMAD.IADD R209, R0, 0x1, -R209 ;  /* 0x0000000100d17824 */ /* 0x000fe400078e0ad1 */
[----:B------:R-:W-:Y:S01]  /*0dc0*/  IMAD R8, R6, 0x10, R5 ;  /* 0x0000001006087824 */ /* 0x000fe200078e0205 */
[----:B------:R-:W-:Y:S01]  /*0dd0*/  LEA.HI R3, R3, R174, RZ, 0x3 ;  /* 0x000000ae03037211 */ /* 0x000fe200078f18ff */
[----:B------:R-:W-:Y:S01]  /*0de0*/  VIADD R5, R174, 0x40 ;  /* 0x00000040ae057836 */ /* 0x000fe20000000000 */
[----:B------:R-:W-:Y:S01]  /*0df0*/  STL [R1+0x50], R13 ;  /* 0x0000500d01007387 */ /* 0x000fe20000100800 */
[----:B------:R-:W-:Y:S01]  /*0e00*/  IMAD.SHL.U32 R162, R209, 0x4, RZ ;  /* 0x00000004d1a27824 */ /* 0x000fe200078e00ff */
[----:B------:R-:W-:Y:S01]  /*0e10*/  LOP3.LUT R3, R3, 0xfffffff8, RZ, 0xc0, !PT ;  /* 0xfffffff803037812 */ /* 0x000fe200078ec0ff */
[----:B------:R-:W-:Y:S01]  /*0e20*/  IMAD.SHL.U32 R181, R5, 0x40, RZ ;  /* 0x0000004005b57824 */ /* 0x000fe200078e00ff */
[----:B------:R-:W-:Y:S01]  /*0e30*/  SHF.R.S32.HI R0, RZ, 0x1f, R5 ;  /* 0x0000001fff007819 */ /* 0x000fe20000011405 */
[----:B------:R-:W-:-:S02]  /*0e40*/  VIADD R177, R162, 0x20 ;  /* 0x00000020a2b17836 */ /* 0x000fc40000000000 */
[----:B------:R-:W-:Y:S01]  /*0e50*/  VIADD R176, R162, 0x40 ;  /* 0x00000040a2b07836 */ /* 0x000fe20000000000 */
[----:B------:R-:W-:Y:S01]  /*0e60*/  LEA.HI R0, R0, R5, RZ, 0x3 ;  /* 0x0000000500007211 */ /* 0x000fe200078f18ff */
[----:B------:R-:W-:Y:S01]  /*0e70*/  IMAD.IADD R167, R162, 0x1, R177 ;  /* 0x00000001a2a77824 */ /* 0x000fe200078e02b1 */
[----:B------:R-:W-:Y:S01]  /*0e80*/  LOP3.LUT R181, R181, 0x1c0, RZ, 0xc0, !PT ;  /* 0x000001c0b5b57812 */ /* 0x000fe200078ec0ff */
[----:B------:R-:W-:Y:S02]  /*0e90*/  IMAD.IADD R227, R174, 0x1, -R3 ;  /* 0x00000001aee37824 */ /* 0x000fe400078e0a03 */
[----:B------:R-:W-:Y:S01]  /*0ea0*/  IMAD.SHL.U32 R200, R0, 0x40, RZ ;  /* 0x0000004000c87824 */ /* 0x000fe200078e00ff */
[----:B------:R-:W-:Y:S01]  /*0eb0*/  SHF.R.S32.HI R0, RZ, 0x1f, R167 ;  /* 0x0000001fff007819 */ /* 0x000fe200000114a7 */
[----:B------:R-:W-:Y:S01]  /*0ec0*/  IMAD.IADD R168, R162, 0x1, R176 ;  /* 0x00000001a2a87824 */ /* 0x000fe200078e02b0 */
[----:B------:R-:W-:Y:S01]  /*0ed0*/  SHF.R.U32.HI R14, RZ, 0x3, R181 ;  /* 0x00000003ff0e7819 */ /* 0x000fe200000116b5 */
[----:B------:R-:W-:Y:S01]  /*0ee0*/  IMAD.SHL.U32 R185, R227, 0x40, RZ ;  /* 0x00000040e3b97824 */ /* 0x000fe200078e00ff */
[-C--:B------:R-:W-:Y:S01]  /*0ef0*/  LEA.HI R170, R0, R167.reuse, RZ, 0x3 ;  /* 0x000000a700aa7211 */ /* 0x080fe200078f18ff */
[----:B0-----:R-:W-:Y:S01]  /*0f00*/  IMAD R12, R8, 0x8, R7 ;  /* 0x00000008080c7824 */ /* 0x001fe200078e0207 */
[----:B------:R-:W-:Y:S01]  /*0f10*/  SHF.R.S32.HI R3, RZ, 0x1f, R168 ;  /* 0x0000001fff037819 */ /* 0x000fe200000114a8 */
[----:B------:R-:W-:Y:S01]  /*0f20*/  IMAD.SHL.U32 R187, R6, 0x200, RZ ;  /* 0x0000020006bb7824 */ /* 0x000fe200078e00ff */
[----:B------:R-:W-:Y:S01]  /*0f30*/  LEA.HI R0, R0, R167, RZ, 0x6 ;  /* 0x000000a700007211 */ /* 0x000fe200078f30ff */
[----:B------:R-:W-:Y:S01]  /*0f40*/  IMAD.SHL.U32 R18, R209, 0x8, RZ ;  /* 0x00000008d1127824 */ /* 0x000fe200078e00ff */
[----:B------:R-:W-:Y:S01]  /*0f50*/  LOP3.LUT R185, R185, 0x1c0, RZ, 0xc0, !PT ;  /* 0x000001c0b9b97812 */ /* 0x000fe200078ec0ff */
[----:B------:R-:W-:Y:S01]  /*0f60*/  VIADD R179, R162, 0x10 ;  /* 0x00000010a2b37836 */ /* 0x000fe20000000000 */
[CC--:B------:R-:W-:Y:S01]  /*0f70*/  LEA.HI R5, R3.reuse, R168.reuse, RZ, 0x6 ;  /* 0x000000a803057211 */ /* 0x0c0fe200078f30ff */
[----:B------:R-:W-:Y:S01]  /*0f80*/  IMAD.SHL.U32 R0, R0, 0x80, RZ ;  /* 0x0000008000007824 */ /* 0x000fe200078e00ff */
[----:B------:R-:W-:Y:S01]  /*0f90*/  LEA.HI R4, R3, R168, RZ, 0x3 ;  /* 0x000000a803047211 */ /* 0x000fe200078f18ff */
[C---:B------:R-:W-:Y:S01]  /*0fa0*/  VIADD R22, R18.reuse, 0x60 ;  /* 0x0000006012167836 */ /* 0x040fe20000000000 */
[----:B------:R-:W-:Y:S01]  /*0fb0*/  SHF.R.U32.HI R186, RZ, 0x3, R185 ;  /* 0x00000003ffba7819 */ /* 0x000fe200000116b9 */
[----:B------:R-:W-:Y:S01]  /*0fc0*/  IMAD.SHL.U32 R6, R5, 0x80, RZ ;  /* 0x0000008005067824 */ /* 0x000fe200078e00ff */
[--C-:B------:R-:W-:Y:S01]  /*0fd0*/  LOP3.LUT R3, R185, 0x38, R170.reuse, 0xf8, !PT ;  /* 0x00000038b9037812 */ /* 0x100fe200078ef8aa */
[C---:B------:R-:W-:Y:S01]  /*0fe0*/  VIADD R160, R18.reuse, 0x80 ;  /* 0x0000008012a07836 */ /* 0x040fe20000000000 */
[----:B------:R-:W-:Y:S01]  /*0ff0*/  LOP3.LUT R7, R181, 0x38, R170, 0xf8, !PT ;  /* 0x00000038b5077812 */ /* 0x000fe200078ef8aa */
[----:B------:R-:W-:Y:S01]  /*1000*/  VIADD R161, R18, 0xa0 ;  /* 0x000000a012a17836 */ /* 0x000fe20000000000 */
[----:B------:R-:W-:Y:S01]  /*1010*/  LOP3.LUT R5, R185, 0x38, R4, 0xf8, !PT ;  /* 0x00000038b9057812 */ /* 0x000fe200078ef804 */
[----:B------:R-:W-:Y:S01]  /*1020*/  VIADD R178, R162, 0x30 ;  /* 0x00000030a2b27836 */ /* 0x000fe20000000000 */
[----:B------:R-:W-:Y:S01]  /*1030*/  LOP3.LUT R200, R200, 0xfffffe00, RZ, 0xc0, !PT ;  /* 0xfffffe00c8c87812 */ /* 0x000fe200078ec0ff */
[----:B------:R-:W-:Y:S01]  /*1040*/  VIADD R180, R162, 0x50 ;  /* 0x00000050a2b47836 */ /* 0x000fe20000000000 */
[----:B------:R-:W-:-:S02]  /*1050*/  LOP3.LUT R0, R0, 0xffffe000, RZ, 0xc0, !PT ;  /* 0xffffe00000007812 */ /* 0x000fc400078ec0ff */
[----:B------:R-:W-:Y:S02]  /*1060*/  LOP3.LUT R3, R3, R186, RZ, 0x3c, !PT ;  /* 0x000000ba03037212 */ /* 0x000fe400078e3cff */
[----:B------:R-:W-:Y:S02]  /*1070*/  LOP3.LUT R9, R7, R14, RZ, 0x3c, !PT ;  /* 0x0000000e07097212 */ /* 0x000fe400078e3cff */
[----:B------:R-:W-:Y:S02]  /*1080*/  LOP3.LUT R7, R5, R186, RZ, 0x3c, !PT ;  /* 0x000000ba05077212 */ /* 0x000fe400078e3cff */
[-C--:B------:R-:W-:Y:S01]  /*1090*/  IADD3 R5, R3, R0.reuse, R187 ;  /* 0x0000000003057210 */ /* 0x080fe20007ffe0bb */
[----:B------:R-:W-:Y:S01]  /*10a0*/  IMAD.U32 R3, RZ, RZ, UR4 ;  /* 0x00000004ff037e24 */ /* 0x000fe2000f8e00ff */
[----:B------:R-:W-:Y:S01]  /*10b0*/  IADD3 R9, R9, R0, R200 ;  /* 0x0000000009097210 */ /* 0x000fe20007ffe0c8 */
[----:B------:R-:W-:Y:S01]  /*10c0*/  IMAD.U32 R0, RZ, RZ, UR5 ;  /* 0x00000005ff007e24 */ /* 0x000fe2000f8e00ff */
[----:B------:R-:W-:-:S02]  /*10d0*/  LOP3.LUT R8, R181, 0x38, R4, 0xf8, !PT ;  /* 0x00000038b5087812 */ /* 0x000fc400078ef804 */
[----:B------:R-:W-:Y:S02]  /*10e0*/  LOP3.LUT R6, R6, 0xffffe000, RZ, 0xc0, !PT ;  /* 0xffffe00006067812 */ /* 0x000fe400078ec0ff */
[----:B------:R-:W-:Y:S01]  /*10f0*/  STL [R1+0x30], R0 ;  /* 0x0000300001007387 */ /* 0x000fe20000100800 */
[----:B------:R-:W-:Y:S02]  /*1100*/  LOP3.LUT R11, R8, R14, RZ, 0x3c, !PT ;  /* 0x0000000e080b7212 */ /* 0x000fe400078e3cff */
[-C--:B------:R-:W-:Y:S01]  /*1110*/  IADD3 R8, R7, R6.reuse, R187 ;  /* 0x0000000607087210 */ /* 0x080fe20007ffe0bb */
[----:B------:R0:W-:Y:S01]  /*1120*/  STL [R1+0x48], R3 ;  /* 0x0000480301007387 */ /* 0x0001e20000100800 */
[----:B------:R-:W-:Y:S02]  /*1130*/  LOP3.LUT R7, R181, 0x38, R18, 0xf8, !PT ;  /* 0x00000038b5077812 */ /* 0x000fe400078ef812 */
[----:B------:R-:W-:Y:S01]  /*1140*/  IADD3 R11, R11, R6, R200 ;  /* 0x000000060b0b7210 */ /* 0x000fe20007ffe0c8 */
[----:B------:R-:W-:Y:S01]  /*1150*/  IMAD.SHL.U32 R6, R12, 0x8, RZ ;  /* 0x000000080c067824 */ /* 0x000fe200078e00ff */
[----:B------:R-:W-:-:S02]  /*1160*/  LOP3.LUT R7, R200, R7, R14, 0xf6, !PT ;  /* 0x00000007c8077212 */ /* 0x000fc400078ef60e */
[----:B------:R-:W-:Y:S02]  /*1170*/  SHF.R.S32.HI R171, RZ, 0x3, R4 ;  /* 0x00000003ffab7819 */ /* 0x000fe40000011404 */
[----:B------:R-:W-:Y:S01]  /*1180*/  STL [R1+0x54], R6 ;  /* 0x0000540601007387 */ /* 0x000fe20000100800 */
[----:B0-----:R-:W-:Y:S02]  /*1190*/  SHF.R.S32.HI R3, RZ, 0x1f, R203 ;  /* 0x0000001fff037819 */ /* 0x001fe400000114cb */
[----:B------:R-:W-:Y:S02]  /*11a0*/  LOP3.LUT R3, R10, 0x7ffffffc, RZ, 0xc0, !PT ;  /* 0x7ffffffc0a037812 */ /* 0x000fe400078ec0ff */
[----:B------:R-:W-:Y:S02]  /*11b0*/  LEA.HI R0, R209, R209, RZ, 0x1 ;  /* 0x000000d1d1007211 */ /* 0x000fe400078f08ff */
[----:B------:R-:W-:Y:S01]  /*11c0*/  SHF.R.S32.HI R19, RZ, 0x1f, R18 ;  /* 0x0000001fff137819 */ /* 0x000fe20000011412 */
[----:B------:R-:W-:Y:S01]  /*11d0*/  IMAD.IADD R3, R228, 0x1, -R3 ;  /* 0x00000001e4037824 */ /* 0x000fe200078e0a03 */
[----:B------:R-:W-:-:S02]  /*11e0*/  LOP3.LUT R0, R0, 0x1ffffffe, RZ, 0xc0, !PT ;  /* 0x1ffffffe00007812 */ /* 0x000fc400078ec0ff */
[----:B------:R-:W-:Y:S01]  /*11f0*/  SHF.R.S32.HI R173, RZ, 0x1f, R22 ;  /* 0x0000001fffad7819 */ /* 0x000fe20000011416 */
[----:B------:R-:W-:Y:S01]  /*1200*/  IMAD.SHL.U32 R182, R3, 0x2, RZ ;  /* 0x0000000203b67824 */ /* 0x000fe200078e00ff */
[----:B------:R-:W-:Y:S01]  /*1210*/  LEA R3, R7, UR4, 0x1 ;  /* 0x0000000407037c11 */ /* 0x000fe2000f8e08ff */
[----:B------:R-:W-:Y:S01]  /*1220*/  IMAD.IADD R0, R209, 0x1, -R0 ;  /* 0x00000001d1007824 */ /* 0x000fe200078e0a00 */
[----:B------:R-:W-:Y:S01]  /*1230*/  SHF.R.S32.HI R184, RZ, 0x1f, R160 ;  /* 0x0000001fffb87819 */ /* 0x000fe200000114a0 */
[C---:B------:R-:W-:Y:S01]  /*1240*/  VIADD R222, R182.reuse, 0x20 ;  /* 0x00000020b6de7836 */ /* 0x040fe20000000000 */
[----:B------:R-:W-:Y:S01]  /*1250*/  SHF.R.S32.HI R183, RZ, 0x1f, R161 ;  /* 0x0000001fffb77819 */ /* 0x000fe200000114a1 */
[C---:B------:R-:W-:Y:S01]  /*1260*/  VIADD R219, R182.reuse, 0x38 ;  /* 0x00000038b6db7836 */ /* 0x040fe20000000000 */
[----:B------:R0:W-:Y:S01]  /*1270*/  STL [R1+0x40], R3 ;  /* 0x0000400301007387 */ /* 0x0001e20000100800 */
[C---:B------:R-:W-:Y:S01]  /*1280*/  VIADD R216, R182.reuse, 0x50 ;  /* 0x00000050b6d87836 */ /* 0x040fe20000000000 */
[----:B------:R-:W-:Y:S01]  /*1290*/  SHF.R.S32.HI R10, RZ, 0x1f, R204 ;  /* 0x0000001fff0a7819 */ /* 0x000fe200000114cc */
[C---:B------:R-:W-:Y:S01]  /*12a0*/  VIADD R213, R182.reuse, 0x68 ;  /* 0x00000068b6d57836 */ /* 0x040fe20000000000 */
[----:B------:R-:W-:Y:S01]  /*12b0*/  SHF.R.S32.HI R170, RZ, 0x3, R170 ;  /* 0x00000003ffaa7819 */ /* 0x000fe200000114aa */
[----:B------:R-:W-:-:S02]  /*12c0*/  VIADD R221, R182, 0x28 ;  /* 0x00000028b6dd7836 */ /* 0x000fc40000000000 */
[C---:B------:R-:W-:Y:S02]  /*12d0*/  VIADD R218, R182.reuse, 0x40 ;  /* 0x00000040b6da7836 */ /* 0x040fe40000000000 */
[C---:B------:R-:W-:Y:S01]  /*12e0*/  VIADD R215, R182.reuse, 0x58 ;  /* 0x00000058b6d77836 */ /* 0x040fe20000000000 */
[----:B0-----:R-:W-:Y:S01]  /*12f0*/  SHF.R.S32.HI R3, RZ, 0x1f, R222 ;  /* 0x0000001fff037819 */ /* 0x001fe200000114de */
[C---:B------:R-:W-:Y:S01]  /*1300*/  VIADD R212, R182.reuse, 0x70 ;  /* 0x00000070b6d47836 */ /* 0x040fe20000000000 */
[----:B------:R-:W-:Y:S01]  /*1310*/  SHF.R.S32.HI R3, RZ, 0x1f, R219 ;  /* 0x0000001fff037819 */ /* 0x000fe200000114db */
[C---:B------:R-:W-:Y:S01]  /*1320*/  VIADD R223, R182.reuse, 0x18 ;  /* 0x00000018b6df7836 */ /* 0x040fe20000000000 */
[----:B------:R-:W-:Y:S01]  /*1330*/  SHF.R.S32.HI R3, RZ, 0x1f, R216 ;  /* 0x0000001fff037819 */ /* 0x000fe200000114d8 */
[C---:B------:R-:W-:Y:S01]  /*1340*/  VIADD R220, R182.reuse, 0x30 ;  /* 0x00000030b6dc7836 */ /* 0x040fe20000000000 */
[----:B------:R-:W-:Y:S01]  /*1350*/  SHF.R.S32.HI R3, RZ, 0x1f, R213 ;  /* 0x0000001fff037819 */ /* 0x000fe200000114d5 */
[C---:B------:R-:W-:Y:S01]  /*1360*/  VIADD R217, R182.reuse, 0x48 ;  /* 0x00000048b6d97836 */ /* 0x040fe20000000000 */
[----:B------:R-:W-:Y:S01]  /*1370*/  LEA R3, R5, UR4, 0x1 ;  /* 0x0000000405037c11 */ /* 0x000fe2000f8e08ff */
[C---:B------:R-:W-:Y:S01]  /*1380*/  VIADD R214, R182.reuse, 0x60 ;  /* 0x00000060b6d67836 */ /* 0x040fe20000000000 */
[----:B------:R-:W-:Y:S01]  /*1390*/  SHF.R.S32.HI R4, RZ, 0x1f, R221 ;  /* 0x0000001fff047819 */ /* 0x000fe200000114dd */
[----:B------:R-:W-:Y:S01]  /*13a0*/  VIADD R211, R182, 0x78 ;  /* 0x00000078b6d37836 */ /* 0x000fe20000000000 */
[----:B------:R-:W-:Y:S01]  /*13b0*/  SHF.R.S32.HI R4, RZ, 0x1f, R218 ;  /* 0x0000001fff047819 */ /* 0x000fe200000114da */
[----:B------:R0:W-:Y:S01]  /*13c0*/  STL [R1+0x44], R3 ;  /* 0x0000440301007387 */ /* 0x0001e20000100800 */
[----:B------:R-:W-:Y:S01]  /*13d0*/  SHF.R.S32.HI R4, RZ, 0x1f, R215 ;  /* 0x0000001fff047819 */ /* 0x000fe200000114d7 */
[----:B------:R-:W-:Y:S01]  /*13e0*/  IMAD R202, R0, 0x8, R13 ;  /* 0x0000000800ca7824 */ /* 0x000fe200078e020d */
[----:B------:R-:W-:-:S02]  /*13f0*/  SHF.R.S32.HI R4, RZ, 0x1f, R212 ;  /* 0x0000001fff047819 */ /* 0x000fc400000114d4 */
[----:B------:R-:W-:Y:S02]  /*1400*/  LEA R5, R9, UR4, 0x1 ;  /* 0x0000000409057c11 */ /* 0x000fe4000f8e08ff */
[----:B------:R-:W-:Y:S02]  /*1410*/  LEA R4, R8, UR4, 0x1 ;  /* 0x0000000408047c11 */ /* 0x000fe4000f8e08ff */
[----:B------:R-:W-:Y:S01]  /*1420*/  SHF.R.S32.HI R6, RZ, 0x1f, R223 ;  /* 0x0000001fff067819 */ /* 0x000fe200000114df */
[----:B------:R1:W-:Y:S01]  /*1430*/  STL [R1+0x38], R5 ;  /* 0x0000380501007387 */ /* 0x0003e20000100800 */
[----:B0-----:R-:W-:Y:S02]  /*1440*/  LEA R3, R11, UR4, 0x1 ;  /* 0x000000040b037c11 */ /* 0x001fe4000f8e08ff */
[----:B------:R-:W-:Y:S01]  /*1450*/  SHF.R.S32.HI R6, RZ, 0x1f, R220 ;  /* 0x0000001fff067819 */ /* 0x000fe200000114dc */
[----:B------:R1:W-:Y:S01]  /*1460*/  STL [R1+0x3c], R4 ;  /* 0x00003c0401007387 */ /* 0x0003e20000100800 */
[----:B------:R-:W-:-:S02]  /*1470*/  SHF.R.S32.HI R6, RZ, 0x1f, R217 ;  /* 0x0000001fff067819 */ /* 0x000fc400000114d9 */
[----:B------:R-:W-:Y:S01]  /*1480*/  SHF.R.S32.HI R6, RZ, 0x1f, R214 ;  /* 0x0000001fff067819 */ /* 0x000fe200000114d6 */
[----:B------:R1:W-:Y:S01]  /*1490*/  STL [R1+0x34], R3 ;  /* 0x0000340301007387 */ /* 0x0003e20000100800 */
[----:B------:R-:W-:-:S07]  /*14a0*/  SHF.R.S32.HI R229, RZ, 0x1f, R211 ;  /* 0x0000001fffe57819 */ /* 0x000fce00000114d3 */
.L_x_1853:
[----:B------:R-:W-:Y:S01]  /*14b0*/  ULDC.64 UR4, c[0x0][0xa28] ;  /* 0x00028a0000047ab9 */ /* 0x000fe20000000a00 */
[----:B0-23--:R-:W0:Y:S01]  /*14c0*/  LDC.64 R6, c[0x0][0xa08] ;  /* 0x00028200ff067b82 */ /* 0x00de220000000a00 */
[----:B------:R-:W-:Y:S01]  /*14d0*/  ISETP.NE.U32.AND P0, PT, RZ, UR4, PT ;  /* 0x00000004ff007c0c */ /* 0x000fe2000bf05070 */
[----:B------:R-:W-:Y:S01]  /*14e0*/  IMAD.MOV.U32 R13, RZ, RZ, RZ ;  /* 0x000000ffff0d7224 */ /* 0x000fe200078e00ff */
[----:B------:R-:W-:Y:S01]  /*14f0*/  ULDC.64 UR6, c[0x0][0xa20] ;  /* 0x0002880000067ab9 */ /* 0x000fe20000000a00 */
[----:B------:R-:W-:Y:S01]  /*1500*/  IMAD.MOV.U32 R129, RZ, RZ, RZ ;  /* 0x000000ffff817224 */ /* 0x000fe200078e00ff */
[----:B------:R-:W-:Y:S01]  /*1510*/  ISETP.NE.AND.EX P0, PT, RZ, UR5, PT, P0 ;  /* 0x00000005ff007c0c */ /* 0x000fe2000bf05300 */
[----:B------:R-:W-:Y:S02]  /*1520*/  ULDC.64 UR4, c[0x0][0xa18] ;  /* 0x0002860000047ab9 */ /* 0x000fe40000000a00 */
[----:B------:R-:W-:-:S04]  /*1530*/  ISETP.NE.U32.AND P1, PT, RZ, UR4, PT ;  /* 0x00000004ff007c0c */ /* 0x000fc8000bf25070 */
[----:B------:R-:W-:Y:S01]  /*1540*/  ISETP.NE.AND.EX P1, PT, RZ, UR5, PT, P1 ;  /* 0x00000005ff007c0c */ /* 0x000fe2000bf25310 */
[----:B------:R-:W-:Y:S02]  /*1550*/  ULDC.64 UR4, c[0x0][0xa08] ;  /* 0x0002820000047ab9 */ /* 0x000fe40000000a00 */
[----:B------:R-:W-:-:S03]  /*1560*/  ISETP.NE.U32.AND P3, PT, RZ, UR4, PT ;  /* 0x00000004ff007c0c */ /* 0x000fc6000bf65070 */
[----:B-1--4-:R-:W1:Y:S01]  /*1570*/  @P0 LDC.64 R4, c[0x0][0xa28] ;  /* 0x00028a00ff040b82 */ /* 0x012e620000000a00 */
[----:B------:R-:W-:Y:S01]  /*1580*/  ISETP.NE.AND.EX P3, PT, RZ, UR5, PT, P3 ;  /* 0x00000005ff007c0c */ /* 0x000fe2000bf65330 */
[----:B0-----:R-:W-:-:S06]  /*1590*/  IMAD.WIDE R10, R31, 0x4, R6 ;  /* 0x000000041f0a7825 */ /* 0x001fcc00078e0206 */
[----:B------:R-:W0:Y:S01]  /*15a0*/  @P1 LDC.64 R8, c[0x0][0xa18] ;  /* 0x00028600ff081b82 */ /* 0x000e220000000a00 */
[----:B------:R-:W-:Y:S02]  /*15b0*/  ULDC UR4, c[0x0][0x288] ;  /* 0x0000a20000047ab9 */ /* 0x000fe40000000800 */
[----:B------:R-:W-:Y:S01]  /*15c0*/  IMAD.U32 R165, RZ, RZ, UR4 ;  /* 0x00000004ffa57e24 */ /* 0x000fe2000f8e00ff */
[----:B------:R-:W-:Y:S02]  /*15d0*/  ULDC.64 UR4, c[0x0][0x418] ;  /* 0x0001060000047ab9 */ /* 0x000fe40000000a00 */
[----:B------:R2:W5:Y:S01]  /*15e0*/  @P3 LDG.E R129, desc[UR60][R10.64] ;  /* 0x0000003c0a813981 */ /* 0x000562000c1e1900 */
[----:B-1----:R-:W-:-:S05]  /*15f0*/  @P0 IMAD.WIDE R4, R31, 0x4, R4 ;  /* 0x000000041f040825 */ /* 0x002fca00078e0204 */
[----:B------:R2:W5:Y:S01]  /*1600*/  @P0 LDG.E R13, desc[UR60][R4.64] ;  /* 0x0000003c040d0981 */ /* 0x000562000c1e1900 */
[----:B0-----:R-:W-:-:S05]  /*1610*/  @P1 IMAD.WIDE R6, R31, 0x4, R8 ;  /* 0x000000041f061825 */ /* 0x001fca00078e0208 */
[----:B------:R2:W5:Y:S01]  /*1620*/  @P1 LDG.E R165, desc[UR60][R6.64] ;  /* 0x0000003c06a51981 */ /* 0x000562000c1e1900 */
[----:B------:R-:W-:Y:S01]  /*1630*/  UISETP.NE.U32.AND UP0, UPT, UR4, URZ, UPT ;  /* 0x0000003f0400728c */ /* 0x000fe2000bf05070 */
[C---:B------:R-:W-:Y:S02]  /*1640*/  LOP3.LUT R3, R30.reuse, 0xff000000, RZ, 0xc0, !PT ;  /* 0xff0000001e037812 */ /* 0x040fe400078ec0ff */
[----:B------:R-:W-:Y:S01]  /*1650*/  ULDC UR4, c[0x0][0x424] ;  /* 0x0001090000047ab9 */ /* 0x000fe20000000800 */
[----:B------:R-:W-:Y:S01]  /*1660*/  UISETP.NE.AND.EX UP0, UPT, UR5, URZ, UPT, UP0 ;  /* 0x0000003f0500728c */ /* 0x000fe2000bf05300 */
[----:B------:R-:W-:Y:S02]  /*1670*/  ISETP.NE.U32.AND P2, PT, RZ, UR6, PT ;  /* 0x00000006ff007c0c */ /* 0x000fe4000bf45070 */
[----:B------:R-:W-:Y:S01]  /*1680*/  ULDC UR5, c[0x0][0x2f0] ;  /* 0x0000bc0000057ab9 */ /* 0x000fe20000000800 */
[----:B------:R-:W-:Y:S01]  /*1690*/  USEL UR4, UR4, 0x1, UP0 ;  /* 0x0000000104047887 */ /* 0x000fe20008000000 */
[----:B------:R-:W-:-:S02]  /*16a0*/  LOP3.LUT R0, R30, 0xff0000, RZ, 0xc0, !PT ;  /* 0x00ff00001e007812 */ /* 0x000fc400078ec0ff */
[----:B------:R-:W-:Y:S01]  /*16b0*/  SHF.R.U32.HI R3, RZ, 0x8, R3 ;  /* 0x00000008ff037819 */ /* 0x000fe20000011603 */
[----:B------:R-:W-:Y:S01]  /*16c0*/  UIMAD UR4, UR4, UR5, URZ ;  /* 0x00000005040472a4 */ /* 0x000fe2000f8e023f */
[----:B------:R-:W-:Y:S02]  /*16d0*/  ISETP.NE.AND.EX P2, PT, RZ, UR7, PT, P2 ;  /* 0x00000007ff007c0c */ /* 0x000fe4000bf45320 */
[----:B------:R-:W-:Y:S01]  /*16e0*/  ULDC UR5, c[0x0][0x348] ;  /* 0x0000d20000057ab9 */ /* 0x000fe20000000800 */
[----:B------:R-:W-:Y:S01]  /*16f0*/  LEA.HI R206, R0, R3, RZ, 0x10 ;  /* 0x0000000300ce7211 */ /* 0x000fe200078f80ff */
[----:B------:R-:W-:Y:S01]  /*1700*/  IMAD.MOV.U32 R207, RZ, RZ, R31 ;  /* 0x000000ffffcf7224 */ /* 0x000fe200078e001f */
[----:B------:R-:W-:Y:S01]  /*1710*/  LOP3.LUT R169, R30, 0xffff, RZ, 0xc0, !PT ;  /* 0x0000ffff1ea97812 */ /* 0x000fe200078ec0ff */
[----:B--2---:R-:W-:Y:S07]  /*1720*/  @P1 BRA `(.L_x_1547) ;  /* 0x0000000000241947 */ /* 0x004fee0003800000 */
        /* <DEDUP_REMOVED lines=9> */
.L_x_1547:
[----:B------:R-:W-:Y:S02]  /*17c0*/  IMAD.U32 R25, RZ, RZ, UR5 ;  /* 0x00000005ff197e24 */ /* 0x000fe4000f8e00ff */
[----:B------:R-:W-:Y:S01]  /*17d0*/  IMAD.U32 R26, RZ, RZ, UR4 ;  /* 0x00000004ff1a7e24 */ /* 0x000fe2000f8e00ff */
[----:B------:R-:W-:Y:S06]  /*17e0*/  @!P2 BRA `(.L_x_1548) ;  /* 0x000000000010a947 */ /* 0x000fec0003800000 */
[----:B------:R-:W0:Y:S02]  /*17f0*/  LDC.64 R26, c[0x0][0xa20] ;  /* 0x00028800ff1a7b82 */ /* 0x000e240000000a00 */
[----:B0-----:R-:W-:-:S06]  /*1800*/  IMAD.WIDE R26, R31, 0x4, R26 ;  /* 0x000000041f1a7825 */ /* 0x001fcc00078e021a */
[----:B------:R0:W5:Y:S01]  /*1810*/  LDG.E R26, desc[UR60][R26.64] ;  /* 0x0000003c1a1a7981 */ /* 0x000162000c1e1900 */
[----:B------:R-:W-:Y:S05]  /*1820*/  BRA `(.L_x_1549) ;  /* 0x0000000000107947 */ /* 0x000fea0003800000 */
.L_x_1548:
[----:B------:R-:W-:Y:S05]  /*1830*/  @!P3 BRA `(.L_x_1549) ;  /* 0x00000000000cb947 */ /* 0x000fea0003800000 */
[----:B------:R-:W2:Y:S04]  /*1840*/  LDG.E R3, desc[UR60][R10.64] ;  /* 0x0000003c0a037981 */ /* 0x000ea8000c1e1900 */
[----:B------:R-:W2:Y:S02]  /*1850*/  LDG.E R26, desc[UR60][R10.64+0x4] ;  /* 0x0000043c0a1a7981 */ /* 0x000ea4000c1e1900 */
[----:B--2---:R-:W-:-:S07]  /*1860*/  IMAD.IADD R26, R26, 0x1, -R3 ;  /* 0x000000011a1a7824 */ /* 0x004fce00078e0a03 */
.L_x_1549:
[----:B------:R-:W-:Y:S01]  /*1870*/  ULDC.64 UR4, c[0x0][0xa10] ;  /* 0x0002840000047ab9 */ /* 0x000fe20000000a00 */
[----:B------:R-:W1:Y:S01]  /*1880*/  LDC R4, c[0x0][0x448] ;  /* 0x00011200ff047b82 */ /* 0x000e620000000800 */
[----:B------:R-:W-:-:S04]  /*1890*/  ISETP.NE.U32.AND P0, PT, RZ, UR4, PT ;  /* 0x00000004ff007c0c */ /* 0x000fc8000bf05070 */
[----:B------:R-:W-:Y:S01]  /*18a0*/  ISETP.NE.AND.EX P0, PT, RZ, UR5, PT, P0 ;  /* 0x00000005ff007c0c */ /* 0x000fe2000bf05300 */
[----:B------:R-:W-:Y:S02]  /*18b0*/  ULDC.64 UR4, c[0x0][0xa30] ;  /* 0x00028c0000047ab9 */ /* 0x000fe40000000a00 */
[----:B------:R-:W-:-:S04]  /*18c0*/  ISETP.NE.U32.AND P1, PT, RZ, UR4, PT ;  /* 0x00000004ff007c0c */ /* 0x000fc8000bf25070 */
[----:B------:R-:W-:-:S06]  /*18d0*/  ISETP.NE.AND.EX P1, PT, RZ, UR5, PT, P1 ;  /* 0x00000005ff007c0c */ /* 0x000fcc000bf25310 */
[----:B------:R-:W2:Y:S08]  /*18e0*/  @P0 LDC.64 R6, c[0x0][0xa10] ;  /* 0x00028400ff060b82 */ /* 0x000eb00000000a00 */
[----:B------:R-:W3:Y:S01]  /*18f0*/  @P1 LDC.64 R8, c[0x0][0xa30] ;  /* 0x00028c00ff081b82 */ /* 0x000ee20000000a00 */
[----:B--2---:R-:W-:-:S05]  /*1900*/  @P0 IMAD.WIDE R6, R31, 0x4, R6 ;  /* 0x000000041f060825 */ /* 0x004fca00078e0206 */
[----:B------:R-:W2:Y:S04]  /*1910*/  @P0 LDG.E R0, desc[UR60][R6.64] ;  /* 0x0000003c06000981 */ /* 0x000ea8000c1e1900 */
[----:B------:R-:W2:Y:S01]  /*1920*/  @P0 LDG.E R3, desc[UR60][R6.64+0x4] ;  /* 0x0000043c06030981 */ /* 0x000ea2000c1e1900 */
[----:B-----5:R-:W-:Y:S02]  /*1930*/  IMAD.MOV.U32 R140, RZ, RZ, R26 ;  /* 0x000000ffff8c7224 */ /* 0x020fe400078e001a */
[----:B---3--:R-:W-:-:S05]  /*1940*/  @P1 IMAD.WIDE R8, R31, 0x4, R8 ;  /* 0x000000041f081825 */ /* 0x008fca00078e0208 */
[----:B------:R3:W5:Y:S01]  /*1950*/  @P1 LDG.E R140, desc[UR60][R8.64] ;  /* 0x0000003c088c1981 */ /* 0x000762000c1e1900 */
[----:B-1----:R-:W-:Y:S01]  /*1960*/  ISETP.NE.AND P1, PT, R4, 0x1, PT ;  /* 0x000000010400780c */ /* 0x002fe20003f25270 */
[----:B------:R-:W-:Y:S01]  /*1970*/  IMAD.SHL.U32 R188, R29, 0x80, RZ ;  /* 0x000000801dbc7824 */ /* 0x000fe200078e00ff */
[----:B------:R-:W1:Y:S01]  /*1980*/  LDC.64 R4, c[0x0][0x9e0] ;  /* 0x00027800ff047b82 */ /* 0x000e620000000a00 */
[----:B------:R-:W-:-:S10]  /*1990*/  IMAD.IADD R12, R26, 0x1, -R13 ;  /* 0x000000011a0c7824 */ /* 0x000fd400078e0a0d */
[----:B------:R-:W4:Y:S08]  /*19a0*/  @P1 LDC R10, c[0x0][0x44c] ;  /* 0x00011300ff0a1b82 */ /* 0x000f300000000800 */
[----:B------:R-:W0:Y:S01]  /*19b0*/  @P1 LDC R11, c[0x0][0x450] ;  /* 0x00011400ff0b1b82 */ /* 0x000e220000000800 */
[----:B-1----:R-:W-:Y:S01]  /*19c0*/  ISETP.GE.AND P2, PT, R5, 0x1, PT ;  /* 0x000000010500780c */ /* 0x002fe20003f46270 */
[----:B--2---:R-:W-:-:S02]  /*19d0*/  @P0 IMAD.IADD R25, R3, 0x1, -R0 ;  /* 0x0000000103190824 */ /* 0x004fc400078e0a00 */
[----:B------:R-:W-:Y:S02]  /*19e0*/  VIADD R3, R188, 0x7f ;  /* 0x0000007fbc037836 */ /* 0x000fe40000000000 */
[----:B------:R-:W-:Y:S02]  /*19f0*/  IMAD.IADD R166, R12, 0x1, R25 ;  /* 0x000000010ca67824 */ /* 0x000fe400078e0219 */
[----:B----4-:R-:W-:-:S04]  /*1a00*/  @P1 IMAD.HI.U32 R6, R3, R10, RZ ;  /* 0x0000000a03061227 */ /* 0x010fc800078e00ff */
[C---:B------:R-:W-:Y:S01]  /*1a10*/  VIADD R0, R166.reuse, 0x5f ;  /* 0x0000005fa6007836 */ /* 0x040fe20000000000 */
[----:B0-----:R-:W-:Y:S02]  /*1a20*/  @P1 SHF.R.U32.HI R3, RZ, R11, R6 ;  /* 0x0000000bff031219 */ /* 0x001fe40000011606 */
[----:B------:R-:W-:Y:S01]  /*1a30*/  IADD3 R6, R166, 0x1, -R165 ;  /* 0x00000001a6067810 */ /* 0x000fe20007ffe8a5 */
[----:B------:R-:W-:-:S04]  /*1a40*/  IMAD.HI R0, R0, 0x2aaaaaab, RZ ;  /* 0x2aaaaaab00007827 */ /* 0x000fc800078e02ff */
[----:B------:R-:W-:Y:S01]  /*1a50*/  IMAD.IADD R3, R6, 0x1, R3 ;  /* 0x0000000106037824 */ /* 0x000fe200078e0203 */
[----:B------:R-:W-:-:S03]  /*1a60*/  SHF.R.U32.HI R141, RZ, 0x1f, R0 ;  /* 0x0000001fff8d7819 */ /* 0x000fc60000011600 */
[----:B------:R-:W-:Y:S01]  /*1a70*/  IMAD.IADD R4, R3, 0x1, R4 ;  /* 0x0000000103047824 */ /* 0x000fe200078e0204 */
[----:B------:R-:W-:Y:S01]  /*1a80*/  LEA.HI.SX32 R141, R0, R141, 0x1c ;  /* 0x0000008d008d7211 */ /* 0x000fe200078fe2ff */
[----:B---3--:R-:W-:Y:S06]  /*1a90*/  @!P2 BRA `(.L_x_1550) ;  /* 0x000000000048a947 */ /* 0x008fec0003800000 */
        /* <DEDUP_REMOVED lines=11> */
.L_x_1552:
[----:B------:R-:W-:-:S13]  /*1b50*/  ISETP.NE.AND P0, PT, R5, 0x1, PT ;  /* 0x000000010500780c */ /* 0x000fda0003f05270 */
[----:B------:R-:W0:Y:S02]  /*1b60*/  @P0 LDC.64 R6, c[0x0][0x9e8] ;  /* 0x00027a00ff060b82 */ /* 0x000e240000000a00 */
[----:B0-----:R-:W-:-:S05]  /*1b70*/  @P0 IMAD.HI.U32 R6, R0, R6, RZ ;  /* 0x0000000600060227 */ /* 0x001fca00078e00ff */
[----:B------:R-:W-:-:S07]  /*1b80*/  @P0 SHF.R.U32.HI R0, RZ, R7, R6 ;  /* 0x00000007ff000219 */ /* 0x000fce0000011606 */
.L_x_1553:
[----:B------:R-:W-:Y:S05]  /*1b90*/  BSYNC B0 ;  /* 0x0000000000007941 */ /* 0x000fea0003800000 */
.L_x_1551:
[----:B------:R-:W-:-:S05]  /*1ba0*/  IMAD R3, R0, R5, R5 ;  /* 0x0000000500037224 */ /* 0x000fca00078e0205 */
[----:B------:R-:W-:-:S07]  /*1bb0*/  VIMNMX R4, R4, R3, PT ;  /* 0x0000000304047248 */ /* 0x000fce0003fe0100 */
.L_x_1550:
[----:B------:R-:W0:Y:S01]  /*1bc0*/  @P1 LDC R3, c[0x0][0x44c] ;  /* 0x00011300ff031b82 */ /* 0x000e220000000800 */
[----:B------:R-:W-:Y:S01]  /*1bd0*/  VIADD R4, R4, 0x5f ;  /* 0x0000005f04047836 */ /* 0x000fe20000000000 */
[----:B------:R-:W-:Y:S01]  /*1be0*/  ULDC UR4, c[0x0][0x9dc] ;  /* 0x0002770000047ab9 */ /* 0x000fe20000000800 */
[----:B------:R-:W-:Y:S02]  /*1bf0*/  IMAD.MOV.U32 R0, RZ, RZ, R188 ;  /* 0x000000ffff007224 */ /* 0x000fe400078e00bc */
[----:B------:R-:W-:-:S03]  /*1c00*/  IMAD.HI R4, R4, 0x2aaaaaab, RZ ;  /* 0x2aaaaaab04047827 */ /* 0x000fc600078e02ff */
[----:B------:R-:W1:Y:S01]  /*1c10*/  @P1 LDC R7, c[0x0][0x450] ;  /* 0x00011400ff071b82 */ /* 0x000e620000000800 */
[----:B------:R-:W-:Y:S02]  /*1c20*/  IMAD.IADD R193, R166, 0x1, -R165 ;  /* 0x00000001a6c17824 */ /* 0x000fe400078e0aa5 */
        /* <DEDUP_REMOVED lines=18> */
.L_x_1556:
[----:B------:R-:W-:-:S13]  /*1d50*/  ISETP.NE.AND P0, PT, R5, 0x1, PT ;  /* 0x000000010500780c */ /* 0x000fda0003f05270 */
[----:B------:R-:W0:Y:S02]  /*1d60*/  @P0 LDC.64 R6, c[0x0][0x9e8] ;  /* 0x00027a00ff060b82 */ /* 0x000e240000000a00 */
[----:B0-----:R-:W-:-:S05]  /*1d70*/  @P0 IMAD.HI.U32 R4, R0, R6, RZ ;  /* 0x0000000600040227 */ /* 0x001fca00078e00ff */
[----:B------:R-:W-:-:S07]  /*1d80*/  @P0 SHF.R.U32.HI R0, RZ, R7, R4 ;  /* 0x00000007ff000219 */ /* 0x000fce0000011604 */
.L_x_1557:
[----:B------:R-:W-:Y:S05]  /*1d90*/  BSYNC B0 ;  /* 0x0000000000007941 */ /* 0x000fea0003800000 */
.L_x_1555:
[----:B------:R-:W-:-:S05]  /*1da0*/  IMAD R0, R0, R5, RZ ;  /* 0x0000000500007224 */ /* 0x000fca00078e02ff */
[----:B------:R-:W-:-:S07]  /*1db0*/  VIMNMX R3, R3, R0, !PT ;  /* 0x0000000003037248 */ /* 0x000fce0007fe0100 */
.L_x_1554:
[----:B------:R-:W-:Y:S01]  /*1dc0*/  IMAD.HI R3, R3, 0x2aaaaaab, RZ ;  /* 0x2aaaaaab03037827 */ /* 0x000fe200078e02ff */
[----:B------:R-:W-:Y:S01]  /*1dd0*/  BSSY B0, `(.L_x_1558) ;  /* 0x0000028000007945 */ /* 0x000fe20003800000 */
[----:B------:R-:W-:Y:S02]  /*1de0*/  LOP3.LUT R210, R206, 0xff, RZ, 0xc0, !PT ;  /* 0x000000ffced27812 */ /* 0x000fe400078ec0ff */
[----:B------:R-:W-:Y:S02]  /*1df0*/  SHF.R.U32.HI R206, RZ, 0x10, R206 ;  /* 0x00000010ffce7819 */ /* 0x000fe400000116ce */
[----:B------:R-:W-:-:S04]  /*1e00*/  SHF.R.U32.HI R0, RZ, 0x1f, R3 ;  /* 0x0000001fff007819 */ /* 0x000fc80000011603 */
[----:B------:R-:W-:Y:S01]  /*1e10*/  LEA.HI.SX32 R0, R3, R0, 0x1c ;  /* 0x0000000003007211 */ /* 0x000fe200078fe2ff */
[----:B------:R-:W-:-:S03]  /*1e20*/  IMAD.MOV.U32 R3, RZ, RZ, RZ ;  /* 0x000000ffff037224 */ /* 0x000fc600078e00ff */
[----:B------:R-:W-:-:S04]  /*1e30*/  VIMNMX R9, RZ, R0, !PT ;  /* 0x00000000ff097248 */ /* 0x000fc80007fe0100 */
[----:B------:R-:W-:-:S13]  /*1e40*/  ISETP.GT.AND P0, PT, R8, R9, PT ;  /* 0x000000090800720c */ /* 0x000fda0003f04270 */
[----:B------:R-:W-:Y:S05]  /*1e50*/  @!P0 BRA `(.L_x_1559) ;  /* 0x00000000007c8947 */ /* 0x000fea0003800000 */
[----:B------:R-:W-:Y:S01]  /*1e60*/  ISETP.NE.AND P0, PT, R206, RZ, PT ;  /* 0x000000ffce00720c */ /* 0x000fe20003f05270 */
[----:B------:R-:W-:-:S03]  /*1e70*/  ULDC UR4, c[0x0][0x9f0] ;  /* 0x00027c0000047ab9 */ /* 0x000fc60000000800 */
[----:B------:R-:W-:-:S04]  /*1e80*/  SEL R11, R206, UR4, P0 ;  /* 0x00000004ce0b7c07 */ /* 0x000fc80008000000 */
[-C--:B------:R-:W-:Y:S02]  /*1e90*/  IABS R6, R11.reuse ;  /* 0x0000000b00067213 */ /* 0x080fe40000000000 */
[----:B------:R-:W-:Y:S02]  /*1ea0*/  IADD3 R0, R11, -0x1, R8 ;  /* 0xffffffff0b007810 */ /* 0x000fe40007ffe008 */
[----:B------:R-:W0:Y:S01]  /*1eb0*/  I2F.RP R3, R6 ;  /* 0x0000000600037306 */ /* 0x000e220000209400 */
[----:B------:R-:W-:Y:S02]  /*1ec0*/  IABS R13, R11 ;  /* 0x0000000b000d7213 */ /* 0x000fe40000000000 */
[----:B------:R-:W-:-:S05]  /*1ed0*/  IMAD.IADD R0, R0, 0x1, -R9 ;  /* 0x0000000100007824 */ /* 0x000fca00078e0a09 */
        /* <DEDUP_REMOVED lines=23> */
.L_x_1559:
[----:B------:R-:W-:Y:S05]  /*2050*/  BSYNC B0 ;  /* 0x0000000000007941 */ /* 0x000fea0003800000 */
.L_x_1558:
[----:B------:R-:W-:-:S05]  /*2060*/  IMAD R0, R210, R3, R9 ;  /* 0x00000003d2007224 */ /* 0x000fca00078e0209 */
        /* <DEDUP_REMOVED lines=12> */
[----:B------:R-:W-:Y:S02]  /*2130*/  @P0 LEA.HI.SX32 R24, R0, R3, 0x1c ;  /* 0x0000000300180211 */ /* 0x000fe400078fe2ff */
[----:B------:R-:W-:Y:S02]  /*2140*/  PLOP3.LUT P0, PT, PT, PT, PT, 0x80, 0x0 ;  /* 0x000000000000781c */ /* 0x000fe40003f0f070 */
[----:B------:R-:W-:-:S13]  /*2150*/  ISETP.GT.AND P1, PT, R24, R125, PT ;  /* 0x0000007d1800720c */ /* 0x000fda0003f24270 */
[----:B------:R-:W-:Y:S05]  /*2160*/  @!P1 BRA `(.L_x_1560) ;  /* 0x0000009400149947 */ /* 0x000fea0003800000 */
[----:B------:R-:W-:Y:S01]  /*2170*/  VIADD R121, R2, 0x18400 ;  /* 0x0001840002797836 */ /* 0x000fe20000000000 */
[----:B------:R-:W-:Y:S04]  /*2180*/  BSSY B6, `(.L_x_1561) ;  /* 0x0000013000067945 */ /* 0x000fe80003800000 */
[----:B------:R-:W-:-:S13]  /*2190*/  LOP3.LUT P0, RZ, R121, 0x3ff, RZ, 0xc0, !PT ;  /* 0x000003ff79ff7812 */ /* 0x000fda000780c0ff */
        /* <DEDUP_REMOVED lines=17> */
.L_x_1562:
[----:B------:R-:W-:Y:S05]  /*22b0*/  BSYNC B6 ;  /* 0x0000000000067941 */ /* 0x000fea0003800000 */
.L_x_1561:
        /* <DEDUP_REMOVED lines=20> */
.L_x_1564:
[----:B------:R-:W-:Y:S05]  /*2400*/  BSYNC B6 ;  /* 0x0000000000067941 */ /* 0x000fea0003800000 */
.L_x_1563:
[----:B------:R-:W-:Y:S01]  /*2410*/  ULDC.64 UR4, c[0x0][0x9f8] ;  /* 0x00027e0000047ab9 */ /* 0x000fe20000000a00 */
[----:B------:R-:W-:Y:S01]  /*2420*/  IMAD.MOV.U32 R100, RZ, RZ, R31 ;  /* 0x000000ffff647224 */ /* 0x000fe200078e001f */
[----:B------:R-:W-:Y:S01]  /*2430*/  ISETP.NE.U32.AND P0, PT, RZ, UR4, PT ;  /* 0x00000004ff007c0c */ /* 0x000fe2000bf05070 */
[----:B------:R-:W-:Y:S01]  /*2440*/  ULDC UR4, c[0x0][0x2f4] ;  /* 0x0000bd0000047ab9 */ /* 0x000fe20000000800 */
[----:B------:R-:W0:Y:S02]  /*2450*/  LDC.64 R94, c[0x0][0x3f8] ;  /* 0x0000fe00ff5e7b82 */ /* 0x000e240000000a00 */
[----:B------:R-:W-:Y:S01]  /*2460*/  ISETP.NE.AND.EX P0, PT, RZ, UR5, PT, P0 ;  /* 0x00000005ff007c0c */ /* 0x000fe2000bf05300 */
[----:B------:R-:W-:-:S05]  /*2470*/  ULDC UR5, c[0x0][0x320] ;  /* 0x0000c80000057ab9 */ /* 0x000fca0000000800 */
[----:B------:R-:W1:Y:S08]  /*2480*/  LDC R13, c[0x0][0x3f4] ;  /* 0x0000fd00ff0d7b82 */ /* 0x000e700000000800 */
[----:B------:R-:W2:Y:S08]  /*2490*/  @P0 LDC.64 R4, c[0x0][0x9f8] ;  /* 0x00027e00ff040b82 */ /* 0x000eb00000000a00 */
[----:B------:R-:W3:Y:S01]  /*24a0*/  LDC.64 R88, c[0x0][0x408] ;  /* 0x00010200ff587b82 */ /* 0x000ee20000000a00 */
[----:B--2---:R-:W-:-:S05]  /*24b0*/  @P0 IMAD.WIDE R4, R31, 0x4, R4 ;  /* 0x000000041f040825 */ /* 0x004fca00078e0204 */
[----:B------:R2:W4:Y:S01]  /*24c0*/  @P0 LDG.E R100, desc[UR60][R4.64] ;  /* 0x0000003c04640981 */ /* 0x000522000c1e1900 */
[C---:B------:R-:W-:Y:S01]  /*24d0*/  ISETP.GE.AND P1, PT, R167.reuse, UR4, PT ;  /* 0x00000004a7007c0c */ /* 0x040fe2000bf26270 */
[--C-:B0-----:R-:W-:Y:S01]  /*24e0*/  IMAD.WIDE.U32 R96, R174, R94, R18.reuse ;  /* 0x0000005eae607225 */ /* 0x101fe200078e0012 */
[----:B------:R-:W-:Y:S01]  /*24f0*/  ISETP.GE.AND P0, PT, R18, UR4, PT ;  /* 0x0000000412007c0c */ /* 0x000fe2000bf06270 */
[----:B------:R-:W0:Y:S01]  /*2500*/  S2R R194, SR_TID.X ;  /* 0x0000000000c27919 */ /* 0x000e220000002100 */
[----:B------:R-:W-:Y:S01]  /*2510*/  SEL R3, RZ, 0xffffffff, P1 ;  /* 0xffffffffff037807 */ /* 0x000fe20000800000 */
[----:B---3--:R-:W-:Y:S01]  /*2520*/  IMAD.WIDE.U32 R90, R174, R88, R18 ;  /* 0x00000058ae5a7225 */ /* 0x008fe200078e0012 */
[----:B------:R-:W-:Y:S02]  /*2530*/  SEL R0, RZ, 0x1, P0 ;  /* 0x00000001ff007807 */ /* 0x000fe40000000000 */
[----:B------:R-:W-:Y:S01]  /*2540*/  ISETP.GE.AND P0, PT, R167, UR5, PT ;  /* 0x00000005a7007c0c */ /* 0x000fe2000bf06270 */
[----:B------:R-:W-:Y:S01]  /*2550*/  IMAD.SHL.U32 R3, R3, 0x2, RZ ;  /* 0x0000000203037824 */ /* 0x000fe200078e00ff */
[----:B------:R-:W-:Y:S01]  /*2560*/  ISETP.GE.AND P1, PT, R22, UR4, PT ;  /* 0x0000000416007c0c */ /* 0x000fe2000bf26270 */
[----:B------:R-:W-:Y:S01]  /*2570*/  IMAD.SHL.U32 R106, R94, 0x40, RZ ;  /* 0x000000405e6a7824 */ /* 0x000fe200078e00ff */
[----:B------:R-:W-:Y:S01]  /*2580*/  SHF.R.S32.HI R9, RZ, 0x1f, R174 ;  /* 0x0000001fff097819 */ /* 0x000fe200000114ae */
[----:B------:R-:W-:Y:S01]  /*2590*/  IMAD.MOV.U32 R126, RZ, RZ, 0x20 ;  /* 0x00000020ff7e7424 */ /* 0x000fe200078e00ff */
[----:B------:R-:W-:Y:S01]  /*25a0*/  LOP3.LUT R0, R3, 0x2, R0, 0xe2, !PT ;  /* 0x0000000203007812 */ /* 0x000fe200078ee200 */
[----:B------:R-:W-:Y:S01]  /*25b0*/  IMAD.SHL.U32 R108, R88, 0x40, RZ ;  /* 0x00000040586c7824 */ /* 0x000fe200078e00ff */
[----:B------:R-:W-:Y:S01]  /*25c0*/  SEL R3, RZ, 0xffffffff, P0 ;  /* 0xffffffffff037807 */ /* 0x000fe20000000000 */
[----:B------:R-:W-:Y:S01]  /*25d0*/  IMAD.IADD R129, R129, 0x1, R26 ;  /* 0x0000000181817824 */ /* 0x000fe200078e021a */
[----:B------:R-:W-:Y:S01]  /*25e0*/  ISETP.GE.AND P0, PT, R168, UR4, PT ;  /* 0x00000004a8007c0c */ /* 0x000fe2000bf06270 */
[----:B------:R-:W-:Y:S01]  /*25f0*/  IMAD R112, R209, 0x40, R174 ;  /* 0x00000040d1707824 */ /* 0x000fe200078e02ae */
[----:B--2---:R-:W-:Y:S01]  /*2600*/  SEL R4, RZ, 0x8, P1 ;  /* 0x00000008ff047807 */ /* 0x004fe20000800000 */
[----:B------:R-:W-:Y:S01]  /*2610*/  IMAD.SHL.U32 R6, R3, 0x2, RZ ;  /* 0x0000000203067824 */ /* 0x000fe200078e00ff */
[----:B------:R-:W-:Y:S01]  /*2620*/  SEL R3, RZ, 0x4, P0 ;  /* 0x00000004ff037807 */ /* 0x000fe20000000000 */
[----:B-1----:R-:W-:Y:S01]  /*2630*/  IMAD.SHL.U32 R124, R13, 0x2, RZ ;  /* 0x000000020d7c7824 */ /* 0x002fe200078e00ff */
[----:B------:R-:W-:-:S02]  /*2640*/  ISETP.GE.AND P2, PT, R18, UR5, PT ;  /* 0x0000000512007c0c */ /* 0x000fc4000bf46270 */
[--C-:B------:R-:W-:Y:S02]  /*2650*/  SHF.R.S32.HI R163, RZ, 0x1f, R162.reuse ;  /* 0x0000001fffa37819 */ /* 0x100fe400000114a2 */
[----:B------:R-:W-:Y:S01]  /*2660*/  LOP3.LUT R0, R4, R0, R3, 0xfe, !PT ;  /* 0x0000000004007212 */ /* 0x000fe200078efe03 */
[CC--:B------:R-:W-:Y:S01]  /*2670*/  IMAD R3, R9.reuse, R94.reuse, RZ ;  /* 0x0000005e09037224 */ /* 0x0c0fe200078e02ff */
[----:B------:R-:W-:Y:S01]  /*2680*/  SEL R5, RZ, 0x1, P2 ;  /* 0x00000001ff057807 */ /* 0x000fe20001000000 */
[----:B------:R-:W-:Y:S01]  /*2690*/  IMAD.WIDE.U32 R98, R174, R94, R162 ;  /* 0x0000005eae627225 */ /* 0x000fe200078e00a2 */
[----:B------:R-:W-:Y:S02]  /*26a0*/  ISETP.GE.AND P0, PT, R160, UR4, PT ;  /* 0x00000004a0007c0c */ /* 0x000fe4000bf06270 */
[----:B------:R-:W-:Y:S01]  /*26b0*/  ISETP.GE.AND P1, PT, R168, UR5, PT ;  /* 0x00000005a8007c0c */ /* 0x000fe2000bf26270 */
[----:B------:R-:W-:Y:S01]  /*26c0*/  IMAD R3, R174, R95, R3 ;  /* 0x0000005fae037224 */ /* 0x000fe200078e0203 */
[-C--:B------:R-:W-:Y:S01]  /*26d0*/  ISETP.GE.AND P3, PT, R18, R13.reuse, PT ;  /* 0x0000000d1200720c */ /* 0x080fe20003f66270 */
[-C--:B------:R-:W-:Y:S01]  /*26e0*/  IMAD R9, R9, R88.reuse, RZ ;  /* 0x0000005809097224 */ /* 0x080fe200078e02ff */
[----:B------:R-:W-:Y:S01]  /*26f0*/  LOP3.LUT R5, R6, 0x2, R5, 0xe2, !PT ;  /* 0x0000000206057812 */ /* 0x000fe200078ee205 */
[----:B------:R-:W-:Y:S01]  /*2700*/  IMAD.IADD R99, R99, 0x1, R3 ;  /* 0x0000000163637824 */ /* 0x000fe200078e0203 */
[----:B------:R-:W-:Y:S01]  /*2710*/  SEL R7, RZ, 0x10, P0 ;  /* 0x00000010ff077807 */ /* 0x000fe20000000000 */
[----:B------:R-:W-:Y:S01]  /*2720*/  IMAD.IADD R97, R3, 0x1, R97 ;  /* 0x0000000103617824 */ /* 0x000fe200078e0261 */
[----:B------:R-:W-:Y:S01]  /*2730*/  SEL R4, RZ, 0x4, P1 ;  /* 0x00000004ff047807 */ /* 0x000fe20000800000 */
[----:B------:R-:W-:Y:S01]  /*2740*/  IMAD.WIDE.U32 R92, R174, R88, R162 ;  /* 0x00000058ae5c7225 */ /* 0x000fe200078e00a2 */
[----:B------:R-:W-:-:S02]  /*2750*/  ISETP.GE.AND P2, PT, R167, R13, PT ;  /* 0x0000000da700720c */ /* 0x000fc40003f46270 */
[----:B------:R-:W-:Y:S01]  /*2760*/  SEL R3, R13, RZ, P3 ;  /* 0x000000ff0d037207 */ /* 0x000fe20001800000 */
[----:B-----5:R-:W-:Y:S01]  /*2770*/  IMAD.WIDE.U32 R98, R140, R94, R98 ;  /* 0x0000005e8c627225 */ /* 0x020fe200078e0062 */
[----:B------:R-:W-:Y:S02]  /*2780*/  LOP3.LUT R4, R5, R4, RZ, 0xfc, !PT ;  /* 0x0000000405047212 */ /* 0x000fe400078efcff */
[----:B------:R-:W-:Y:S01]  /*2790*/  LOP3.LUT R7, R0, R7, RZ, 0xfc, !PT ;  /* 0x0000000700077212 */ /* 0x000fe200078efcff */
[----:B------:R-:W-:Y:S01]  /*27a0*/  IMAD R5, R174, R89, R9 ;  /* 0x00000059ae057224 */ /* 0x000fe200078e0209 */
[----:B------:R-:W-:Y:S01]  /*27b0*/  SEL R0, R13, RZ, P2 ;  /* 0x000000ff0d007207 */ /* 0x000fe20001000000 */
[----:B------:R-:W-:Y:S01]  /*27c0*/  IMAD.IADD R3, R18, 0x1, R3 ;  /* 0x0000000112037824 */ /* 0x000fe200078e0203 */
[----:B------:R-:W-:Y:S01]  /*27d0*/  ISETP.GE.AND P1, PT, R168, R13, PT ;  /* 0x0000000da800720c */ /* 0x000fe20003f26270 */
[----:B------:R-:W-:Y:S01]  /*27e0*/  IMAD.IADD R93, R93, 0x1, R5 ;  /* 0x000000015d5d7824 */ /* 0x000fe200078e0205 */
[----:B------:R-:W-:Y:S01]  /*27f0*/  SHF.R.U32.HI R21, RZ, 0x3, R181 ;  /* 0x00000003ff157819 */ /* 0x000fe200000116b5 */
[----:B------:R-:W-:Y:S01]  /*2800*/  IMAD.IADD R91, R5, 0x1, R91 ;  /* 0x00000001055b7824 */ /* 0x000fe200078e025b */
[----:B------:R-:W-:Y:S01]  /*2810*/  SEL R9, R13, RZ, P1 ;  /* 0x000000ff0d097207 */ /* 0x000fe20000800000 */
[----:B------:R-:W-:Y:S01]  /*2820*/  IMAD.IADD R5, R167, 0x1, R0 ;  /* 0x00000001a7057824 */ /* 0x000fe200078e0200 */
[----:B------:R-:W-:Y:S01]  /*2830*/  SHF.R.S32.HI R0, RZ, 0x1f, R3 ;  /* 0x0000001fff007819 */ /* 0x000fe20000011403 */
[----:B------:R-:W-:Y:S01]  /*2840*/  IMAD.WIDE.U32 R96, R140, R94, R96 ;  /* 0x0000005e8c607225 */ /* 0x000fe200078e0060 */
[----:B------:R-:W-:-:S02]  /*2850*/  ISETP.GE.AND P4, PT, R22, UR5, PT ;  /* 0x0000000516007c0c */ /* 0x000fc4000bf86270 */
[----:B------:R-:W-:Y:S01]  /*2860*/  SHF.R.S32.HI R8, RZ, 0x1f, R5 ;  /* 0x0000001fff087819 */ /* 0x000fe20000011405 */
[----:B------:R-:W-:Y:S01]  /*2870*/  IMAD.IADD R11, R168, 0x1, R9 ;  /* 0x00000001a80b7824 */ /* 0x000fe200078e0209 */
[-C--:B------:R-:W-:Y:S01]  /*2880*/  LEA.HI R6, R0, R3.reuse, RZ, 0x3 ;  /* 0x0000000300067211 */ /* 0x080fe200078f18ff */
[-C--:B------:R-:W-:Y:S01]  /*2890*/  IMAD.WIDE.U32 R92, R140, R88.reuse, R92 ;  /* 0x000000588c5c7225 */ /* 0x080fe200078e005c */
[----:B------:R-:W-:Y:S02]  /*28a0*/  LEA.HI R0, R0, R3, RZ, 0x6 ;  /* 0x0000000300007211 */ /* 0x000fe400078f30ff */
[-C--:B------:R-:W-:Y:S01]  /*28b0*/  LEA.HI R3, R8, R5.reuse, RZ, 0x6 ;  /* 0x0000000508037211 */ /* 0x080fe200078f30ff */
[----:B------:R-:W-:Y:S01]  /*28c0*/  IMAD.WIDE.U32 R90, R140, R88, R90 ;  /* 0x000000588c5a7225 */ /* 0x000fe200078e005a */
[----:B------:R-:W-:Y:S02]  /*28d0*/  LEA.HI R12, R8, R5, RZ, 0x3 ;  /* 0x00000005080c7211 */ /* 0x000fe400078f18ff */
[----:B------:R-:W-:-:S02]  /*28e0*/  SHF.R.S32.HI R0, RZ, 0x6, R0 ;  /* 0x00000006ff007819 */ /* 0x000fc40000011400 */
[----:B------:R-:W-:Y:S02]  /*28f0*/  SHF.R.S32.HI R8, RZ, 0x6, R3 ;  /* 0x00000006ff087819 */ /* 0x000fe40000011403 */
[----:B------:R-:W-:Y:S01]  /*2900*/  LOP3.LUT R3, R185, 0x38, R6, 0xf8, !PT ;  /* 0x00000038b9037812 */ /* 0x000fe200078ef806 */
[C---:B------:R-:W-:Y:S01]  /*2910*/  IMAD R139, R0.reuse, 0x1800, R187 ;  /* 0x00001800008b7824 */ /* 0x040fe200078e02bb */
[----:B------:R-:W-:Y:S01]  /*2920*/  SHF.R.S32.HI R14, RZ, 0x1f, R11 ;  /* 0x0000001fff0e7819 */ /* 0x000fe2000001140b */
[--C-:B------:R-:W-:Y:S01]  /*2930*/  IMAD R137, R0, 0x1800, R200.reuse ;  /* 0x0000180000897824 */ /* 0x100fe200078e02c8 */
[----:B------:R-:W-:Y:S01]  /*2940*/  LOP3.LUT R0, R3, R186, RZ, 0x3c, !PT ;  /* 0x000000ba03007212 */ /* 0x000fe200078e3cff */
[C---:B------:R-:W-:Y:S01]  /*2950*/  IMAD R135, R8.reuse, 0x1800, R200 ;  /* 0x0000180008877824 */ /* 0x040fe200078e02c8 */
[----:B------:R-:W-:Y:S01]  /*2960*/  LOP3.LUT R9, R181, 0x38, R6, 0xf8, !PT ;  /* 0x00000038b5097812 */ /* 0x000fe200078ef806 */
[----:B------:R-:W-:Y:S01]  /*2970*/  IMAD R138, R8, 0x1800, R187 ;  /* 0x00001800088a7824 */ /* 0x000fe200078e02bb */
[----:B------:R-:W-:Y:S01]  /*2980*/  LEA.HI R20, R14, R11, RZ, 0x3 ;  /* 0x0000000b0e147211 */ /* 0x000fe200078f18ff */
[----:B------:R-:W-:Y:S01]  /*2990*/  IMAD.IADD R139, R139, 0x1, R0 ;  /* 0x000000018b8b7824 */ /* 0x000fe200078e0200 */
[----:B------:R-:W-:-:S02]  /*29a0*/  LOP3.LUT R0, R181, 0x38, R12, 0xf8, !PT ;  /* 0x00000038b5007812 */ /* 0x000fc400078ef80c */
[----:B------:R-:W-:Y:S02]  /*29b0*/  LOP3.LUT R5, R185, 0x38, R12, 0xf8, !PT ;  /* 0x00000038b9057812 */ /* 0x000fe400078ef80c */
[----:B------:R-:W-:Y:S02]  /*29c0*/  LEA.HI R11, R14, R11, RZ, 0x6 ;  /* 0x0000000b0e0b7211 */ /* 0x000fe400078f30ff */
[-C--:B------:R-:W-:Y:S02]  /*29d0*/  LOP3.LUT R10, R9, R21.reuse, RZ, 0x3c, !PT ;  /* 0x00000015090a7212 */ /* 0x080fe400078e3cff */
[-C--:B------:R-:W-:Y:S02]  /*29e0*/  LOP3.LUT R0, R0, R21.reuse, RZ, 0x3c, !PT ;  /* 0x0000001500007212 */ /* 0x080fe400078e3cff */
[----:B------:R-:W-:Y:S01]  /*29f0*/  SHF.R.S32.HI R9, RZ, 0x1f, R140 ;  /* 0x0000001fff097819 */ /* 0x000fe2000001148c */
[----:B------:R-:W-:Y:S01]  /*2a00*/  IMAD.IADD R137, R137, 0x1, R10 ;  /* 0x0000000189897824 */ /* 0x000fe200078e020a */
[----:B------:R-:W-:Y:S01]  /*2a10*/  LOP3.LUT R5, R5, R186, RZ, 0x3c, !PT ;  /* 0x000000ba05057212 */ /* 0x000fe200078e3cff */
[----:B------:R-:W-:Y:S01]  /*2a20*/  IMAD.IADD R135, R135, 0x1, R0 ;  /* 0x0000000187877824 */ /* 0x000fe200078e0200 */
[----:B------:R-:W-:Y:S01]  /*2a30*/  SHF.R.S32.HI R11, RZ, 0x6, R11 ;  /* 0x00000006ff0b7819 */ /* 0x000fe2000001140b */
[----:B------:R-:W-:Y:S01]  /*2a40*/  IMAD R0, R9, R94, RZ ;  /* 0x0000005e09007224 */ /* 0x000fe200078e02ff */
[--C-:B------:R-:W-:Y:S01]  /*2a50*/  LOP3.LUT R3, R185, 0x38, R20.reuse, 0xf8, !PT ;  /* 0x00000038b9037812 */ /* 0x100fe200078ef814 */
[----:B------:R-:W-:Y:S01]  /*2a60*/  IMAD.IADD R138, R138, 0x1, R5 ;  /* 0x000000018a8a7824 */ /* 0x000fe200078e0205 */
[----:B------:R-:W-:Y:S01]  /*2a70*/  LOP3.LUT R5, R181, 0x38, R20, 0xf8, !PT ;  /* 0x00000038b5057812 */ /* 0x000fe200078ef814 */
[----:B------:R-:W-:Y:S01]  /*2a80*/  IMAD R136, R11, 0x1800, R187 ;  /* 0x000018000b887824 */ /* 0x000fe200078e02bb */
[----:B------:R-:W-:Y:S01]  /*2a90*/  LOP3.LUT R3, R3, R186, RZ, 0x3c, !PT ;  /* 0x000000ba03037212 */ /* 0x000fe200078e3cff */
[----:B------:R-:W-:Y:S01]  /*2aa0*/  IMAD R134, R11, 0x1800, R200 ;  /* 0x000018000b867824 */ /* 0x000fe200078e02c8 */
[----:B------:R-:W-:Y:S01]  /*2ab0*/  LOP3.LUT R5, R5, R21, RZ, 0x3c, !PT ;  /* 0x0000001505057212 */ /* 0x000fe200078e3cff */
[----:B------:R-:W-:Y:S01]  /*2ac0*/  IMAD R11, R140, R95, R0 ;  /* 0x0000005f8c0b7224 */ /* 0x000fe200078e0200 */
[----:B------:R-:W-:Y:S01]  /*2ad0*/  ISETP.GE.AND P0, PT, R161, UR4, PT ;  /* 0x00000004a1007c0c */ /* 0x000fe2000bf06270 */
[----:B------:R-:W-:Y:S01]  /*2ae0*/  IMAD.IADD R136, R136, 0x1, R3 ;  /* 0x0000000188887824 */ /* 0x000fe200078e0203 */
[----:B------:R-:W-:Y:S01]  /*2af0*/  LOP3.LUT R3, R185, 0x18, R18, 0xf8, !PT ;  /* 0x00000018b9037812 */ /* 0x000fe200078ef812 */
[----:B------:R-:W-:Y:S01]  /*2b00*/  IMAD R0, R9, R88, RZ ;  /* 0x0000005809007224 */ /* 0x000fe200078e02ff */
[----:B------:R-:W-:Y:S01]  /*2b10*/  SHF.L.U64.HI R105, R94, 0x6, R95 ;  /* 0x000000065e697819 */ /* 0x000fe2000001025f */
[----:B------:R-:W-:Y:S01]  /*2b20*/  IMAD.IADD R134, R134, 0x1, R5 ;  /* 0x0000000186867824 */ /* 0x000fe200078e0205 */
[----:B------:R-:W-:Y:S01]  /*2b30*/  LOP3.LUT P5, RZ, R227, 0x4, RZ, 0xc0, !PT ;  /* 0x00000004e3ff7812 */ /* 0x000fe200078ac0ff */
[----:B------:R-:W-:Y:S01]  /*2b40*/  IMAD R101, R140, R89, R0 ;  /* 0x000000598c657224 */ /* 0x000fe200078e0200 */
[----:B------:R-:W-:Y:S01]  /*2b50*/  LOP3.LUT R0, R3, R186, RZ, 0x3c, !PT ;  /* 0x000000ba03007212 */ /* 0x000fe200078e3cff */
[----:B------:R-:W-:Y:S01]  /*2b60*/  IMAD R5, R95, 0x60, RZ ;  /* 0x000000605f057824 */ /* 0x000fe200078e02ff */
[----:B------:R-:W-:Y:S01]  /*2b70*/  SEL R3, RZ, 0x8, P4 ;  /* 0x00000008ff037807 */ /* 0x000fe20002000000 */
[----:B------:R-:W-:Y:S01]  /*2b80*/  IMAD.WIDE.U32 R94, R94, 0x60, RZ ;  /* 0x000000605e5e7825 */ /* 0x000fe200078e00ff */
[----:B------:R-:W-:-:S02]  /*2b90*/  SEL R8, RZ, 0x20, P0 ;  /* 0x00000020ff087807 */ /* 0x000fc40000000000 */
[----:B------:R-:W-:Y:S01]  /*2ba0*/  SHF.L.U64.HI R107, R88, 0x6, R89 ;  /* 0x00000006586b7819 */ /* 0x000fe20000010259 */
[----:B------:R-:W-:Y:S01]  /*2bb0*/  IMAD R9, R89, 0x60, RZ ;  /* 0x0000006059097824 */ /* 0x000fe200078e02ff */
[----:B------:R-:W-:Y:S01]  /*2bc0*/  LOP3.LUT R10, R4, R3, RZ, 0xfc, !PT ;  /* 0x00000003040a7212 */ /* 0x000fe200078efcff */
[----:B------:R-:W-:Y:S01]  /*2bd0*/  IMAD.WIDE.U32 R88, R88, 0x60, RZ ;  /* 0x0000006058587825 */ /* 0x000fe200078e00ff */
[----:B------:R-:W-:Y:S02]  /*2be0*/  LOP3.LUT R3, R4, 0x1, RZ, 0xc0, !PT ;  /* 0x0000000104037812 */ /* 0x000fe400078ec0ff */
[----:B------:R-:W-:Y:S01]  /*2bf0*/  SEL R126, R126, 0xffffffe0, !P5 ;  /* 0xffffffe07e7e7807 */ /* 0x000fe20006800000 */
[----:B------:R-:W-:Y:S01]  /*2c00*/  IMAD.IADD R130, R95, 0x1, R5 ;  /* 0x000000015f827824 */ /* 0x000fe200078e0205 */
[----:B------:R-:W-:Y:S01]  /*2c10*/  SHF.R.S32.HI R119, RZ, 0x3, R6 ;  /* 0x00000003ff777819 */ /* 0x000fe20000011406 */
[----:B------:R-:W-:Y:S01]  /*2c20*/  IMAD.IADD R0, R187, 0x1, R0 ;  /* 0x00000001bb007824 */ /* 0x000fe200078e0200 */
        /* <DEDUP_REMOVED lines=8> */
[----:B------:R-:W-:Y:S01]  /*2cb0*/  SHF.R.S32.HI R113, RZ, 0x3, R20 ;  /* 0x00000003ff717819 */ /* 0x000fe20000011414 */
[----:B------:R-:W-:Y:S01]  /*2cc0*/  IMAD.IADD R102, R11, 0x1, R97 ;  /* 0x000000010b667824 */ /* 0x000fe200078e0261 */
[C---:B------:R-:W-:Y:S01]  /*2cd0*/  LOP3.LUT R8, R10.reuse, 0x2, RZ, 0xc0, !PT ;  /* 0x000000020a087812 */ /* 0x040fe200078ec0ff */
[----:B------:R-:W-:Y:S01]  /*2ce0*/  IMAD.IADD R101, R101, 0x1, R91 ;  /* 0x0000000165657824 */ /* 0x000fe200078e025b */
[----:B------:R-:W-:-:S02]  /*2cf0*/  LOP3.LUT R9, R10, 0x4, RZ, 0xc0, !PT ;  /* 0x000000040a097812 */ /* 0x000fc400078ec0ff */
[C---:B------:R-:W-:Y:S02]  /*2d00*/  LOP3.LUT R20, R76.reuse, 0x2, RZ, 0xc0, !PT ;  /* 0x000000024c147812 */ /* 0x040fe400078ec0ff */
[C---:B------:R-:W-:Y:S02]  /*2d10*/  LOP3.LUT R21, R76.reuse, 0x4, RZ, 0xc0, !PT ;  /* 0x000000044c157812 */ /* 0x040fe400078ec0ff */
[C---:B------:R-:W-:Y:S02]  /*2d20*/  LOP3.LUT R26, R76.reuse, 0x8, RZ, 0xc0, !PT ;  /* 0x000000084c1a7812 */ /* 0x040fe400078ec0ff */
[----:B------:R-:W-:Y:S02]  /*2d30*/  LOP3.LUT R27, R76, 0x10, RZ, 0xc0, !PT ;  /* 0x000000104c1b7812 */ /* 0x000fe400078ec0ff */
[----:B0-----:R-:W-:Y:S02]  /*2d40*/  LEA.HI R194, R194, 0x8, RZ, 0x19 ;  /* 0x00000008c2c27811 */ /* 0x001fe400078fc8ff */
[----:B------:R-:W-:-:S02]  /*2d50*/  SHF.R.S32.HI R118, RZ, 0x3, R12 ;  /* 0x00000003ff767819 */ /* 0x000fc4000001140c */
[----:B------:R-:W-:Y:S02]  /*2d60*/  LOP3.LUT R7, R7, 0x1, RZ, 0xc0, !PT ;  /* 0x0000000107077812 */ /* 0x000fe400078ec0ff */
[----:B------:R-:W-:Y:S02]  /*2d70*/  LOP3.LUT R10, R10, 0x8, RZ, 0xc0, !PT ;  /* 0x000000080a0a7812 */ /* 0x000fe400078ec0ff */
[----:B------:R-:W-:Y:S02]  /*2d80*/  SHF.R.S32.HI R111, RZ, 0x1f, R4 ;  /* 0x0000001fff6f7819 */ /* 0x000fe40000011404 */
[----:B------:R-:W-:Y:S02]  /*2d90*/  SHF.R.S32.HI R110, RZ, 0x1f, R5 ;  /* 0x0000001fff6e7819 */ /* 0x000fe40000011405 */
[----:B------:R-:W-:Y:S02]  /*2da0*/  SHF.R.S32.HI R109, RZ, 0x1f, R6 ;  /* 0x0000001fff6d7819 */ /* 0x000fe40000011406 */
[----:B------:R-:W-:-:S02]  /*2db0*/  LOP3.LUT R76, R76, 0x20, RZ, 0xc0, !PT ;  /* 0x000000204c4c7812 */ /* 0x000fc400078ec0ff */
[----:B----4-:R-:W-:-:S07]  /*2dc0*/  SHF.R.S32.HI R128, RZ, 0x1f, R100 ;  /* 0x0000001fff807819 */ /* 0x010fce0000011464 */
.L_x_1670:
[----:B0-----:R-:W0:Y:S01]  /*2dd0*/  LDC R78, c[0x0][0x430] ;  /* 0x00010c00ff4e7b82 */ /* 0x001e220000000800 */
[----:B------:R-:W-:Y:S02]  /*2de0*/  VIADD R24, R24, 0xffffffff ;  /* 0xffffffff18187836 */ /* 0x000fe40000000000 */
[----:B------:R-:W-:Y:S02]  /*2df0*/  IMAD.MOV.U32 R77, RZ, RZ, RZ ;  /* 0x000000ffff4d7224 */ /* 0x000fe400078e00ff */
[----:B------:R-:W-:-:S03]  /*2e00*/  IMAD R12, R24, 0x60, R112 ;  /* 0x00000060180c7824 */ /* 0x000fc600078e0270 */
[----:B-1----:R-:W1:Y:S01]  /*2e10*/  LDC R123, c[0x0][0x3f4] ;  /* 0x0000fd00ff7b7b82 */ /* 0x002e620000000800 */
[----:B------:R-:W-:Y:S01]  /*2e20*/  IMAD.IADD R32, R129, 0x1, R12 ;  /* 0x0000000181207824 */ /* 0x000fe200078e020c */
[----:B------:R-:W-:-:S03]  /*2e30*/  ISETP.GE.AND P0, PT, R12, R25, PT ;  /* 0x000000190c00720c */ /* 0x000fc60003f06270 */
[----:B------:R-:W-:Y:S01]  /*2e40*/  IMAD.MOV.U32 R28, RZ, RZ, R32 ;  /* 0x000000ffff1c7224 */ /* 0x000fe200078e0020 */
[----:B------:R-:W-:Y:S02]  /*2e50*/  ISETP.GT.OR P0, PT, R112, 0x5f, P0 ;  /* 0x0000005f7000780c */ /* 0x000fe40000704670 */
[----:B0-----:R-:W-:-:S11]  /*2e60*/  ISETP.NE.AND P4, PT, R78, 0x1, PT ;  /* 0x000000014e00780c */ /* 0x001fd60003f85270 */
[----:B------:R-:W0:Y:S08]  /*2e70*/  @!P0 LDC.64 R14, c[0x0][0x428] ;  /* 0x00010a00ff0e8b82 */ /* 0x000e300000000a00 */
[----:B------:R-:W2:Y:S08]  /*2e80*/  @!P0 LDC.64 R12, c[0x0][0x418] ;  /* 0x00010600ff0c8b82 */ /* 0x000eb00000000a00 */
[----:B------:R-:W3:Y:S08]  /*2e90*/  @P4 LDC R11, c[0x0][0x434] ;  /* 0x00010d00ff0b4b82 */ /* 0x000ef00000000800 */
[----:B----4-:R-:W4:Y:S01]  /*2ea0*/  @P4 LDC R30, c[0x0][0x438] ;  /* 0x00010e00ff1e4b82 */ /* 0x010f220000000800 */
[----:B---3--:R-:W-:-:S05]  /*2eb0*/  @P4 IMAD.HI.U32 R11, R32, R11, RZ ;  /* 0x0000000b200b4227 */ /* 0x008fca00078e00ff */
[----:B----4-:R-:W-:Y:S01]  /*2ec0*/  @P4 SHF.R.U32.HI R28, RZ, R30, R11 ;  /* 0x0000001eff1c4219 */ /* 0x010fe2000001160b */
[----:B0-----:R-:W-:-:S03]  /*2ed0*/  @!P0 IMAD R11, R128, R14, RZ ;  /* 0x0000000e800b8224 */ /* 0x001fc600078e02ff */
[--C-:B------:R-:W-:Y:S01]  /*2ee0*/  @!P0 SHF.R.S32.HI R29, RZ, 0x1f, R28.reuse ;  /* 0x0000001fff1d8819 */ /* 0x100fe2000001141c */
[C---:B------:R-:W-:Y:S02]  /*2ef0*/  @!P0 IMAD R11, R100.reuse, R15, R11 ;  /* 0x0000000f640b8224 */ /* 0x040fe400078e020b */
[----:B------:R-:W-:-:S04]  /*2f00*/  @!P0 IMAD.WIDE.U32 R14, R100, R14, R28 ;  /* 0x0000000e640e8225 */ /* 0x000fc800078e001c */
[----:B------:R-:W-:Y:S01]  /*2f10*/  @!P0 IMAD.IADD R11, R15, 0x1, R11 ;  /* 0x000000010f0b8824 */ /* 0x000fe200078e020b */
[----:B--2---:R-:W-:-:S04]  /*2f20*/  @!P0 LEA R12, P4, R14, R12, 0x2 ;  /* 0x0000000c0e0c8211 */ /* 0x004fc800078810ff */
[----:B------:R-:W-:-:S05]  /*2f30*/  @!P0 LEA.HI.X R13, R14, R13, R11, 0x2, P4 ;  /* 0x0000000d0e0d8211 */ /* 0x000fca00020f140b */
[----:B------:R0:W5:Y:S01]  /*2f40*/  @!P0 LDG.E R77, desc[UR60][R12.64] ;  /* 0x0000003c0c4d8981 */ /* 0x000162000c1e1900 */
[----:B-1----:R-:W-:Y:S01]  /*2f50*/  ISETP.GE.AND P0, PT, R123, 0x1, PT ;  /* 0x000000017b00780c */ /* 0x002fe20003f06270 */
[----:B------:R-:W-:Y:S01]  /*2f60*/  IMAD.MOV R11, RZ, RZ, -R28 ;  /* 0x000000ffff0b7224 */ /* 0x000fe200078e0a1c */
[----:B------:R-:W-:Y:S01]  /*2f70*/  ISETP.GT.AND P4, PT, R24, R125, PT ;  /* 0x0000007d1800720c */ /* 0x000fe20003f84270 */
[C---:B------:R-:W-:Y:S01]  /*2f80*/  IMAD R14, R17.reuse, 0x4800, R0 ;  /* 0x00004800110e7824 */ /* 0x040fe200078e0200 */
[----:B------:R-:W-:Y:S05]  /*2f90*/  YIELD ;  /* 0x0000000000007946 */ /* 0x000fea0003800000 */
[----:B------:R-:W-:Y:S01]  /*2fa0*/  IMAD R28, R17, 0x4800, R133 ;  /* 0x00004800111c7824 */ /* 0x000fe200078e0285 */
[----:B------:R-:W-:Y:S01]  /*2fb0*/  BSSY B0, `(.L_x_1565) ;  /* 0x00007ef000007945 */ /* 0x000fe20003800000 */
[----:B------:R-:W-:Y:S01]  /*2fc0*/  IMAD R78, R78, R11, R32 ;  /* 0x0000000b4e4e7224 */ /* 0x000fe200078e0220 */
[----:B------:R-:W-:Y:S01]  /*2fd0*/  P2R R122, PR, RZ, 0x10 ;  /* 0x00000010ff7a7803 */ /* 0x000fe20000000000 */
[----:B------:R-:W-:-:S02]  /*2fe0*/  IMAD R29, R14, 0x2, R121 ;  /* 0x000000020e1d7824 */ /* 0x000fc400078e0279 */
[----:B------:R-:W-:Y:S01]  /*2ff0*/  IMAD R28, R28, 0x2, R121 ;  /* 0x000000021c1c7824 */ /* 0x000fe200078e0279 */
[----:B0-----:R-:W-:Y:S06]  /*3000*/  @!P0 BRA `(.L_x_1566) ;  /* 0x0000007400d08947 */ /* 0x001fec0003800000 */
[----:B------:R-:W-:Y:S01]  /*3010*/  SHF.R.S32.HI R79, RZ, 0x1f, R78 ;  /* 0x0000001fff4f7819 */ /* 0x000fe2000001144e */
[----:B------:R-:W-:Y:S01]  /*3020*/  ULDC.64 UR4, c[0x0][0x300] ;  /* 0x0000c00000047ab9 */ /* 0x000fe20000000a00 */
[----:B-----5:R-:W-:Y:S01]  /*3030*/  SHF.R.S32.HI R84, RZ, 0x1f, R77 ;  /* 0x0000001fff547819 */ /* 0x020fe2000001144d */
[----:B------:R-:W-:Y:S01]  /*3040*/  IMAD.WIDE.U32 R12, R78, UR4, RZ ;  /* 0x000000044e0c7c25 */ /* 0x000fe2000f8e00ff */
[----:B------:R-:W-:Y:S02]  /*3050*/  ULDC.U8 UR6, c[0x0][0x410] ;  /* 0x0001040000067ab9 */ /* 0x000fe40000000000 */
[----:B------:R-:W-:Y:S01]  /*3060*/  ISETP.NE.AND P0, PT, RZ, UR6, PT ;  /* 0x00000006ff007c0c */ /* 0x000fe2000bf05270 */
[----:B------:R-:W-:Y:S02]  /*3070*/  IMAD R11, R79, UR4, RZ ;  /* 0x000000044f0b7c24 */ /* 0x000fe4000f8e02ff */
[----:B------:R-:W-:Y:S02]  /*3080*/  IMAD R15, R132, R24, RZ ;  /* 0x00000018840f7224 */ /* 0x000fe400078e02ff */
[----:B------:R-:W-:Y:S01]  /*3090*/  IMAD R11, R78, UR5, R11 ;  /* 0x000000054e0b7c24 */ /* 0x000fe2000f8e020b */
[----:B------:R-:W-:Y:S01]  /*30a0*/  ULDC.64 UR4, c[0x0][0x310] ;  /* 0x0000c40000047ab9 */ /* 0x000fe20000000a00 */
[----:B------:R-:W-:-:S02]  /*30b0*/  IMAD R85, R24, -0x60, R25 ;  /* 0xffffffa018557824 */ /* 0x000fc400078e0219 */
[----:B------:R-:W-:Y:S02]  /*30c0*/  IMAD R14, R84, UR4, RZ ;  /* 0x00000004540e7c24 */ /* 0x000fe4000f8e02ff */
[----:B------:R-:W-:Y:S01]  /*30d0*/  IMAD.IADD R13, R13, 0x1, R11 ;  /* 0x000000010d0d7824 */ /* 0x000fe200078e020b */
[----:B------:R-:W-:Y:S01]  /*30e0*/  VIMNMX R85, R85, 0x60, PT ;  /* 0x0000006055557848 */ /* 0x000fe20003fe0100 */
[C---:B------:R-:W-:Y:S02]  /*30f0*/  IMAD R11, R77.reuse, UR5, R14 ;  /* 0x000000054d0b7c24 */ /* 0x040fe4000f8e020e */
[----:B------:R-:W-:Y:S01]  /*3100*/  IMAD.WIDE.U32 R12, R77, UR4, R12 ;  /* 0x000000044d0c7c25 */ /* 0x000fe2000f8e000c */
[----:B------:R-:W-:-:S03]  /*3110*/  ULDC.64 UR4, c[0x0][0x308] ;  /* 0x0000c20000047ab9 */ /* 0x000fc60000000a00 */
[----:B------:R-:W-:Y:S01]  /*3120*/  IMAD.IADD R13, R13, 0x1, R11 ;  /* 0x000000010d0d7824 */ /* 0x000fe200078e020b */
[----:B------:R-:W-:Y:S01]  /*3130*/  SHF.R.S32.HI R11, RZ, 0x1f, R24 ;  /* 0x0000001fff0b7819 */ /* 0x000fe20000011418 */
[----:B------:R-:W-:Y:S02]  /*3140*/  IMAD R14, R130, R24, RZ ;  /* 0x00000018820e7224 */ /* 0x000fe400078e02ff */
[----:B------:R-:W-:-:S04]  /*3150*/  IMAD.WIDE.U32 R116, R169, UR4, R12 ;  /* 0x00000004a9747c25 */ /* 0x000fc8000f8e000c */
[C---:B------:R-:W-:Y:S02]  /*3160*/  IMAD R31, R11.reuse, R94, R14 ;  /* 0x0000005e0b1f7224 */ /* 0x040fe400078e020e */
[----:B------:R-:W-:Y:S02]  /*3170*/  IMAD R33, R11, R88, R15 ;  /* 0x000000580b217224 */ /* 0x000fe400078e020f */
[----:B------:R-:W-:Y:S01]  /*3180*/  IMAD R11, R169, UR5, R117 ;  /* 0x00000005a90b7c24 */ /* 0x000fe2000f8e0275 */
[----:B------:R-:W-:Y:S01]  /*3190*/  ULDC.64 UR4, c[0x0][0x2e8] ;  /* 0x0000ba0000047ab9 */ /* 0x000fe20000000a00 */
[----:B------:R-:W-:Y:S01]  /*31a0*/  IMAD.WIDE.U32 R14, R94, R24, RZ ;  /* 0x000000185e0e7225 */ /* 0x000fe200078e00ff */
[----:B------:R-:W-:-:S03]  /*31b0*/  LEA R117, P4, R116, UR4, 0x1 ;  /* 0x0000000474757c11 */ /* 0x000fc6000f8808ff */
[----:B------:R-:W-:Y:S01]  /*31c0*/  IMAD.WIDE.U32 R12, R88, R24, RZ ;  /* 0x00000018580c7225 */ /* 0x000fe200078e00ff */
[----:B------:R-:W-:-:S03]  /*31d0*/  LEA.HI.X R116, R116, UR5, R11, 0x1, P4 ;  /* 0x0000000574747c11 */ /* 0x000fc6000a0f0c0b */
        /* <DEDUP_REMOVED lines=21> */
[----:B------:R-:W-:Y:S01]  /*3330*/  IADD3 R35, P0, R92, R12, RZ ;  /* 0x0000000c5c237210 */ /* 0x000fe20007f1e0ff */
[----:B------:R-:W-:Y:S01]  /*3340*/  ULDC.64 UR6, c[0x0][0x400] ;  /* 0x0001000000067ab9 */ /* 0x000fe20000000a00 */
[----:B------:R-:W-:Y:S01]  /*3350*/  CS2R R74, SRZ ;  /* 0x00000000004a7805 */ /* 0x000fe2000001ff00 */
[----:B------:R-:W-:Y:S01]  /*3360*/  IMAD.X R34, R11, 0x1, R104, P5 ;  /* 0x000000010b227824 */ /* 0x000fe200028e0668 */
[----:B------:R-:W-:Y:S01]  /*3370*/  LEA R32, P5, R33, UR4, 0x1 ;  /* 0x0000000421207c11 */ /* 0x000fe2000f8a08ff */
[----:B------:R-:W-:Y:S01]  /*3380*/  IMAD.X R36, R82, 0x1, R103, P0 ;  /* 0x0000000152247824 */ /* 0x000fe200000e0667 */
[----:B------:R-:W-:Y:S02]  /*3390*/  ISETP.GE.AND P0, PT, R162, R123, PT ;  /* 0x0000007ba200720c */ /* 0x000fe40003f06270 */
[----:B------:R-:W-:-:S02]  /*33a0*/  CS2R R70, SRZ ;  /* 0x0000000000467805 */ /* 0x000fc4000001ff00 */
[----:B------:R-:W-:Y:S02]  /*33b0*/  LEA.HI.X R33, R33, UR5, R34, 0x1, P5 ;  /* 0x0000000521217c11 */ /* 0x000fe4000a8f0c22 */
[----:B------:R-:W-:Y:S02]  /*33c0*/  CS2R R80, SRZ ;  /* 0x0000000000507805 */ /* 0x000fe4000001ff00 */
[C---:B------:R-:W-:Y:S02]  /*33d0*/  LEA R34, P5, R35.reuse, UR6, 0x1 ;  /* 0x0000000623227c11 */ /* 0x040fe4000f8a08ff */
[----:B------:R-:W-:Y:S02]  /*33e0*/  CS2R R72, SRZ ;  /* 0x0000000000487805 */ /* 0x000fe4000001ff00 */
[----:B------:R-:W-:Y:S02]  /*33f0*/  LEA.HI.X R35, R35, UR7, R36, 0x1, P5 ;  /* 0x0000000723237c11 */ /* 0x000fe4000a8f0c24 */
[-C--:B------:R-:W-:Y:S01]  /*3400*/  ISETP.GE.AND P5, PT, R179, R123.reuse, PT ;  /* 0x0000007bb300720c */ /* 0x080fe20003fa6270 */
[----:B------:R0:W5:Y:S04]  /*3410*/  @!P0 LDG.E.64 R74, desc[UR60][R32.64] ;  /* 0x0000003c204a8981 */ /* 0x000168000c1e1b00 */
[----:B------:R0:W5:Y:S01]  /*3420*/  @!P0 LDG.E.64 R80, desc[UR60][R34.64] ;  /* 0x0000003c22508981 */ /* 0x000162000c1e1b00 */
[----:B------:R-:W-:-:S07]  /*3430*/  ISETP.GE.AND P0, PT, R177, R123, PT ;  /* 0x0000007bb100720c */ /* 0x000fce0003f06270 */
[----:B------:R0:W5:Y:S04]  /*3440*/  @!P5 LDG.E.64 R70, desc[UR60][R32.64+0x20] ;  /* 0x0000203c2046d981 */ /* 0x000168000c1e1b00 */
[----:B------:R0:W5:Y:S01]  /*3450*/  @!P5 LDG.E.64 R72, desc[UR60][R34.64+0x20] ;  /* 0x0000203c2248d981 */ /* 0x000162000c1e1b00 */
[----:B------:R-:W-:Y:S02]  /*3460*/  ISETP.GE.AND P5, PT, R178, R123, PT ;  /* 0x0000007bb200720c */ /* 0x000fe40003fa6270 */
[----:B------:R-:W-:Y:S02]  /*3470*/  CS2R R66, SRZ ;  /* 0x0000000000427805 */ /* 0x000fe4000001ff00 */
[----:B------:R-:W-:Y:S02]  /*3480*/  CS2R R68, SRZ ;  /* 0x0000000000447805 */ /* 0x000fe4000001ff00 */
[----:B------:R-:W-:-:S02]  /*3490*/  CS2R R62, SRZ ;  /* 0x00000000003e7805 */ /* 0x000fc4000001ff00 */
[----:B------:R-:W-:Y:S01]  /*34a0*/  CS2R R64, SRZ ;  /* 0x0000000000407805 */ /* 0x000fe2000001ff00 */
[----:B------:R0:W5:Y:S04]  /*34b0*/  @!P0 LDG.E.64 R66, desc[UR60][R32.64+0x40] ;  /* 0x0000403c20428981 */ /* 0x000168000c1e1b00 */
[----:B------:R0:W5:Y:S01]  /*34c0*/  @!P0 LDG.E.64 R68, desc[UR60][R34.64+0x40] ;  /* 0x0000403c22448981 */ /* 0x000162000c1e1b00 */
[----:B------:R-:W-:-:S03]  /*34d0*/  ISETP.GE.AND P0, PT, R176, R123, PT ;  /* 0x0000007bb000720c */ /* 0x000fc60003f06270 */
        /* <DEDUP_REMOVED lines=8> */
[----:B------:R0:W5:Y:S04]  /*3560*/  @!P0 LDG.E.64 R60, desc[UR60][R34.64+0x80] ;  /* 0x0000803c223c8981 */ /* 0x000168000c1e1b00 */
[----:B------:R0:W5:Y:S04]  /*3570*/  @!P5 LDG.E.64 R54, desc[UR60][R32.64+0xa0] ;  /* 0x0000a03c2036d981 */ /* 0x000168000c1e1b00 */
[----:B------:R0:W5:Y:S02]  /*3580*/  @!P5 LDG.E.64 R56, desc[UR60][R34.64+0xa0] ;  /* 0x0000a03c2238d981 */ /* 0x000164000c1e1b00 */
.L_x_1569:
[----:B------:R-:W-:Y:S05]  /*3590*/  BSYNC B1 ;  /* 0x0000000000017941 */ /* 0x000fea0003800000 */
.L_x_1568:
        /* <DEDUP_REMOVED lines=12> */
[----:B------:R-:W-:Y:S01]  /*3660*/  CS2R R48, SRZ ;  /* 0x0000000000307805 */ /* 0x000fe2000001ff00 */
[----:B-----5:R-:W-:Y:S01]  /*3670*/  IMAD.MOV.U32 R83, RZ, RZ, R54 ;  /* 0x000000ffff537224 */ /* 0x020fe200078e0036 */
[----:B------:R-:W-:Y:S01]  /*3680*/  CS2R R52, SRZ ;  /* 0x0000000000347805 */ /* 0x000fe2000001ff00 */
[----:B------:R-:W-:Y:S06]  /*3690*/  @P5 BRA `(.L_x_1571) ;  /* 0x0000000000a05947 */ /* 0x000fec0003800000 */
[----:B------:R-:W-:Y:S01]  /*36a0*/  IADD3 R14, P0, P6, R98, R14, R106 ;  /* 0x0000000e620e7210 */ /* 0x000fe20007e1e06a */
[----:B------:R-:W-:Y:S01]  /*36b0*/  ULDC.64 UR4, c[0x0][0x3e8] ;  /* 0x0000fa0000047ab9 */ /* 0x000fe20000000a00 */
[----:B------:R-:W-:Y:S01]  /*36c0*/  ULDC.64 UR6, c[0x0][0x400] ;  /* 0x0001000000067ab9 */ /* 0x000fe20000000a00 */
[----:B------:R-:W-:Y:S02]  /*36d0*/  CS2R R50, SRZ ;  /* 0x0000000000327805 */ /* 0x000fe4000001ff00 */
[----:B------:R-:W-:Y:S02]  /*36e0*/  IADD3.X R13, R104, R11, R105, P0, P6 ;  /* 0x0000000b680d7210 */ /* 0x000fe400007ec469 */
[----:B------:R-:W-:Y:S02]  /*36f0*/  CS2R R52, SRZ ;  /* 0x0000000000347805 */ /* 0x000fe4000001ff00 */
[----:B------:R-:W-:-:S04]  /*3700*/  IADD3 R11, P0, P6, R92, R12, R108 ;  /* 0x0000000c5c0b7210 */ /* 0x000fc80007e1e06c */
[----:B------:R-:W-:Y:S02]  /*3710*/  IADD3.X R82, R103, R82, R107, P0, P6 ;  /* 0x0000005267527210 */ /* 0x000fe400007ec46b */
[----:B------:R-:W-:-:S04]  /*3720*/  LEA R12, P0, R14, UR4, 0x1 ;  /* 0x000000040e0c7c11 */ /* 0x000fc8000f8008ff */
[----:B------:R-:W-:Y:S02]  /*3730*/  LEA.HI.X R13, R14, UR5, R13, 0x1, P0 ;  /* 0x000000050e0d7c11 */ /* 0x000fe400080f0c0d */
        /* <DEDUP_REMOVED lines=30> */
.L_x_1571:
[----:B------:R-:W-:Y:S05]  /*3920*/  BSYNC B1 ;  /* 0x0000000000017941 */ /* 0x000fea0003800000 */
.L_x_1570:
[----:B------:R-:W2:Y:S01]  /*3930*/  LDL R11, [R1+0x30] ;  /* 0x00003000010b7983 */ /* 0x000ea20000100800 */
[----:B0-----:R-:W-:Y:S02]  /*3940*/  IMAD.MOV.U32 R12, RZ, RZ, R58 ;  /* 0x000000ffff0c7224 */ /* 0x001fe400078e003a */
[----:B------:R-:W-:Y:S02]  /*3950*/  IMAD.MOV.U32 R13, RZ, RZ, R55 ;  /* 0x000000ffff0d7224 */ /* 0x000fe400078e0037 */
        /* <DEDUP_REMOVED lines=10> */
[----:B------:R-:W-:-:S03]  /*3a00*/  IMAD.MOV.U32 R13, RZ, RZ, R74 ;  /* 0x000000ffff0d7224 */ /* 0x000fc600078e004a */
[----:B------:R-:W-:Y:S01]  /*3a10*/  PRMT R192, R192, 0x5410, R12 ;  /* 0x00005410c0c07816 */ /* 0x000fe2000000000c */
[----:B------:R-:W-:Y:S01]  /*3a20*/  IMAD.MOV.U32 R12, RZ, RZ, R56 ;  /* 0x000000ffff0c7224 */ /* 0x000fe200078e0038 */
[----:B------:R-:W-:Y:S02]  /*3a30*/  PRMT R144, R14, 0x5410, R13 ;  /* 0x000054100e907816 */ /* 0x000fe4000000000d */
[----:B--2---:R-:W-:Y:S01]  /*3a40*/  R2UR UR4, R11 ;  /* 0x000000000b0472ca */ /* 0x004fe200000e0000 */
[----:B------:R-:W-:-:S05]  /*3a50*/  IMAD.MOV.U32 R11, RZ, RZ, R59 ;  /* 0x000000ffff0b7224 */ /* 0x000fca00078e003b */
[----:B------:R-:W-:Y:S01]  /*3a60*/  PRMT R156, R11, 0x7610, R156 ;  /* 0x000076100b9c7816 */ /* 0x000fe2000000009c */
[----:B------:R-:W-:-:S05]  /*3a70*/  IMAD.MOV.U32 R11, RZ, RZ, R66 ;  /* 0x000000ffff0b7224 */ /* 0x000fca00078e0042 */
[----:B------:R-:W-:Y:S01]  /*3a80*/  PRMT R189, R189, 0x5410, R11 ;  /* 0x00005410bdbd7816 */ /* 0x000fe2000000000b */
[----:B------:R-:W-:Y:S01]  /*3a90*/  IMAD.MOV.U32 R11, RZ, RZ, R70 ;  /* 0x000000ffff0b7224 */ /* 0x000fe200078e0046 */
[----:B------:R-:W-:-:S04]  /*3aa0*/  UISETP.NE.AND UP0, UPT, UR4, 0x3, UPT ;  /* 0x000000030400788c */ /* 0x000fc8000bf05270 */
[----:B------:R-:W-:Y:S01]  /*3ab0*/  PRMT R191, R191, 0x5410, R11 ;  /* 0x00005410bfbf7816 */ /* 0x000fe2000000000b */
[----:B------:R-:W-:Y:S01]  /*3ac0*/  IMAD.MOV.U32 R11, RZ, RZ, R57 ;  /* 0x000000ffff0b7224 */ /* 0x000fe200078e0039 */
[----:B------:R-:W-:-:S04]  /*3ad0*/  PLOP3.LUT P0, PT, PT, PT, UP0, 0x80, 0x0 ;  /* 0x000000000000781c */ /* 0x000fc80003f0f008 */
        /* <DEDUP_REMOVED lines=20> */
[----:B-----5:R-:W-:Y:S02]  /*3c20*/  IMAD.MOV.U32 R12, RZ, RZ, R30 ;  /* 0x000000ffff0c7224 */ /* 0x020fe400078e001e */
        /* <DEDUP_REMOVED lines=40> */
.L_x_1572:
[----:B------:R-:W-:Y:S01]  /*3eb0*/  IMAD R86, R17, 0x8, R2 ;  /* 0x0000000811567824 */ /* 0x000fe200078e0202 */
[----:B------:R-:W-:Y:S01]  /*3ec0*/  SHF.L.U32 R87, R175, 0x1f, RZ ;  /* 0x0000001faf577819 */ /* 0x000fe200000006ff */
[----:B------:R-:W-:Y:S03]  /*3ed0*/  BSSY B1, `(.L_x_1573) ;  /* 0x0000003000017945 */ /* 0x000fe60003800000 */
[----:B------:R-:W0:Y:S02]  /*3ee0*/  SYNCS.PHASECHK.TRANS64.TRYWAIT P6, [R86+URZ+0x2a890], R87 ;  /* 0x02a89057560075a7 */ /* 0x000e2400080c017f */
[----:B0-----:R-:W-:Y:S05]  /*3ef0*/  @!P6 BRA `(.L_x_1574) ;  /* 0x0000028400e8e947 */ /* 0x001fea0003800000 */
.L_x_1996:
[----:B------:R-:W-:Y:S05]  /*3f00*/  BSYNC B1 ;  /* 0x0000000000017941 */ /* 0x000fea0003800000 */
.L_x_1573:
[----:B------:R-:W-:-:S03]  /*3f10*/  UMOV UR4, 0xffffffff ;  /* 0xffffffff00047882 */ /* 0x000fc60000000000 */
[----:B------:R-:W-:Y:S05]  /*3f20*/  BRA.DIV UR4, `(.L_x_1575) ;  /* 0x0000028604f07947 */ /* 0x000fea000b800000 */
[----:B------:R1:W2:Y:S04]  /*3f30*/  SHFL.IDX PT, R82, R116, RZ, 0x1c1f ;  /* 0x001c1fff74527589 */ /* 0x0002a800000e0000 */
[----:B------:R1:W3:Y:S02]  /*3f40*/  SHFL.IDX PT, R11, R117, RZ, 0x1c1f ;  /* 0x001c1fff750b7589 */ /* 0x0002e400000e0000 */
.L_x_2000:
        /* <DEDUP_REMOVED lines=13> */
[C---:B------:R-:W-:Y:S02]  /*4020*/  PRMT R81, R145.reuse, 0x5410, R75 ;  /* 0x0000541091517816 */ /* 0x040fe4000000004b */
[----:B------:R-:W-:-:S02]  /*4030*/  PRMT R75, R145, 0x5432, R80 ;  /* 0x00005432914b7816 */ /* 0x000fc40000000050 */
[C---:B------:R-:W-:Y:S02]  /*4040*/  PRMT R74, R144.reuse, 0x5432, R74 ;  /* 0x00005432904a7816 */ /* 0x040fe4000000004a */
[----:B0-----:R-:W-:Y:S02]  /*4050*/  LOP3.LUT R146, R13, 0xffff0000, RZ, 0xc0, !PT ;  /* 0xffff00000d927812 */ /* 0x001fe400078ec0ff */
[C---:B------:R-:W-:Y:S01]  /*4060*/  LOP3.LUT R145, R81.reuse, 0xffff0000, RZ, 0xc0, !PT ;  /* 0xffff000051917812 */ /* 0x040fe200078ec0ff */
[----:B------:R-:W-:Y:S01]  /*4070*/  IMAD.U32 R81, R81, 0x10000, RZ ;  /* 0x0001000051517824 */ /* 0x000fe200078e00ff */
[----:B------:R-:W-:Y:S01]  /*4080*/  PRMT R143, R144, 0x5410, R143 ;  /* 0x00005410908f7816 */ /* 0x000fe2000000008f */
[----:B------:R-:W-:Y:S01]  /*4090*/  IMAD.U32 R144, R13, 0x10000, RZ ;  /* 0x000100000d907824 */ /* 0x000fe200078e00ff */
[----:B------:R-:W-:Y:S01]  /*40a0*/  LOP3.LUT R13, R74, 0xffff0000, RZ, 0xc0, !PT ;  /* 0xffff00004a0d7812 */ /* 0x000fe200078ec0ff */
        /* <DEDUP_REMOVED lines=34> */
.L_x_1581:
[----:B------:R-:W-:Y:S05]  /*42d0*/  BSYNC B3 ;  /* 0x0000000000037941 */ /* 0x000fea0003800000 */
.L_x_1580:
[----:B---3--:R-:W-:-:S04]  /*42e0*/  LEA R74, P4, R18, R11, 0x1 ;  /* 0x0000000b124a7211 */ /* 0x008fc800078808ff */
[----:B--2---:R-:W-:-:S05]  /*42f0*/  LEA.HI.X R75, R18, R82, R19, 0x1, P4 ;  /* 0x00000052124b7211 */ /* 0x004fca00020f0c13 */
[----:B0-----:R4:W-:Y:S04]  /*4300*/  ST.E.128 desc[UR60][R74.64], R12 ;  /* 0x0000000c4a007985 */ /* 0x0019e8000c101d3c */
.L_x_1579:
[----:B------:R-:W-:Y:S05]  /*4310*/  BSYNC B2 ;  /* 0x0000000000027941 */ /* 0x000fea0003800000 */
.L_x_1578:
        /* <DEDUP_REMOVED lines=12> */
[----:B------:R-:W-:Y:S02]  /*43e0*/  PRMT R73, R190, 0x5410, R71 ;  /* 0x00005410be497816 */ /* 0x000fe40000000047 */
        /* <DEDUP_REMOVED lines=41> */
.L_x_1585:
[----:B------:R-:W-:Y:S05]  /*4680*/  BSYNC B3 ;  /* 0x0000000000037941 */ /* 0x000fea0003800000 */
.L_x_1584:
[----:B------:R-:W-:Y:S02]  /*4690*/  IMAD.SHL.U32 R72, R170, 0x8, RZ ;  /* 0x00000008aa487824 */ /* 0x000fe400078e00ff */
[----:B---3--:R-:W-:Y:S02]  /*46a0*/  IMAD.MOV.U32 R70, RZ, RZ, R11 ;  /* 0x000000ffff467224 */ /* 0x008fe400078e000b */
[----:B--2---:R-:W-:Y:S02]  /*46b0*/  IMAD.MOV.U32 R71, RZ, RZ, R82 ;  /* 0x000000ffff477224 */ /* 0x004fe400078e0052 */
[----:B------:R-:W-:-:S05]  /*46c0*/  IMAD.WIDE R70, R72, 0x2, R70 ;  /* 0x0000000248467825 */ /* 0x000fca00078e0246 */
[----:B0-----:R0:W-:Y:S02]  /*46d0*/  ST.E.128 desc[UR60][R70.64], R12 ;  /* 0x0000000c46007985 */ /* 0x0011e4000c101d3c */
.L_x_1583:
[----:B------:R-:W-:Y:S05]  /*46e0*/  BSYNC B2 ;  /* 0x0000000000027941 */ /* 0x000fea0003800000 */
.L_x_1582:
        /* <DEDUP_REMOVED lines=54> */
.L_x_1589:
[----:B------:R-:W-:Y:S05]  /*4a50*/  BSYNC B3 ;  /* 0x0000000000037941 */ /* 0x000fea0003800000 */
.L_x_1588:
[----:B------:R-:W-:Y:S02]  /*4a60*/  IMAD.SHL.U32 R68, R171, 0x8, RZ ;  /* 0x00000008ab447824 */ /* 0x000fe400078e00ff */
[----:B---3--:R-:W-:Y:S02]  /*4a70*/  IMAD.MOV.U32 R66, RZ, RZ, R11 ;  /* 0x000000ffff427224 */ /* 0x008fe400078e000b */
[----:B--2---:R-:W-:Y:S02]  /*4a80*/  IMAD.MOV.U32 R67, RZ, RZ, R82 ;  /* 0x000000ffff437224 */ /* 0x004fe400078e0052 */
[----:B------:R-:W-:-:S05]  /*4a90*/  IMAD.WIDE R66, R68, 0x2, R66 ;  /* 0x0000000244427825 */ /* 0x000fca00078e0242 */
[----:B----4-:R0:W-:Y:S02]  /*4aa0*/  ST.E.128 desc[UR60][R66.64], R12 ;  /* 0x0000000c42007985 */ /* 0x0101e4000c101d3c */
.L_x_1587:
[----:B------:R-:W-:Y:S05]  /*4ab0*/  BSYNC B2 ;  /* 0x0000000000027941 */ /* 0x000fea0003800000 */
.L_x_1586:
        /* <DEDUP_REMOVED lines=11> */
[----:B------:R-:W-:Y:S01]  /*4b70*/  PRMT R65, R159, 0x5432, R63 ;  /* 0x000054329f417816 */ /* 0x000fe2000000003f */
[----:B----4-:R-:W-:Y:S01]  /*4b80*/  IMAD.U32 R63, R13, 0x10000, RZ ;  /* 0x000100000d3f7824 */ /* 0x010fe200078e00ff */
[----:B------:R-:W-:-:S02]  /*4b90*/  PRMT R62, R159, 0x5410, R62 ;  /* 0x000054109f3e7816 */ /* 0x000fc4000000003e */
[----:B------:R-:W-:Y:S02]  /*4ba0*/  LOP3.LUT R70, R13, 0xffff0000, RZ, 0xc0, !PT ;  /* 0xffff00000d467812 */ /* 0x000fe400078ec0ff */
[C---:B------:R-:W-:Y:S01]  /*4bb0*/  LOP3.LUT R68, R65.reuse, 0xffff0000, RZ, 0xc0, !PT ;  /* 0xffff000041447812 */ /* 0x040fe200078ec0ff */
[----:B------:R-:W-:Y:S01]  /*4bc0*/  IMAD.U32 R65, R65, 0x10000, RZ ;  /* 0x0001000041417824 */ /* 0x000fe200078e00ff */
[C---:B------:R-:W-:Y:S01]  /*4bd0*/  LOP3.LUT R64, R62.reuse, 0xffff0000, RZ, 0xc0, !PT ;  /* 0xffff00003e407812 */ /* 0x040fe200078ec0ff */
[----:B------:R-:W-:Y:S02]  /*4be0*/  IMAD.U32 R62, R62, 0x10000, RZ ;  /* 0x000100003e3e7824 */ /* 0x000fe400078e00ff */
[C---:B------:R-:W-:Y:S02]  /*4bf0*/  FMUL.FTZ R69, R70.reuse, R68 ;  /* 0x0000004446457220 */ /* 0x040fe40000410000 */
[-C--:B------:R-:W-:Y:S02]  /*4c00*/  FMUL.FTZ R13, R70, R64.reuse ;  /* 0x00000040460d7220 */ /* 0x080fe40000410000 */
[----:B------:R-:W-:-:S02]  /*4c10*/  FFMA.FTZ R64, R63, R64, -R69 ;  /* 0x000000403f407223 */ /* 0x000fc40000010845 */
[----:B------:R-:W-:Y:S01]  /*4c20*/  FFMA.FTZ R63, R63, R68, R13 ;  /* 0x000000443f3f7223 */ /* 0x000fe2000001000d */
[C---:B------:R-:W-:Y:S02]  /*4c30*/  PRMT R13, R158.reuse, 0x5432, R66 ;  /* 0x000054329e0d7816 */ /* 0x040fe40000000042 */
[----:B------:R-:W-:Y:S02]  /*4c40*/  PRMT R66, R158, 0x5410, R67 ;  /* 0x000054109e427816 */ /* 0x000fe40000000043 */
[----:B------:R-:W-:Y:S01]  /*4c50*/  LOP3.LUT R68, R14, 0xffff0000, RZ, 0xc0, !PT ;  /* 0xffff00000e447812 */ /* 0x000fe200078ec0ff */
[C---:B------:R-:W-:Y:S01]  /*4c60*/  IMAD.U32 R69, R13.reuse, 0x10000, RZ ;  /* 0x000100000d457824 */ /* 0x040fe200078e00ff */
[----:B------:R-:W-:Y:S01]  /*4c70*/  LOP3.LUT R13, R13, 0xffff0000, RZ, 0xc0, !PT ;  /* 0xffff00000d0d7812 */ /* 0x000fe200078ec0ff */
        /* <DEDUP_REMOVED lines=14> */
[C---:B------:R-:W-:Y:S01]  /*4d60*/  LOP3.LUT R13, R12.reuse, 0xffff0000, RZ, 0xc0, !PT ;  /* 0xffff00000c0d7812 */ /* 0x040fe200078ec0ff */
[----:B------:R-:W-:Y:S01]  /*4d70*/  FFMA.FTZ R14, R15, R66, R14 ;  /* 0x000000420f0e7223 */ /* 0x000fe2000001000e */
[----:B------:R-:W-:-:S03]  /*4d80*/  IMAD.U32 R12, R12, 0x10000, RZ ;  /* 0x000100000c0c7824 */ /* 0x000fc600078e00ff */
[C---:B------:R-:W-:Y:S01]  /*4d90*/  FMUL.FTZ R15, R13.reuse, R65 ;  /* 0x000000410d0f7220 */ /* 0x040fe20000410000 */
[-C--:B------:R-:W-:Y:S01]  /*4da0*/  FMUL.FTZ R13, R13, R62.reuse ;  /* 0x0000003e0d0d7220 */ /* 0x080fe20000410000 */
[----:B------:R-:W-:Y:S02]  /*4db0*/  F2FP.BF16.F32.PACK_AB R14, R14, R67 ;  /* 0x000000430e0e723e */ /* 0x000fe400000010ff */
[C---:B------:R-:W-:Y:S01]  /*4dc0*/  FFMA.FTZ R15, R12.reuse, R62, -R15 ;  /* 0x0000003e0c0f7223 */ /* 0x040fe2000001080f */
[----:B------:R-:W-:-:S05]  /*4dd0*/  FFMA.FTZ R13, R12, R65, R13 ;  /* 0x000000410c0d7223 */ /* 0x000fca000001000d */
[----:B------:R-:W-:Y:S01]  /*4de0*/  F2FP.BF16.F32.PACK_AB R13, R13, R15 ;  /* 0x0000000f0d0d723e */ /* 0x000fe200000010ff */
[----:B------:R-:W-:Y:S02]  /*4df0*/  IMAD.MOV.U32 R15, RZ, RZ, R14 ;  /* 0x000000ffff0f7224 */ /* 0x000fe400078e000e */
[----:B------:R-:W-:Y:S02]  /*4e00*/  IMAD.MOV.U32 R14, RZ, RZ, R68 ;  /* 0x000000ffff0e7224 */ /* 0x000fe400078e0044 */
[----:B------:R-:W-:Y:S02]  /*4e10*/  IMAD.MOV.U32 R12, RZ, RZ, R13 ;  /* 0x000000ffff0c7224 */ /* 0x000fe400078e000d */
[----:B------:R-:W-:-:S07]  /*4e20*/  IMAD.MOV.U32 R13, RZ, RZ, R63 ;  /* 0x000000ffff0d7224 */ /* 0x000fce00078e003f */
.L_x_1593:
[----:B------:R-:W-:Y:S05]  /*4e30*/  BSYNC B3 ;  /* 0x0000000000037941 */ /* 0x000fea0003800000 */
.L_x_1592:
[----:B---3--:R-:W-:-:S04]  /*4e40*/  LEA R62, P4, R22, R11, 0x1 ;  /* 0x0000000b163e7211 */ /* 0x008fc800078808ff */
[----:B--2---:R-:W-:-:S05]  /*4e50*/  LEA.HI.X R63, R22, R82, R173, 0x1, P4 ;  /* 0x00000052163f7211 */ /* 0x004fca00020f0cad */
[----:B----4-:R0:W-:Y:S04]  /*4e60*/  ST.E.128 desc[UR60][R62.64], R12 ;  /* 0x0000000c3e007985 */ /* 0x0101e8000c101d3c */
.L_x_1591:
[----:B------:R-:W-:Y:S05]  /*4e70*/  BSYNC B2 ;  /* 0x0000000000027941 */ /* 0x000fea0003800000 */
.L_x_1590:
[----:B------:R-:W-:Y:S01]  /*4e80*/  ISETP.NE.AND P4, PT, R27, RZ, PT ;  /* 0x000000ff1b00720c */ /* 0x000fe20003f85270 */
[----:B------:R-:W-:-:S12]  /*4e90*/  BSSY B2, `(.L_x_1594) ;  /* 0x0000039000027945 */ /* 0x000fd80003800000 */
[----:B------:R-:W-:Y:S05]  /*4ea0*/  @!P4 BRA `(.L_x_1595) ;  /* 0x0000000000dcc947 */ /* 0x000fea0003800000 */
[----:B0---4-:R0:W4:Y:S01]  /*4eb0*/  LDS.128 R12, [R29+0x6000] ;  /* 0x006000001d0c7984 */ /* 0x0111220000000c00 */
[----:B------:R-:W-:Y:S01]  /*4ec0*/  ISETP.GE.AND P4, PT, R176, R123, PT ;  /* 0x0000007bb000720c */ /* 0x000fe20003f86270 */
[----:B------:R-:W-:-:S12]  /*4ed0*/  BSSY B3, `(.L_x_1596) ;  /* 0x0000031000037945 */ /* 0x000fd80003800000 */
[----:B0-----:R-:W-:Y:S05]  /*4ee0*/  @P4 BRA `(.L_x_1597) ;  /* 0x0000000000bc4947 */ /* 0x001fea0003800000 */
[----:B------:R-:W-:Y:S02]  /*4ef0*/  SHF.R.U64 R58, R58, 0x10, R59 ;  /* 0x000000103a3a7819 */ /* 0x000fe4000000123b */
[--C-:B------:R-:W-:Y:S02]  /*4f00*/  SHF.R.U64 R62, R60, 0x10, R61.reuse ;  /* 0x000000103c3e7819 */ /* 0x100fe4000000123d */
[C---:B------:R-:W-:Y:S02]  /*4f10*/  PRMT R58, R157.reuse, 0x5432, R58 ;  /* 0x000054329d3a7816 */ /* 0x040fe4000000003a */
[----:B------:R-:W-:Y:S02]  /*4f20*/  PRMT R157, R157, 0x5410, R62 ;  /* 0x000054109d9d7816 */ /* 0x000fe4000000003e */
[----:B------:R-:W-:Y:S02]  /*4f30*/  SHF.R.U32.HI R60, RZ, 0x10, R61 ;  /* 0x00000010ff3c7819 */ /* 0x000fe4000001163d */
[C---:B----4-:R-:W-:Y:S01]  /*4f40*/  LOP3.LUT R64, R13.reuse, 0xffff0000, RZ, 0xc0, !PT ;  /* 0xffff00000d407812 */ /* 0x050fe200078ec0ff */
[----:B------:R-:W-:Y:S01]  /*4f50*/  IMAD.U32 R13, R13, 0x10000, RZ ;  /* 0x000100000d0d7824 */ /* 0x000fe200078e00ff */
[C---:B------:R-:W-:Y:S01]  /*4f60*/  LOP3.LUT R61, R157.reuse, 0xffff0000, RZ, 0xc0, !PT ;  /* 0xffff00009d3d7812 */ /* 0x040fe200078ec0ff */
[----:B------:R-:W-:Y:S01]  /*4f70*/  IMAD.U32 R157, R157, 0x10000, RZ ;  /* 0x000100009d9d7824 */ /* 0x000fe200078e00ff */
[C---:B------:R-:W-:Y:S01]  /*4f80*/  LOP3.LUT R62, R58.reuse, 0xffff0000, RZ, 0xc0, !PT ;  /* 0xffff00003a3e7812 */ /* 0x040fe200078ec0ff */
[----:B------:R-:W-:Y:S01]  /*4f90*/  IMAD.U32 R58, R58, 0x10000, RZ ;  /* 0x000100003a3a7824 */ /* 0x000fe200078e00ff */
[----:B------:R-:W-:Y:S01]  /*4fa0*/  SHF.R.U32.HI R59, RZ, 0x10, R59 ;  /* 0x00000010ff3b7819 */ /* 0x000fe2000001163b */
[-C--:B------:R-:W-:Y:S01]  /*4fb0*/  FMUL.FTZ R63, R64, R61.reuse ;  /* 0x0000003d403f7220 */ /* 0x080fe20000410000 */
[----:B------:R-:W-:Y:S01]  /*4fc0*/  PRMT R60, R156, 0x5432, R60 ;  /* 0x000054329c3c7816 */ /* 0x000fe2000000003c */
[-C--:B------:R-:W-:Y:S01]  /*4fd0*/  FMUL.FTZ R64, R64, R62.reuse ;  /* 0x0000003e40407220 */ /* 0x080fe20000410000 */
[----:B------:R-:W-:Y:S01]  /*4fe0*/  PRMT R59, R156, 0x5410, R59 ;  /* 0x000054109c3b7816 */ /* 0x000fe2000000003b */
[C---:B------:R-:W-:Y:S01]  /*4ff0*/  FFMA.FTZ R63, R13.reuse, R62, -R63 ;  /* 0x0000003e0d3f7223 */ /* 0x040fe2000001083f */
[----:B------:R-:W-:Y:S01]  /*5000*/  LOP3.LUT R65, R14, 0xffff0000, RZ, 0xc0, !PT ;  /* 0xffff00000e417812 */ /* 0x000fe200078ec0ff */
        /* <DEDUP_REMOVED lines=29> */
.L_x_1597:
[----:B------:R-:W-:Y:S05]  /*51e0*/  BSYNC B3 ;  /* 0x0000000000037941 */ /* 0x000fea0003800000 */
.L_x_1596:
[----:B---3--:R-:W-:-:S04]  /*51f0*/  LEA R58, P4, R160, R11, 0x1 ;  /* 0x0000000ba03a7211 */ /* 0x008fc800078808ff */
[----:B--2---:R-:W-:-:S05]  /*5200*/  LEA.HI.X R59, R160, R82, R184, 0x1, P4 ;  /* 0x00000052a03b7211 */ /* 0x004fca00020f0cb8 */
[----:B----4-:R0:W-:Y:S04]  /*5210*/  ST.E.128 desc[UR60][R58.64], R12 ;  /* 0x0000000c3a007985 */ /* 0x0101e8000c101d3c */
.L_x_1595:
[----:B------:R-:W-:Y:S05]  /*5220*/  BSYNC B2 ;  /* 0x0000000000027941 */ /* 0x000fea0003800000 */
.L_x_1594:
        /* <DEDUP_REMOVED lines=9> */
[----:B------:R-:W-:Y:S02]  /*52c0*/  SHF.R.U64 R54, R54, 0x10, R55 ;  /* 0x0000001036367819 */ /* 0x000fe40000001237 */
[----:B------:R-:W-:Y:S02]  /*52d0*/  PRMT R11, R155, 0x5410, R11 ;  /* 0x000054109b0b7816 */ /* 0x000fe4000000000b */
        /* <DEDUP_REMOVED lines=9> */
[CC--:B------:R-:W-:Y:S01]  /*5370*/  FMUL.FTZ R61, R62.reuse, R57.reuse ;  /* 0x000000393e3d7220 */ /* 0x0c0fe20000410000 */
        /* <DEDUP_REMOVED lines=34> */
.L_x_1599:
[----:B------:R-:W-:Y:S05]  /*55a0*/  BSYNC B2 ;  /* 0x0000000000027941 */ /* 0x000fea0003800000 */
.L_x_1598:
[----:B----4-:R0:W-:Y:S02]  /*55b0*/  ST.E.128 desc[UR60][R58.64], R12 ;  /* 0x0000000c3a007985 */ /* 0x0101e4000c101d3c */
.L_x_1577:
[----:B------:R-:W-:Y:S05]  /*55c0*/  BSYNC B1 ;  /* 0x0000000000017941 */ /* 0x000fea0003800000 */
.L_x_1576:
[----:B------:R-:W-:-:S03]  /*55d0*/  UMOV UR4, 0xffffffff ;  /* 0xffffffff00047882 */ /* 0x000fc60000000000 */
[----:B------:R-:W-:Y:S05]  /*55e0*/  BRA.DIV UR4, `(.L_x_1600) ;  /* 0x00000272048c7947 */ /* 0x000fea000b800000 */
[----:B-1----:R-:W1:Y:S04]  /*55f0*/  SHFL.IDX PT, R116, R116, 0x1, 0x1c1f ;  /* 0x003c1f0074747f89 */ /* 0x002e6800000e0000 */
[----:B------:R-:W0:Y:S02]  /*5600*/  SHFL.IDX PT, R117, R117, 0x1, 0x1c1f ;  /* 0x003c1f0075757f89 */ /* 0x000e2400000e0000 */
.L_x_2004:
[----:B------:R-:W-:Y:S05]  /*5610*/  @P5 BRA `(.L_x_1601) ;  /* 0x0000005800205947 */ /* 0x000fea0003800000 */
[----:B------:R-:W-:Y:S01]  /*5620*/  ISETP.NE.AND P4, PT, R7, RZ, PT ;  /* 0x000000ff0700720c */ /* 0x000fe20003f85270 */
[----:B------:R-:W-:-:S12]  /*5630*/  BSSY B1, `(.L_x_1602) ;  /* 0x0000036000017945 */ /* 0x000fd80003800000 */
[----:B------:R-:W-:Y:S05]  /*5640*/  @!P4 BRA `(.L_x_1603) ;  /* 0x0000000000d0c947 */ /* 0x000fea0003800000 */
[----:B0---4-:R0:W4:Y:S01]  /*5650*/  LDS.128 R12, [R29+0x2000] ;  /* 0x002000001d0c7984 */ /* 0x0111220000000c00 */
[----:B------:R-:W-:Y:S01]  /*5660*/  ISETP.GE.AND P5, PT, R162, R123, PT ;  /* 0x0000007ba200720c */ /* 0x000fe20003fa6270 */
[----:B------:R-:W-:Y:S01]  /*5670*/  BSSY B2, `(.L_x_1604) ;  /* 0x0000030000027945 */ /* 0x000fe20003800000 */
[----:B------:R-:W-:-:S04]  /*5680*/  LEA R54, P4, R18, R117, 0x1 ;  /* 0x0000007512367211 */ /* 0x000fc800078808ff */
[----:B-1----:R-:W-:-:S07]  /*5690*/  LEA.HI.X R55, R18, R116, R19, 0x1, P4 ;  /* 0x0000007412377211 */ /* 0x002fce00020f0c13 */
[----:B0-----:R-:W-:Y:S05]  /*56a0*/  @P5 BRA `(.L_x_1605) ;  /* 0x0000000000b05947 */ /* 0x001fea0003800000 */
[----:B---3--:R-:W-:Y:S01]  /*56b0*/  SHF.R.U64 R11, R50, 0x10, R51 ;  /* 0x00000010320b7819 */ /* 0x008fe20000001233 */
[----:B----4-:R-:W-:Y:S01]  /*56c0*/  IMAD.U32 R58, R15, 0x10000, RZ ;  /* 0x000100000f3a7824 */ /* 0x010fe200078e00ff */
[--C-:B------:R-:W-:Y:S01]  /*56d0*/  SHF.R.U64 R50, R52, 0x10, R53.reuse ;  /* 0x0000001034327819 */ /* 0x100fe20000001235 */
[----:B------:R-:W-:Y:S01]  /*56e0*/  IMAD.U32 R56, R14, 0x10000, RZ ;  /* 0x000100000e387824 */ /* 0x000fe200078e00ff */
[----:B------:R-:W-:Y:S01]  /*56f0*/  SHF.R.U32.HI R53, RZ, 0x10, R53 ;  /* 0x00000010ff357819 */ /* 0x000fe20000011635 */
[----:B------:R-:W-:Y:S01]  /*5700*/  IMAD.U32 R57, R12, 0x10000, RZ ;  /* 0x000100000c397824 */ /* 0x000fe200078e00ff */
[----:B------:R-:W-:Y:S02]  /*5710*/  PRMT R50, R153, 0x5410, R50 ;  /* 0x0000541099327816 */ /* 0x000fe40000000032 */
[----:B------:R-:W-:Y:S02]  /*5720*/  SHF.R.U32.HI R51, RZ, 0x10, R51 ;  /* 0x00000010ff337819 */ /* 0x000fe40000011633 */
[----:B------:R-:W-:Y:S01]  /*5730*/  LOP3.LUT R52, R15, 0xffff0000, RZ, 0xc0, !PT ;  /* 0xffff00000f347812 */ /* 0x000fe200078ec0ff */
[C---:B------:R-:W-:Y:S01]  /*5740*/  IMAD.U32 R15, R13.reuse, 0x10000, RZ ;  /* 0x000100000d0f7824 */ /* 0x040fe200078e00ff */
[----:B------:R-:W-:-:S02]  /*5750*/  LOP3.LUT R13, R13, 0xffff0000, RZ, 0xc0, !PT ;  /* 0xffff00000d0d7812 */ /* 0x000fc400078ec0ff */
[C---:B------:R-:W-:Y:S01]  /*5760*/  LOP3.LUT R59, R50.reuse, 0xffff0000, RZ, 0xc0, !PT ;  /* 0xffff0000323b7812 */ /* 0x040fe200078ec0ff */
[----:B------:R-:W-:Y:S01]  /*5770*/  IMAD.U32 R50, R50, 0x10000, RZ ;  /* 0x0001000032327824 */ /* 0x000fe200078e00ff */
[C---:B------:R-:W-:Y:S02]  /*5780*/  PRMT R11, R152.reuse, 0x5410, R11 ;  /* 0x00005410980b7816 */ /* 0x040fe4000000000b */
[----:B------:R-:W-:Y:S01]  /*5790*/  PRMT R53, R153, 0x5432, R53 ;  /* 0x0000543299357816 */ /* 0x000fe20000000035 */
[----:B------:R-:W-:Y:S01]  /*57a0*/  FMUL.FTZ R60, R13, R59 ;  /* 0x0000003b0d3c7220 */ /* 0x000fe20000410000 */
[----:B------:R-:W-:Y:S02]  /*57b0*/  PRMT R51, R152, 0x5432, R51 ;  /* 0x0000543298337816 */ /* 0x000fe40000000033 */
[----:B------:R-:W-:Y:S01]  /*57c0*/  LOP3.LUT R62, R11, 0xffff0000, RZ, 0xc0, !PT ;  /* 0xffff00000b3e7812 */ /* 0x000fe200078ec0ff */
[----:B------:R-:W-:Y:S01]  /*57d0*/  IMAD.U32 R61, R53, 0x10000, RZ ;  /* 0x00010000353d7824 */ /* 0x000fe200078e00ff */
[----:B------:R-:W-:Y:S01]  /*57e0*/  LOP3.LUT R14, R14, 0xffff0000, RZ, 0xc0, !PT ;  /* 0xffff00000e0e7812 */ /* 0x000fe200078ec0ff */
[----:B------:R-:W-:Y:S01]  /*57f0*/  IMAD.U32 R63, R51, 0x10000, RZ ;  /* 0x00010000333f7824 */ /* 0x000fe200078e00ff */
[----:B------:R-:W-:Y:S01]  /*5800*/  LOP3.LUT R53, R53, 0xffff0000, RZ, 0xc0, !PT ;  /* 0xffff000035357812 */ /* 0x000fe200078ec0ff */
[-C--:B------:R-:W-:Y:S01]  /*5810*/  FMUL.FTZ R13, R13, R62.reuse ;  /* 0x0000003e0d0d7220 */ /* 0x080fe20000410000 */
[----:B------:R-:W-:Y:S01]  /*5820*/  FFMA.FTZ R60, R15, R62, -R60 ;  /* 0x0000003e0f3c7223 */ /* 0x000fe2000001083c */
[C---:B------:R-:W-:Y:S01]  /*5830*/  FMUL.FTZ R62, R14.reuse, R61 ;  /* 0x0000003d0e3e7220 */ /* 0x040fe20000410000 */
[----:B------:R-:W-:Y:S01]  /*5840*/  FMUL.FTZ R14, R14, R63 ;  /* 0x0000003f0e0e7220 */ /* 0x000fe20000410000 */
[----:B------:R-:W-:Y:S01]  /*5850*/  LOP3.LUT R51, R51, 0xffff0000, RZ, 0xc0, !PT ;  /* 0xffff000033337812 */ /* 0x000fe200078ec0ff */
[----:B------:R-:W-:Y:S01]  /*5860*/  IMAD.U32 R11, R11, 0x10000, RZ ;  /* 0x000100000b0b7824 */ /* 0x000fe200078e00ff */
[----:B------:R-:W-:Y:S01]  /*5870*/  LOP3.LUT R12, R12, 0xffff0000, RZ, 0xc0, !PT ;  /* 0xffff00000c0c7812 */ /* 0x000fe200078ec0ff */
[----:B------:R-:W-:Y:S01]  /*5880*/  FFMA.FTZ R13, R15, R59, R13 ;  /* 0x0000003b0f0d7223 */ /* 0x000fe2000001000d */
[C---:B------:R-:W-:Y:S01]  /*5890*/  FFMA.FTZ R62, R56.reuse, R63, -R62 ;  /* 0x0000003f383e7223 */ /* 0x040fe2000001083e */
[----:B------:R-:W-:Y:S01]  /*58a0*/  FFMA.FTZ R14, R56, R61, R14 ;  /* 0x0000003d380e7223 */ /* 0x000fe2000001000e */
[C---:B------:R-:W-:Y:S01]  /*58b0*/  FMUL.FTZ R15, R52.reuse, R53 ;  /* 0x00000035340f7220 */ /* 0x040fe20000410000 */
[----:B------:R-:W-:Y:S01]  /*58c0*/  FMUL.FTZ R56, R52, R51 ;  /* 0x0000003334387220 */ /* 0x000fe20000410000 */
[CC--:B------:R-:W-:Y:S01]  /*58d0*/  FMUL.FTZ R52, R12.reuse, R50.reuse ;  /* 0x000000320c347220 */ /* 0x0c0fe20000410000 */
[----:B------:R-:W-:Y:S01]  /*58e0*/  FMUL.FTZ R12, R12, R11 ;  /* 0x0000000b0c0c7220 */ /* 0x000fe20000410000 */
[C---:B------:R-:W-:Y:S01]  /*58f0*/  FFMA.FTZ R15, R58.reuse, R51, -R15 ;  /* 0x000000333a0f7223 */ /* 0x040fe2000001080f */
[----:B------:R-:W-:Y:S01]  /*5900*/  FFMA.FTZ R56, R58, R53, R56 ;  /* 0x000000353a387223 */ /* 0x000fe20000010038 */
[C---:B------:R-:W-:Y:S01]  /*5910*/  FFMA.FTZ R52, R57.reuse, R11, -R52 ;  /* 0x0000000b39347223 */ /* 0x040fe20000010834 */
[----:B------:R-:W-:Y:S01]  /*5920*/  FFMA.FTZ R12, R57, R50, R12 ;  /* 0x00000032390c7223 */ /* 0x000fe2000001000c */
[----:B------:R-:W-:-:S02]  /*5930*/  F2FP.BF16.F32.PACK_AB R13, R13, R60 ;  /* 0x0000003c0d0d723e */ /* 0x000fc400000010ff */
[----:B------:R-:W-:Y:S02]  /*5940*/  F2FP.BF16.F32.PACK_AB R15, R56, R15 ;  /* 0x0000000f380f723e */ /* 0x000fe400000010ff */
[----:B------:R-:W-:Y:S02]  /*5950*/  F2FP.BF16.F32.PACK_AB R14, R14, R62 ;  /* 0x0000003e0e0e723e */ /* 0x000fe400000010ff */
[----:B------:R-:W-:-:S07]  /*5960*/  F2FP.BF16.F32.PACK_AB R12, R12, R52 ;  /* 0x000000340c0c723e */ /* 0x000fce00000010ff */
.L_x_1605:
[----:B------:R-:W-:Y:S05]  /*5970*/  BSYNC B2 ;  /* 0x0000000000027941 */ /* 0x000fea0003800000 */
.L_x_1604:
[----:B----4-:R0:W-:Y:S02]  /*5980*/  ST.E.128 desc[UR60][R54.64], R12 ;  /* 0x0000000c36007985 */ /* 0x0101e4000c101d3c */
.L_x_1603:
[----:B------:R-:W-:Y:S05]  /*5990*/  BSYNC B1 ;  /* 0x0000000000017941 */ /* 0x000fea0003800000 */
.L_x_1602:
        /* <DEDUP_REMOVED lines=11> */
[----:B------:R-:W-:Y:S01]  /*5a50*/  SHF.R.U64 R11, R46, 0x10, R47 ;  /* 0x000000102e0b7819 */ /* 0x000fe2000000122f */
[----:B----4-:R-:W-:Y:S01]  /*5a60*/  IMAD.U32 R54, R12, 0x10000, RZ ;  /* 0x000100000c367824 */ /* 0x010fe200078e00ff */
[--C-:B------:R-:W-:Y:S02]  /*5a70*/  SHF.R.U64 R46, R48, 0x10, R49.reuse ;  /* 0x00000010302e7819 */ /* 0x100fe40000001231 */
[----:B------:R-:W-:Y:S01]  /*5a80*/  SHF.R.U32.HI R52, RZ, 0x10, R49 ;  /* 0x00000010ff347819 */ /* 0x000fe20000011631 */
[----:B------:R-:W-:Y:S01]  /*5a90*/  IMAD.U32 R49, R14, 0x10000, RZ ;  /* 0x000100000e317824 */ /* 0x000fe200078e00ff */
[----:B------:R-:W-:Y:S02]  /*5aa0*/  PRMT R46, R151, 0x5410, R46 ;  /* 0x00005410972e7816 */ /* 0x000fe4000000002e */
[----:B------:R-:W-:Y:S02]  /*5ab0*/  SHF.R.U32.HI R47, RZ, 0x10, R47 ;  /* 0x00000010ff2f7819 */ /* 0x000fe4000001162f */
[----:B------:R-:W-:-:S02]  /*5ac0*/  PRMT R11, R150, 0x5410, R11 ;  /* 0x00005410960b7816 */ /* 0x000fc4000000000b */
[----:B------:R-:W-:Y:S01]  /*5ad0*/  PRMT R151, R151, 0x5432, R52 ;  /* 0x0000543297977816 */ /* 0x000fe20000000034 */
[C---:B------:R-:W-:Y:S01]  /*5ae0*/  IMAD.U32 R52, R13.reuse, 0x10000, RZ ;  /* 0x000100000d347824 */ /* 0x040fe200078e00ff */
[----:B------:R-:W-:Y:S02]  /*5af0*/  LOP3.LUT R58, R13, 0xffff0000, RZ, 0xc0, !PT ;  /* 0xffff00000d3a7812 */ /* 0x000fe400078ec0ff */
[----:B------:R-:W-:Y:S01]  /*5b00*/  LOP3.LUT R13, R46, 0xffff0000, RZ, 0xc0, !PT ;  /* 0xffff00002e0d7812 */ /* 0x000fe200078ec0ff */
[----:B------:R-:W-:Y:S01]  /*5b10*/  IMAD.U32 R55, R151, 0x10000, RZ ;  /* 0x0001000097377824 */ /* 0x000fe200078e00ff */
[----:B------:R-:W-:Y:S02]  /*5b20*/  PRMT R47, R150, 0x5432, R47 ;  /* 0x00005432962f7816 */ /* 0x000fe4000000002f */
[----:B------:R-:W-:Y:S01]  /*5b30*/  LOP3.LUT R53, R11, 0xffff0000, RZ, 0xc0, !PT ;  /* 0xffff00000b357812 */ /* 0x000fe200078ec0ff */
[----:B------:R-:W-:Y:S01]  /*5b40*/  FMUL.FTZ R57, R58, R13 ;  /* 0x0000000d3a397220 */ /* 0x000fe20000410000 */
[----:B------:R-:W-:Y:S01]  /*5b50*/  LOP3.LUT R14, R14, 0xffff0000, RZ, 0xc0, !PT ;  /* 0xffff00000e0e7812 */ /* 0x000fe200078ec0ff */
[----:B------:R-:W-:Y:S01]  /*5b60*/  IMAD.U32 R56, R47, 0x10000, RZ ;  /* 0x000100002f387824 */ /* 0x000fe200078e00ff */
[----:B------:R-:W-:Y:S01]  /*5b70*/  LOP3.LUT R48, R15, 0xffff0000, RZ, 0xc0, !PT ;  /* 0xffff00000f307812 */ /* 0x000fe200078ec0ff */
[----:B------:R-:W-:Y:S01]  /*5b80*/  FMUL.FTZ R58, R58, R53 ;  /* 0x000000353a3a7220 */ /* 0x000fe20000410000 */
[----:B------:R-:W-:Y:S01]  /*5b90*/  LOP3.LUT R12, R12, 0xffff0000, RZ, 0xc0, !PT ;  /* 0xffff00000c0c7812 */ /* 0x000fe200078ec0ff */
[C---:B------:R-:W-:Y:S01]  /*5ba0*/  FMUL.FTZ R59, R14.reuse, R55 ;  /* 0x000000370e3b7220 */ /* 0x040fe20000410000 */
[----:B------:R-:W-:Y:S01]  /*5bb0*/  FMUL.FTZ R14, R14, R56 ;  /* 0x000000380e0e7220 */ /* 0x000fe20000410000 */
[----:B------:R-:W-:Y:S01]  /*5bc0*/  FFMA.FTZ R58, R52, R13, R58 ;  /* 0x0000000d343a7223 */ /* 0x000fe2000001003a */
[----:B------:R-:W-:Y:S01]  /*5bd0*/  LOP3.LUT R151, R151, 0xffff0000, RZ, 0xc0, !PT ;  /* 0xffff000097977812 */ /* 0x000fe200078ec0ff */
[----:B------:R-:W-:Y:S01]  /*5be0*/  IMAD.U32 R13, R46, 0x10000, RZ ;  /* 0x000100002e0d7824 */ /* 0x000fe200078e00ff */
[----:B------:R-:W-:Y:S01]  /*5bf0*/  LOP3.LUT R47, R47, 0xffff0000, RZ, 0xc0, !PT ;  /* 0xffff00002f2f7812 */ /* 0x000fe200078ec0ff */
[----:B------:R-:W-:-:S02]  /*5c00*/  IMAD.U32 R11, R11, 0x10000, RZ ;  /* 0x000100000b0b7824 */ /* 0x000fc400078e00ff */
[C---:B------:R-:W-:Y:S01]  /*5c10*/  FFMA.FTZ R59, R49.reuse, R56, -R59 ;  /* 0x00000038313b7223 */ /* 0x040fe2000001083b */
[----:B------:R-:W-:Y:S01]  /*5c20*/  FFMA.FTZ R14, R49, R55, R14 ;  /* 0x00000037310e7223 */ /* 0x000fe2000001000e */
[----:B------:R-:W-:Y:S02]  /*5c30*/  IMAD.U32 R15, R15, 0x10000, RZ ;  /* 0x000100000f0f7824 */ /* 0x000fe400078e00ff */
[----:B------:R-:W-:Y:S01]  /*5c40*/  FMUL.FTZ R46, R48, R151 ;  /* 0x00000097302e7220 */ /* 0x000fe20000410000 */
[----:B------:R-:W-:Y:S01]  /*5c50*/  FMUL.FTZ R49, R12, R13 ;  /* 0x0000000d0c317220 */ /* 0x000fe20000410000 */
[----:B------:R-:W-:Y:S01]  /*5c60*/  FMUL.FTZ R48, R48, R47 ;  /* 0x0000002f30307220 */ /* 0x000fe20000410000 */
[----:B------:R-:W-:Y:S01]  /*5c70*/  FMUL.FTZ R12, R12, R11 ;  /* 0x0000000b0c0c7220 */ /* 0x000fe20000410000 */
[C---:B------:R-:W-:Y:S01]  /*5c80*/  FFMA.FTZ R46, R15.reuse, R47, -R46 ;  /* 0x0000002f0f2e7223 */ /* 0x040fe2000001082e */
[----:B------:R-:W-:Y:S01]  /*5c90*/  FFMA.FTZ R57, R52, R53, -R57 ;  /* 0x0000003534397223 */ /* 0x000fe20000010839 */
[----:B------:R-:W-:Y:S01]  /*5ca0*/  FFMA.FTZ R15, R15, R151, R48 ;  /* 0x000000970f0f7223 */ /* 0x000fe20000010030 */
[C---:B------:R-:W-:Y:S01]  /*5cb0*/  FFMA.FTZ R49, R54.reuse, R11, -R49 ;  /* 0x0000000b36317223 */ /* 0x040fe20000010831 */
[----:B------:R-:W-:Y:S01]  /*5cc0*/  FFMA.FTZ R12, R54, R13, R12 ;  /* 0x0000000d360c7223 */ /* 0x000fe2000001000c */
[----:B------:R-:W-:-:S02]  /*5cd0*/  F2FP.BF16.F32.PACK_AB R14, R14, R59 ;  /* 0x0000003b0e0e723e */ /* 0x000fc400000010ff */
[----:B------:R-:W-:Y:S02]  /*5ce0*/  F2FP.BF16.F32.PACK_AB R13, R58, R57 ;  /* 0x000000393a0d723e */ /* 0x000fe400000010ff */
[----:B------:R-:W-:Y:S02]  /*5cf0*/  F2FP.BF16.F32.PACK_AB R15, R15, R46 ;  /* 0x0000002e0f0f723e */ /* 0x000fe400000010ff */
[----:B------:R-:W-:-:S07]  /*5d00*/  F2FP.BF16.F32.PACK_AB R12, R12, R49 ;  /* 0x000000310c0c723e */ /* 0x000fce00000010ff */
.L_x_1609:
[----:B------:R-:W-:Y:S05]  /*5d10*/  BSYNC B2 ;  /* 0x0000000000027941 */ /* 0x000fea0003800000 */
.L_x_1608:
[----:B----4-:R0:W-:Y:S02]  /*5d20*/  ST.E.128 desc[UR60][R50.64], R12 ;  /* 0x0000000c32007985 */ /* 0x0101e4000c101d3c */
.L_x_1607:
[----:B------:R-:W-:Y:S05]  /*5d30*/  BSYNC B1 ;  /* 0x0000000000017941 */ /* 0x000fea0003800000 */
.L_x_1606:
        /* <DEDUP_REMOVED lines=11> */
[----:B------:R-:W-:Y:S02]  /*5df0*/  SHF.R.U64 R44, R44, 0x10, R45 ;  /* 0x000000102c2c7819 */ /* 0x000fe4000000122d */
[----:B------:R-:W-:Y:S01]  /*5e00*/  SHF.R.U64 R51, R42, 0x10, R43 ;  /* 0x000000102a337819 */ /* 0x000fe2000000122b */
[----:B----4-:R-:W-:Y:S01]  /*5e10*/  IMAD.U32 R42, R14, 0x10000, RZ ;  /* 0x000100000e2a7824 */ /* 0x010fe200078e00ff */
[----:B------:R-:W-:Y:S02]  /*5e20*/  SHF.R.U32.HI R48, RZ, 0x10, R45 ;  /* 0x00000010ff307819 */ /* 0x000fe4000001162d */
[----:B------:R-:W-:Y:S02]  /*5e30*/  SHF.R.U32.HI R49, RZ, 0x10, R43 ;  /* 0x00000010ff317819 */ /* 0x000fe4000001162b */
[----:B------:R-:W-:Y:S02]  /*5e40*/  PRMT R44, R149, 0x5410, R44 ;  /* 0x00005410952c7816 */ /* 0x000fe4000000002c */
[----:B------:R-:W-:-:S02]  /*5e50*/  PRMT R43, R148, 0x5410, R51 ;  /* 0x00005410942b7816 */ /* 0x000fc40000000033 */
[----:B------:R-:W-:Y:S02]  /*5e60*/  PRMT R149, R149, 0x5432, R48 ;  /* 0x0000543295957816 */ /* 0x000fe40000000030 */
[----:B------:R-:W-:Y:S02]  /*5e70*/  LOP3.LUT R48, R13, 0xffff0000, RZ, 0xc0, !PT ;  /* 0xffff00000d307812 */ /* 0x000fe400078ec0ff */
[C---:B------:R-:W-:Y:S01]  /*5e80*/  LOP3.LUT R52, R44.reuse, 0xffff0000, RZ, 0xc0, !PT ;  /* 0xffff00002c347812 */ /* 0x040fe200078ec0ff */
[----:B------:R-:W-:Y:S01]  /*5e90*/  IMAD.U32 R45, R149, 0x10000, RZ ;  /* 0x00010000952d7824 */ /* 0x000fe200078e00ff */
[----:B------:R-:W-:Y:S01]  /*5ea0*/  LOP3.LUT R50, R43, 0xffff0000, RZ, 0xc0, !PT ;  /* 0xffff00002b327812 */ /* 0x000fe200078ec0ff */
[----:B------:R-:W-:Y:S01]  /*5eb0*/  IMAD.U32 R44, R44, 0x10000, RZ ;  /* 0x000100002c2c7824 */ /* 0x000fe200078e00ff */
[----:B------:R-:W-:Y:S01]  /*5ec0*/  PRMT R148, R148, 0x5432, R49 ;  /* 0x0000543294947816 */ /* 0x000fe20000000031 */
[----:B------:R-:W-:Y:S02]  /*5ed0*/  IMAD.U32 R49, R13, 0x10000, RZ ;  /* 0x000100000d317824 */ /* 0x000fe400078e00ff */
[----:B------:R-:W-:Y:S01]  /*5ee0*/  FMUL.FTZ R54, R48, R52 ;  /* 0x0000003430367220 */ /* 0x000fe20000410000 */
[----:B------:R-:W-:Y:S01]  /*5ef0*/  LOP3.LUT R14, R14, 0xffff0000, RZ, 0xc0, !PT ;  /* 0xffff00000e0e7812 */ /* 0x000fe200078ec0ff */
[----:B------:R-:W-:Y:S01]  /*5f00*/  FMUL.FTZ R53, R48, R50 ;  /* 0x0000003230357220 */ /* 0x000fe20000410000 */
[----:B------:R-:W-:Y:S01]  /*5f10*/  IMAD.U32 R51, R148, 0x10000, RZ ;  /* 0x0001000094337824 */ /* 0x000fe200078e00ff */
[C---:B------:R-:W-:Y:S01]  /*5f20*/  LOP3.LUT R48, R12.reuse, 0xffff0000, RZ, 0xc0, !PT ;  /* 0xffff00000c307812 */ /* 0x040fe200078ec0ff */
[----:B------:R-:W-:-:S02]  /*5f30*/  IMAD.U32 R13, R12, 0x10000, RZ ;  /* 0x000100000c0d7824 */ /* 0x000fc400078e00ff */
[C---:B------:R-:W-:Y:S01]  /*5f40*/  FFMA.FTZ R12, R49.reuse, R50, -R54 ;  /* 0x00000032310c7223 */ /* 0x040fe20000010836 */
[----:B------:R-:W-:Y:S01]  /*5f50*/  FFMA.FTZ R49, R49, R52, R53 ;  /* 0x0000003431317223 */ /* 0x000fe20000010035 */
[C---:B------:R-:W-:Y:S01]  /*5f60*/  FMUL.FTZ R55, R14.reuse, R45 ;  /* 0x0000002d0e377220 */ /* 0x040fe20000410000 */
[----:B------:R-:W-:Y:S01]  /*5f70*/  FMUL.FTZ R53, R14, R51 ;  /* 0x000000330e357220 */ /* 0x000fe20000410000 */
[----:B------:R-:W-:Y:S01]  /*5f80*/  LOP3.LUT R11, R15, 0xffff0000, RZ, 0xc0, !PT ;  /* 0xffff00000f0b7812 */ /* 0x000fe200078ec0ff */
[----:B------:R-:W-:Y:S01]  /*5f90*/  IMAD.U32 R43, R43, 0x10000, RZ ;  /* 0x000100002b2b7824 */ /* 0x000fe200078e00ff */
[----:B------:R-:W-:Y:S01]  /*5fa0*/  LOP3.LUT R14, R149, 0xffff0000, RZ, 0xc0, !PT ;  /* 0xffff0000950e7812 */ /* 0x000fe200078ec0ff */
[----:B------:R-:W-:Y:S01]  /*5fb0*/  FFMA.FTZ R50, R42, R45, R53 ;  /* 0x0000002d2a327223 */ /* 0x000fe20000010035 */
[----:B------:R-:W-:Y:S01]  /*5fc0*/  LOP3.LUT R148, R148, 0xffff0000, RZ, 0xc0, !PT ;  /* 0xffff000094947812 */ /* 0x000fe200078ec0ff */
[----:B------:R-:W-:Y:S01]  /*5fd0*/  FFMA.FTZ R51, R42, R51, -R55 ;  /* 0x000000332a337223 */ /* 0x000fe20000010837 */
[----:B------:R-:W-:-:S02]  /*5fe0*/  IMAD.U32 R15, R15, 0x10000, RZ ;  /* 0x000100000f0f7824 */ /* 0x000fc400078e00ff */
[C---:B------:R-:W-:Y:S01]  /*5ff0*/  FMUL.FTZ R52, R11.reuse, R14 ;  /* 0x0000000e0b347220 */ /* 0x040fe20000410000 */
[C---:B------:R-:W-:Y:S01]  /*6000*/  FMUL.FTZ R42, R48.reuse, R44 ;  /* 0x0000002c302a7220 */ /* 0x040fe20000410000 */
[-C--:B------:R-:W-:Y:S01]  /*6010*/  FMUL.FTZ R45, R11, R148.reuse ;  /* 0x000000940b2d7220 */ /* 0x080fe20000410000 */
[-C--:B------:R-:W-:Y:S01]  /*6020*/  FMUL.FTZ R11, R48, R43.reuse ;  /* 0x0000002b300b7220 */ /* 0x080fe20000410000 */
[----:B------:R-:W-:Y:S01]  /*6030*/  FFMA.FTZ R52, R15, R148, -R52 ;  /* 0x000000940f347223 */ /* 0x000fe20000010834 */
[----:B------:R-:W-:Y:S01]  /*6040*/  FFMA.FTZ R42, R13, R43, -R42 ;  /* 0x0000002b0d2a7223 */ /* 0x000fe2000001082a */
[----:B------:R-:W-:Y:S01]  /*6050*/  FFMA.FTZ R45, R15, R14, R45 ;  /* 0x0000000e0f2d7223 */ /* 0x000fe2000001002d */
[----:B------:R-:W-:Y:S01]  /*6060*/  FFMA.FTZ R11, R13, R44, R11 ;  /* 0x0000002c0d0b7223 */ /* 0x000fe2000001000b */
[----:B------:R-:W-:Y:S02]  /*6070*/  F2FP.BF16.F32.PACK_AB R13, R49, R12 ;  /* 0x0000000c310d723e */ /* 0x000fe400000010ff */
[----:B------:R-:W-:-:S02]  /*6080*/  F2FP.BF16.F32.PACK_AB R14, R50, R51 ;  /* 0x00000033320e723e */ /* 0x000fc400000010ff */
[----:B------:R-:W-:Y:S02]  /*6090*/  F2FP.BF16.F32.PACK_AB R15, R45, R52 ;  /* 0x000000342d0f723e */ /* 0x000fe400000010ff */
[----:B------:R-:W-:-:S07]  /*60a0*/  F2FP.BF16.F32.PACK_AB R12, R11, R42 ;  /* 0x0000002a0b0c723e */ /* 0x000fce00000010ff */
.L_x_1613:
[----:B------:R-:W-:Y:S05]  /*60b0*/  BSYNC B2 ;  /* 0x0000000000027941 */ /* 0x000fea0003800000 */
.L_x_1612:
[----:B----4-:R0:W-:Y:S02]  /*60c0*/  ST.E.128 desc[UR60][R46.64], R12 ;  /* 0x0000000c2e007985 */ /* 0x0101e4000c101d3c */
.L_x_1611:
[----:B------:R-:W-:Y:S05]  /*60d0*/  BSYNC B1 ;  /* 0x0000000000017941 */ /* 0x000fea0003800000 */
.L_x_1610:
        /* <DEDUP_REMOVED lines=9> */
[--C-:B------:R-:W-:Y:S01]  /*6170*/  SHF.R.U64 R46, R38, 0x10, R39.reuse ;  /* 0x00000010262e7819 */ /* 0x100fe20000001227 */
[----:B----4-:R-:W-:Y:S01]  /*6180*/  IMAD.U32 R38, R14, 0x10000, RZ ;  /* 0x000100000e267824 */ /* 0x010fe200078e00ff */
[----:B------:R-:W-:Y:S02]  /*6190*/  SHF.R.U32.HI R44, RZ, 0x10, R39 ;  /* 0x00000010ff2c7819 */ /* 0x000fe40000011627 */
[--C-:B------:R-:W-:Y:S02]  /*61a0*/  SHF.R.U64 R45, R40, 0x10, R41.reuse ;  /* 0x00000010282d7819 */ /* 0x100fe40000001229 */
[----:B------:R-:W-:Y:S02]  /*61b0*/  SHF.R.U32.HI R41, RZ, 0x10, R41 ;  /* 0x00000010ff297819 */ /* 0x000fe40000011629 */
[----:B------:R-:W-:Y:S01]  /*61c0*/  LOP3.LUT R39, R14, 0xffff0000, RZ, 0xc0, !PT ;  /* 0xffff00000e277812 */ /* 0x000fe200078ec0ff */
[C---:B------:R-:W-:Y:S01]  /*61d0*/  IMAD.U32 R14, R15.reuse, 0x10000, RZ ;  /* 0x000100000f0e7824 */ /* 0x040fe200078e00ff */
[----:B---3--:R-:W-:-:S02]  /*61e0*/  LOP3.LUT R11, R15, 0xffff0000, RZ, 0xc0, !PT ;  /* 0xffff00000f0b7812 */ /* 0x008fc400078ec0ff */
[----:B------:R-:W-:Y:S02]  /*61f0*/  PRMT R15, R131, 0x5410, R46 ;  /* 0x00005410830f7816 */ /* 0x000fe4000000002e */
[C---:B------:R-:W-:Y:S02]  /*6200*/  PRMT R46, R142.reuse, 0x5410, R45 ;  /* 0x000054108e2e7816 */ /* 0x040fe4000000002d */
[----:B------:R-:W-:Y:S01]  /*6210*/  PRMT R142, R142, 0x5432, R41 ;  /* 0x000054328e8e7816 */ /* 0x000fe20000000029 */
[----:B------:R-:W-:Y:S01]  /*6220*/  IMAD.U32 R41, R13, 0x10000, RZ ;  /* 0x000100000d297824 */ /* 0x000fe200078e00ff */
[----:B------:R-:W-:Y:S02]  /*6230*/  PRMT R131, R131, 0x5432, R44 ;  /* 0x0000543283837816 */ /* 0x000fe4000000002c */
[----:B------:R-:W-:Y:S01]  /*6240*/  LOP3.LUT R40, R13, 0xffff0000, RZ, 0xc0, !PT ;  /* 0xffff00000d287812 */ /* 0x000fe200078ec0ff */
[----:B------:R-:W-:Y:S01]  /*6250*/  IMAD.U32 R48, R142, 0x10000, RZ ;  /* 0x000100008e307824 */ /* 0x000fe200078e00ff */
[----:B------:R-:W-:Y:S01]  /*6260*/  LOP3.LUT R47, R46, 0xffff0000, RZ, 0xc0, !PT ;  /* 0xffff00002e2f7812 */ /* 0x000fe200078ec0ff */
[----:B------:R-:W-:Y:S01]  /*6270*/  IMAD.U32 R45, R131, 0x10000, RZ ;  /* 0x00010000832d7824 */ /* 0x000fe200078e00ff */
[----:B------:R-:W-:Y:S01]  /*6280*/  LOP3.LUT R44, R15, 0xffff0000, RZ, 0xc0, !PT ;  /* 0xffff00000f2c7812 */ /* 0x000fe200078ec0ff */
[C---:B------:R-:W-:Y:S01]  /*6290*/  FMUL.FTZ R49, R39.reuse, R48 ;  /* 0x0000003027317220 */ /* 0x040fe20000410000 */
[----:B------:R-:W-:Y:S01]  /*62a0*/  LOP3.LUT R142, R142, 0xffff0000, RZ, 0xc0, !PT ;  /* 0xffff00008e8e7812 */ /* 0x000fe200078ec0ff */
[----:B------:R-:W-:Y:S01]  /*62b0*/  FMUL.FTZ R39, R39, R45 ;  /* 0x0000002d27277220 */ /* 0x000fe20000410000 */
[C---:B------:R-:W-:Y:S01]  /*62c0*/  FMUL.FTZ R50, R40.reuse, R47 ;  /* 0x0000002f28327220 */ /* 0x040fe20000410000 */
[----:B------:R-:W-:Y:S01]  /*62d0*/  FMUL.FTZ R52, R40, R44 ;  /* 0x0000002c28347220 */ /* 0x000fe20000410000 */
[----:B------:R-:W-:Y:S01]  /*62e0*/  LOP3.LUT R131, R131, 0xffff0000, RZ, 0xc0, !PT ;  /* 0xffff000083837812 */ /* 0x000fe200078ec0ff */
[----:B------:R-:W-:Y:S01]  /*62f0*/  IMAD.U32 R46, R46, 0x10000, RZ ;  /* 0x000100002e2e7824 */ /* 0x000fe200078e00ff */
[----:B------:R-:W-:Y:S01]  /*6300*/  LOP3.LUT R40, R12, 0xffff0000, RZ, 0xc0, !PT ;  /* 0xffff00000c287812 */ /* 0x000fe200078ec0ff */
[----:B------:R-:W-:-:S02]  /*6310*/  IMAD.U32 R15, R15, 0x10000, RZ ;  /* 0x000100000f0f7824 */ /* 0x000fc400078e00ff */
[C---:B------:R-:W-:Y:S01]  /*6320*/  FFMA.FTZ R48, R38.reuse, R48, R39 ;  /* 0x0000003026307223 */ /* 0x040fe20000010027 */
[----:B------:R-:W-:Y:S01]  /*6330*/  FFMA.FTZ R49, R38, R45, -R49 ;  /* 0x0000002d26317223 */ /* 0x000fe20000010831 */
[C---:B------:R-:W-:Y:S01]  /*6340*/  FMUL.FTZ R39, R11.reuse, R142 ;  /* 0x0000008e0b277220 */ /* 0x040fe20000410000 */
[----:B------:R-:W-:Y:S01]  /*6350*/  FMUL.FTZ R45, R11, R131 ;  /* 0x000000830b2d7220 */ /* 0x000fe20000410000 */
[----:B------:R-:W-:Y:S02]  /*6360*/  IMAD.U32 R13, R12, 0x10000, RZ ;  /* 0x000100000c0d7824 */ /* 0x000fe400078e00ff */
[C---:B------:R-:W-:Y:S01]  /*6370*/  FMUL.FTZ R38, R40.reuse, R46 ;  /* 0x0000002e28267220 */ /* 0x040fe20000410000 */
[----:B------:R-:W-:Y:S01]  /*6380*/  FMUL.FTZ R11, R40, R15 ;  /* 0x0000000f280b7220 */ /* 0x000fe20000410000 */
[C---:B------:R-:W-:Y:S01]  /*6390*/  FFMA.FTZ R12, R41.reuse, R44, -R50 ;  /* 0x0000002c290c7223 */ /* 0x040fe20000010832 */
[C---:B------:R-:W-:Y:S01]  /*63a0*/  FFMA.FTZ R39, R14.reuse, R131, -R39 ;  /* 0x000000830e277223 */ /* 0x040fe20000010827 */
[----:B------:R-:W-:Y:S01]  /*63b0*/  FFMA.FTZ R41, R41, R47, R52 ;  /* 0x0000002f29297223 */ /* 0x000fe20000010034 */
[----:B------:R-:W-:Y:S01]  /*63c0*/  FFMA.FTZ R14, R14, R142, R45 ;  /* 0x0000008e0e0e7223 */ /* 0x000fe2000001002d */
[C---:B------:R-:W-:Y:S01]  /*63d0*/  FFMA.FTZ R38, R13.reuse, R15, -R38 ;  /* 0x0000000f0d267223 */ /* 0x040fe20000010826 */
[----:B------:R-:W-:-:S02]  /*63e0*/  FFMA.FTZ R11, R13, R46, R11 ;  /* 0x0000002e0d0b7223 */ /* 0x000fc4000001000b */
[----:B------:R-:W-:Y:S02]  /*63f0*/  F2FP.BF16.F32.PACK_AB R13, R41, R12 ;  /* 0x0000000c290d723e */ /* 0x000fe400000010ff */
[----:B------:R-:W-:Y:S02]  /*6400*/  F2FP.BF16.F32.PACK_AB R15, R14, R39 ;  /* 0x000000270e0f723e */ /* 0x000fe400000010ff */
[----:B------:R-:W-:Y:S02]  /*6410*/  F2FP.BF16.F32.PACK_AB R14, R48, R49 ;  /* 0x00000031300e723e */ /* 0x000fe400000010ff */
[----:B------:R-:W-:-:S07]  /*6420*/  F2FP.BF16.F32.PACK_AB R12, R11, R38 ;  /* 0x000000260b0c723e */ /* 0x000fce00000010ff */
.L_x_1617:
[----:B------:R-:W-:Y:S05]  /*6430*/  BSYNC B2 ;  /* 0x0000000000027941 */ /* 0x000fea0003800000 */
.L_x_1616:
[----:B----4-:R0:W-:Y:S02]  /*6440*/  ST.E.128 desc[UR60][R42.64], R12 ;  /* 0x0000000c2a007985 */ /* 0x0101e4000c101d3c */
.L_x_1615:
[----:B------:R-:W-:Y:S05]  /*6450*/  BSYNC B1 ;  /* 0x0000000000017941 */ /* 0x000fea0003800000 */
.L_x_1614:
        /* <DEDUP_REMOVED lines=17> */
[----:B------:R-:W-:Y:S02]  /*6570*/  PRMT R115, R115, 0x5432, R44 ;  /* 0x0000543273737816 */ /* 0x000fe4000000002c */
[----:B------:R-:W-:Y:S01]  /*6580*/  LOP3.LUT R35, R14, 0xffff0000, RZ, 0xc0, !PT ;  /* 0xffff00000e237812 */ /* 0x000fe200078ec0ff */
[----:B------:R-:W-:Y:S01]  /*6590*/  IMAD.U32 R43, R127, 0x10000, RZ ;  /* 0x000100007f2b7824 */ /* 0x000fe200078e00ff */
[----:B------:R-:W-:Y:S01]  /*65a0*/  LOP3.LUT R29, R13, 0xffff0000, RZ, 0xc0, !PT ;  /* 0xffff00000d1d7812 */ /* 0x000fe200078ec0ff */
[----:B------:R-:W-:Y:S01]  /*65b0*/  IMAD.U32 R37, R115, 0x10000, RZ ;  /* 0x0001000073257824 */ /* 0x000fe200078e00ff */
[----:B------:R-:W-:Y:S01]  /*65c0*/  LOP3.LUT R42, R41, 0xffff0000, RZ, 0xc0, !PT ;  /* 0xffff0000292a7812 */ /* 0x000fe200078ec0ff */
[C---:B------:R-:W-:Y:S01]  /*65d0*/  IMAD.U32 R14, R15.reuse, 0x10000, RZ ;  /* 0x000100000f0e7824 */ /* 0x040fe200078e00ff */
[----:B---3--:R-:W-:Y:S01]  /*65e0*/  LOP3.LUT R11, R15, 0xffff0000, RZ, 0xc0, !PT ;  /* 0xffff00000f0b7812 */ /* 0x008fe200078ec0ff */
[----:B------:R-:W-:Y:S01]  /*65f0*/  IMAD.U32 R15, R13, 0x10000, RZ ;  /* 0x000100000d0f7824 */ /* 0x000fe200078e00ff */
[----:B------:R-:W-:Y:S01]  /*6600*/  LOP3.LUT R40, R36, 0xffff0000, RZ, 0xc0, !PT ;  /* 0xffff000024287812 */ /* 0x000fe200078ec0ff */
[----:B------:R-:W-:-:S02]  /*6610*/  IMAD.U32 R13, R12, 0x10000, RZ ;  /* 0x000100000c0d7824 */ /* 0x000fc400078e00ff */
[----:B------:R-:W-:Y:S01]  /*6620*/  FMUL.FTZ R44, R29, R42 ;  /* 0x0000002a1d2c7220 */ /* 0x000fe20000410000 */
[C---:B------:R-:W-:Y:S01]  /*6630*/  FMUL.FTZ R45, R35.reuse, R43 ;  /* 0x0000002b232d7220 */ /* 0x040fe20000410000 */
[----:B------:R-:W-:Y:S01]  /*6640*/  LOP3.LUT R12, R12, 0xffff0000, RZ, 0xc0, !PT ;  /* 0xffff00000c0c7812 */ /* 0x000fe200078ec0ff */
[-C--:B------:R-:W-:Y:S01]  /*6650*/  FMUL.FTZ R35, R35, R37.reuse ;  /* 0x0000002523237220 */ /* 0x080fe20000410000 */
[----:B------:R-:W-:Y:S02]  /*6660*/  IMAD.U32 R41, R41, 0x10000, RZ ;  /* 0x0001000029297824 */ /* 0x000fe400078e00ff */
[-C--:B------:R-:W-:Y:S01]  /*6670*/  FMUL.FTZ R29, R29, R40.reuse ;  /* 0x000000281d1d7220 */ /* 0x080fe20000410000 */
[----:B------:R-:W-:Y:S01]  /*6680*/  LOP3.LUT R127, R127, 0xffff0000, RZ, 0xc0, !PT ;  /* 0xffff00007f7f7812 */ /* 0x000fe200078ec0ff */
[----:B------:R-:W-:Y:S01]  /*6690*/  IMAD.U32 R36, R36, 0x10000, RZ ;  /* 0x0001000024247824 */ /* 0x000fe200078e00ff */
[----:B------:R-:W-:Y:S01]  /*66a0*/  LOP3.LUT R115, R115, 0xffff0000, RZ, 0xc0, !PT ;  /* 0xffff000073737812 */ /* 0x000fe200078ec0ff */
[C---:B------:R-:W-:Y:S01]  /*66b0*/  FFMA.FTZ R44, R15.reuse, R40, -R44 ;  /* 0x000000280f2c7223 */ /* 0x040fe2000001082c */
[C---:B------:R-:W-:Y:S01]  /*66c0*/  FFMA.FTZ R45, R34.reuse, R37, -R45 ;  /* 0x00000025222d7223 */ /* 0x040fe2000001082d */
[----:B------:R-:W-:Y:S01]  /*66d0*/  FFMA.FTZ R40, R34, R43, R35 ;  /* 0x0000002b22287223 */ /* 0x000fe20000010023 */
[C---:B------:R-:W-:Y:S01]  /*66e0*/  FMUL.FTZ R34, R12.reuse, R41 ;  /* 0x000000290c227220 */ /* 0x040fe20000410000 */
[----:B------:R-:W-:Y:S01]  /*66f0*/  FFMA.FTZ R29, R15, R42, R29 ;  /* 0x0000002a0f1d7223 */ /* 0x000fe2000001001d */
[-C--:B------:R-:W-:Y:S01]  /*6700*/  FMUL.FTZ R12, R12, R36.reuse ;  /* 0x000000240c0c7220 */ /* 0x080fe20000410000 */
        /* <DEDUP_REMOVED lines=11> */
.L_x_1621:
[----:B------:R-:W-:Y:S05]  /*67c0*/  BSYNC B2 ;  /* 0x0000000000027941 */ /* 0x000fea0003800000 */
.L_x_1620:
[----:B----4-:R0:W-:Y:S02]  /*67d0*/  ST.E.128 desc[UR60][R38.64], R12 ;  /* 0x0000000c26007985 */ /* 0x0101e4000c101d3c */
.L_x_1619:
[----:B------:R-:W-:Y:S05]  /*67e0*/  BSYNC B1 ;  /* 0x0000000000017941 */ /* 0x000fea0003800000 */
.L_x_1618:
[----:B------:R-:W-:-:S13]  /*67f0*/  ISETP.NE.AND P4, PT, R76, RZ, PT ;  /* 0x000000ff4c00720c */ /* 0x000fda0003f85270 */
        /* <DEDUP_REMOVED lines=10> */
[--C-:B---3--:R-:W-:Y:S02]  /*68a0*/  SHF.R.U64 R11, R32, 0x10, R33.reuse ;  /* 0x00000010200b7819 */ /* 0x108fe40000001221 */
[----:B------:R-:W-:Y:S02]  /*68b0*/  SHF.R.U32.HI R33, RZ, 0x10, R33 ;  /* 0x00000010ff217819 */ /* 0x000fe40000011621 */
[C---:B------:R-:W-:Y:S02]  /*68c0*/  PRMT R31, R83.reuse, 0x5410, R38 ;  /* 0x00005410531f7816 */ /* 0x040fe40000000026 */
[----:B------:R-:W-:-:S02]  /*68d0*/  PRMT R83, R83, 0x5432, R36 ;  /* 0x0000543253537816 */ /* 0x000fc40000000024 */
[----:B------:R-:W-:Y:S01]  /*68e0*/  PRMT R36, R114, 0x5410, R11 ;  /* 0x0000541072247816 */ /* 0x000fe2000000000b */
[----:B------:R-:W-:Y:S01]  /*68f0*/  IMAD.U32 R11, R12, 0x10000, RZ ;  /* 0x000100000c0b7824 */ /* 0x000fe200078e00ff */
[----:B------:R-:W-:Y:S01]  /*6900*/  PRMT R114, R114, 0x5432, R33 ;  /* 0x0000543272727816 */ /* 0x000fe20000000021 */
[----:B------:R-:W-:Y:S01]  /*6910*/  IMAD.U32 R33, R83, 0x10000, RZ ;  /* 0x0001000053217824 */ /* 0x000fe200078e00ff */
[----:B------:R-:W-:Y:S01]  /*6920*/  LOP3.LUT R29, R14, 0xffff0000, RZ, 0xc0, !PT ;  /* 0xffff00000e1d7812 */ /* 0x000fe200078ec0ff */
[C---:B------:R-:W-:Y:S01]  /*6930*/  IMAD.U32 R14, R13.reuse, 0x10000, RZ ;  /* 0x000100000d0e7824 */ /* 0x040fe200078e00ff */
[----:B------:R-:W-:Y:S01]  /*6940*/  LOP3.LUT R13, R13, 0xffff0000, RZ, 0xc0, !PT ;  /* 0xffff00000d0d7812 */ /* 0x000fe200078ec0ff */
[----:B------:R-:W-:Y:S01]  /*6950*/  IMAD.U32 R38, R114, 0x10000, RZ ;  /* 0x0001000072267824 */ /* 0x000fe200078e00ff */
[C---:B------:R-:W-:Y:S01]  /*6960*/  LOP3.LUT R37, R36.reuse, 0xffff0000, RZ, 0xc0, !PT ;  /* 0xffff000024257812 */ /* 0x040fe200078ec0ff */
[----:B------:R-:W-:Y:S01]  /*6970*/  IMAD.U32 R36, R36, 0x10000, RZ ;  /* 0x0001000024247824 */ /* 0x000fe200078e00ff */
[C---:B------:R-:W-:Y:S01]  /*6980*/  LOP3.LUT R32, R31.reuse, 0xffff0000, RZ, 0xc0, !PT ;  /* 0xffff00001f207812 */ /* 0x040fe200078ec0ff */
[----:B------:R-:W-:Y:S01]  /*6990*/  IMAD.U32 R31, R31, 0x10000, RZ ;  /* 0x000100001f1f7824 */ /* 0x000fe200078e00ff */
[----:B------:R-:W-:Y:S01]  /*69a0*/  LOP3.LUT R12, R12, 0xffff0000, RZ, 0xc0, !PT ;  /* 0xffff00000c0c7812 */ /* 0x000fe200078ec0ff */
[----:B------:R-:W-:Y:S01]  /*69b0*/  FMUL.FTZ R39, R13, R37 ;  /* 0x000000250d277220 */ /* 0x000fe20000410000 */
[----:B------:R-:W-:Y:S01]  /*69c0*/  LOP3.LUT R30, R15, 0xffff0000, RZ, 0xc0, !PT ;  /* 0xffff00000f1e7812 */ /* 0x000fe200078ec0ff */
[----:B------:R-:W-:Y:S01]  /*69d0*/  FMUL.FTZ R40, R13, R32 ;  /* 0x000000200d287220 */ /* 0x000fe20000410000 */
[C---:B------:R-:W-:Y:S01]  /*69e0*/  FMUL.FTZ R13, R29.reuse, R38 ;  /* 0x000000261d0d7220 */ /* 0x040fe20000410000 */
[----:B------:R-:W-:Y:S01]  /*69f0*/  FMUL.FTZ R29, R29, R33 ;  /* 0x000000211d1d7220 */ /* 0x000fe20000410000 */
[----:B------:R-:W-:Y:S01]  /*6a00*/  LOP3.LUT R114, R114, 0xffff0000, RZ, 0xc0, !PT ;  /* 0xffff000072727812 */ /* 0x000fe200078ec0ff */
[C---:B------:R-:W-:Y:S01]  /*6a10*/  FFMA.FTZ R39, R14.reuse, R32, -R39 ;  /* 0x000000200e277223 */ /* 0x040fe20000010827 */
[----:B------:R-:W-:Y:S01]  /*6a20*/  LOP3.LUT R83, R83, 0xffff0000, RZ, 0xc0, !PT ;  /* 0xffff000053537812 */ /* 0x000fe200078ec0ff */
[----:B------:R-:W-:Y:S01]  /*6a30*/  FFMA.FTZ R40, R14, R37, R40 ;  /* 0x000000250e287223 */ /* 0x000fe20000010028 */
[C---:B------:R-:W-:Y:S01]  /*6a40*/  FFMA.FTZ R33, R28.reuse, R33, -R13 ;  /* 0x000000211c217223 */ /* 0x040fe2000001080d */
[----:B------:R-:W-:Y:S01]  /*6a50*/  FFMA.FTZ R28, R28, R38, R29 ;  /* 0x000000261c1c7223 */ /* 0x000fe2000001001d */
[C---:B------:R-:W-:Y:S01]  /*6a60*/  FMUL.FTZ R14, R12.reuse, R36 ;  /* 0x000000240c0e7220 */ /* 0x040fe20000410000 */
[----:B------:R-:W-:Y:S01]  /*6a70*/  FMUL.FTZ R13, R12, R31 ;  /* 0x0000001f0c0d7220 */ /* 0x000fe20000410000 */
[----:B------:R-:W-:-:S02]  /*6a80*/  IMAD.U32 R15, R15, 0x10000, RZ ;  /* 0x000100000f0f7824 */ /* 0x000fc400078e00ff */
[C---:B------:R-:W-:Y:S01]  /*6a90*/  FMUL.FTZ R32, R30.reuse, R114 ;  /* 0x000000721e207220 */ /* 0x040fe20000410000 */
[----:B------:R-:W-:Y:S01]  /*6aa0*/  FMUL.FTZ R29, R30, R83 ;  /* 0x000000531e1d7220 */ /* 0x000fe20000410000 */
[C---:B------:R-:W-:Y:S01]  /*6ab0*/  FFMA.FTZ R14, R11.reuse, R31, -R14 ;  /* 0x0000001f0b0e7223 */ /* 0x040fe2000001080e */
[----:B------:R-:W-:Y:S01]  /*6ac0*/  FFMA.FTZ R13, R11, R36, R13 ;  /* 0x000000240b0d7223 */ /* 0x000fe2000001000d */
[C---:B------:R-:W-:Y:S01]  /*6ad0*/  FFMA.FTZ R32, R15.reuse, R83, -R32 ;  /* 0x000000530f207223 */ /* 0x040fe20000010820 */
[----:B------:R-:W-:Y:S01]  /*6ae0*/  FFMA.FTZ R29, R15, R114, R29 ;  /* 0x000000720f1d7223 */ /* 0x000fe2000001001d */
[----:B------:R-:W-:Y:S02]  /*6af0*/  F2FP.BF16.F32.PACK_AB R39, R40, R39 ;  /* 0x000000272827723e */ /* 0x000fe400000010ff */
[----:B------:R-:W-:Y:S02]  /*6b00*/  F2FP.BF16.F32.PACK_AB R28, R28, R33 ;  /* 0x000000211c1c723e */ /* 0x000fe400000010ff */
[----:B------:R-:W-:Y:S01]  /*6b10*/  F2FP.BF16.F32.PACK_AB R12, R13, R14 ;  /* 0x0000000e0d0c723e */ /* 0x000fe200000010ff */
[----:B------:R-:W-:Y:S01]  /*6b20*/  IMAD.MOV.U32 R13, RZ, RZ, R39 ;  /* 0x000000ffff0d7224 */ /* 0x000fe200078e0027 */
[----:B------:R-:W-:Y:S01]  /*6b30*/  F2FP.BF16.F32.PACK_AB R15, R29, R32 ;  /* 0x000000201d0f723e */ /* 0x000fe200000010ff */
[----:B------:R-:W-:-:S07]  /*6b40*/  IMAD.MOV.U32 R14, RZ, RZ, R28 ;  /* 0x000000ffff0e7224 */ /* 0x000fce00078e001c */
.L_x_1623:
[----:B------:R-:W-:Y:S05]  /*6b50*/  BSYNC B1 ;  /* 0x0000000000017941 */ /* 0x000fea0003800000 */
.L_x_1622:
[----:B----4-:R0:W-:Y:S01]  /*6b60*/  ST.E.128 desc[UR60][R34.64], R12 ;  /* 0x0000000c22007985 */ /* 0x0101e2000c101d3c */
[----:B------:R-:W-:Y:S05]  /*6b70*/  BRA `(.L_x_1601) ;  /* 0x0000004000c87947 */ /* 0x000fea0003800000 */
.L_x_1567:
        /* <DEDUP_REMOVED lines=18> */
[----:B------:R-:W-:Y:S02]  /*6ca0*/  IADD3 R28, P5, R90, R12, RZ ;  /* 0x0000000c5a1c7210 */ /* 0x000fe40007fbe0ff */
[----:B------:R-:W-:Y:S02]  /*6cb0*/  CS2R R38, SRZ ;  /* 0x0000000000267805 */ /* 0x000fe4000001ff00 */
[----:B------:R-:W-:Y:S01]  /*6cc0*/  CS2R R36, SRZ ;  /* 0x0000000000247805 */ /* 0x000fe2000001ff00 */
[----:B------:R-:W-:Y:S01]  /*6cd0*/  IMAD.X R30, R11, 0x1, R102, P0 ;  /* 0x000000010b1e7824 */ /* 0x000fe200000e0666 */
[----:B------:R-:W-:Y:S02]  /*6ce0*/  LEA R52, P0, R29, UR4, 0x1 ;  /* 0x000000041d347c11 */ /* 0x000fe4000f8008ff */
[----:B------:R-:W-:-:S02]  /*6cf0*/  CS2R R50, SRZ ;  /* 0x0000000000327805 */ /* 0x000fc4000001ff00 */
[----:B------:R-:W-:Y:S02]  /*6d00*/  CS2R R48, SRZ ;  /* 0x0000000000307805 */ /* 0x000fe4000001ff00 */
[----:B------:R-:W-:Y:S01]  /*6d10*/  LEA.HI.X R53, R29, UR5, R30, 0x1, P0 ;  /* 0x000000051d357c11 */ /* 0x000fe200080f0c1e */
[----:B------:R-:W-:Y:S01]  /*6d20*/  ULDC.64 UR4, c[0x0][0x400] ;  /* 0x0001000000047ab9 */ /* 0x000fe20000000a00 */
[----:B------:R-:W-:Y:S01]  /*6d30*/  ISETP.GE.AND P0, PT, R18, R123, PT ;  /* 0x0000007b1200720c */ /* 0x000fe20003f06270 */
[----:B------:R-:W-:Y:S01]  /*6d40*/  IMAD.X R29, R82, 0x1, R101, P5 ;  /* 0x00000001521d7824 */ /* 0x000fe200028e0665 */
[----:B------:R-:W-:-:S04]  /*6d50*/  LEA R56, P5, R28, UR4, 0x1 ;  /* 0x000000041c387c11 */ /* 0x000fc8000f8a08ff */
[----:B------:R-:W-:Y:S02]  /*6d60*/  LEA.HI.X R57, R28, UR5, R29, 0x1, P5 ;  /* 0x000000051c397c11 */ /* 0x000fe4000a8f0c1d */
[----:B------:R-:W-:-:S05]  /*6d70*/  ISETP.GE.AND P5, PT, R167, R123, PT ;  /* 0x0000007ba700720c */ /* 0x000fca0003fa6270 */
[----:B------:R0:W5:Y:S04]  /*6d80*/  @!P0 LDG.E.128 R36, desc[UR60][R52.64] ;  /* 0x0000003c34248981 */ /* 0x000168000c1e1d00 */
[----:B------:R0:W5:Y:S01]  /*6d90*/  @!P0 LDG.E.128 R48, desc[UR60][R56.64] ;  /* 0x0000003c38308981 */ /* 0x000162000c1e1d00 */
[----:B------:R-:W-:Y:S02]  /*6da0*/  ISETP.GE.AND P0, PT, R168, R123, PT ;  /* 0x0000007ba800720c */ /* 0x000fe40003f06270 */
        /* <DEDUP_REMOVED lines=8> */
[----:B------:R0:W5:Y:S04]  /*6e30*/  @!P5 LDG.E.128 R32, desc[UR60][R52.64+0x40] ;  /* 0x0000403c3420d981 */ /* 0x000168000c1e1d00 */
[----:B------:R0:W5:Y:S04]  /*6e40*/  @!P0 LDG.E.128 R28, desc[UR60][R52.64+0x80] ;  /* 0x0000803c341c8981 */ /* 0x000168000c1e1d00 */
[----:B------:R0:W5:Y:S04]  /*6e50*/  @!P5 LDG.E.128 R44, desc[UR60][R56.64+0x40] ;  /* 0x0000403c382cd981 */ /* 0x000168000c1e1d00 */
[----:B------:R0:W5:Y:S02]  /*6e60*/  @!P0 LDG.E.128 R40, desc[UR60][R56.64+0x80] ;  /* 0x0000803c38288981 */ /* 0x000164000c1e1d00 */
.L_x_1625:
[----:B------:R-:W-:Y:S05]  /*6e70*/  BSYNC B1 ;  /* 0x0000000000017941 */ /* 0x000fea0003800000 */
.L_x_1624:
        /* <DEDUP_REMOVED lines=22> */
[----:B------:R-:W-:Y:S02]  /*6fe0*/  IADD3 R11, P0, P6, R90, R12, R108 ;  /* 0x0000000c5a0b7210 */ /* 0x000fe40007e1e06c */
[----:B------:R-:W-:-:S02]  /*6ff0*/  CS2R R74, SRZ ;  /* 0x00000000004a7805 */ /* 0x000fc4000001ff00 */
[----:B------:R-:W-:Y:S02]  /*7000*/  CS2R R72, SRZ ;  /* 0x0000000000487805 */ /* 0x000fe4000001ff00 */
[----:B------:R-:W-:Y:S02]  /*7010*/  IADD3.X R82, R101, R82, R107, P0, P6 ;  /* 0x0000005265527210 */ /* 0x000fe400007ec46b */
[----:B------:R-:W-:-:S04]  /*7020*/  LEA R12, P0, R14, UR4, 0x1 ;  /* 0x000000040e0c7c11 */ /* 0x000fc8000f8008ff */
[----:B------:R-:W-:Y:S02]  /*7030*/  LEA.HI.X R13, R14, UR5, R13, 0x1, P0 ;  /* 0x000000050e0d7c11 */ /* 0x000fe400080f0c0d */
        /* <DEDUP_REMOVED lines=19> */
.L_x_1627:
[----:B------:R-:W-:Y:S05]  /*7170*/  BSYNC B1 ;  /* 0x0000000000017941 */ /* 0x000fea0003800000 */
.L_x_1626:
[----:B------:R-:W2:Y:S01]  /*7180*/  LDL R11, [R1+0x30] ;  /* 0x00003000010b7983 */ /* 0x000ea20000100800 */
[----:B0-----:R-:W-:Y:S02]  /*7190*/  IMAD.MOV.U32 R12, RZ, RZ, R28 ;  /* 0x000000ffff0c7224 */ /* 0x001fe400078e001c */
[----:B------:R-:W-:Y:S02]  /*71a0*/  IMAD.MOV.U32 R13, RZ, RZ, R31 ;  /* 0x000000ffff0d7224 */ /* 0x000fe400078e001f */
[----:B------:R-:W-:-:S03]  /*71b0*/  IMAD.MOV.U32 R14, RZ, RZ, R34 ;  /* 0x000000ffff0e7224 */ /* 0x000fc600078e0022 */
[----:B------:R-:W-:Y:S01]  /*71c0*/  PRMT R189, R80, 0x5410, R13 ;  /* 0x0000541050bd7816 */ /* 0x000fe2000000000d */
[----:B------:R-:W-:-:S05]  /*71d0*/  IMAD.MOV.U32 R13, RZ, RZ, R35 ;  /* 0x000000ffff0d7224 */ /* 0x000fca00078e0023 */
[----:B------:R-:W-:Y:S01]  /*71e0*/  PRMT R195, R14, 0x5410, R13 ;  /* 0x000054100ec37816 */ /* 0x000fe2000000000d */
[----:B------:R-:W-:Y:S02]  /*71f0*/  IMAD.MOV.U32 R13, RZ, RZ, R36 ;  /* 0x000000ffff0d7224 */ /* 0x000fe400078e0024 */
[----:B------:R-:W-:-:S05]  /*7200*/  IMAD.MOV.U32 R14, RZ, RZ, R37 ;  /* 0x000000ffff0e7224 */ /* 0x000fca00078e0025 */
[----:B------:R-:W-:Y:S02]  /*7210*/  PRMT R151, R14, 0x5410, R13 ;  /* 0x000054100e977816 */ /* 0x000fe4000000000d */
[----:B--2---:R-:W-:Y:S01]  /*7220*/  R2UR UR4, R11 ;  /* 0x000000000b0472ca */ /* 0x004fe200000e0000 */
[----:B------:R-:W-:-:S05]  /*7230*/  IMAD.MOV.U32 R11, RZ, RZ, R29 ;  /* 0x000000ffff0b7224 */ /* 0x000fca00078e001d */
[----:B------:R-:W-:Y:S01]  /*7240*/  PRMT R190, R12, 0x5410, R11 ;  /* 0x000054100cbe7816 */ /* 0x000fe2000000000b */
[----:B------:R-:W-:Y:S02]  /*7250*/  IMAD.MOV.U32 R11, RZ, RZ, R32 ;  /* 0x000000ffff0b7224 */ /* 0x000fe400078e0020 */
[----:B------:R-:W-:-:S03]  /*7260*/  IMAD.MOV.U32 R12, RZ, RZ, R33 ;  /* 0x000000ffff0c7224 */ /* 0x000fc600078e0021 */
[----:B------:R-:W-:Y:S01]  /*7270*/  PRMT R198, R198, 0x5410, R11 ;  /* 0x00005410c6c67816 */ /* 0x000fe2000000000b */
[----:B------:R-:W-:Y:S01]  /*7280*/  IMAD.MOV.U32 R11, RZ, RZ, R38 ;  /* 0x000000ffff0b7224 */ /* 0x000fe200078e0026 */
[----:B------:R-:W-:Y:S01]  /*7290*/  PRMT R196, R12, 0x7610, R196 ;  /* 0x000076100cc47816 */ /* 0x000fe200000000c4 */
[----:B------:R-:W-:Y:S01]  /*72a0*/  IMAD.MOV.U32 R12, RZ, RZ, R39 ;  /* 0x000000ffff0c7224 */ /* 0x000fe200078e0027 */
[----:B------:R-:W-:-:S04]  /*72b0*/  UISETP.NE.AND UP0, UPT, UR4, 0x3, UPT ;  /* 0x000000030400788c */ /* 0x000fc8000bf05270 */
[----:B------:R-:W-:Y:S01]  /*72c0*/  PRMT R153, R12, 0x5410, R11 ;  /* 0x000054100c997816 */ /* 0x000fe2000000000b */
[----:B------:R-:W-:Y:S01]  /*72d0*/  IMAD.MOV.U32 R12, RZ, RZ, R42 ;  /* 0x000000ffff0c7224 */ /* 0x000fe200078e002a */
[----:B------:R-:W-:Y:S01]  /*72e0*/  PLOP3.LUT P0, PT, PT, PT, UP0, 0x80, 0x0 ;  /* 0x000000000000781c */ /* 0x000fe20003f0f008 */
        /* <DEDUP_REMOVED lines=20> */
[----:B-----5:R-:W-:Y:S01]  /*7430*/  IMAD.MOV.U32 R11, RZ, RZ, R55 ;  /* 0x000000ffff0b7224 */ /* 0x020fe200078e0037 */
        /* <DEDUP_REMOVED lines=41> */
.L_x_1628:
[----:B------:R-:W-:Y:S01]  /*76d0*/  IMAD R86, R17, 0x8, R2 ;  /* 0x0000000811567824 */ /* 0x000fe200078e0202 */
[----:B------:R-:W-:Y:S01]  /*76e0*/  SHF.L.U32 R87, R175, 0x1f, RZ ;  /* 0x0000001faf577819 */ /* 0x000fe200000006ff */
[----:B------:R-:W-:Y:S03]  /*76f0*/  BSSY B1, `(.L_x_1629) ;  /* 0x0000003000017945 */ /* 0x000fe60003800000 */
[----:B------:R-:W0:Y:S02]  /*7700*/  SYNCS.PHASECHK.TRANS64.TRYWAIT P6, [R86+URZ+0x2a890], R87 ;  /* 0x02a89057560075a7 */ /* 0x000e2400080c017f */
[----:B0-----:R-:W-:Y:S05]  /*7710*/  @!P6 BRA `(.L_x_1630) ;  /* 0x00000250008ce947 */ /* 0x001fea0003800000 */
.L_x_2005:
[----:B------:R-:W-:Y:S05]  /*7720*/  BSYNC B1 ;  /* 0x0000000000017941 */ /* 0x000fea0003800000 */
.L_x_1629:
[----:B------:R-:W1:Y:S01]  /*7730*/  LDC R127, c[0x0][0x2f4] ;  /* 0x0000bd00ff7f7b82 */ /* 0x000e620000000800 */
[----:B------:R-:W-:Y:S01]  /*7740*/  UMOV UR4, 0xffffffff ;  /* 0xffffffff00047882 */ /* 0x000fe20000000000 */
[----:B-1----:R-:W-:Y:S02]  /*7750*/  IMAD.IADD R131, R127, 0x1, -R124 ;  /* 0x000000017f837824 */ /* 0x002fe400078e0a7c */
[----:B------:R-:W-:Y:S05]  /*7760*/  BRA.DIV UR4, `(.L_x_1631) ;  /* 0x00000252048c7947 */ /* 0x000fea000b800000 */
[----:B------:R1:W2:Y:S04]  /*7770*/  SHFL.IDX PT, R115, R116, RZ, 0x1c1f ;  /* 0x001c1fff74737589 */ /* 0x0002a800000e0000 */
[----:B------:R1:W3:Y:S02]  /*7780*/  SHFL.IDX PT, R11, R117, RZ, 0x1c1f ;  /* 0x001c1fff750b7589 */ /* 0x0002e400000e0000 */
.L_x_2009:
        /* <DEDUP_REMOVED lines=29> */
[C---:B------:R-:W-:Y:S02]  /*7960*/  PRMT R36, R151.reuse, 0x5432, R36 ;  /* 0x0000543297247816 */ /* 0x040fe40000000024 */
[----:B------:R-:W-:Y:S02]  /*7970*/  PRMT R37, R151, 0x5410, R37 ;  /* 0x0000541097257816 */ /* 0x000fe40000000025 */
[----:B------:R-:W-:Y:S02]  /*7980*/  SHF.R.U32.HI R152, RZ, 0x10, R49 ;  /* 0x00000010ff987819 */ /* 0x000fe40000011631 */
[----:B------:R-:W-:-:S02]  /*7990*/  SHF.R.U64 R38, R38, 0x10, R39 ;  /* 0x0000001026267819 */ /* 0x000fc40000001227 */
[----:B------:R-:W-:Y:S02]  /*79a0*/  SHF.R.U32.HI R151, RZ, 0x10, R39 ;  /* 0x00000010ff977819 */ /* 0x000fe40000011627 */
[----:B------:R-:W-:Y:S02]  /*79b0*/  SHF.R.U64 R39, R48, 0x10, R49 ;  /* 0x0000001030277819 */ /* 0x000fe40000001231 */
[--C-:B------:R-:W-:Y:S02]  /*79c0*/  SHF.R.U64 R48, R50, 0x10, R51.reuse ;  /* 0x0000001032307819 */ /* 0x100fe40000001233 */
[----:B------:R-:W-:Y:S01]  /*79d0*/  SHF.R.U32.HI R50, RZ, 0x10, R51 ;  /* 0x00000010ff327819 */ /* 0x000fe20000011633 */
[----:B------:R-:W-:Y:S01]  /*79e0*/  IMAD.U32 R51, R37, 0x10000, RZ ;  /* 0x0001000025337824 */ /* 0x000fe200078e00ff */
[----:B------:R-:W-:Y:S02]  /*79f0*/  PRMT R152, R201, 0x5432, R152 ;  /* 0x00005432c9987816 */ /* 0x000fe40000000098 */
[----:B------:R-:W-:-:S02]  /*7a00*/  PRMT R39, R154, 0x5410, R39 ;  /* 0x000054109a277816 */ /* 0x000fc40000000027 */
[----:B------:R-:W-:Y:S01]  /*7a10*/  PRMT R48, R154, 0x5432, R48 ;  /* 0x000054329a307816 */ /* 0x000fe20000000030 */
[C---:B------:R-:W-:Y:S01]  /*7a20*/  IMAD.U32 R154, R152.reuse, 0x10000, RZ ;  /* 0x00010000989a7824 */ /* 0x040fe200078e00ff */
[----:B------:R-:W-:Y:S01]  /*7a30*/  PRMT R50, R155, 0x5432, R50 ;  /* 0x000054329b327816 */ /* 0x000fe20000000032 */
[----:B---3--:R-:W-:Y:S01]  /*7a40*/  IMAD.U32 R155, R81, 0x10000, RZ ;  /* 0x00010000519b7824 */ /* 0x008fe200078e00ff */
[C---:B------:R-:W-:Y:S02]  /*7a50*/  PRMT R49, R153.reuse, 0x5432, R38 ;  /* 0x0000543299317816 */ /* 0x040fe40000000026 */
[----:B------:R-:W-:Y:S01]  /*7a60*/  PRMT R38, R153, 0x5410, R151 ;  /* 0x0000541099267816 */ /* 0x000fe20000000097 */
[----:B----4-:R-:W-:Y:S02]  /*7a70*/  IMAD.U32 R153, R13, 0x10000, RZ ;  /* 0x000100000d997824 */ /* 0x010fe400078e00ff */
        /* <DEDUP_REMOVED lines=38> */
[-C--:B------:R-:W-:Y:S01]  /*7ce0*/  FMUL.FTZ R51, R51, R81.reuse ;  /* 0x0000005133337220 */ /* 0x080fe20000410000 */
        /* <DEDUP_REMOVED lines=23> */
[CC--:B------:R-:W-:Y:S01]  /*7e60*/  FMUL.FTZ R39, R36.reuse, R48.reuse ;  /* 0x0000003024277220 */ /* 0x0c0fe20000410000 */
[-C--:B------:R-:W-:Y:S01]  /*7e70*/  FMUL.FTZ R36, R36, R49.reuse ;  /* 0x0000003124247220 */ /* 0x080fe20000410000 */
[----:B------:R-:W-:Y:S02]  /*7e80*/  IMAD.MOV.U32 R83, RZ, RZ, R38 ;  /* 0x000000ffff537224 */ /* 0x000fe400078e0026 */
        /* <DEDUP_REMOVED lines=9> */
.L_x_1637:
[----:B------:R-:W-:Y:S05]  /*7f20*/  BSYNC B3 ;  /* 0x0000000000037941 */ /* 0x000fea0003800000 */
.L_x_1636:
[----:B------:R-:W-:-:S04]  /*7f30*/  LEA R36, P4, R4, R11, 0x1 ;  /* 0x0000000b04247211 */ /* 0x000fc800078808ff */
[----:B--2---:R-:W-:Y:S02]  /*7f40*/  LEA.HI.X R37, R4, R115, R111, 0x1, P4 ;  /* 0x0000007304257211 */ /* 0x004fe400020f0c6f */
[----:B------:R-:W-:-:S03]  /*7f50*/  ISETP.GE.AND P4, PT, R150, R127, PT ;  /* 0x0000007f9600720c */ /* 0x000fc60003f86270 */
[----:B----4-:R2:W-:Y:S10]  /*7f60*/  ST.E.128 desc[UR60][R36.64], R12 ;  /* 0x0000000c24007985 */ /* 0x0105f4000c101d3c */
[----:B--2---:R-:W-:-:S05]  /*7f70*/  @!P4 IMAD.WIDE R12, R150, 0x2, R114 ;  /* 0x00000002960cc825 */ /* 0x004fca00078e0272 */
[----:B---3--:R3:W-:Y:S02]  /*7f80*/  @!P4 ST.E.128 desc[UR60][R12.64], R80 ;  /* 0x000000500c00c985 */ /* 0x0087e4000c101d3c */
.L_x_1635:
[----:B------:R-:W-:Y:S05]  /*7f90*/  BSYNC B2 ;  /* 0x0000000000027941 */ /* 0x000fea0003800000 */
.L_x_1634:
        /* <DEDUP_REMOVED lines=24> */
[----:B------:R-:W-:Y:S01]  /*8120*/  SHF.R.U32.HI R50, RZ, 0x10, R45 ;  /* 0x00000010ff327819 */ /* 0x000fe2000001162d */
[----:B---3--:R-:W-:Y:S01]  /*8130*/  IMAD.U32 R81, R37, 0x10000, RZ ;  /* 0x0001000025517824 */ /* 0x008fe200078e00ff */
[--C-:B------:R-:W-:Y:S01]  /*8140*/  SHF.R.U64 R32, R32, 0x10, R33.reuse ;  /* 0x0000001020207819 */ /* 0x100fe20000001221 */
[----:B----4-:R-:W-:Y:S01]  /*8150*/  IMAD.U32 R51, R13, 0x10000, RZ ;  /* 0x000100000d337824 */ /* 0x010fe200078e00ff */
[----:B------:R-:W-:Y:S02]  /*8160*/  SHF.R.U32.HI R33, RZ, 0x10, R33 ;  /* 0x00000010ff217819 */ /* 0x000fe40000011621 */
[----:B------:R-:W-:Y:S02]  /*8170*/  PRMT R50, R199, 0x5432, R50 ;  /* 0x00005432c7327816 */ /* 0x000fe40000000032 */
[----:B------:R-:W-:Y:S02]  /*8180*/  SHF.R.U64 R34, R34, 0x10, R35 ;  /* 0x0000001022227819 */ /* 0x000fe40000001223 */
[----:B------:R-:W-:Y:S01]  /*8190*/  PRMT R33, R196, 0x5410, R33 ;  /* 0x00005410c4217816 */ /* 0x000fe20000000021 */
[----:B------:R-:W-:Y:S01]  /*81a0*/  IMAD.U32 R80, R50, 0x10000, RZ ;  /* 0x0001000032507824 */ /* 0x000fe200078e00ff */
[----:B------:R-:W-:-:S02]  /*81b0*/  SHF.R.U32.HI R49, RZ, 0x10, R35 ;  /* 0x00000010ff317819 */ /* 0x000fc40000011623 */
[----:B------:R-:W-:Y:S02]  /*81c0*/  SHF.R.U64 R35, R44, 0x10, R45 ;  /* 0x000000102c237819 */ /* 0x000fe4000000122d */
[--C-:B------:R-:W-:Y:S02]  /*81d0*/  SHF.R.U64 R44, R46, 0x10, R47.reuse ;  /* 0x000000102e2c7819 */ /* 0x100fe4000000122f */
[----:B------:R-:W-:Y:S02]  /*81e0*/  PRMT R45, R195, 0x5410, R34 ;  /* 0x00005410c32d7816 */ /* 0x000fe40000000022 */
[----:B------:R-:W-:Y:S01]  /*81f0*/  SHF.R.U32.HI R46, RZ, 0x10, R47 ;  /* 0x00000010ff2e7819 */ /* 0x000fe2000001162f */
[----:B------:R-:W-:Y:S01]  /*8200*/  IMAD.U32 R47, R33, 0x10000, RZ ;  /* 0x00010000212f7824 */ /* 0x000fe200078e00ff */
[----:B------:R-:W-:Y:S01]  /*8210*/  PRMT R34, R195, 0x5432, R49 ;  /* 0x00005432c3227816 */ /* 0x000fe20000000031 */
[----:B------:R-:W-:Y:S01]  /*8220*/  FMUL.FTZ R49, R81, R80 ;  /* 0x0000005051317220 */ /* 0x000fe20000410000 */
[----:B------:R-:W-:-:S02]  /*8230*/  LOP3.LUT R50, R50, 0xffff0000, RZ, 0xc0, !PT ;  /* 0xffff000032327812 */ /* 0x000fc400078ec0ff */
[----:B------:R-:W-:Y:S01]  /*8240*/  LOP3.LUT R37, R37, 0xffff0000, RZ, 0xc0, !PT ;  /* 0xffff000025257812 */ /* 0x000fe200078ec0ff */
[-C--:B------:R-:W-:Y:S01]  /*8250*/  FFMA.FTZ R49, R51, R47.reuse, -R49 ;  /* 0x0000002f33317223 */ /* 0x080fe20000010831 */
[----:B------:R-:W-:Y:S01]  /*8260*/  FMUL.FTZ R47, R81, R47 ;  /* 0x0000002f512f7220 */ /* 0x000fe20000410000 */
[----:B------:R-:W-:Y:S01]  /*8270*/  LOP3.LUT R33, R33, 0xffff0000, RZ, 0xc0, !PT ;  /* 0xffff000021217812 */ /* 0x000fe200078ec0ff */
[----:B------:R-:W-:Y:S01]  /*8280*/  IMAD.U32 R81, R39, 0x10000, RZ ;  /* 0x0001000027517824 */ /* 0x000fe200078e00ff */
[----:B------:R-:W-:Y:S01]  /*8290*/  PRMT R46, R197, 0x5432, R46 ;  /* 0x00005432c52e7816 */ /* 0x000fe2000000002e */
[----:B------:R-:W-:Y:S01]  /*82a0*/  FFMA.FTZ R47, R51, R80, R47 ;  /* 0x00000050332f7223 */ /* 0x000fe2000001002f */
[----:B------:R-:W-:Y:S01]  /*82b0*/  LOP3.LUT R51, R13, 0xffff0000, RZ, 0xc0, !PT ;  /* 0xffff00000d337812 */ /* 0x000fe200078ec0ff */
[----:B------:R-:W-:Y:S01]  /*82c0*/  FMUL.FTZ R13, R37, R50 ;  /* 0x00000032250d7220 */ /* 0x000fe20000410000 */
[----:B------:R-:W-:Y:S01]  /*82d0*/  LOP3.LUT R39, R39, 0xffff0000, RZ, 0xc0, !PT ;  /* 0xffff000027277812 */ /* 0x000fe200078ec0ff */
[C---:B------:R-:W-:Y:S01]  /*82e0*/  IMAD.U32 R80, R46.reuse, 0x10000, RZ ;  /* 0x000100002e507824 */ /* 0x040fe200078e00ff */
[----:B------:R-:W-:Y:S01]  /*82f0*/  LOP3.LUT R46, R46, 0xffff0000, RZ, 0xc0, !PT ;  /* 0xffff00002e2e7812 */ /* 0x000fe200078ec0ff */
[-C--:B------:R-:W-:Y:S01]  /*8300*/  FFMA.FTZ R13, R51, R33.reuse, -R13 ;  /* 0x00000021330d7223 */ /* 0x080fe2000001080d */
[----:B------:R-:W-:Y:S01]  /*8310*/  FMUL.FTZ R33, R37, R33 ;  /* 0x0000002125217220 */ /* 0x000fe20000410000 */
[----:B------:R-:W-:Y:S01]  /*8320*/  FMUL.FTZ R37, R81, R80 ;  /* 0x0000005051257220 */ /* 0x000fe20000410000 */
[----:B------:R-:W-:-:S02]  /*8330*/  PRMT R35, R197, 0x5410, R35 ;  /* 0x00005410c5237816 */ /* 0x000fc40000000023 */
[----:B------:R-:W-:Y:S01]  /*8340*/  FFMA.FTZ R33, R51, R50, R33 ;  /* 0x0000003233217223 */ /* 0x000fe20000010021 */
[C---:B------:R-:W-:Y:S01]  /*8350*/  IMAD.U32 R51, R15.reuse, 0x10000, RZ ;  /* 0x000100000f337824 */ /* 0x040fe200078e00ff */
[----:B------:R-:W-:Y:S01]  /*8360*/  LOP3.LUT R15, R15, 0xffff0000, RZ, 0xc0, !PT ;  /* 0xffff00000f0f7812 */ /* 0x000fe200078ec0ff */
[C---:B------:R-:W-:Y:S01]  /*8370*/  IMAD.U32 R50, R34.reuse, 0x10000, RZ ;  /* 0x0001000022327824 */ /* 0x040fe200078e00ff */
[----:B------:R-:W-:Y:S02]  /*8380*/  LOP3.LUT R34, R34, 0xffff0000, RZ, 0xc0, !PT ;  /* 0xffff000022227812 */ /* 0x000fe400078ec0ff */
[----:B------:R-:W-:Y:S01]  /*8390*/  PRMT R32, R198, 0x5432, R32 ;  /* 0x00005432c6207816 */ /* 0x000fe20000000020 */
[-C--:B------:R-:W-:Y:S01]  /*83a0*/  FFMA.FTZ R37, R51, R50.reuse, -R37 ;  /* 0x0000003233257223 */ /* 0x080fe20000010825 */
[----:B------:R-:W-:Y:S01]  /*83b0*/  FMUL.FTZ R50, R81, R50 ;  /* 0x0000003251327220 */ /* 0x000fe20000410000 */
[----:B------:R-:W-:Y:S02]  /*83c0*/  F2FP.BF16.F32.PACK_AB R33, R33, R47 ;  /* 0x0000002f2121723e */ /* 0x000fe400000010ff */
[----:B------:R-:W-:Y:S01]  /*83d0*/  PRMT R44, R196, 0x5432, R44 ;  /* 0x00005432c42c7816 */ /* 0x000fe2000000002c */
[----:B------:R-:W-:Y:S01]  /*83e0*/  FFMA.FTZ R50, R51, R80, R50 ;  /* 0x0000005033327223 */ /* 0x000fe20000010032 */
[----:B------:R-:W-:Y:S01]  /*83f0*/  FMUL.FTZ R51, R39, R46 ;  /* 0x0000002e27337220 */ /* 0x000fe20000410000 */
[----:B------:R-:W-:-:S03]  /*8400*/  F2FP.BF16.F32.PACK_AB R13, R13, R49 ;  /* 0x000000310d0d723e */ /* 0x000fc600000010ff */
        /* <DEDUP_REMOVED lines=26> */
[----:B------:R-:W-:Y:S01]  /*85b0*/  FMUL.FTZ R37, R46, R35 ;  /* 0x000000232e257220 */ /* 0x000fe20000410000 */
[----:B------:R-:W-:Y:S02]  /*85c0*/  IMAD.U32 R32, R14, 0x10000, RZ ;  /* 0x000100000e207824 */ /* 0x000fe400078e00ff */
[-C--:B------:R-:W-:Y:S01]  /*85d0*/  FMUL.FTZ R46, R46, R36.reuse ;  /* 0x000000242e2e7220 */ /* 0x080fe20000410000 */
[----:B------:R-:W-:Y:S01]  /*85e0*/  LOP3.LUT R14, R14, 0xffff0000, RZ, 0xc0, !PT ;  /* 0xffff00000e0e7812 */ /* 0x000fe200078ec0ff */
[----:B------:R-:W-:-:S02]  /*85f0*/  FFMA.FTZ R37, R32, R36, -R37 ;  /* 0x0000002420257223 */ /* 0x000fc40000010825 */
[----:B------:R-:W-:Y:S01]  /*8600*/  FFMA.FTZ R46, R32, R35, R46 ;  /* 0x00000023202e7223 */ /* 0x000fe2000001002e */
[----:B------:R-:W-:Y:S02]  /*8610*/  LOP3.LUT R32, R38, 0xffff0000, RZ, 0xc0, !PT ;  /* 0xffff000026207812 */ /* 0x000fe400078ec0ff */
        /* <DEDUP_REMOVED lines=14> */
.L_x_1641:
[----:B------:R-:W-:Y:S05]  /*8700*/  BSYNC B3 ;  /* 0x0000000000037941 */ /* 0x000fea0003800000 */
.L_x_1640:
[----:B------:R-:W-:-:S04]  /*8710*/  LEA R32, P4, R5, R11, 0x1 ;  /* 0x0000000b05207211 */ /* 0x000fc800078808ff */
[----:B--2---:R-:W-:Y:S02]  /*8720*/  LEA.HI.X R33, R5, R115, R110, 0x1, P4 ;  /* 0x0000007305217211 */ /* 0x004fe400020f0c6e */
[----:B------:R-:W-:-:S03]  /*8730*/  ISETP.GE.AND P4, PT, R48, R127, PT ;  /* 0x0000007f3000720c */ /* 0x000fc60003f86270 */
[----:B----4-:R2:W-:Y:S10]  /*8740*/  ST.E.128 desc[UR60][R32.64], R12 ;  /* 0x0000000c20007985 */ /* 0x0105f4000c101d3c */
[----:B--2---:R-:W-:-:S05]  /*8750*/  @!P4 IMAD.WIDE R12, R48, 0x2, R114 ;  /* 0x00000002300cc825 */ /* 0x004fca00078e0272 */
[----:B---3--:R4:W-:Y:S02]  /*8760*/  @!P4 ST.E.128 desc[UR60][R12.64], R36 ;  /* 0x000000240c00c985 */ /* 0x0089e4000c101d3c */
.L_x_1639:
[----:B------:R-:W-:Y:S05]  /*8770*/  BSYNC B2 ;  /* 0x0000000000027941 */ /* 0x000fea0003800000 */
.L_x_1638:
[----:B------:R-:W-:-:S13]  /*8780*/  ISETP.NE.AND P4, PT, R21, RZ, PT ;  /* 0x000000ff1500720c */ /* 0x000fda0003f85270 */
[----:B------:R-:W-:Y:S05]  /*8790*/  @!P4 BRA `(.L_x_1633) ;  /* 0x0000000400e4c947 */ /* 0x000fea0003800000 */
[----:B---34-:R-:W-:Y:S01]  /*87a0*/  SEL R12, R124, R131, !P1 ;  /* 0x000000837c0c7207 */ /* 0x018fe20004800000 */
        /* <DEDUP_REMOVED lines=20> */
[----:B------:R-:W-:Y:S01]  /*88f0*/  SHF.R.U64 R37, R40, 0x10, R41 ;  /* 0x0000001028257819 */ /* 0x000fe20000001229 */
[----:B----4-:R-:W-:Y:S01]  /*8900*/  IMAD.U32 R39, R13, 0x10000, RZ ;  /* 0x000100000d277824 */ /* 0x010fe200078e00ff */
[----:B------:R-:W-:Y:S02]  /*8910*/  SHF.R.U64 R28, R28, 0x10, R29 ;  /* 0x000000101c1c7819 */ /* 0x000fe4000000121d */
[----:B------:R-:W-:Y:S02]  /*8920*/  SHF.R.U32.HI R40, RZ, 0x10, R41 ;  /* 0x00000010ff287819 */ /* 0x000fe40000011629 */
[----:B------:R-:W-:Y:S02]  /*8930*/  SHF.R.U32.HI R29, RZ, 0x10, R29 ;  /* 0x00000010ff1d7819 */ /* 0x000fe4000001161d */
[----:B------:R-:W-:Y:S02]  /*8940*/  PRMT R40, R192, 0x5432, R40 ;  /* 0x00005432c0287816 */ /* 0x000fe40000000028 */
[----:B------:R-:W-:-:S02]  /*8950*/  PRMT R29, R190, 0x5432, R29 ;  /* 0x00005432be1d7816 */ /* 0x000fc4000000001d */
[--C-:B------:R-:W-:Y:S01]  /*8960*/  SHF.R.U64 R38, R42, 0x10, R43.reuse ;  /* 0x000000102a267819 */ /* 0x100fe2000000122b */
[C---:B------:R-:W-:Y:S01]  /*8970*/  IMAD.U32 R41, R40.reuse, 0x10000, RZ ;  /* 0x0001000028297824 */ /* 0x040fe200078e00ff */
[----:B------:R-:W-:Y:S01]  /*8980*/  SHF.R.U32.HI R42, RZ, 0x10, R43 ;  /* 0x00000010ff2a7819 */ /* 0x000fe2000001162b */
[----:B---3--:R-:W-:Y:S01]  /*8990*/  IMAD.U32 R43, R33, 0x10000, RZ ;  /* 0x00010000212b7824 */ /* 0x008fe200078e00ff */
[----:B------:R-:W-:Y:S01]  /*89a0*/  LOP3.LUT R40, R40, 0xffff0000, RZ, 0xc0, !PT ;  /* 0xffff000028287812 */ /* 0x000fe200078ec0ff */
[C---:B------:R-:W-:Y:S01]  /*89b0*/  IMAD.U32 R44, R29.reuse, 0x10000, RZ ;  /* 0x000100001d2c7824 */ /* 0x040fe200078e00ff */
[----:B------:R-:W-:Y:S01]  /*89c0*/  LOP3.LUT R29, R29, 0xffff0000, RZ, 0xc0, !PT ;  /* 0xffff00001d1d7812 */ /* 0x000fe200078ec0ff */
[CC--:B------:R-:W-:Y:S01]  /*89d0*/  FMUL.FTZ R45, R43.reuse, R41.reuse ;  /* 0x000000292b2d7220 */ /* 0x0c0fe20000410000 */
[--C-:B------:R-:W-:Y:S01]  /*89e0*/  SHF.R.U64 R30, R30, 0x10, R31.reuse ;  /* 0x000000101e1e7819 */ /* 0x100fe2000000121f */
[-C--:B------:R-:W-:Y:S01]  /*89f0*/  FMUL.FTZ R43, R43, R44.reuse ;  /* 0x0000002c2b2b7220 */ /* 0x080fe20000410000 */
[----:B------:R-:W-:Y:S01]  /*8a00*/  SHF.R.U32.HI R31, RZ, 0x10, R31 ;  /* 0x00000010ff1f7819 */ /* 0x000fe2000001161f */
[----:B------:R-:W-:Y:S01]  /*8a10*/  FFMA.FTZ R45, R39, R44, -R45 ;  /* 0x0000002c272d7223 */ /* 0x000fe2000001082d */
[----:B------:R-:W-:Y:S01]  /*8a20*/  LOP3.LUT R13, R13, 0xffff0000, RZ, 0xc0, !PT ;  /* 0xffff00000d0d7812 */ /* 0x000fe200078ec0ff */
[----:B------:R-:W-:Y:S01]  /*8a30*/  FFMA.FTZ R43, R39, R41, R43 ;  /* 0x00000029272b7223 */ /* 0x000fe2000001002b */
[----:B------:R-:W-:Y:S01]  /*8a40*/  LOP3.LUT R39, R33, 0xffff0000, RZ, 0xc0, !PT ;  /* 0xffff000021277812 */ /* 0x000fe200078ec0ff */
[----:B------:R-:W-:Y:S01]  /*8a50*/  IMAD.U32 R41, R35, 0x10000, RZ ;  /* 0x0001000023297824 */ /* 0x000fe200078e00ff */
[----:B------:R-:W-:-:S02]  /*8a60*/  PRMT R42, R191, 0x5432, R42 ;  /* 0x00005432bf2a7816 */ /* 0x000fc4000000002a */
[----:B------:R-:W-:Y:S01]  /*8a70*/  PRMT R31, R189, 0x5432, R31 ;  /* 0x00005432bd1f7816 */ /* 0x000fe2000000001f */
[CC--:B------:R-:W-:Y:S01]  /*8a80*/  FMUL.FTZ R33, R39.reuse, R40.reuse ;  /* 0x0000002827217220 */ /* 0x0c0fe20000410000 */
[-C--:B------:R-:W-:Y:S01]  /*8a90*/  FMUL.FTZ R39, R39, R29.reuse ;  /* 0x0000001d27277220 */ /* 0x080fe20000410000 */
[----:B------:R-:W-:Y:S02]  /*8aa0*/  LOP3.LUT R35, R35, 0xffff0000, RZ, 0xc0, !PT ;  /* 0xffff000023237812 */ /* 0x000fe400078ec0ff */
[C---:B------:R-:W-:Y:S01]  /*8ab0*/  FFMA.FTZ R33, R13.reuse, R29, -R33 ;  /* 0x0000001d0d217223 */ /* 0x040fe20000010821 */
[----:B------:R-:W-:Y:S01]  /*8ac0*/  FFMA.FTZ R39, R13, R40, R39 ;  /* 0x000000280d277223 */ /* 0x000fe20000010027 */
[----:B------:R-:W-:Y:S01]  /*8ad0*/  IMAD.U32 R40, R42, 0x10000, RZ ;  /* 0x000100002a287824 */ /* 0x000fe200078e00ff */
[----:B------:R-:W-:Y:S01]  /*8ae0*/  PRMT R37, R192, 0x5410, R37 ;  /* 0x00005410c0257816 */ /* 0x000fe20000000025 */
[C---:B------:R-:W-:Y:S01]  /*8af0*/  IMAD.U32 R29, R31.reuse, 0x10000, RZ ;  /* 0x000100001f1d7824 */ /* 0x040fe200078e00ff */
[----:B------:R-:W-:Y:S01]  /*8b00*/  LOP3.LUT R31, R31, 0xffff0000, RZ, 0xc0, !PT ;  /* 0xffff00001f1f7812 */ /* 0x000fe200078ec0ff */
[----:B------:R-:W-:-:S02]  /*8b10*/  IMAD.U32 R13, R15, 0x10000, RZ ;  /* 0x000100000f0d7824 */ /* 0x000fc400078e00ff */
[CC--:B------:R-:W-:Y:S01]  /*8b20*/  FMUL.FTZ R44, R41.reuse, R40.reuse ;  /* 0x00000028292c7220 */ /* 0x0c0fe20000410000 */
[-C--:B------:R-:W-:Y:S01]  /*8b30*/  FMUL.FTZ R41, R41, R29.reuse ;  /* 0x0000001d29297220 */ /* 0x080fe20000410000 */
[----:B------:R-:W-:Y:S02]  /*8b40*/  LOP3.LUT R15, R15, 0xffff0000, RZ, 0xc0, !PT ;  /* 0xffff00000f0f7812 */ /* 0x000fe400078ec0ff */
[C---:B------:R-:W-:Y:S01]  /*8b50*/  FFMA.FTZ R29, R13.reuse, R29, -R44 ;  /* 0x0000001d0d1d7223 */ /* 0x040fe2000001082c */
[----:B------:R-:W-:Y:S01]  /*8b60*/  FFMA.FTZ R13, R13, R40, R41 ;  /* 0x000000280d0d7223 */ /* 0x000fe20000010029 */
[----:B------:R-:W-:Y:S02]  /*8b70*/  LOP3.LUT R40, R42, 0xffff0000, RZ, 0xc0, !PT ;  /* 0xffff00002a287812 */ /* 0x000fe400078ec0ff */
[----:B------:R-:W-:Y:S02]  /*8b80*/  PRMT R28, R190, 0x5410, R28 ;  /* 0x00005410be1c7816 */ /* 0x000fe4000000001c */
[----:B------:R-:W-:Y:S01]  /*8b90*/  PRMT R38, R191, 0x5410, R38 ;  /* 0x00005410bf267816 */ /* 0x000fe20000000026 */
[CC--:B------:R-:W-:Y:S01]  /*8ba0*/  FMUL.FTZ R41, R35.reuse, R40.reuse ;  /* 0x0000002823297220 */ /* 0x0c0fe20000410000 */
[-C--:B------:R-:W-:Y:S01]  /*8bb0*/  FMUL.FTZ R35, R35, R31.reuse ;  /* 0x0000001f23237220 */ /* 0x080fe20000410000 */
[C---:B------:R-:W-:Y:S01]  /*8bc0*/  IMAD.U32 R42, R28.reuse, 0x10000, RZ ;  /* 0x000100001c2a7824 */ /* 0x040fe200078e00ff */
[----:B------:R-:W-:Y:S01]  /*8bd0*/  LOP3.LUT R28, R28, 0xffff0000, RZ, 0xc0, !PT ;  /* 0xffff00001c1c7812 */ /* 0x000fe200078ec0ff */
[C---:B------:R-:W-:Y:S01]  /*8be0*/  FFMA.FTZ R31, R15.reuse, R31, -R41 ;  /* 0x0000001f0f1f7223 */ /* 0x040fe20000010829 */
[----:B------:R-:W-:Y:S01]  /*8bf0*/  FFMA.FTZ R15, R15, R40, R35 ;  /* 0x000000280f0f7223 */ /* 0x000fe20000010023 */
[C---:B------:R-:W-:Y:S01]  /*8c00*/  IMAD.U32 R41, R32.reuse, 0x10000, RZ ;  /* 0x0001000020297824 */ /* 0x040fe200078e00ff */
[----:B------:R-:W-:Y:S01]  /*8c10*/  LOP3.LUT R32, R32, 0xffff0000, RZ, 0xc0, !PT ;  /* 0xffff000020207812 */ /* 0x000fe200078ec0ff */
[C---:B------:R-:W-:Y:S01]  /*8c20*/  IMAD.U32 R40, R37.reuse, 0x10000, RZ ;  /* 0x0001000025287824 */ /* 0x040fe200078e00ff */
[----:B------:R-:W-:Y:S01]  /*8c30*/  LOP3.LUT R37, R37, 0xffff0000, RZ, 0xc0, !PT ;  /* 0xffff000025257812 */ /* 0x000fe200078ec0ff */
[----:B------:R-:W-:Y:S01]  /*8c40*/  IMAD.U32 R35, R12, 0x10000, RZ ;  /* 0x000100000c237824 */ /* 0x000fe200078e00ff */
[----:B------:R-:W-:Y:S01]  /*8c50*/  PRMT R30, R189, 0x5410, R30 ;  /* 0x00005410bd1e7816 */ /* 0x000fe2000000001e */
[C---:B------:R-:W-:Y:S01]  /*8c60*/  FMUL.FTZ R44, R41.reuse, R40 ;  /* 0x00000028292c7220 */ /* 0x040fe20000410000 */
[----:B------:R-:W-:Y:S01]  /*8c70*/  FMUL.FTZ R41, R41, R42 ;  /* 0x0000002a29297220 */ /* 0x000fe20000410000 */
[----:B------:R-:W-:-:S02]  /*8c80*/  F2FP.BF16.F32.PACK_AB R33, R33, R45 ;  /* 0x0000002d2121723e */ /* 0x000fc400000010ff */
[C---:B------:R-:W-:Y:S01]  /*8c90*/  FFMA.FTZ R44, R35.reuse, R42, -R44 ;  /* 0x0000002a232c7223 */ /* 0x040fe2000001082c */
[----:B------:R-:W-:Y:S01]  /*8ca0*/  FFMA.FTZ R41, R35, R40, R41 ;  /* 0x0000002823297223 */ /* 0x000fe20000010029 */
[----:B------:R-:W-:Y:S01]  /*8cb0*/  LOP3.LUT R35, R12, 0xffff0000, RZ, 0xc0, !PT ;  /* 0xffff00000c237812 */ /* 0x000fe200078ec0ff */
        /* <DEDUP_REMOVED lines=13> */
[----:B------:R-:W-:Y:S01]  /*8d90*/  LOP3.LUT R14, R14, 0xffff0000, RZ, 0xc0, !PT ;  /* 0xffff00000e0e7812 */ /* 0x000fe200078ec0ff */
[C---:B------:R-:W-:Y:S02]  /*8da0*/  FFMA.FTZ R40, R32.reuse, R37, -R40 ;  /* 0x0000002520287223 */ /* 0x040fe40000010828 */
[----:B------:R-:W-:Y:S01]  /*8db0*/  FFMA.FTZ R42, R32, R35, R42 ;  /* 0x00000023202a7223 */ /* 0x000fe2000001002a */
[C---:B------:R-:W-:Y:S01]  /*8dc0*/  FMUL.FTZ R32, R34.reuse, R38 ;  /* 0x0000002622207220 */ /* 0x040fe20000410000 */
[-C--:B------:R-:W-:Y:S01]  /*8dd0*/  FMUL.FTZ R34, R34, R30.reuse ;  /* 0x0000001e22227220 */ /* 0x080fe20000410000 */
[----:B------:R-:W-:Y:S02]  /*8de0*/  F2FP.BF16.F32.PACK_AB R29, R31, R29 ;  /* 0x0000001d1f1d723e */ /* 0x000fe400000010ff */
[C---:B------:R-:W-:Y:S01]  /*8df0*/  FFMA.FTZ R32, R14.reuse, R30, -R32 ;  /* 0x0000001e0e207223 */ /* 0x040fe20000010820 */
[----:B------:R-:W-:Y:S01]  /*8e00*/  FFMA.FTZ R34, R14, R38, R34 ;  /* 0x000000260e227223 */ /* 0x000fe20000010022 */
[----:B------:R-:W-:-:S02]  /*8e10*/  F2FP.BF16.F32.PACK_AB R39, R39, R43 ;  /* 0x0000002b2727723e */ /* 0x000fc400000010ff */
[----:B------:R-:W-:Y:S02]  /*8e20*/  F2FP.BF16.F32.PACK_AB R28, R28, R41 ;  /* 0x000000291c1c723e */ /* 0x000fe400000010ff */
[----:B------:R-:W-:Y:S02]  /*8e30*/  F2FP.BF16.F32.PACK_AB R40, R32, R40 ;  /* 0x000000282028723e */ /* 0x000fe400000010ff */
[----:B------:R-:W-:Y:S01]  /*8e40*/  F2FP.BF16.F32.PACK_AB R35, R15, R13 ;  /* 0x0000000d0f23723e */ /* 0x000fe200000010ff */
[----:B------:R-:W-:Y:S01]  /*8e50*/  IMAD.MOV.U32 R13, RZ, RZ, R33 ;  /* 0x000000ffff0d7224 */ /* 0x000fe200078e0021 */
[----:B------:R-:W-:Y:S01]  /*8e60*/  F2FP.BF16.F32.PACK_AB R12, R12, R44 ;  /* 0x0000002c0c0c723e */ /* 0x000fe200000010ff */
[----:B------:R-:W-:Y:S01]  /*8e70*/  IMAD.MOV.U32 R32, RZ, RZ, R28 ;  /* 0x000000ffff207224 */ /* 0x000fe200078e001c */
[----:B------:R-:W-:Y:S01]  /*8e80*/  F2FP.BF16.F32.PACK_AB R34, R34, R42 ;  /* 0x0000002a2222723e */ /* 0x000fe200000010ff */
[----:B------:R-:W-:Y:S02]  /*8e90*/  IMAD.MOV.U32 R33, RZ, RZ, R39 ;  /* 0x000000ffff217224 */ /* 0x000fe400078e0027 */
[----:B------:R-:W-:-:S02]  /*8ea0*/  IMAD.MOV.U32 R14, RZ, RZ, R40 ;  /* 0x000000ffff0e7224 */ /* 0x000fc400078e0028 */
[----:B------:R-:W-:-:S07]  /*8eb0*/  IMAD.MOV.U32 R15, RZ, RZ, R29 ;  /* 0x000000ffff0f7224 */ /* 0x000fce00078e001d */
.L_x_1643:
[----:B------:R-:W-:Y:S05]  /*8ec0*/  BSYNC B2 ;  /* 0x0000000000027941 */ /* 0x000fea0003800000 */
.L_x_1642:
[----:B------:R-:W-:-:S04]  /*8ed0*/  LEA R28, P4, R6, R11, 0x1 ;  /* 0x0000000b061c7211 */ /* 0x000fc800078808ff */
[----:B--2---:R-:W-:Y:S02]  /*8ee0*/  LEA.HI.X R29, R6, R115, R109, 0x1, P4 ;  /* 0x00000073061d7211 */ /* 0x004fe400020f0c6d */
[----:B------:R-:W-:-:S03]  /*8ef0*/  ISETP.GE.AND P4, PT, R36, R127, PT ;  /* 0x0000007f2400720c */ /* 0x000fc60003f86270 */
[----:B----4-:R2:W-:Y:S10]  /*8f00*/  ST.E.128 desc[UR60][R28.64], R12 ;  /* 0x0000000c1c007985 */ /* 0x0105f4000c101d3c */
[----:B------:R-:W-:-:S05]  /*8f10*/  @!P4 IMAD.WIDE R114, R36, 0x2, R114 ;  /* 0x000000022472c825 */ /* 0x000fca00078e0272 */
[----:B---3--:R2:W-:Y:S02]  /*8f20*/  @!P4 ST.E.128 desc[UR60][R114.64], R32 ;  /* 0x000000207200c985 */ /* 0x0085e4000c101d3c */
.L_x_1633:
[----:B------:R-:W-:Y:S05]  /*8f30*/  BSYNC B1 ;  /* 0x0000000000017941 */ /* 0x000fea0003800000 */
.L_x_1632:
[----:B------:R-:W-:-:S03]  /*8f40*/  UMOV UR4, 0xffffffff ;  /* 0xffffffff00047882 */ /* 0x000fc60000000000 */
[----:B------:R-:W-:Y:S05]  /*8f50*/  BRA.DIV UR4, `(.L_x_1644) ;  /* 0x0000023a04dc7947 */ /* 0x000fea000b800000 */
[----:B-1----:R-:W1:Y:S04]  /*8f60*/  SHFL.IDX PT, R116, R116, 0x1, 0x1c1f ;  /* 0x003c1f0074747f89 */ /* 0x002e6800000e0000 */
[----:B------:R-:W0:Y:S02]  /*8f70*/  SHFL.IDX PT, R117, R117, 0x1, 0x1c1f ;  /* 0x003c1f0075757f89 */ /* 0x000e2400000e0000 */
.L_x_2013:
[----:B------:R-:W-:Y:S05]  /*8f80*/  @P5 BRA `(.L_x_1601) ;  /* 0x0000001c00c45947 */ /* 0x000fea0003800000 */
[----:B------:R-:W-:Y:S01]  /*8f90*/  ISETP.NE.AND P4, PT, R7, RZ, PT ;  /* 0x000000ff0700720c */ /* 0x000fe20003f85270 */
[----:B------:R-:W-:Y:S01]  /*8fa0*/  BSSY B1, `(.L_x_1645) ;  /* 0x000007e000017945 */ /* 0x000fe20003800000 */
[----:B0-2---:R-:W-:Y:S02]  /*8fb0*/  IMAD.MOV.U32 R32, RZ, RZ, R117 ;  /* 0x000000ffff207224 */ /* 0x005fe400078e0075 */
[----:B-1----:R-:W-:-:S09]  /*8fc0*/  IMAD.MOV.U32 R33, RZ, RZ, R116 ;  /* 0x000000ffff217224 */ /* 0x002fd200078e0074 */
[----:B------:R-:W-:Y:S05]  /*8fd0*/  @!P4 BRA `(.L_x_1646) ;  /* 0x0000000400e8c947 */ /* 0x000fea0003800000 */
[----:B---3--:R-:W-:Y:S01]  /*8fe0*/  SEL R11, R124, R131, !P3 ;  /* 0x000000837c0b7207 */ /* 0x008fe20005800000 */
[----:B------:R-:W-:Y:S01]  /*8ff0*/  BSSY B2, `(.L_x_1647) ;  /* 0x0000076000027945 */ /* 0x000fe20003800000 */
[----:B----4-:R-:W-:Y:S02]  /*9000*/  SHF.R.U32.HI R13, RZ, 0x3, R181 ;  /* 0x00000003ff0d7819 */ /* 0x010fe400000116b5 */
[----:B------:R-:W-:Y:S02]  /*9010*/  SHF.R.S32.HI R12, RZ, 0x1f, R11 ;  /* 0x0000001fff0c7819 */ /* 0x000fe4000001140b */
[----:B------:R-:W-:Y:S02]  /*9020*/  LEA R34, P5, R4, R117, 0x1 ;  /* 0x0000007504227211 */ /* 0x000fe400078a08ff */
[----:B------:R-:W-:Y:S02]  /*9030*/  LEA.HI R12, R12, R11, RZ, 0x4 ;  /* 0x0000000b0c0c7211 */ /* 0x000fe400078f20ff */
[----:B------:R-:W-:-:S02]  /*9040*/  LEA.HI.X R35, R4, R116, R111, 0x1, P5 ;  /* 0x0000007404237211 */ /* 0x000fc400028f0c6f */
[----:B------:R-:W-:Y:S02]  /*9050*/  LEA.HI.SX32 R36, R12, R119, 0x1c ;  /* 0x000000770c247211 */ /* 0x000fe400078fe2ff */
[----:B------:R-:W-:Y:S02]  /*9060*/  ISETP.GE.AND P5, PT, R18, R123, PT ;  /* 0x0000007b1200720c */ /* 0x000fe40003fa6270 */
[----:B------:R-:W-:-:S04]  /*9070*/  SHF.R.S32.HI R12, RZ, 0x1f, R36 ;  /* 0x0000001fff0c7819 */ /* 0x000fc80000011424 */
[----:B------:R-:W-:Y:S01]  /*9080*/  LEA.HI R12, R12, R36, RZ, 0x3 ;  /* 0x000000240c0c7211 */ /* 0x000fe200078f18ff */
[----:B------:R-:W-:-:S03]  /*9090*/  IMAD.SHL.U32 R36, R36, 0x8, RZ ;  /* 0x0000000824247824 */ /* 0x000fc600078e00ff */
[----:B------:R-:W-:Y:S02]  /*90a0*/  SHF.R.S32.HI R12, RZ, 0x3, R12 ;  /* 0x00000003ff0c7819 */ /* 0x000fe4000001140c */
[----:B------:R-:W-:Y:S02]  /*90b0*/  LOP3.LUT R11, R181, 0x38, R36, 0xf8, !PT ;  /* 0x00000038b50b7812 */ /* 0x000fe400078ef824 */
[----:B------:R-:W-:Y:S01]  /*90c0*/  ISETP.GE.AND P4, PT, R36, R127, PT ;  /* 0x0000007f2400720c */ /* 0x000fe20003f86270 */
[----:B------:R-:W-:Y:S01]  /*90d0*/  IMAD R12, R12, 0x1800, R200 ;  /* 0x000018000c0c7824 */ /* 0x000fe200078e02c8 */
[----:B------:R-:W-:-:S05]  /*90e0*/  LOP3.LUT R11, R11, R13, RZ, 0x3c, !PT ;  /* 0x0000000d0b0b7212 */ /* 0x000fca00078e3cff */
[----:B------:R-:W-:Y:S02]  /*90f0*/  IMAD.IADD R11, R12, 0x1, R11 ;  /* 0x000000010c0b7824 */ /* 0x000fe400078e020b */
[C---:B------:R-:W-:Y:S02]  /*9100*/  IMAD R12, R17.reuse, 0x4800, R137 ;  /* 0x00004800110c7824 */ /* 0x040fe400078e0289 */
[----:B------:R-:W-:Y:S02]  /*9110*/  IMAD R28, R17, 0x4800, R11 ;  /* 0x00004800111c7824 */ /* 0x000fe400078e020b */
[--C-:B------:R-:W-:Y:S02]  /*9120*/  IMAD R12, R12, 0x2, R2.reuse ;  /* 0x000000020c0c7824 */ /* 0x100fe400078e0202 */
[----:B------:R-:W-:Y:S02]  /*9130*/  IMAD R28, R28, 0x2, R2 ;  /* 0x000000021c1c7824 */ /* 0x000fe400078e0202 */
[----:B------:R-:W-:-:S02]  /*9140*/  @!P4 IMAD.WIDE R36, R36, 0x2, R32 ;  /* 0x000000022424c825 */ /* 0x000fc400078e0220 */
        /* <DEDUP_REMOVED lines=16> */
[----:B------:R-:W-:Y:S01]  /*9250*/  FMUL.FTZ R43, R42, R11 ;  /* 0x0000000b2a2b7220 */ /* 0x000fe20000410000 */
[----:B------:R-:W-:Y:S01]  /*9260*/  SHF.R.U64 R72, R72, 0x10, R73 ;  /* 0x0000001048487819 */ /* 0x000fe20000001249 */
[-C--:B------:R-:W-:Y:S01]  /*9270*/  FMUL.FTZ R42, R42, R39.reuse ;  /* 0x000000272a2a7220 */ /* 0x080fe20000410000 */
[----:B------:R-:W-:Y:S01]  /*9280*/  SHF.R.U64 R60, R60, 0x10, R61 ;  /* 0x000000103c3c7819 */ /* 0x000fe2000000123d */
[C---:B------:R-:W-:Y:S01]  /*9290*/  FFMA.FTZ R39, R38.reuse, R39, -R43 ;  /* 0x0000002726277223 */ /* 0x040fe2000001082b */
        /* <DEDUP_REMOVED lines=9> */
[C---:B------:R-:W-:Y:S01]  /*9330*/  IMAD.U32 R41, R15.reuse, 0x10000, RZ ;  /* 0x000100000f297824 */ /* 0x040fe200078e00ff */
[----:B------:R-:W-:Y:S02]  /*9340*/  SHF.R.U32.HI R29, RZ, 0x10, R63 ;  /* 0x00000010ff1d7819 */ /* 0x000fe4000001163f */
[----:B------:R-:W-:Y:S02]  /*9350*/  PRMT R40, R158, 0x5432, R40 ;  /* 0x000054329e287816 */ /* 0x000fe40000000028 */
[----:B------:R-:W-:Y:S02]  /*9360*/  PRMT R29, R156, 0x5432, R29 ;  /* 0x000054329c1d7816 */ /* 0x000fe4000000001d */
[----:B------:R-:W-:Y:S01]  /*9370*/  LOP3.LUT R15, R15, 0xffff0000, RZ, 0xc0, !PT ;  /* 0xffff00000f0f7812 */ /* 0x000fe200078ec0ff */
[C---:B------:R-:W-:Y:S01]  /*9380*/  IMAD.U32 R42, R40.reuse, 0x10000, RZ ;  /* 0x00010000282a7824 */ /* 0x040fe200078e00ff */
[----:B------:R-:W-:Y:S01]  /*9390*/  LOP3.LUT R40, R40, 0xffff0000, RZ, 0xc0, !PT ;  /* 0xffff000028287812 */ /* 0x000fe200078ec0ff */
[C---:B------:R-:W-:Y:S01]  /*93a0*/  IMAD.U32 R43, R29.reuse, 0x10000, RZ ;  /* 0x000100001d2b7824 */ /* 0x040fe200078e00ff */
[----:B------:R-:W-:Y:S01]  /*93b0*/  LOP3.LUT R29, R29, 0xffff0000, RZ, 0xc0, !PT ;  /* 0xffff00001d1d7812 */ /* 0x000fe200078ec0ff */
[C---:B------:R-:W-:Y:S01]  /*93c0*/  FMUL.FTZ R44, R45.reuse, R42 ;  /* 0x0000002a2d2c7220 */ /* 0x040fe20000410000 */
[----:B------:R-:W-:Y:S01]  /*93d0*/  SHF.R.U64 R74, R74, 0x10, R75 ;  /* 0x000000104a4a7819 */ /* 0x000fe2000000124b */
[-C--:B------:R-:W-:Y:S01]  /*93e0*/  FMUL.FTZ R45, R45, R43.reuse ;  /* 0x0000002b2d2d7220 */ /* 0x080fe20000410000 */
[----:B------:R-:W-:Y:S01]  /*93f0*/  SHF.R.U64 R62, R62, 0x10, R63 ;  /* 0x000000103e3e7819 */ /* 0x000fe2000000123f */
[----:B------:R-:W-:Y:S01]  /*9400*/  FFMA.FTZ R44, R41, R43, -R44 ;  /* 0x0000002b292c7223 */ /* 0x000fe2000001082c */
[----:B------:R-:W-:-:S02]  /*9410*/  IMAD.U32 R43, R28, 0x10000, RZ ;  /* 0x000100001c2b7824 */ /* 0x000fc400078e00ff */
        /* <DEDUP_REMOVED lines=21> */
[----:B------:R-:W-:Y:S01]  /*9570*/  IMAD.U32 R29, R74, 0x10000, RZ ;  /* 0x000100004a1d7824 */ /* 0x000fe200078e00ff */
[----:B------:R-:W-:Y:S01]  /*9580*/  LOP3.LUT R30, R30, 0xffff0000, RZ, 0xc0, !PT ;  /* 0xffff00001e1e7812 */ /* 0x000fe200078ec0ff */
[----:B------:R-:W-:Y:S02]  /*9590*/  IMAD.U32 R40, R62, 0x10000, RZ ;  /* 0x000100003e287824 */ /* 0x000fe400078e00ff */
[C---:B------:R-:W-:Y:S01]  /*95a0*/  FFMA.FTZ R15, R12.reuse, R60, -R15 ;  /* 0x0000003c0c0f7223 */ /* 0x040fe2000001080f */
[----:B------:R-:W-:Y:S01]  /*95b0*/  FFMA.FTZ R28, R12, R72, R28 ;  /* 0x000000480c1c7223 */ /* 0x000fe2000001001c */
[----:B------:R-:W-:Y:S01]  /*95c0*/  FMUL.FTZ R46, R47, R29 ;  /* 0x0000001d2f2e7220 */ /* 0x000fe20000410000 */
[----:B------:R-:W-:-:S02]  /*95d0*/  IMAD.U32 R12, R14, 0x10000, RZ ;  /* 0x000100000e0c7824 */ /* 0x000fc400078e00ff */
[-C--:B------:R-:W-:Y:S01]  /*95e0*/  FMUL.FTZ R47, R47, R40.reuse ;  /* 0x000000282f2f7220 */ /* 0x080fe20000410000 */
[----:B------:R-:W-:Y:S01]  /*95f0*/  LOP3.LUT R74, R74, 0xffff0000, RZ, 0xc0, !PT ;  /* 0xffff00004a4a7812 */ /* 0x000fe200078ec0ff */
[C---:B------:R-:W-:Y:S02]  /*9600*/  FFMA.FTZ R46, R12.reuse, R40, -R46 ;  /* 0x000000280c2e7223 */ /* 0x040fe4000001082e */
[----:B------:R-:W-:Y:S01]  /*9610*/  FFMA.FTZ R47, R12, R29, R47 ;  /* 0x0000001d0c2f7223 */ /* 0x000fe2000001002f */
[----:B------:R-:W-:Y:S01]  /*9620*/  LOP3.LUT R62, R62, 0xffff0000, RZ, 0xc0, !PT ;  /* 0xffff00003e3e7812 */ /* 0x000fe200078ec0ff */
[----:B------:R-:W-:Y:S01]  /*9630*/  FMUL.FTZ R12, R30, R74 ;  /* 0x0000004a1e0c7220 */ /* 0x000fe20000410000 */
[----:B------:R-:W-:Y:S02]  /*9640*/  LOP3.LUT R14, R14, 0xffff0000, RZ, 0xc0, !PT ;  /* 0xffff00000e0e7812 */ /* 0x000fe400078ec0ff */
[----:B------:R-:W-:Y:S01]  /*9650*/  F2FP.BF16.F32.PACK_AB R15, R15, R42 ;  /* 0x0000002a0f0f723e */ /* 0x000fe200000010ff */
[----:B------:R-:W-:Y:S01]  /*9660*/  FMUL.FTZ R30, R30, R62 ;  /* 0x0000003e1e1e7220 */ /* 0x000fe20000410000 */
[----:B------:R-:W-:Y:S01]  /*9670*/  F2FP.BF16.F32.PACK_AB R31, R31, R44 ;  /* 0x0000002c1f1f723e */ /* 0x000fe200000010ff */
[C---:B------:R-:W-:Y:S01]  /*9680*/  FFMA.FTZ R12, R14.reuse, R62, -R12 ;  /* 0x0000003e0e0c7223 */ /* 0x040fe2000001080c */
[----:B------:R-:W-:Y:S01]  /*9690*/  F2FP.BF16.F32.PACK_AB R11, R11, R38 ;  /* 0x000000260b0b723e */ /* 0x000fe200000010ff */
[----:B------:R-:W-:Y:S01]  /*96a0*/  FFMA.FTZ R30, R14, R74, R30 ;  /* 0x0000004a0e1e7223 */ /* 0x000fe2000001001e */
[----:B------:R-:W-:-:S02]  /*96b0*/  F2FP.BF16.F32.PACK_AB R41, R41, R45 ;  /* 0x0000002d2929723e */ /* 0x000fc400000010ff */
[----:B------:R-:W-:Y:S01]  /*96c0*/  F2FP.BF16.F32.PACK_AB R46, R12, R46 ;  /* 0x0000002e0c2e723e */ /* 0x000fe200000010ff */
[----:B------:R-:W-:Y:S01]  /*96d0*/  IMAD.MOV.U32 R12, RZ, RZ, R15 ;  /* 0x000000ffff0c7224 */ /* 0x000fe200078e000f */
[----:B------:R-:W-:Y:S01]  /*96e0*/  F2FP.BF16.F32.PACK_AB R13, R13, R39 ;  /* 0x000000270d0d723e */ /* 0x000fe200000010ff */
[----:B------:R-:W-:Y:S01]  /*96f0*/  IMAD.MOV.U32 R15, RZ, RZ, R31 ;  /* 0x000000ffff0f7224 */ /* 0x000fe200078e001f */
[----:B------:R-:W-:Y:S01]  /*9700*/  F2FP.BF16.F32.PACK_AB R28, R28, R43 ;  /* 0x0000002b1c1c723e */ /* 0x000fe200000010ff */
[----:B------:R-:W-:Y:S01]  /*9710*/  IMAD.MOV.U32 R29, RZ, RZ, R11 ;  /* 0x000000ffff1d7224 */ /* 0x000fe200078e000b */
[----:B------:R-:W-:Y:S01]  /*9720*/  F2FP.BF16.F32.PACK_AB R30, R30, R47 ;  /* 0x0000002f1e1e723e */ /* 0x000fe200000010ff */
[----:B------:R-:W-:Y:S02]  /*9730*/  IMAD.MOV.U32 R14, RZ, RZ, R46 ;  /* 0x000000ffff0e7224 */ /* 0x000fe400078e002e */
[----:B------:R-:W-:-:S07]  /*9740*/  IMAD.MOV.U32 R31, RZ, RZ, R41 ;  /* 0x000000ffff1f7224 */ /* 0x000fce00078e0029 */
.L_x_1648:
[----:B------:R-:W-:Y:S05]  /*9750*/  BSYNC B2 ;  /* 0x0000000000027941 */ /* 0x000fea0003800000 */
.L_x_1647:
[----:B0-----:R0:W-:Y:S04]  /*9760*/  ST.E.128 desc[UR60][R34.64], R12 ;  /* 0x0000000c22007985 */ /* 0x0011e8000c101d3c */
[----:B-1----:R0:W-:Y:S02]  /*9770*/  @!P4 ST.E.128 desc[UR60][R36.64], R28 ;  /* 0x0000001c2400c985 */ /* 0x0021e4000c101d3c */
.L_x_1646:
[----:B------:R-:W-:Y:S05]  /*9780*/  BSYNC B1 ;  /* 0x0000000000017941 */ /* 0x000fea0003800000 */
.L_x_1645:
[----:B------:R-:W-:Y:S01]  /*9790*/  ISETP.NE.AND P4, PT, R20, RZ, PT ;  /* 0x000000ff1400720c */ /* 0x000fe20003f85270 */
[----:B------:R-:W-:-:S12]  /*97a0*/  BSSY B1, `(.L_x_1649) ;  /* 0x000007c000017945 */ /* 0x000fd80003800000 */
[----:B------:R-:W-:Y:S05]  /*97b0*/  @!P4 BRA `(.L_x_1650) ;  /* 0x0000000400e8c947 */ /* 0x000fea0003800000 */
[----:B---3--:R-:W-:Y:S01]  /*97c0*/  SEL R11, R124, R131, !P2 ;  /* 0x000000837c0b7207 */ /* 0x008fe20005000000 */
[----:B------:R-:W-:Y:S01]  /*97d0*/  BSSY B2, `(.L_x_1651) ;  /* 0x0000076000027945 */ /* 0x000fe20003800000 */
[----:B0-----:R-:W-:Y:S02]  /*97e0*/  SHF.R.U32.HI R14, RZ, 0x3, R181 ;  /* 0x00000003ff0e7819 */ /* 0x001fe400000116b5 */
[----:B----4-:R-:W-:Y:S02]  /*97f0*/  SHF.R.S32.HI R12, RZ, 0x1f, R11 ;  /* 0x0000001fff0c7819 */ /* 0x010fe4000001140b */
[C---:B------:R-:W-:Y:S02]  /*9800*/  LEA R34, P5, R5.reuse, R117, 0x1 ;  /* 0x0000007505227211 */ /* 0x040fe400078a08ff */
[----:B------:R-:W-:Y:S02]  /*9810*/  LEA.HI R11, R12, R11, RZ, 0x4 ;  /* 0x0000000b0c0b7211 */ /* 0x000fe400078f20ff */
[----:B------:R-:W-:-:S02]  /*9820*/  LEA.HI.X R35, R5, R116, R110, 0x1, P5 ;  /* 0x0000007405237211 */ /* 0x000fc400028f0c6e */
[----:B------:R-:W-:Y:S02]  /*9830*/  LEA.HI.SX32 R11, R11, R118, 0x1c ;  /* 0x000000760b0b7211 */ /* 0x000fe400078fe2ff */
[----:B------:R-:W-:Y:S02]  /*9840*/  ISETP.GE.AND P5, PT, R167, R123, PT ;  /* 0x0000007ba700720c */ /* 0x000fe40003fa6270 */
        /* <DEDUP_REMOVED lines=12> */
[----:B------:R-:W-:Y:S02]  /*9910*/  IMAD R28, R13, 0x2, R2 ;  /* 0x000000020d1c7824 */ /* 0x000fe400078e0202 */
[----:B------:R-:W-:Y:S01]  /*9920*/  @!P4 IMAD.WIDE R36, R36, 0x2, R32 ;  /* 0x000000022424c825 */ /* 0x000fe200078e0220 */
[----:B------:R0:W1:Y:S04]  /*9930*/  LDS.128 R12, [R11+0x18400] ;  /* 0x018400000b0c7984 */ /* 0x0000680000000c00 */
[----:B------:R-:W2:Y:S01]  /*9940*/  LDS.128 R28, [R28+0x18400] ;  /* 0x018400001c1c7984 */ /* 0x000ea20000000c00 */
[----:B------:R-:W-:Y:S05]  /*9950*/  @P5 BRA `(.L_x_1652) ;  /* 0x0000000400745947 */ /* 0x000fea0003800000 */
[----:B------:R-:W-:Y:S01]  /*9960*/  SHF.R.U64 R39, R68, 0x10, R69 ;  /* 0x0000001044277819 */ /* 0x000fe20000001245 */
[----:B--2---:R-:W-:Y:S01]  /*9970*/  IMAD.U32 R43, R29, 0x10000, RZ ;  /* 0x000100001d2b7824 */ /* 0x004fe200078e00ff */
[----:B0-----:R-:W-:Y:S01]  /*9980*/  SHF.R.U64 R11, R56, 0x10, R57 ;  /* 0x00000010380b7819 */ /* 0x001fe20000001239 */
[----:B-1----:R-:W-:Y:S01]  /*9990*/  IMAD.U32 R41, R13, 0x10000, RZ ;  /* 0x000100000d297824 */ /* 0x002fe200078e00ff */
[----:B------:R-:W-:Y:S01]  /*99a0*/  SHF.R.U32.HI R68, RZ, 0x10, R69 ;  /* 0x00000010ff447819 */ /* 0x000fe20000011645 */
[----:B------:R-:W-:Y:S01]  /*99b0*/  IMAD.U32 R47, R31, 0x10000, RZ ;  /* 0x000100001f2f7824 */ /* 0x000fe200078e00ff */
[----:B------:R-:W-:Y:S01]  /*99c0*/  SHF.R.U32.HI R56, RZ, 0x10, R57 ;  /* 0x00000010ff387819 */ /* 0x000fe20000011639 */
[----:B------:R-:W-:Y:S01]  /*99d0*/  IMAD.U32 R46, R15, 0x10000, RZ ;  /* 0x000100000f2e7824 */ /* 0x000fe200078e00ff */
[----:B------:R-:W-:Y:S01]  /*99e0*/  PRMT R68, R149, 0x5432, R68 ;  /* 0x0000543295447816 */ /* 0x000fe20000000044 */
[----:B------:R-:W-:Y:S01]  /*99f0*/  IMAD.U32 R48, R30, 0x10000, RZ ;  /* 0x000100001e307824 */ /* 0x000fe200078e00ff */
[----:B------:R-:W-:Y:S01]  /*9a00*/  PRMT R56, R147, 0x5432, R56 ;  /* 0x0000543293387816 */ /* 0x000fe20000000038 */
[----:B------:R-:W-:Y:S01]  /*9a10*/  IMAD.U32 R45, R14, 0x10000, RZ ;  /* 0x000100000e2d7824 */ /* 0x000fe200078e00ff */
[----:B------:R-:W-:Y:S01]  /*9a20*/  SHF.R.U64 R40, R70, 0x10, R71 ;  /* 0x0000001046287819 */ /* 0x000fe20000001247 */
[----:B------:R-:W-:Y:S01]  /*9a30*/  IMAD.U32 R49, R68, 0x10000, RZ ;  /* 0x0001000044317824 */ /* 0x000fe200078e00ff */
[----:B------:R-:W-:Y:S01]  /*9a40*/  SHF.R.U64 R38, R58, 0x10, R59 ;  /* 0x000000103a267819 */ /* 0x000fe2000000123b */
[----:B------:R-:W-:Y:S01]  /*9a50*/  IMAD.U32 R50, R56, 0x10000, RZ ;  /* 0x0001000038327824 */ /* 0x000fe200078e00ff */
[----:B------:R-:W-:-:S02]  /*9a60*/  SHF.R.U32.HI R70, RZ, 0x10, R71 ;  /* 0x00000010ff467819 */ /* 0x000fc40000011647 */
[----:B------:R-:W-:Y:S02]  /*9a70*/  SHF.R.U32.HI R58, RZ, 0x10, R59 ;  /* 0x00000010ff3a7819 */ /* 0x000fe4000001163b */
[----:B------:R-:W-:Y:S01]  /*9a80*/  LOP3.LUT R44, R29, 0xffff0000, RZ, 0xc0, !PT ;  /* 0xffff00001d2c7812 */ /* 0x000fe200078ec0ff */
[----:B------:R-:W-:Y:S01]  /*9a90*/  IMAD.U32 R29, R28, 0x10000, RZ ;  /* 0x000100001c1d7824 */ /* 0x000fe200078e00ff */
[----:B------:R-:W-:Y:S01]  /*9aa0*/  PRMT R51, R148, 0x5410, R40 ;  /* 0x0000541094337816 */ /* 0x000fe20000000028 */
[CC--:B------:R-:W-:Y:S01]  /*9ab0*/  FMUL.FTZ R40, R43.reuse, R49.reuse ;  /* 0x000000312b287220 */ /* 0x0c0fe20000410000 */
[----:B------:R-:W-:Y:S01]  /*9ac0*/  LOP3.LUT R68, R68, 0xffff0000, RZ, 0xc0, !PT ;  /* 0xffff000044447812 */ /* 0x000fe200078ec0ff */
[-C--:B------:R-:W-:Y:S01]  /*9ad0*/  FMUL.FTZ R43, R43, R50.reuse ;  /* 0x000000322b2b7220 */ /* 0x080fe20000410000 */
[----:B------:R-:W-:Y:S01]  /*9ae0*/  PRMT R70, R148, 0x5432, R70 ;  /* 0x0000543294467816 */ /* 0x000fe20000000046 */
[----:B------:R-:W-:Y:S01]  /*9af0*/  FFMA.FTZ R40, R41, R50, -R40 ;  /* 0x0000003229287223 */ /* 0x000fe20000010828 */
[----:B------:R-:W-:Y:S01]  /*9b00*/  PRMT R58, R146, 0x5432, R58 ;  /* 0x00005432923a7816 */ /* 0x000fe2000000003a */
[----:B------:R-:W-:Y:S01]  /*9b10*/  FMUL.FTZ R57, R44, R68 ;  /* 0x000000442c397220 */ /* 0x000fe20000410000 */
[----:B------:R-:W-:Y:S01]  /*9b20*/  LOP3.LUT R42, R13, 0xffff0000, RZ, 0xc0, !PT ;  /* 0xffff00000d2a7812 */ /* 0x000fe200078ec0ff */
[----:B------:R-:W-:Y:S01]  /*9b30*/  IMAD.U32 R50, R70, 0x10000, RZ ;  /* 0x0001000046327824 */ /* 0x000fe200078e00ff */
[----:B------:R-:W-:Y:S01]  /*9b40*/  LOP3.LUT R56, R56, 0xffff0000, RZ, 0xc0, !PT ;  /* 0xffff000038387812 */ /* 0x000fe200078ec0ff */
[----:B------:R-:W-:Y:S01]  /*9b50*/  FFMA.FTZ R43, R41, R49, R43 ;  /* 0x00000031292b7223 */ /* 0x000fe2000001002b */
[----:B------:R-:W-:Y:S01]  /*9b60*/  IMAD.U32 R41, R58, 0x10000, RZ ;  /* 0x000100003a297824 */ /* 0x000fe200078e00ff */
[----:B------:R-:W-:Y:S01]  /*9b70*/  PRMT R39, R149, 0x5410, R39 ;  /* 0x0000541095277816 */ /* 0x000fe20000000027 */
[----:B------:R-:W-:-:S02]  /*9b80*/  IMAD.U32 R13, R12, 0x10000, RZ ;  /* 0x000100000c0d7824 */ /* 0x000fc400078e00ff */
[----:B------:R-:W-:Y:S01]  /*9b90*/  FFMA.FTZ R59, R42, R56, -R57 ;  /* 0x000000382a3b7223 */ /* 0x000fe20000010839 */
[C---:B------:R-:W-:Y:S01]  /*9ba0*/  FMUL.FTZ R57, R47.reuse, R50 ;  /* 0x000000322f397220 */ /* 0x040fe20000410000 */
[-C--:B------:R-:W-:Y:S01]  /*9bb0*/  FMUL.FTZ R47, R47, R41.reuse ;  /* 0x000000292f2f7220 */ /* 0x080fe20000410000 */
[----:B------:R-:W-:Y:S01]  /*9bc0*/  LOP3.LUT R31, R31, 0xffff0000, RZ, 0xc0, !PT ;  /* 0xffff00001f1f7812 */ /* 0x000fe200078ec0ff */
[----:B------:R-:W-:Y:S01]  /*9bd0*/  FMUL.FTZ R49, R44, R56 ;  /* 0x000000382c317220 */ /* 0x000fe20000410000 */
[----:B------:R-:W-:Y:S01]  /*9be0*/  LOP3.LUT R70, R70, 0xffff0000, RZ, 0xc0, !PT ;  /* 0xffff000046467812 */ /* 0x000fe200078ec0ff */
[----:B------:R-:W-:Y:S01]  /*9bf0*/  FFMA.FTZ R57, R46, R41, -R57 ;  /* 0x000000292e397223 */ /* 0x000fe20000010839 */
[----:B------:R-:W-:Y:S01]  /*9c00*/  LOP3.LUT R58, R58, 0xffff0000, RZ, 0xc0, !PT ;  /* 0xffff00003a3a7812 */ /* 0x000fe200078ec0ff */
[----:B------:R-:W-:Y:S01]  /*9c10*/  FFMA.FTZ R47, R46, R50, R47 ;  /* 0x000000322e2f7223 */ /* 0x000fe2000001002f */
[----:B------:R-:W-:Y:S01]  /*9c20*/  PRMT R11, R147, 0x5410, R11 ;  /* 0x00005410930b7816 */ /* 0x000fe2000000000b */
[----:B------:R-:W-:Y:S01]  /*9c30*/  IMAD.U32 R46, R39, 0x10000, RZ ;  /* 0x00010000272e7824 */ /* 0x000fe200078e00ff */
[----:B------:R-:W-:Y:S01]  /*9c40*/  LOP3.LUT R15, R15, 0xffff0000, RZ, 0xc0, !PT ;  /* 0xffff00000f0f7812 */ /* 0x000fe200078ec0ff */
[C---:B------:R-:W-:Y:S01]  /*9c50*/  FMUL.FTZ R56, R31.reuse, R70 ;  /* 0x000000461f387220 */ /* 0x040fe20000410000 */
[----:B------:R-:W-:Y:S01]  /*9c60*/  LOP3.LUT R28, R28, 0xffff0000, RZ, 0xc0, !PT ;  /* 0xffff00001c1c7812 */ /* 0x000fe200078ec0ff */
[-C--:B------:R-:W-:Y:S01]  /*9c70*/  FMUL.FTZ R50, R31, R58.reuse ;  /* 0x0000003a1f327220 */ /* 0x080fe20000410000 */
[----:B------:R-:W-:Y:S01]  /*9c80*/  LOP3.LUT R39, R39, 0xffff0000, RZ, 0xc0, !PT ;  /* 0xffff000027277812 */ /* 0x000fe200078ec0ff */
[C---:B------:R-:W-:Y:S01]  /*9c90*/  IMAD.U32 R44, R11.reuse, 0x10000, RZ ;  /* 0x000100000b2c7824 */ /* 0x040fe200078e00ff */
[----:B------:R-:W-:Y:S01]  /*9ca0*/  LOP3.LUT R11, R11, 0xffff0000, RZ, 0xc0, !PT ;  /* 0xffff00000b0b7812 */ /* 0x000fe200078ec0ff */
[C---:B------:R-:W-:Y:S01]  /*9cb0*/  FFMA.FTZ R58, R15.reuse, R58, -R56 ;  /* 0x0000003a0f3a7223 */ /* 0x040fe20000010838 */
[----:B------:R-:W-:Y:S01]  /*9cc0*/  LOP3.LUT R12, R12, 0xffff0000, RZ, 0xc0, !PT ;  /* 0xffff00000c0c7812 */ /* 0x000fe200078ec0ff */
[----:B------:R-:W-:Y:S01]  /*9cd0*/  FFMA.FTZ R50, R15, R70, R50 ;  /* 0x000000460f327223 */ /* 0x000fe20000010032 */
[----:B------:R-:W-:Y:S01]  /*9ce0*/  FMUL.FTZ R15, R28, R39 ;  /* 0x000000271c0f7220 */ /* 0x000fe20000410000 */
[C---:B------:R-:W-:Y:S01]  /*9cf0*/  FMUL.FTZ R56, R29.reuse, R46 ;  /* 0x0000002e1d387220 */ /* 0x040fe20000410000 */
[-C--:B------:R-:W-:Y:S01]  /*9d00*/  FMUL.FTZ R29, R29, R44.reuse ;  /* 0x0000002c1d1d7220 */ /* 0x080fe20000410000 */
[----:B------:R-:W-:Y:S01]  /*9d10*/  PRMT R38, R146, 0x5410, R38 ;  /* 0x0000541092267816 */ /* 0x000fe20000000026 */
[-C--:B------:R-:W-:Y:S01]  /*9d20*/  FMUL.FTZ R31, R28, R11.reuse ;  /* 0x0000000b1c1f7220 */ /* 0x080fe20000410000 */
[----:B------:R-:W-:Y:S01]  /*9d30*/  FFMA.FTZ R11, R12, R11, -R15 ;  /* 0x0000000b0c0b7223 */ /* 0x000fe2000001080f */
[----:B------:R-:W-:Y:S01]  /*9d40*/  FFMA.FTZ R44, R13, R44, -R56 ;  /* 0x0000002c0d2c7223 */ /* 0x000fe20000010838 */
[----:B------:R-:W-:Y:S01]  /*9d50*/  IMAD.U32 R15, R51, 0x10000, RZ ;  /* 0x00010000330f7824 */ /* 0x000fe200078e00ff */
[----:B------:R-:W-:Y:S01]  /*9d60*/  LOP3.LUT R30, R30, 0xffff0000, RZ, 0xc0, !PT ;  /* 0xffff00001e1e7812 */ /* 0x000fe200078ec0ff */
[----:B------:R-:W-:Y:S01]  /*9d70*/  FFMA.FTZ R13, R13, R46, R29 ;  /* 0x0000002e0d0d7223 */ /* 0x000fe2000001001d */
[----:B------:R-:W-:Y:S01]  /*9d80*/  LOP3.LUT R51, R51, 0xffff0000, RZ, 0xc0, !PT ;  /* 0xffff000033337812 */ /* 0x000fe200078ec0ff */
[C---:B------:R-:W-:Y:S01]  /*9d90*/  IMAD.U32 R28, R38.reuse, 0x10000, RZ ;  /* 0x00010000261c7824 */ /* 0x040fe200078e00ff */
[----:B------:R-:W-:Y:S01]  /*9da0*/  LOP3.LUT R29, R38, 0xffff0000, RZ, 0xc0, !PT ;  /* 0xffff0000261d7812 */ /* 0x000fe200078ec0ff */
[----:B------:R-:W-:Y:S01]  /*9db0*/  FFMA.FTZ R12, R12, R39, R31 ;  /* 0x000000270c0c7223 */ /* 0x000fe2000001001f */
[----:B------:R-:W-:Y:S01]  /*9dc0*/  LOP3.LUT R14, R14, 0xffff0000, RZ, 0xc0, !PT ;  /* 0xffff00000e0e7812 */ /* 0x000fe200078ec0ff */
[----:B------:R-:W-:Y:S01]  /*9dd0*/  FMUL.FTZ R38, R48, R15 ;  /* 0x0000000f30267220 */ /* 0x000fe20000410000 */
[----:B------:R-:W-:Y:S01]  /*9de0*/  FMUL.FTZ R31, R30, R51 ;  /* 0x000000331e1f7220 */ /* 0x000fe20000410000 */
[-C--:B------:R-:W-:Y:S01]  /*9df0*/  FMUL.FTZ R48, R48, R28.reuse ;  /* 0x0000001c30307220 */ /* 0x080fe20000410000 */
[-C--:B------:R-:W-:Y:S01]  /*9e00*/  FMUL.FTZ R30, R30, R29.reuse ;  /* 0x0000001d1e1e7220 */ /* 0x080fe20000410000 */
[C---:B------:R-:W-:Y:S01]  /*9e10*/  FFMA.FTZ R28, R45.reuse, R28, -R38 ;  /* 0x0000001c2d1c7223 */ /* 0x040fe20000010826 */
[C---:B------:R-:W-:Y:S01]  /*9e20*/  FFMA.FTZ R31, R14.reuse, R29, -R31 ;  /* 0x0000001d0e1f7223 */ /* 0x040fe2000001081f */
[----:B------:R-:W-:Y:S01]  /*9e30*/  FFMA.FTZ R15, R45, R15, R48 ;  /* 0x0000000f2d0f7223 */ /* 0x000fe20000010030 */
[----:B------:R-:W-:Y:S01]  /*9e40*/  FFMA.FTZ R30, R14, R51, R30 ;  /* 0x000000330e1e7223 */ /* 0x000fe2000001001e */
[----:B------:R-:W-:Y:S01]  /*9e50*/  FFMA.FTZ R42, R42, R68, R49 ;  /* 0x000000442a2a7223 */ /* 0x000fe20000010031 */
        /* <DEDUP_REMOVED lines=11> */
[----:B------:R-:W-:-:S02]  /*9f10*/  IMAD.MOV.U32 R15, RZ, RZ, R57 ;  /* 0x000000ffff0f7224 */ /* 0x000fc400078e0039 */
[----:B------:R-:W-:-:S07]  /*9f20*/  IMAD.MOV.U32 R31, RZ, RZ, R47 ;  /* 0x000000ffff1f7224 */ /* 0x000fce00078e002f */
.L_x_1652:
[----:B------:R-:W-:Y:S05]  /*9f30*/  BSYNC B2 ;  /* 0x0000000000027941 */ /* 0x000fea0003800000 */
.L_x_1651:
[----:B-1----:R1:W-:Y:S04]  /*9f40*/  ST.E.128 desc[UR60][R34.64], R12 ;  /* 0x0000000c22007985 */ /* 0x0023e8000c101d3c */
[----:B--2---:R1:W-:Y:S02]  /*9f50*/  @!P4 ST.E.128 desc[UR60][R36.64], R28 ;  /* 0x0000001c2400c985 */ /* 0x0043e4000c101d3c */
.L_x_1650:
[----:B------:R-:W-:Y:S05]  /*9f60*/  BSYNC B1 ;  /* 0x0000000000017941 */ /* 0x000fea0003800000 */
.L_x_1649:
[----:B------:R-:W-:-:S13]  /*9f70*/  ISETP.NE.AND P4, PT, R21, RZ, PT ;  /* 0x000000ff1500720c */ /* 0x000fda0003f85270 */
[----:B------:R-:W-:Y:S05]  /*9f80*/  @!P4 BRA `(.L_x_1601) ;  /* 0x0000000c00c4c947 */ /* 0x000fea0003800000 */
[----:B------:R-:W-:Y:S01]  /*9f90*/  SEL R131, R124, R131, !P1 ;  /* 0x000000837c837207 */ /* 0x000fe20004800000 */
[----:B------:R-:W-:Y:S01]  /*9fa0*/  BSSY B1, `(.L_x_1653) ;  /* 0x0000074000017945 */ /* 0x000fe20003800000 */
[----:B01----:R-:W-:Y:S02]  /*9fb0*/  SHF.R.U32.HI R14, RZ, 0x3, R181 ;  /* 0x00000003ff0e7819 */ /* 0x003fe400000116b5 */
[----:B---34-:R-:W-:Y:S02]  /*9fc0*/  SHF.R.S32.HI R12, RZ, 0x1f, R131 ;  /* 0x0000001fff0c7819 */ /* 0x018fe40000011483 */
[----:B------:R-:W-:Y:S02]  /*9fd0*/  ISETP.GE.AND P5, PT, R168, R123, PT ;  /* 0x0000007ba800720c */ /* 0x000fe40003fa6270 */
[----:B------:R-:W-:Y:S02]  /*9fe0*/  LEA.HI R12, R12, R131, RZ, 0x4 ;  /* 0x000000830c0c7211 */ /* 0x000fe400078f20ff */
[----:B------:R-:W-:-:S02]  /*9ff0*/  LEA R34, P4, R6, R117, 0x1 ;  /* 0x0000007506227211 */ /* 0x000fc400078808ff */
[----:B------:R-:W-:Y:S02]  /*a000*/  LEA.HI.SX32 R12, R12, R113, 0x1c ;  /* 0x000000710c0c7211 */ /* 0x000fe400078fe2ff */
[----:B------:R-:W-:Y:S02]  /*a010*/  LEA.HI.X R35, R6, R116, R109, 0x1, P4 ;  /* 0x0000007406237211 */ /* 0x000fe400020f0c6d */
[----:B------:R-:W-:Y:S01]  /*a020*/  SHF.R.S32.HI R11, RZ, 0x1f, R12 ;  /* 0x0000001fff0b7819 */ /* 0x000fe2000001140c */
[----:B------:R-:W-:-:S03]  /*a030*/  IMAD.SHL.U32 R36, R12, 0x8, RZ ;  /* 0x000000080c247824 */ /* 0x000fc600078e00ff */
[----:B------:R-:W-:-:S04]  /*a040*/  LEA.HI R11, R11, R12, RZ, 0x3 ;  /* 0x0000000c0b0b7211 */ /* 0x000fc800078f18ff */
        /* <DEDUP_REMOVED lines=8> */
[----:B------:R-:W-:-:S03]  /*a0d0*/  IMAD R28, R13, 0x2, R2 ;  /* 0x000000020d1c7824 */ /* 0x000fc600078e0202 */
[----:B------:R0:W1:Y:S04]  /*a0e0*/  LDS.128 R12, [R11+0x18400] ;  /* 0x018400000b0c7984 */ /* 0x0000680000000c00 */
[----:B------:R-:W2:Y:S01]  /*a0f0*/  LDS.128 R28, [R28+0x18400] ;  /* 0x018400001c1c7984 */ /* 0x000ea20000000c00 */
[----:B------:R-:W-:Y:S05]  /*a100*/  @P5 BRA `(.L_x_1654) ;  /* 0x0000000400745947 */ /* 0x000fea0003800000 */
[--C-:B------:R-:W-:Y:S01]  /*a110*/  SHF.R.U64 R44, R64, 0x10, R65.reuse ;  /* 0x00000010402c7819 */ /* 0x100fe20000001241 */
[----:B--2---:R-:W-:Y:S01]  /*a120*/  IMAD.U32 R47, R29, 0x10000, RZ ;  /* 0x000100001d2f7824 */ /* 0x004fe200078e00ff */
[----:B------:R-:W-:Y:S01]  /*a130*/  SHF.R.U32.HI R64, RZ, 0x10, R65 ;  /* 0x00000010ff407819 */ /* 0x000fe20000011641 */
[----:B-1----:R-:W-:Y:S01]  /*a140*/  IMAD.U32 R42, R13, 0x10000, RZ ;  /* 0x000100000d2a7824 */ /* 0x002fe200078e00ff */
[--C-:B------:R-:W-:Y:S01]  /*a150*/  SHF.R.U64 R40, R52, 0x10, R53.reuse ;  /* 0x0000001034287819 */ /* 0x100fe20000001235 */
[----:B------:R-:W-:Y:S01]  /*a160*/  IMAD.U32 R46, R31, 0x10000, RZ ;  /* 0x000100001f2e7824 */ /* 0x000fe200078e00ff */
[----:B------:R-:W-:Y:S01]  /*a170*/  SHF.R.U32.HI R52, RZ, 0x10, R53 ;  /* 0x00000010ff347819 */ /* 0x000fe20000011635 */
[----:B------:R-:W-:Y:S01]  /*a180*/  IMAD.U32 R39, R15, 0x10000, RZ ;  /* 0x000100000f277824 */ /* 0x000fe200078e00ff */
[----:B------:R-:W-:Y:S01]  /*a190*/  PRMT R49, R145, 0x5432, R64 ;  /* 0x0000543291317816 */ /* 0x000fe20000000040 */
[----:B0-----:R-:W-:Y:S01]  /*a1a0*/  IMAD.U32 R11, R12, 0x10000, RZ ;  /* 0x000100000c0b7824 */ /* 0x001fe200078e00ff */
[----:B------:R-:W-:-:S02]  /*a1b0*/  PRMT R40, R143, 0x5410, R40 ;  /* 0x000054108f287816 */ /* 0x000fc40000000028 */
[--C-:B------:R-:W-:Y:S01]  /*a1c0*/  SHF.R.U64 R45, R66, 0x10, R67.reuse ;  /* 0x00000010422d7819 */ /* 0x100fe20000001243 */
[----:B------:R-:W-:Y:S01]  /*a1d0*/  IMAD.U32 R50, R49, 0x10000, RZ ;  /* 0x0001000031327824 */ /* 0x000fe200078e00ff */
[----:B------:R-:W-:Y:S02]  /*a1e0*/  PRMT R143, R143, 0x5432, R52 ;  /* 0x000054328f8f7816 */ /* 0x000fe40000000034 */
[----:B------:R-:W-:Y:S02]  /*a1f0*/  SHF.R.U32.HI R67, RZ, 0x10, R67 ;  /* 0x00000010ff437819 */ /* 0x000fe40000011643 */
[----:B------:R-:W-:Y:S01]  /*a200*/  PRMT R145, R145, 0x5410, R44 ;  /* 0x0000541091917816 */ /* 0x000fe2000000002c */
[----:B------:R-:W-:Y:S01]  /*a210*/  IMAD.U32 R48, R143, 0x10000, RZ ;  /* 0x000100008f307824 */ /* 0x000fe200078e00ff */
[----:B------:R-:W-:Y:S01]  /*a220*/  PRMT R44, R144, 0x5410, R45 ;  /* 0x00005410902c7816 */ /* 0x000fe2000000002d */
[C---:B------:R-:W-:Y:S01]  /*a230*/  FMUL.FTZ R45, R47.reuse, R50 ;  /* 0x000000322f2d7220 */ /* 0x040fe20000410000 */
[--C-:B------:R-:W-:Y:S01]  /*a240*/  SHF.R.U64 R41, R54, 0x10, R55.reuse ;  /* 0x0000001036297819 */ /* 0x100fe20000001237 */
[-C--:B------:R-:W-:Y:S01]  /*a250*/  FMUL.FTZ R47, R47, R48.reuse ;  /* 0x000000302f2f7220 */ /* 0x080fe20000410000 */
[----:B------:R-:W-:Y:S01]  /*a260*/  SHF.R.U32.HI R55, RZ, 0x10, R55 ;  /* 0x00000010ff377819 */ /* 0x000fe20000011637 */
[----:B------:R-:W-:Y:S01]  /*a270*/  FFMA.FTZ R45, R42, R48, -R45 ;  /* 0x000000302a2d7223 */ /* 0x000fe2000001082d */
[----:B------:R-:W-:Y:S01]  /*a280*/  PRMT R67, R144, 0x5432, R67 ;  /* 0x0000543290437816 */ /* 0x000fe20000000043 */
[----:B------:R-:W-:Y:S01]  /*a290*/  FFMA.FTZ R42, R42, R50, R47 ;  /* 0x000000322a2a7223 */ /* 0x000fe2000001002f */
[----:B------:R-:W-:Y:S01]  /*a2a0*/  LOP3.LUT R43, R29, 0xffff0000, RZ, 0xc0, !PT ;  /* 0xffff00001d2b7812 */ /* 0x000fe200078ec0ff */
[----:B------:R-:W-:Y:S01]  /*a2b0*/  IMAD.U32 R52, R145, 0x10000, RZ ;  /* 0x0001000091347824 */ /* 0x000fe200078e00ff */
[----:B------:R-:W-:Y:S01]  /*a2c0*/  LOP3.LUT R49, R49, 0xffff0000, RZ, 0xc0, !PT ;  /* 0xffff000031317812 */ /* 0x000fe200078ec0ff */
[----:B------:R-:W-:Y:S01]  /*a2d0*/  IMAD.U32 R51, R67, 0x10000, RZ ;  /* 0x0001000043337824 */ /* 0x000fe200078e00ff */
[----:B------:R-:W-:-:S02]  /*a2e0*/  LOP3.LUT R48, R143, 0xffff0000, RZ, 0xc0, !PT ;  /* 0xffff00008f307812 */ /* 0x000fc400078ec0ff */
[----:B------:R-:W-:Y:S01]  /*a2f0*/  PRMT R55, R142, 0x5432, R55 ;  /* 0x000054328e377816 */ /* 0x000fe20000000037 */
[----:B------:R-:W-:Y:S01]  /*a300*/  FMUL.FTZ R53, R43, R49 ;  /* 0x000000312b357220 */ /* 0x000fe20000410000 */
[----:B------:R-:W-:Y:S01]  /*a310*/  LOP3.LUT R38, R13, 0xffff0000, RZ, 0xc0, !PT ;  /* 0xffff00000d267812 */ /* 0x000fe200078ec0ff */
[-C--:B------:R-:W-:Y:S01]  /*a320*/  FMUL.FTZ R43, R43, R48.reuse ;  /* 0x000000302b2b7220 */ /* 0x080fe20000410000 */
[----:B------:R-:W-:Y:S01]  /*a330*/  FMUL.FTZ R50, R46, R51 ;  /* 0x000000332e327220 */ /* 0x000fe20000410000 */
[----:B------:R-:W-:Y:S01]  /*a340*/  IMAD.U32 R47, R55, 0x10000, RZ ;  /* 0x00010000372f7824 */ /* 0x000fe200078e00ff */
[----:B------:R-:W-:Y:S01]  /*a350*/  LOP3.LUT R31, R31, 0xffff0000, RZ, 0xc0, !PT ;  /* 0xffff00001f1f7812 */ /* 0x000fe200078ec0ff */
[C---:B------:R-:W-:Y:S01]  /*a360*/  FFMA.FTZ R48, R38.reuse, R48, -R53 ;  /* 0x0000003026307223 */ /* 0x040fe20000010835 */
[----:B------:R-:W-:Y:S01]  /*a370*/  FFMA.FTZ R43, R38, R49, R43 ;  /* 0x00000031262b7223 */ /* 0x000fe2000001002b */
[-C--:B------:R-:W-:Y:S01]  /*a380*/  FMUL.FTZ R46, R46, R47.reuse ;  /* 0x0000002f2e2e7220 */ /* 0x080fe20000410000 */
[----:B------:R-:W-:Y:S01]  /*a390*/  FFMA.FTZ R38, R39, R47, -R50 ;  /* 0x0000002f27267223 */ /* 0x000fe20000010832 */
[----:B------:R-:W-:Y:S01]  /*a3a0*/  LOP3.LUT R54, R67, 0xffff0000, RZ, 0xc0, !PT ;  /* 0xffff000043367812 */ /* 0x000fe200078ec0ff */
[----:B------:R-:W-:Y:S01]  /*a3b0*/  IMAD.U32 R13, R28, 0x10000, RZ ;  /* 0x000100001c0d7824 */ /* 0x000fe200078e00ff */
[----:B------:R-:W-:Y:S01]  /*a3c0*/  LOP3.LUT R50, R55, 0xffff0000, RZ, 0xc0, !PT ;  /* 0xffff000037327812 */ /* 0x000fe200078ec0ff */
[----:B------:R-:W-:Y:S01]  /*a3d0*/  FFMA.FTZ R39, R39, R51, R46 ;  /* 0x0000003327277223 */ /* 0x000fe2000001002e */
[----:B------:R-:W-:-:S02]  /*a3e0*/  IMAD.U32 R46, R40, 0x10000, RZ ;  /* 0x00010000282e7824 */ /* 0x000fc400078e00ff */
[----:B------:R-:W-:Y:S01]  /*a3f0*/  FMUL.FTZ R56, R31, R54 ;  /* 0x000000361f387220 */ /* 0x000fe20000410000 */
[----:B------:R-:W-:Y:S01]  /*a400*/  LOP3.LUT R29, R15, 0xffff0000, RZ, 0xc0, !PT ;  /* 0xffff00000f1d7812 */ /* 0x000fe200078ec0ff */
[----:B------:R-:W-:Y:S01]  /*a410*/  FMUL.FTZ R58, R31, R50 ;  /* 0x000000321f3a7220 */ /* 0x000fe20000410000 */
[----:B------:R-:W-:Y:S01]  /*a420*/  LOP3.LUT R31, R40, 0xffff0000, RZ, 0xc0, !PT ;  /* 0xffff0000281f7812 */ /* 0x000fe200078ec0ff */
[C---:B------:R-:W-:Y:S01]  /*a430*/  FMUL.FTZ R40, R13.reuse, R52 ;  /* 0x000000340d287220 */ /* 0x040fe20000410000 */
[----:B------:R-:W-:Y:S01]  /*a440*/  FMUL.FTZ R13, R13, R46 ;  /* 0x0000002e0d0d7220 */ /* 0x000fe20000410000 */
[----:B------:R-:W-:Y:S01]  /*a450*/  LOP3.LUT R28, R28, 0xffff0000, RZ, 0xc0, !PT ;  /* 0xffff00001c1c7812 */ /* 0x000fe200078ec0ff */
[----:B------:R-:W-:Y:S01]  /*a460*/  IMAD.U32 R15, R14, 0x10000, RZ ;  /* 0x000100000e0f7824 */ /* 0x000fe200078e00ff */
[----:B------:R-:W-:Y:S01]  /*a470*/  PRMT R41, R142, 0x5410, R41 ;  /* 0x000054108e297816 */ /* 0x000fe20000000029 */
[----:B------:R-:W-:Y:S01]  /*a480*/  FFMA.FTZ R52, R11, R52, R13 ;  /* 0x000000340b347223 */ /* 0x000fe2000001000d */
[----:B------:R-:W-:Y:S01]  /*a490*/  LOP3.LUT R145, R145, 0xffff0000, RZ, 0xc0, !PT ;  /* 0xffff000091917812 */ /* 0x000fe200078ec0ff */
[C---:B------:R-:W-:Y:S01]  /*a4a0*/  FFMA.FTZ R49, R29.reuse, R50, -R56 ;  /* 0x000000321d317223 */ /* 0x040fe20000010838 */
[----:B------:R-:W-:Y:S01]  /*a4b0*/  LOP3.LUT R37, R14, 0xffff0000, RZ, 0xc0, !PT ;  /* 0xffff00000e257812 */ /* 0x000fe200078ec0ff */
[----:B------:R-:W-:Y:S01]  /*a4c0*/  IMAD.U32 R14, R30, 0x10000, RZ ;  /* 0x000100001e0e7824 */ /* 0x000fe200078e00ff */
[----:B------:R-:W-:Y:S01]  /*a4d0*/  LOP3.LUT R12, R12, 0xffff0000, RZ, 0xc0, !PT ;  /* 0xffff00000c0c7812 */ /* 0x000fe200078ec0ff */
[----:B------:R-:W-:Y:S01]  /*a4e0*/  FFMA.FTZ R58, R29, R54, R58 ;  /* 0x000000361d3a7223 */ /* 0x000fe2000001003a */
[----:B------:R-:W-:Y:S01]  /*a4f0*/  FFMA.FTZ R40, R11, R46, -R40 ;  /* 0x0000002e0b287223 */ /* 0x000fe20000010828 */
[----:B------:R-:W-:Y:S01]  /*a500*/  IMAD.U32 R13, R44, 0x10000, RZ ;  /* 0x000100002c0d7824 */ /* 0x000fe200078e00ff */
[----:B------:R-:W-:Y:S01]  /*a510*/  LOP3.LUT R30, R30, 0xffff0000, RZ, 0xc0, !PT ;  /* 0xffff00001e1e7812 */ /* 0x000fe200078ec0ff */
[C---:B------:R-:W-:Y:S01]  /*a520*/  FMUL.FTZ R29, R28.reuse, R145 ;  /* 0x000000911c1d7220 */ /* 0x040fe20000410000 */
[-C--:B------:R-:W-:Y:S01]  /*a530*/  FMUL.FTZ R47, R28, R31.reuse ;  /* 0x0000001f1c2f7220 */ /* 0x080fe20000410000 */
[C---:B------:R-:W-:Y:S01]  /*a540*/  IMAD.U32 R11, R41.reuse, 0x10000, RZ ;  /* 0x00010000290b7824 */ /* 0x040fe200078e00ff */
[----:B------:R-:W-:Y:S01]  /*a550*/  LOP3.LUT R44, R44, 0xffff0000, RZ, 0xc0, !PT ;  /* 0xffff00002c2c7812 */ /* 0x000fe200078ec0ff */
[C---:B------:R-:W-:Y:S01]  /*a560*/  FFMA.FTZ R29, R12.reuse, R31, -R29 ;  /* 0x0000001f0c1d7223 */ /* 0x040fe2000001081d */
[----:B------:R-:W-:Y:S01]  /*a570*/  LOP3.LUT R41, R41, 0xffff0000, RZ, 0xc0, !PT ;  /* 0xffff000029297812 */ /* 0x000fe200078ec0ff */
[----:B------:R-:W-:Y:S01]  /*a580*/  FFMA.FTZ R47, R12, R145, R47 ;  /* 0x000000910c2f7223 */ /* 0x000fe2000001002f */
[----:B------:R-:W-:Y:S01]  /*a590*/  FMUL.FTZ R12, R14, R13 ;  /* 0x0000000d0e0c7220 */ /* 0x000fe20000410000 */
        /* <DEDUP_REMOVED lines=20> */
.L_x_1654:
[----:B------:R-:W-:Y:S05]  /*a6e0*/  BSYNC B1 ;  /* 0x0000000000017941 */ /* 0x000fea0003800000 */
.L_x_1653:
[----:B-1----:R1:W-:Y:S01]  /*a6f0*/  ST.E.128 desc[UR60][R34.64], R12 ;  /* 0x0000000c22007985 */ /* 0x0023e2000c101d3c */
[----:B------:R-:W-:-:S13]  /*a700*/  ISETP.GE.AND P4, PT, R36, R127, PT ;  /* 0x0000007f2400720c */ /* 0x000fda0003f86270 */
[----:B------:R-:W-:Y:S05]  /*a710*/  @P4 BRA `(.L_x_1601) ;  /* 0x0000000400e04947 */ /* 0x000fea0003800000 */
[----:B------:R-:W-:-:S05]  /*a720*/  IMAD.WIDE R32, R36, 0x2, R32 ;  /* 0x0000000224207825 */ /* 0x000fca00078e0220 */
[----:B--2---:R2:W-:Y:S01]  /*a730*/  ST.E.128 desc[UR60][R32.64], R28 ;  /* 0x0000001c20007985 */ /* 0x0045e2000c101d3c */
[----:B------:R-:W-:Y:S05]  /*a740*/  BRA `(.L_x_1601) ;  /* 0x0000000400d47947 */ /* 0x000fea0003800000 */
.L_x_1566:
[----:B------:R-:W2:Y:S02]  /*a750*/  LDL R11, [R1+0x30] ;  /* 0x00003000010b7983 */ /* 0x000ea40000100800 */
[----:B--2---:R-:W-:-:S13]  /*a760*/  R2UR UR4, R11 ;  /* 0x000000000b0472ca */ /* 0x004fda00000e0000 */
[----:B------:R-:W-:-:S06]  /*a770*/  UISETP.NE.AND UP0, UPT, UR4, 0x3, UPT ;  /* 0x000000030400788c */ /* 0x000fcc000bf05270 */
[----:B------:R-:W-:-:S13]  /*a780*/  PLOP3.LUT P0, PT, PT, PT, UP0, 0x80, 0x0 ;  /* 0x000000000000781c */ /* 0x000fda0003f0f008 */
[----:B------:R-:W-:Y:S05]  /*a790*/  @!P0 BRA `(.L_x_1655) ;  /* 0x0000000000048947 */ /* 0x000fea0003800000 */
[----:B------:R-:W-:Y:S01]  /*a7a0*/  BPT.TRAP 0x1 ;  /* 0x000000040000795c */ /* 0x000fe20000300000 */
.L_x_1655:
[----:B------:R-:W-:Y:S01]  /*a7b0*/  IMAD R86, R17, 0x8, R2 ;  /* 0x0000000811567824 */ /* 0x000fe200078e0202 */
[----:B------:R-:W-:Y:S01]  /*a7c0*/  SHF.L.U32 R87, R175, 0x1f, RZ ;  /* 0x0000001faf577819 */ /* 0x000fe200000006ff */
[----:B------:R-:W-:Y:S01]  /*a7d0*/  BSSY B1, `(.L_x_1656) ;  /* 0x0000004000017945 */ /* 0x000fe20003800000 */
[----:B------:R-:W-:Y:S02]  /*a7e0*/  SHF.R.S32.HI R79, RZ, 0x1f, R78 ;  /* 0x0000001fff4f7819 */ /* 0x000fe4000001144e */
[----:B------:R-:W0:Y:S02]  /*a7f0*/  SYNCS.PHASECHK.TRANS64.TRYWAIT P4, [R86+URZ+0x2a890], R87 ;  /* 0x02a89057560075a7 */ /* 0x000e24000808017f */
[----:B0-----:R-:W-:Y:S05]  /*a800*/  @!P4 BRA `(.L_x_1657) ;  /* 0x0000022000fcc947 */ /* 0x001fea0003800000 */
.L_x_2014:
[----:B------:R-:W-:Y:S05]  /*a810*/  BSYNC B1 ;  /* 0x0000000000017941 */ /* 0x000fea0003800000 */
.L_x_1656:
[----:B------:R-:W-:Y:S01]  /*a820*/  ULDC.64 UR4, c[0x0][0x300] ;  /* 0x0000c00000047ab9 */ /* 0x000fe20000000a00 */
[----:B-----5:R-:W-:Y:S01]  /*a830*/  SHF.R.S32.HI R84, RZ, 0x1f, R77 ;  /* 0x0000001fff547819 */ /* 0x020fe2000001144d */
[----:B------:R-:W-:Y:S01]  /*a840*/  IMAD R11, R79, UR4, RZ ;  /* 0x000000044f0b7c24 */ /* 0x000fe2000f8e02ff */
[----:B------:R-:W-:Y:S01]  /*a850*/  ULDC.64 UR6, c[0x0][0x2e8] ;  /* 0x0000ba0000067ab9 */ /* 0x000fe20000000a00 */
[----:B------:R-:W-:-:S04]  /*a860*/  IMAD.WIDE.U32 R12, R78, UR4, RZ ;  /* 0x000000044e0c7c25 */ /* 0x000fc8000f8e00ff */
        /* <DEDUP_REMOVED lines=20> */
.L_x_2018:
[----:B------:R-:W-:Y:S04]  /*a9b0*/  BSSY B1, `(.L_x_1659) ;  /* 0x0000025000017945 */ /* 0x000fe80003800000 */
[----:B------:R-:W-:Y:S05]  /*a9c0*/  @!P4 BRA `(.L_x_1660) ;  /* 0x00000000008cc947 */ /* 0x000fea0003800000 */
[----:B------:R-:W-:Y:S02]  /*a9d0*/  ULDC UR4, c[0x0][0x2f4] ;  /* 0x0000bd0000047ab9 */ /* 0x000fe40000000800 */
[----:B------:R-:W-:-:S13]  /*a9e0*/  ISETP.GE.AND P4, PT, R18, UR4, PT ;  /* 0x0000000412007c0c */ /* 0x000fda000bf86270 */
[----:B------:R-:W4:Y:S01]  /*a9f0*/  @!P4 LDS.128 R12, [R29] ;  /* 0x000000001d0cc984 */ /* 0x000f220000000c00 */
[----:B---3--:R-:W-:-:S04]  /*aa00*/  @!P4 LEA R30, P5, R18, R34, 0x1 ;  /* 0x00000022121ec211 */ /* 0x008fc800078a08ff */
[----:B--2---:R-:W-:Y:S02]  /*aa10*/  @!P4 LEA.HI.X R31, R18, R35, R19, 0x1, P5 ;  /* 0x00000023121fc211 */ /* 0x004fe400028f0c13 */
[----:B------:R-:W-:-:S13]  /*aa20*/  ISETP.GE.AND P5, PT, R167, UR4, PT ;  /* 0x00000004a7007c0c */ /* 0x000fda000bfa6270 */
[----:B------:R-:W-:Y:S01]  /*aa30*/  @!P5 IMAD.SHL.U32 R11, R170, 0x8, RZ ;  /* 0x00000008aa0bd824 */ /* 0x000fe200078e00ff */
[----:B----4-:R2:W-:Y:S01]  /*aa40*/  @!P4 ST.E.128 desc[UR60][R30.64], R12 ;  /* 0x0000000c1e00c985 */ /* 0x0105e2000c101d3c */
[----:B------:R-:W-:-:S03]  /*aa50*/  ISETP.GE.AND P4, PT, R168, UR4, PT ;  /* 0x00000004a8007c0c */ /* 0x000fc6000bf86270 */
[----:B------:R-:W3:Y:S01]  /*aa60*/  @!P5 LDS.128 R12, [R28] ;  /* 0x000000001c0cd984 */ /* 0x000ee20000000c00 */
[----:B--2---:R-:W-:Y:S02]  /*aa70*/  @!P5 IMAD.MOV.U32 R30, RZ, RZ, R34 ;  /* 0x000000ffff1ed224 */ /* 0x004fe400078e0022 */
[----:B------:R-:W-:Y:S02]  /*aa80*/  @!P5 IMAD.MOV.U32 R31, RZ, RZ, R35 ;  /* 0x000000ffff1fd224 */ /* 0x000fe400078e0023 */
[----:B------:R-:W-:-:S05]  /*aa90*/  @!P5 IMAD.WIDE R30, R11, 0x2, R30 ;  /* 0x000000020b1ed825 */ /* 0x000fca00078e021e */
[----:B------:R-:W-:Y:S01]  /*aaa0*/  @!P4 IMAD.SHL.U32 R11, R171, 0x8, RZ ;  /* 0x00000008ab0bc824 */ /* 0x000fe200078e00ff */
[----:B---3--:R2:W-:Y:S01]  /*aab0*/  @!P5 ST.E.128 desc[UR60][R30.64], R12 ;  /* 0x0000000c1e00d985 */ /* 0x0085e2000c101d3c */
[----:B------:R-:W-:-:S03]  /*aac0*/  ISETP.GE.AND P5, PT, R22, UR4, PT ;  /* 0x0000000416007c0c */ /* 0x000fc6000bfa6270 */
[----:B------:R-:W3:Y:S01]  /*aad0*/  @!P4 LDS.128 R12, [R29+0x3000] ;  /* 0x003000001d0cc984 */ /* 0x000ee20000000c00 */
[----:B--2---:R-:W-:Y:S02]  /*aae0*/  @!P4 IMAD.MOV.U32 R30, RZ, RZ, R34 ;  /* 0x000000ffff1ec224 */ /* 0x004fe400078e0022 */
[----:B------:R-:W-:Y:S02]  /*aaf0*/  @!P4 IMAD.MOV.U32 R31, RZ, RZ, R35 ;  /* 0x000000ffff1fc224 */ /* 0x000fe400078e0023 */
[----:B------:R-:W-:-:S05]  /*ab00*/  @!P4 IMAD.WIDE R30, R11, 0x2, R30 ;  /* 0x000000020b1ec825 */ /* 0x000fca00078e021e */
[----:B---3--:R2:W-:Y:S04]  /*ab10*/  @!P4 ST.E.128 desc[UR60][R30.64], R12 ;  /* 0x0000000c1e00c985 */ /* 0x0085e8000c101d3c */
[----:B------:R-:W3:Y:S01]  /*ab20*/  @!P5 LDS.128 R12, [R28+0x3000] ;  /* 0x003000001c0cd984 */ /* 0x000ee20000000c00 */
[----:B--2---:R-:W-:-:S04]  /*ab30*/  @!P5 LEA R30, P4, R22, R34, 0x1 ;  /* 0x00000022161ed211 */ /* 0x004fc800078808ff */
[----:B------:R-:W-:Y:S02]  /*ab40*/  @!P5 LEA.HI.X R31, R22, R35, R173, 0x1, P4 ;  /* 0x00000023161fd211 */ /* 0x000fe400020f0cad */
[----:B------:R-:W-:-:S03]  /*ab50*/  ISETP.GE.AND P4, PT, R160, UR4, PT ;  /* 0x00000004a0007c0c */ /* 0x000fc6000bf86270 */
[----:B---3--:R2:W-:Y:S10]  /*ab60*/  @!P5 ST.E.128 desc[UR60][R30.64], R12 ;  /* 0x0000000c1e00d985 */ /* 0x0085f4000c101d3c */
[----:B------:R-:W3:Y:S01]  /*ab70*/  @!P4 LDS.128 R12, [R29+0x6000] ;  /* 0x006000001d0cc984 */ /* 0x000ee20000000c00 */
[----:B--2---:R-:W-:-:S04]  /*ab80*/  @!P4 LEA R30, P5, R160, R34, 0x1 ;  /* 0x00000022a01ec211 */ /* 0x004fc800078a08ff */
[----:B------:R-:W-:Y:S02]  /*ab90*/  @!P4 LEA.HI.X R31, R160, R35, R184, 0x1, P5 ;  /* 0x00000023a01fc211 */ /* 0x000fe400028f0cb8 */
[----:B------:R-:W-:-:S03]  /*aba0*/  ISETP.GE.AND P5, PT, R161, UR4, PT ;  /* 0x00000004a1007c0c */ /* 0x000fc6000bfa6270 */
[----:B---3--:R2:W-:Y:S10]  /*abb0*/  @!P4 ST.E.128 desc[UR60][R30.64], R12 ;  /* 0x0000000c1e00c985 */ /* 0x0085f4000c101d3c */
[----:B------:R-:W3:Y:S01]  /*abc0*/  @!P5 LDS.128 R12, [R28+0x6000] ;  /* 0x006000001c0cd984 */ /* 0x000ee20000000c00 */
[----:B--2---:R-:W-:-:S04]  /*abd0*/  @!P5 LEA R30, P4, R161, R34, 0x1 ;  /* 0x00000022a11ed211 */ /* 0x004fc800078808ff */
[----:B------:R-:W-:-:S05]  /*abe0*/  @!P5 LEA.HI.X R31, R161, R35, R183, 0x1, P4 ;  /* 0x00000023a11fd211 */ /* 0x000fca00020f0cb7 */
[----:B---3--:R4:W-:Y:S04]  /*abf0*/  @!P5 ST.E.128 desc[UR60][R30.64], R12 ;  /* 0x0000000c1e00d985 */ /* 0x0089e8000c101d3c */
.L_x_1660:
[----:B------:R-:W-:Y:S05]  /*ac00*/  BSYNC B1 ;  /* 0x0000000000017941 */ /* 0x000fea0003800000 */
.L_x_1659:
[----:B------:R-:W-:-:S03]  /*ac10*/  UMOV UR4, 0xffffffff ;  /* 0xffffffff00047882 */ /* 0x000fc60000000000 */
[----:B------:R-:W-:Y:S05]  /*ac20*/  BRA.DIV UR4, `(.L_x_1661) ;  /* 0x0000022204547947 */ /* 0x000fea000b800000 */
[----:B-1----:R-:W1:Y:S04]  /*ac30*/  SHFL.IDX PT, R33, R33, 0x1, 0x1c1f ;  /* 0x003c1f0021217f89 */ /* 0x002e6800000e0000 */
[----:B------:R-:W0:Y:S02]  /*ac40*/  SHFL.IDX PT, R32, R32, 0x1, 0x1c1f ;  /* 0x003c1f0020207f89 */ /* 0x000e2400000e0000 */
.L_x_2022:
[----:B------:R-:W-:-:S13]  /*ac50*/  ISETP.GE.AND P4, PT, R36, 0x41, PT ;  /* 0x000000412400780c */ /* 0x000fda0003f86270 */
[----:B------:R-:W-:Y:S05]  /*ac60*/  @!P4 BRA `(.L_x_1601) ;  /* 0x00000000008cc947 */ /* 0x000fea0003800000 */
[----:B------:R-:W-:Y:S02]  /*ac70*/  ULDC UR4, c[0x0][0x2f4] ;  /* 0x0000bd0000047ab9 */ /* 0x000fe40000000800 */
[----:B------:R-:W-:-:S13]  /*ac80*/  ISETP.GE.AND P4, PT, R18, UR4, PT ;  /* 0x0000000412007c0c */ /* 0x000fda000bf86270 */
[----:B----4-:R-:W4:Y:S01]  /*ac90*/  @!P4 LDS.128 R12, [R29+0x2000] ;  /* 0x002000001d0cc984 */ /* 0x010f220000000c00 */
[----:B0-----:R-:W-:-:S04]  /*aca0*/  @!P4 LEA R30, P5, R18, R32, 0x1 ;  /* 0x00000020121ec211 */ /* 0x001fc800078a08ff */
[----:B-1----:R-:W-:Y:S02]  /*acb0*/  @!P4 LEA.HI.X R31, R18, R33, R19, 0x1, P5 ;  /* 0x00000021121fc211 */ /* 0x002fe400028f0c13 */
[----:B------:R-:W-:-:S13]  /*acc0*/  ISETP.GE.AND P5, PT, R167, UR4, PT ;  /* 0x00000004a7007c0c */ /* 0x000fda000bfa6270 */
[----:B------:R-:W-:Y:S01]  /*acd0*/  @!P5 IMAD.SHL.U32 R11, R170, 0x8, RZ ;  /* 0x00000008aa0bd824 */ /* 0x000fe200078e00ff */
[----:B----4-:R0:W-:Y:S01]  /*ace0*/  @!P4 ST.E.128 desc[UR60][R30.64], R12 ;  /* 0x0000000c1e00c985 */ /* 0x0101e2000c101d3c */
[----:B------:R-:W-:-:S03]  /*acf0*/  ISETP.GE.AND P4, PT, R168, UR4, PT ;  /* 0x00000004a8007c0c */ /* 0x000fc6000bf86270 */
[----:B------:R-:W1:Y:S01]  /*ad00*/  @!P5 LDS.128 R12, [R28+0x2000] ;  /* 0x002000001c0cd984 */ /* 0x000e620000000c00 */
[----:B0-----:R-:W-:Y:S02]  /*ad10*/  @!P5 IMAD.MOV.U32 R30, RZ, RZ, R32 ;  /* 0x000000ffff1ed224 */ /* 0x001fe400078e0020 */
[----:B------:R-:W-:Y:S02]  /*ad20*/  @!P5 IMAD.MOV.U32 R31, RZ, RZ, R33 ;  /* 0x000000ffff1fd224 */ /* 0x000fe400078e0021 */
[----:B------:R-:W-:-:S05]  /*ad30*/  @!P5 IMAD.WIDE R30, R11, 0x2, R30 ;  /* 0x000000020b1ed825 */ /* 0x000fca00078e021e */
[----:B------:R-:W-:Y:S01]  /*ad40*/  @!P4 IMAD.SHL.U32 R11, R171, 0x8, RZ ;  /* 0x00000008ab0bc824 */ /* 0x000fe200078e00ff */
[----:B-1----:R0:W-:Y:S01]  /*ad50*/  @!P5 ST.E.128 desc[UR60][R30.64], R12 ;  /* 0x0000000c1e00d985 */ /* 0x0021e2000c101d3c */
[----:B------:R-:W-:-:S03]  /*ad60*/  ISETP.GE.AND P5, PT, R22, UR4, PT ;  /* 0x0000000416007c0c */ /* 0x000fc6000bfa6270 */
[----:B------:R-:W1:Y:S01]  /*ad70*/  @!P4 LDS.128 R12, [R29+0x5000] ;  /* 0x005000001d0cc984 */ /* 0x000e620000000c00 */
[----:B0-----:R-:W-:Y:S02]  /*ad80*/  @!P4 IMAD.MOV.U32 R30, RZ, RZ, R32 ;  /* 0x000000ffff1ec224 */ /* 0x001fe400078e0020 */
[----:B------:R-:W-:Y:S02]  /*ad90*/  @!P4 IMAD.MOV.U32 R31, RZ, RZ, R33 ;  /* 0x000000ffff1fc224 */ /* 0x000fe400078e0021 */
[----:B------:R-:W-:-:S05]  /*ada0*/  @!P4 IMAD.WIDE R30, R11, 0x2, R30 ;  /* 0x000000020b1ec825 */ /* 0x000fca00078e021e */
[----:B-1----:R0:W-:Y:S04]  /*adb0*/  @!P4 ST.E.128 desc[UR60][R30.64], R12 ;  /* 0x0000000c1e00c985 */ /* 0x0021e8000c101d3c */
[----:B------:R-:W1:Y:S01]  /*adc0*/  @!P5 LDS.128 R12, [R28+0x5000] ;  /* 0x005000001c0cd984 */ /* 0x000e620000000c00 */
[----:B0-----:R-:W-:-:S04]  /*add0*/  @!P5 LEA R30, P4, R22, R32, 0x1 ;  /* 0x00000020161ed211 */ /* 0x001fc800078808ff */
[----:B------:R-:W-:Y:S02]  /*ade0*/  @!P5 LEA.HI.X R31, R22, R33, R173, 0x1, P4 ;  /* 0x00000021161fd211 */ /* 0x000fe400020f0cad */
[----:B------:R-:W-:-:S03]  /*adf0*/  ISETP.GE.AND P4, PT, R160, UR4, PT ;  /* 0x00000004a0007c0c */ /* 0x000fc6000bf86270 */
[----:B-1----:R0:W-:Y:S10]  /*ae00*/  @!P5 ST.E.128 desc[UR60][R30.64], R12 ;  /* 0x0000000c1e00d985 */ /* 0x0021f4000c101d3c */
[----:B------:R-:W1:Y:S01]  /*ae10*/  @!P4 LDS.128 R12, [R29+0x8000] ;  /* 0x008000001d0cc984 */ /* 0x000e620000000c00 */
[----:B0-----:R-:W-:-:S04]  /*ae20*/  @!P4 LEA R30, P5, R160, R32, 0x1 ;  /* 0x00000020a01ec211 */ /* 0x001fc800078a08ff */
[----:B------:R-:W-:Y:S02]  /*ae30*/  @!P4 LEA.HI.X R31, R160, R33, R184, 0x1, P5 ;  /* 0x00000021a01fc211 */ /* 0x000fe400028f0cb8 */
[----:B------:R-:W-:-:S03]  /*ae40*/  ISETP.GE.AND P5, PT, R161, UR4, PT ;  /* 0x00000004a1007c0c */ /* 0x000fc6000bfa6270 */
[----:B-1----:R-:W-:Y:S10]  /*ae50*/  @!P4 ST.E.128 desc[UR60][R30.64], R12 ;  /* 0x0000000c1e00c985 */ /* 0x002ff4000c101d3c */
[----:B------:R0:W1:Y:S02]  /*ae60*/  @!P5 LDS.128 R12, [R28+0x8000] ;  /* 0x008000001c0cd984 */ /* 0x0000640000000c00 */
[----:B0-----:R-:W-:-:S04]  /*ae70*/  @!P5 LEA R28, P4, R161, R32, 0x1 ;  /* 0x00000020a11cd211 */ /* 0x001fc800078808ff */
[----:B------:R-:W-:-:S05]  /*ae80*/  @!P5 LEA.HI.X R29, R161, R33, R183, 0x1, P4 ;  /* 0x00000021a11dd211 */ /* 0x000fca00020f0cb7 */
[----:B-1----:R0:W-:Y:S04]  /*ae90*/  @!P5 ST.E.128 desc[UR60][R28.64], R12 ;  /* 0x0000000c1c00d985 */ /* 0x0021e8000c101d3c */
.L_x_1601:
[----:B------:R-:W-:Y:S05]  /*aea0*/  BSYNC B0 ;  /* 0x0000000000007941 */ /* 0x000fea0003800000 */
.L_x_1565:
[----:B0--3--:R-:W0:Y:S01]  /*aeb0*/  S2R R11, SR_TID.X ;  /* 0x00000000000b7919 */ /* 0x009e220000002100 */
[----:B------:R-:W-:Y:S01]  /*aec0*/  @!PT LDS RZ, [RZ] ;  /* 0x00000000fffff984 */ /* 0x000fe20000000800 */
[----:B------:R-:W-:Y:S01]  /*aed0*/  @!PT LDS RZ, [RZ] ;  /* 0x00000000fffff984 */ /* 0x000fe20000000800 */
[----:B------:R-:W-:Y:S01]  /*aee0*/  @!PT LDS RZ, [RZ] ;  /* 0x00000000fffff984 */ /* 0x000fe20000000800 */
[----:B------:R-:W-:Y:S01]  /*aef0*/  @!PT LDS RZ, [RZ] ;  /* 0x00000000fffff984 */ /* 0x000fe20000000800 */
[----:B------:R3:W-:Y:S06]  /*af00*/  MEMBAR.ALL.CTA ;  /* 0x0000000000007992 */ /* 0x0007ec0000008000 */
[----:B---3--:R-:W3:Y:S01]  /*af10*/  FENCE.VIEW.ASYNC.S ;  /* 0x00000000000073c6 */ /* 0x008ee20000000000 */
[----:B------:R-:W-:Y:S05]  /*af20*/  WARPSYNC.ALL ;  /* 0x0000000000007948 */ /* 0x000fea0003800000 */
[----:B------:R-:W-:Y:S01]  /*af30*/  BSSY B0, `(.L_x_1662) ;  /* 0x0000009000007945 */ /* 0x000fe20003800000 */
[----:B0-----:R-:W-:Y:S01]  /*af40*/  LOP3.LUT R11, R11, 0x7f, RZ, 0xc0, !PT ;  /* 0x0000007f0b0b7812 */ /* 0x001fe200078ec0ff */
[----:B---3--:R0:W-:Y:S03]  /*af50*/  BAR.SYNC.DEFER_BLOCKING R194, 0x80 ;  /* 0x000200c20000751d */ /* 0x0081e60000010000 */
[----:B------:R-:W-:-:S13]  /*af60*/  ISETP.NE.AND P4, PT, R11, RZ, PT ;  /* 0x000000ff0b00720c */ /* 0x000fda0003f85270 */
[----:B------:R-:W-:-:S05]  /*af70*/  @!P4 VIADD R11, R86, 0x2a8a0 ;  /* 0x0002a8a0560bc836 */ /* 0x000fca0000000000 */
[----:B------:R-:W-:-:S04]  /*af80*/  @!P4 PRMT R11, RZ, 0x654, R11 ;  /* 0x00000654ff0bc816 */ /* 0x000fc8000000000b */
[----:B------:R0:W-:Y:S01]  /*af90*/  @!P4 SYNCS.ARRIVE.TRANS64.RED.A1T0 RZ, [R11+URZ], RZ ;  /* 0x000000ff0bffc9a7 */ /* 0x0001e2000810043f */
[----:B------:R-:W-:Y:S05]  /*afa0*/  @!P0 BRA `(.L_x_1663) ;  /* 0x0000000000048947 */ /* 0x000fea0003800000 */
[----:B------:R-:W-:Y:S01]  /*afb0*/  BPT.TRAP 0x1 ;  /* 0x000000040000795c */ /* 0x000fe20000300000 */
.L_x_1663:
[----:B------:R-:W-:Y:S05]  /*afc0*/  BSYNC B0 ;  /* 0x0000000000007941 */ /* 0x000fea0003800000 */
.L_x_1662:
[----:B------:R-:W3:Y:S01]  /*afd0*/  SYNCS.PHASECHK.TRANS64.TRYWAIT P0, [R86+URZ+0x2a8b0], R87 ;  /* 0x02a8b057560075a7 */ /* 0x000ee2000800017f */
[----:B------:R-:W-:Y:S04]  /*afe0*/  BSSY B0, `(.L_x_1664) ;  /* 0x0000002000007945 */ /* 0x000fe80003800000 */
[----:B---3--:R-:W-:Y:S05]  /*aff0*/  @!P0 BRA `(.L_x_1665) ;  /* 0x0000021c00ac8947 */ /* 0x008fea0003800000 */
.L_x_2023:
[----:B------:R-:W-:Y:S05]  /*b000*/  BSYNC B0 ;  /* 0x0000000000007941 */ /* 0x000fea0003800000 */
.L_x_1664:
[----:B------:R-:W-:Y:S01]  /*b010*/  ULDC.64 UR4, c[0x0][0x328] ;  /* 0x0000ca0000047ab9 */ /* 0x000fe20000000a00 */
[----:B------:R-:W-:Y:S01]  /*b020*/  IMAD.IADD R85, R85, 0x1, -R174 ;  /* 0x0000000155557824 */ /* 0x000fe200078e0aae */
[----:B------:R-:W-:Y:S01]  /*b030*/  ULDC.64 UR6, c[0x0][0x318] ;  /* 0x0000c60000067ab9 */ /* 0x000fe20000000a00 */
[----:B------:R-:W-:Y:S01]  /*b040*/  IMAD R79, R79, UR4, RZ ;  /* 0x000000044f4f7c24 */ /* 0x000fe2000f8e02ff */
[----:B------:R-:W-:Y:S01]  /*b050*/  BSSY B0, `(.L_x_1666) ;  /* 0x000002a000007945 */ /* 0x000fe20003800000 */
[----:B-12-4-:R-:W-:Y:S01]  /*b060*/  IMAD.WIDE.U32 R12, R78, UR4, RZ ;  /* 0x000000044e0c7c25 */ /* 0x016fe2000f8e00ff */
[----:B------:R-:W-:-:S03]  /*b070*/  ISETP.GE.AND P0, PT, R85, 0x1, PT ;  /* 0x000000015500780c */ /* 0x000fc60003f06270 */
[----:B------:R-:W-:Y:S01]  /*b080*/  IMAD R79, R78, UR5, R79 ;  /* 0x000000054e4f7c24 */ /* 0x000fe2000f8e024f */
[----:B------:R-:W-:Y:S02]  /*b090*/  ULDC.64 UR4, c[0x0][0x338] ;  /* 0x0000ce0000047ab9 */ /* 0x000fe40000000a00 */
[----:B------:R-:W-:Y:S02]  /*b0a0*/  IMAD R84, R84, UR4, RZ ;  /* 0x0000000454547c24 */ /* 0x000fe4000f8e02ff */
[----:B------:R-:W-:Y:S02]  /*b0b0*/  IMAD.IADD R13, R13, 0x1, R79 ;  /* 0x000000010d0d7824 */ /* 0x000fe400078e024f */
[C---:B0-----:R-:W-:Y:S02]  /*b0c0*/  IMAD R11, R77.reuse, UR5, R84 ;  /* 0x000000054d0b7c24 */ /* 0x041fe4000f8e0254 */
[----:B------:R-:W-:Y:S01]  /*b0d0*/  IMAD.WIDE.U32 R12, R77, UR4, R12 ;  /* 0x000000044d0c7c25 */ /* 0x000fe2000f8e000c */
[----:B------:R-:W-:-:S03]  /*b0e0*/  ULDC.64 UR4, c[0x0][0x330] ;  /* 0x0000cc0000047ab9 */ /* 0x000fc60000000a00 */
[----:B------:R-:W-:Y:S02]  /*b0f0*/  IMAD.IADD R13, R13, 0x1, R11 ;  /* 0x000000010d0d7824 */ /* 0x000fe400078e020b */
[----:B------:R-:W-:Y:S02]  /*b100*/  IMAD R11, R17, 0x3000, R0 ;  /* 0x00003000110b7824 */ /* 0x000fe400078e0200 */
[----:B------:R-:W-:-:S04]  /*b110*/  IMAD.WIDE.U32 R12, R169, UR4, R12 ;  /* 0x00000004a90c7c25 */ /* 0x000fc8000f8e000c */
[----:B------:R-:W-:Y:S01]  /*b120*/  IMAD R15, R169, UR5, R13 ;  /* 0x00000005a90f7c24 */ /* 0x000fe2000f8e020d */
[----:B------:R-:W-:Y:S01]  /*b130*/  LEA R32, P5, R12, UR6, 0x1 ;  /* 0x000000060c207c11 */ /* 0x000fe2000f8a08ff */
[----:B------:R-:W-:Y:S02]  /*b140*/  IMAD.IADD R13, R126, 0x1, R11 ;  /* 0x000000017e0d7824 */ /* 0x000fe400078e020b */
[--C-:B------:R-:W-:Y:S01]  /*b150*/  IMAD R11, R11, 0x2, R120.reuse ;  /* 0x000000020b0b7824 */ /* 0x100fe200078e0278 */
[----:B------:R-:W-:Y:S01]  /*b160*/  LEA.HI.X R33, R12, UR7, R15, 0x1, P5 ;  /* 0x000000070c217c11 */ /* 0x000fe2000a8f0c0f */
[----:B------:R0:W1:Y:S01]  /*b170*/  SHFL.IDX PT, R28, R32, RZ, 0x1c1f ;  /* 0x001c1fff201c7589 */ /* 0x00006200000e0000 */
[----:B------:R-:W-:-:S03]  /*b180*/  IMAD R34, R13, 0x2, R120 ;  /* 0x000000020d227824 */ /* 0x000fc600078e0278 */
[----:B------:R0:W2:Y:S01]  /*b190*/  SHFL.IDX PT, R29, R33, RZ, 0x1c1f ;  /* 0x001c1fff211d7589 */ /* 0x0000a200000e0000 */
[----:B------:R-:W-:Y:S05]  /*b1a0*/  @!P0 BRA `(.L_x_1667) ;  /* 0x0000000000508947 */ /* 0x000fea0003800000 */
[----:B------:R-:W-:-:S13]  /*b1b0*/  ISETP.NE.AND P5, PT, R3, RZ, PT ;  /* 0x000000ff0300720c */ /* 0x000fda0003fa5270 */
[----:B------:R-:W4:Y:S01]  /*b1c0*/  @P5 LDS.128 R12, [R11] ;  /* 0x000000000b0c5984 */ /* 0x000f220000000c00 */
[----:B-1----:R-:W-:-:S04]  /*b1d0*/  @P5 LEA R30, P0, R18, R28, 0x1 ;  /* 0x0000001c121e5211 */ /* 0x002fc800078008ff */
[----:B--2---:R-:W-:Y:S02]  /*b1e0*/  @P5 LEA.HI.X R31, R18, R29, R19, 0x1, P0 ;  /* 0x0000001d121f5211 */ /* 0x004fe400000f0c13 */
[----:B------:R-:W-:-:S13]  /*b1f0*/  ISETP.NE.AND P0, PT, R8, RZ, PT ;  /* 0x000000ff0800720c */ /* 0x000fda0003f05270 */
[----:B------:R-:W-:Y:S01]  /*b200*/  @P0 IMAD.SHL.U32 R35, R170, 0x8, RZ ;  /* 0x00000008aa230824 */ /* 0x000fe200078e00ff */
[----:B----4-:R1:W-:Y:S01]  /*b210*/  @P5 ST.E.128 desc[UR60][R30.64], R12 ;  /* 0x0000000c1e005985 */ /* 0x0103e2000c101d3c */
[----:B------:R-:W-:-:S03]  /*b220*/  ISETP.NE.AND P5, PT, R9, RZ, PT ;  /* 0x000000ff0900720c */ /* 0x000fc60003fa5270 */
[----:B------:R-:W2:Y:S01]  /*b230*/  @P0 LDS.128 R12, [R34] ;  /* 0x00000000220c0984 */ /* 0x000ea20000000c00 */
[----:B-1----:R-:W-:-:S09]  /*b240*/  @P0 IMAD.WIDE R30, R35, 0x2, R28 ;  /* 0x00000002231e0825 */ /* 0x002fd200078e021c */
[----:B------:R-:W-:Y:S01]  /*b250*/  @P5 IMAD.SHL.U32 R35, R171, 0x8, RZ ;  /* 0x00000008ab235824 */ /* 0x000fe200078e00ff */
[----:B--2---:R1:W-:Y:S01]  /*b260*/  @P0 ST.E.128 desc[UR60][R30.64], R12 ;  /* 0x0000000c1e000985 */ /* 0x0043e2000c101d3c */
[----:B------:R-:W-:-:S03]  /*b270*/  ISETP.NE.AND P0, PT, R10, RZ, PT ;  /* 0x000000ff0a00720c */ /* 0x000fc60003f05270 */
[----:B------:R-:W2:Y:S01]  /*b280*/  @P5 LDS.128 R12, [R11+0x3000] ;  /* 0x003000000b0c5984 */ /* 0x000ea20000000c00 */
[----:B-1----:R-:W-:-:S05]  /*b290*/  @P5 IMAD.WIDE R30, R35, 0x2, R28 ;  /* 0x00000002231e5825 */ /* 0x002fca00078e021c */
[----:B--2---:R-:W-:Y:S04]  /*b2a0*/  @P5 ST.E.128 desc[UR60][R30.64], R12 ;  /* 0x0000000c1e005985 */ /* 0x004fe8000c101d3c */
[C---:B------:R-:W-:Y:S01]  /*b2b0*/  @P0 LEA R28, P5, R22.reuse, R28, 0x1 ;  /* 0x0000001c161c0211 */ /* 0x040fe200078a08ff */
[----:B------:R-:W1:Y:S03]  /*b2c0*/  @P0 LDS.128 R12, [R34+0x3000] ;  /* 0x00300000220c0984 */ /* 0x000e660000000c00 */
[----:B------:R-:W-:-:S05]  /*b2d0*/  @P0 LEA.HI.X R29, R22, R29, R173, 0x1, P5 ;  /* 0x0000001d161d0211 */ /* 0x000fca00028f0cad */
[----:B-1----:R4:W-:Y:S04]  /*b2e0*/  @P0 ST.E.128 desc[UR60][R28.64], R12 ;  /* 0x0000000c1c000985 */ /* 0x0029e8000c101d3c */
.L_x_1667:
[----:B------:R-:W-:Y:S05]  /*b2f0*/  BSYNC B0 ;  /* 0x0000000000007941 */ /* 0x000fea0003800000 */
.L_x_1666:
[----:B------:R-:W-:Y:S01]  /*b300*/  ISETP.GE.AND P0, PT, R85, 0x41, PT ;  /* 0x000000415500780c */ /* 0x000fe20003f06270 */
[----:B--2-4-:R2:W4:Y:S01]  /*b310*/  SHFL.IDX PT, R29, R33, 0x1, 0x1c1f ;  /* 0x003c1f00211d7f89 */ /* 0x01452200000e0000 */
[----:B------:R-:W-:Y:S03]  /*b320*/  BSSY B0, `(.L_x_1668) ;  /* 0x0000017000007945 */ /* 0x000fe60003800000 */
[----:B-1----:R2:W1:Y:S08]  /*b330*/  SHFL.IDX PT, R28, R32, 0x1, 0x1c1f ;  /* 0x003c1f00201c7f89 */ /* 0x00247000000e0000 */
[----:B--2---:R-:W-:Y:S05]  /*b340*/  @!P0 BRA `(.L_x_1669) ;  /* 0x0000000000508947 */ /* 0x004fea0003800000 */
[----:B------:R-:W-:-:S13]  /*b350*/  ISETP.NE.AND P5, PT, R3, RZ, PT ;  /* 0x000000ff0300720c */ /* 0x000fda0003fa5270 */
[----:B------:R-:W2:Y:S01]  /*b360*/  @P5 LDS.128 R12, [R11+0x2000] ;  /* 0x002000000b0c5984 */ /* 0x000ea20000000c00 */
[----:B-1----:R-:W-:-:S04]  /*b370*/  @P5 LEA R30, P0, R18, R28, 0x1 ;  /* 0x0000001c121e5211 */ /* 0x002fc800078008ff */
[----:B----4-:R-:W-:Y:S02]  /*b380*/  @P5 LEA.HI.X R31, R18, R29, R19, 0x1, P0 ;  /* 0x0000001d121f5211 */ /* 0x010fe400000f0c13 */
[----:B------:R-:W-:-:S13]  /*b390*/  ISETP.NE.AND P0, PT, R8, RZ, PT ;  /* 0x000000ff0800720c */ /* 0x000fda0003f05270 */
[----:B0-----:R-:W-:Y:S01]  /*b3a0*/  @P0 IMAD.SHL.U32 R33, R170, 0x8, RZ ;  /* 0x00000008aa210824 */ /* 0x001fe200078e00ff */
[----:B--2---:R0:W-:Y:S01]  /*b3b0*/  @P5 ST.E.128 desc[UR60][R30.64], R12 ;  /* 0x0000000c1e005985 */ /* 0x0041e2000c101d3c */
[----:B------:R-:W-:-:S03]  /*b3c0*/  ISETP.NE.AND P5, PT, R9, RZ, PT ;  /* 0x000000ff0900720c */ /* 0x000fc60003fa5270 */
[----:B------:R-:W1:Y:S01]  /*b3d0*/  @P0 LDS.128 R12, [R34+0x2000] ;  /* 0x00200000220c0984 */ /* 0x000e620000000c00 */
[----:B0-----:R-:W-:-:S09]  /*b3e0*/  @P0 IMAD.WIDE R30, R33, 0x2, R28 ;  /* 0x00000002211e0825 */ /* 0x001fd200078e021c */
[----:B------:R-:W-:Y:S01]  /*b3f0*/  @P5 IMAD.SHL.U32 R33, R171, 0x8, RZ ;  /* 0x00000008ab215824 */ /* 0x000fe200078e00ff */
[----:B-1----:R0:W-:Y:S01]  /*b400*/  @P0 ST.E.128 desc[UR60][R30.64], R12 ;  /* 0x0000000c1e000985 */ /* 0x0021e2000c101d3c */
[----:B------:R-:W-:-:S03]  /*b410*/  ISETP.NE.AND P0, PT, R10, RZ, PT ;  /* 0x000000ff0a00720c */ /* 0x000fc60003f05270 */
[----:B------:R-:W1:Y:S01]  /*b420*/  @P5 LDS.128 R12, [R11+0x5000] ;  /* 0x005000000b0c5984 */ /* 0x000e620000000c00 */
[----:B0-----:R-:W-:-:S05]  /*b430*/  @P5 IMAD.WIDE R30, R33, 0x2, R28 ;  /* 0x00000002211e5825 */ /* 0x001fca00078e021c */
[----:B-1----:R-:W-:Y:S04]  /*b440*/  @P5 ST.E.128 desc[UR60][R30.64], R12 ;  /* 0x0000000c1e005985 */ /* 0x002fe8000c101d3c */
[C---:B------:R-:W-:Y:S01]  /*b450*/  @P0 LEA R28, P5, R22.reuse, R28, 0x1 ;  /* 0x0000001c161c0211 */ /* 0x040fe200078a08ff */
[----:B------:R-:W0:Y:S03]  /*b460*/  @P0 LDS.128 R12, [R34+0x5000] ;  /* 0x00500000220c0984 */ /* 0x000e260000000c00 */
[----:B------:R-:W-:-:S05]  /*b470*/  @P0 LEA.HI.X R29, R22, R29, R173, 0x1, P5 ;  /* 0x0000001d161d0211 */ /* 0x000fca00028f0cad */
[----:B0-----:R2:W-:Y:S04]  /*b480*/  @P0 ST.E.128 desc[UR60][R28.64], R12 ;  /* 0x0000000c1c000985 */ /* 0x0015e8000c101d3c */
.L_x_1669:
[----:B------:R-:W-:Y:S05]  /*b490*/  BSYNC B0 ;  /* 0x0000000000007941 */ /* 0x000fea0003800000 */
.L_x_1668:
[----:B------:R-:W-:Y:S01]  /*b4a0*/  @!PT LDS RZ, [RZ] ;  /* 0x00000000fffff984 */ /* 0x000fe20000000800 */
[----:B------:R-:W-:Y:S01]  /*b4b0*/  @!PT LDS RZ, [RZ] ;  /* 0x00000000fffff984 */ /* 0x000fe20000000800 */
[----:B------:R-:W-:Y:S01]  /*b4c0*/  @!PT LDS RZ, [RZ] ;  /* 0x00000000fffff984 */ /* 0x000fe20000000800 */
[----:B------:R-:W-:Y:S01]  /*b4d0*/  @!PT LDS RZ, [RZ] ;  /* 0x00000000fffff984 */ /* 0x000fe20000000800 */
[----:B------:R5:W-:Y:S06]  /*b4e0*/  MEMBAR.ALL.CTA ;  /* 0x0000000000007992 */ /* 0x000bec0000008000 */
[----:B-----5:R-:W5:Y:S01]  /*b4f0*/  FENCE.VIEW.ASYNC.S ;  /* 0x00000000000073c6 */ /* 0x020f620000000000 */
[----:B---3--:R-:W-:Y:S01]  /*b500*/  @!P4 VIADD R86, R86, 0x2a8c0 ;  /* 0x0002a8c05656c836 */ /* 0x008fe20000000000 */
[----:B-----5:R3:W-:Y:S01]  /*b510*/  BAR.SYNC.DEFER_BLOCKING R194, 0x80 ;  /* 0x000200c20000751d */ /* 0x0207e20000010000 */
[----:B------:R-:W-:Y:S01]  /*b520*/  ISETP.NE.AND P5, PT, R122, RZ, PT ;  /* 0x000000ff7a00720c */ /* 0x000fe20003fa5270 */
[----:B------:R-:W-:-:S02]  /*b530*/  VIADD R17, R17, 0x1 ;  /* 0x0000000111117836 */ /* 0x000fc40000000000 */
[----:B------:R-:W-:Y:S02]  /*b540*/  @!P4 PRMT R86, RZ, 0x654, R86 ;  /* 0x00000654ff56c816 */ /* 0x000fe40000000056 */
[----:B------:R-:W-:Y:S02]  /*b550*/  PLOP3.LUT P0, PT, PT, PT, PT, 0x8, 0x0 ;  /* 0x000000000000781c */ /* 0x000fe40003f0e170 */
[----:B------:R3:W-:Y:S01]  /*b560*/  @!P4 SYNCS.ARRIVE.TRANS64.RED.A1T0 RZ, [R86+URZ], RZ ;  /* 0x000000ff56ffc9a7 */ /* 0x0007e2000810043f */
[----:B------:R-:W-:-:S04]  /*b570*/  ISETP.NE.AND P4, PT, R17, 0x2, PT ;  /* 0x000000021100780c */ /* 0x000fc80003f85270 */
[----:B--2---:R-:W-:Y:S02]  /*b580*/  SEL R12, RZ, 0x1, P4 ;  /* 0x00000001ff0c7807 */ /* 0x004fe40002000000 */
[----:B------:R-:W-:Y:S02]  /*b590*/  SEL R17, R17, RZ, P4 ;  /* 0x000000ff11117207 */ /* 0x000fe40002000000 */
[----:B------:R-:W-:Y:S01]  /*b5a0*/  LOP3.LUT R175, R175, R12, RZ, 0x3c, !PT ;  /* 0x0000000cafaf7212 */ /* 0x000fe200078e3cff */
[----:B---3--:R-:W-:Y:S06]  /*b5b0*/  @P5 BRA `(.L_x_1670) ;  /* 0xffffff7800045947 */ /* 0x008fec000383ffff */
.L_x_1560:
[----:B------:R-:W2:Y:S01]  /*b5c0*/  LDC R0, c[0x0][0x448] ;  /* 0x00011200ff007b82 */ /* 0x000ea20000000800 */
[----:B------:R-:W-:Y:S01]  /*b5d0*/  IADD3 R7, R166, 0x1, -R165 ;  /* 0x00000001a6077810 */ /* 0x000fe20007ffe8a5 */
[----:B------:R-:W-:Y:S06]  /*b5e0*/  BSSY B0, `(.L_x_1671) ;  /* 0x000000d000007945 */ /* 0x000fec0003800000 */
[----:B------:R-:W3:Y:S01]  /*b5f0*/  LDC.64 R4, c[0x0][0x9e0] ;  /* 0x00027800ff047b82 */ /* 0x000ee20000000a00 */
[----:B--2---:R-:W-:Y:S01]  /*b600*/  ISETP.NE.AND P1, PT, R0, 0x1, PT ;  /* 0x000000010000780c */ /* 0x004fe20003f25270 */
[----:B------:R-:W-:Y:S01]  /*b610*/  VIADD R0, R188, 0x7f ;  /* 0x0000007fbc007836 */ /* 0x000fe20000000000 */
[----:B---3--:R-:W-:-:S11]  /*b620*/  ISETP.GE.AND P2, PT, R5, 0x1, PT ;  /* 0x000000010500780c */ /* 0x008fd60003f46270 */
[----:B------:R-:W2:Y:S08]  /*b630*/  @P1 LDC R3, c[0x0][0x44c] ;  /* 0x00011300ff031b82 */ /* 0x000eb00000000800 */
[----:B------:R-:W3:Y:S01]  /*b640*/  @P1 LDC R6, c[0x0][0x450] ;  /* 0x00011400ff061b82 */ /* 0x000ee20000000800 */
[----:B--2---:R-:W-:-:S05]  /*b650*/  @P1 IMAD.HI.U32 R3, R0, R3, RZ ;  /* 0x0000000300031227 */ /* 0x004fca00078e00ff */
[----:B---3--:R-:W-:-:S05]  /*b660*/  @P1 SHF.R.U32.HI R0, RZ, R6, R3 ;  /* 0x00000006ff001219 */ /* 0x008fca0000011603 */
[----:B------:R-:W-:Y:S01]  /*b670*/  IMAD.IADD R3, R7, 0x1, R0 ;  /* 0x0000000107037824 */ /* 0x000fe200078e0200 */
[----:B------:R-:W-:Y:S06]  /*b680*/  @P0 BRA `(.L_x_1672) ;  /* 0x0000000000080947 */ /* 0x000fec0003800000 */
[----:B------:R-:W2:Y:S02]  /*b690*/  FENCE.VIEW.ASYNC.G ;  /* 0x00000000000073c6 */ /* 0x000ea40000000100 */
[----:B--2---:R-:W-:Y:S06]  /*b6a0*/  BAR.ARV 0xc, 0x180 ;  /* 0x0306000000007b1d */ /* 0x004fec0000002000 */
.L_x_1672:
[----:B------:R-:W-:Y:S05]  /*b6b0*/  BSYNC B0 ;  /* 0x0000000000007941 */ /* 0x000fea0003800000 */
.L_x_1671:
        /* <DEDUP_REMOVED lines=8> */
[----:B------:R-:W2:Y:S02]  /*b740*/  @P0 LDC.64 R6, c[0x0][0x9e8] ;  /* 0x00027a00ff060b82 */ /* 0x000ea40000000a00 */
[----:B--2---:R-:W-:-:S05]  /*b750*/  @P0 IMAD.HI.U32 R0, R3, R6, RZ ;  /* 0x0000000603000227 */ /* 0x004fca00078e00ff */
[----:B------:R-:W-:-:S04]  /*b760*/  @P0 SHF.R.U32.HI R3, RZ, R7, R0 ;  /* 0x00000007ff030219 */ /* 0x000fc80000011600 */
[----:B------:R-:W-:Y:S01]  /*b770*/  LOP3.LUT R0, RZ, R3, RZ, 0x33, !PT ;  /* 0x00000003ff007212 */ /* 0x000fe200078e33ff */
[----:B------:R-:W-:Y:S06]  /*b780*/  BRA `(.L_x_1676) ;  /* 0x0000000000107947 */ /* 0x000fec0003800000 */
.L_x_1675:
[----:B------:R-:W-:-:S13]  /*b790*/  ISETP.NE.AND P0, PT, R5, 0x1, PT ;  /* 0x000000010500780c */ /* 0x000fda0003f05270 */
[----:B------:R-:W2:Y:S02]  /*b7a0*/  @P0 LDC.64 R6, c[0x0][0x9e8] ;  /* 0x00027a00ff060b82 */ /* 0x000ea40000000a00 */
[----:B--2---:R-:W-:-:S05]  /*b7b0*/  @P0 IMAD.HI.U32 R6, R0, R6, RZ ;  /* 0x0000000600060227 */ /* 0x004fca00078e00ff */
[----:B------:R-:W-:-:S07]  /*b7c0*/  @P0 SHF.R.U32.HI R0, RZ, R7, R6 ;  /* 0x00000007ff000219 */ /* 0x000fce0000011606 */
.L_x_1676:
[----:B------:R-:W-:Y:S05]  /*b7d0*/  BSYNC B0 ;  /* 0x0000000000007941 */ /* 0x000fea0003800000 */
.L_x_1674:
[----:B------:R-:W-:-:S05]  /*b7e0*/  IMAD R3, R0, R5, R5 ;  /* 0x0000000500037224 */ /* 0x000fca00078e0205 */
[----:B------:R-:W-:-:S07]  /*b7f0*/  VIMNMX R4, R4, R3, PT ;  /* 0x0000000304047248 */ /* 0x000fce0003fe0100 */
.L_x_1673:
[----:B------:R-:W2:Y:S01]  /*b800*/  @P1 LDC R3, c[0x0][0x44c] ;  /* 0x00011300ff031b82 */ /* 0x000ea20000000800 */
[----:B------:R-:W-:Y:S01]  /*b810*/  VIADD R4, R4, 0x5f ;  /* 0x0000005f04047836 */ /* 0x000fe20000000000 */
[----:B------:R-:W-:Y:S01]  /*b820*/  ULDC UR4, c[0x0][0x9dc] ;  /* 0x0002770000047ab9 */ /* 0x000fe20000000800 */
[----:B------:R-:W-:Y:S02]  /*b830*/  IMAD.MOV.U32 R0, RZ, RZ, R188 ;  /* 0x000000ffff007224 */ /* 0x000fe400078e00bc */
[----:B------:R-:W-:-:S03]  /*b840*/  IMAD.HI R4, R4, 0x2aaaaaab, RZ ;  /* 0x2aaaaaab04047827 */ /* 0x000fc600078e02ff */
[----:B------:R-:W3:Y:S01]  /*b850*/  @P1 LDC R7, c[0x0][0x450] ;  /* 0x00011400ff071b82 */ /* 0x000ee20000000800 */
[----:B--2---:R-:W-:Y:S01]  /*b860*/  @P1 IMAD.HI.U32 R6, R188, R3, RZ ;  /* 0x00000003bc061227 */ /* 0x004fe200078e00ff */
[----:B------:R-:W-:-:S04]  /*b870*/  SHF.R.U32.HI R3, RZ, 0x1f, R4 ;  /* 0x0000001fff037819 */ /* 0x000fc80000011604 */
[----:B------:R-:W-:Y:S02]  /*b880*/  LEA.HI.SX32 R4, R4, R3, 0x1c ;  /* 0x0000000304047211 */ /* 0x000fe400078fe2ff */
[----:B---3--:R-:W-:Y:S02]  /*b890*/  @P1 SHF.R.U32.HI R0, RZ, R7, R6 ;  /* 0x00000007ff001219 */ /* 0x008fe40000011606 */
        /* <DEDUP_REMOVED lines=9> */
[----:B------:R-:W2:Y:S02]  /*b930*/  @P0 LDC.64 R8, c[0x0][0x9e8] ;  /* 0x00027a00ff080b82 */ /* 0x000ea40000000a00 */
[----:B--2---:R-:W-:-:S05]  /*b940*/  @P0 IMAD.HI.U32 R0, R7, R8, RZ ;  /* 0x0000000807000227 */ /* 0x004fca00078e00ff */
[----:B------:R-:W-:-:S04]  /*b950*/  @P0 SHF.R.U32.HI R7, RZ, R9, R0 ;  /* 0x00000009ff070219 */ /* 0x000fc80000011600 */
[----:B------:R-:W-:Y:S01]  /*b960*/  LOP3.LUT R0, RZ, R7, RZ, 0x33, !PT ;  /* 0x00000007ff007212 */ /* 0x000fe200078e33ff */
[----:B------:R-:W-:Y:S06]  /*b970*/  BRA `(.L_x_1680) ;  /* 0x0000000000107947 */ /* 0x000fec0003800000 */
.L_x_1679:
[----:B------:R-:W-:-:S13]  /*b980*/  ISETP.NE.AND P0, PT, R5, 0x1, PT ;  /* 0x000000010500780c */ /* 0x000fda0003f05270 */
[----:B------:R-:W2:Y:S02]  /*b990*/  @P0 LDC.64 R6, c[0x0][0x9e8] ;  /* 0x00027a00ff060b82 */ /* 0x000ea40000000a00 */
[----:B--2---:R-:W-:-:S05]  /*b9a0*/  @P0 IMAD.HI.U32 R4, R0, R6, RZ ;  /* 0x0000000600040227 */ /* 0x004fca00078e00ff */
[----:B------:R-:W-:-:S07]  /*b9b0*/  @P0 SHF.R.U32.HI R0, RZ, R7, R4 ;  /* 0x00000007ff000219 */ /* 0x000fce0000011604 */
.L_x_1680:
[----:B------:R-:W-:Y:S05]  /*b9c0*/  BSYNC B0 ;  /* 0x0000000000007941 */ /* 0x000fea0003800000 */
.L_x_1678:
[----:B------:R-:W-:-:S05]  /*b9d0*/  IMAD R0, R0, R5, RZ ;  /* 0x0000000500007224 */ /* 0x000fca00078e02ff */
[----:B------:R-:W-:-:S07]  /*b9e0*/  VIMNMX R3, R3, R0, !PT ;  /* 0x0000000003037248 */ /* 0x000fce0007fe0100 */
.L_x_1677:
[----:B------:R-:W-:Y:S01]  /*b9f0*/  IMAD.HI R3, R3, 0x2aaaaaab, RZ ;  /* 0x2aaaaaab03037827 */ /* 0x000fe200078e02ff */
[----:B------:R-:W-:Y:S03]  /*ba00*/  BSSY B0, `(.L_x_1681) ;  /* 0x0000026000007945 */ /* 0x000fe60003800000 */
[----:B------:R-:W-:Y:S01]  /*ba10*/  IMAD.MOV.U32 R72, RZ, RZ, RZ ;  /* 0x000000ffff487224 */ /* 0x000fe200078e00ff */
[----:B------:R-:W-:-:S04]  /*ba20*/  SHF.R.U32.HI R0, RZ, 0x1f, R3 ;  /* 0x0000001fff007819 */ /* 0x000fc80000011603 */
[----:B------:R-:W-:-:S04]  /*ba30*/  LEA.HI.SX32 R0, R3, R0, 0x1c ;  /* 0x0000000003007211 */ /* 0x000fc800078fe2ff */
        /* <DEDUP_REMOVED lines=8> */
[----:B------:R-:W2:Y:S01]  /*bac0*/  I2F.RP R3, R6 ;  /* 0x0000000600037306 */ /* 0x000ea20000209400 */
[----:B------:R-:W-:Y:S02]  /*bad0*/  IABS R10, R8 ;  /* 0x00000008000a7213 */ /* 0x000fe40000000000 */
[----:B------:R-:W-:-:S05]  /*bae0*/  IMAD.IADD R0, R0, 0x1, -R201 ;  /* 0x0000000100007824 */ /* 0x000fca00078e0ac9 */
[----:B------:R-:W-:Y:S02]  /*baf0*/  IABS R9, R0 ;  /* 0x0000000000097213 */ /* 0x000fe40000000000 */
[----:B------:R-:W-:-:S04]  /*bb00*/  LOP3.LUT R0, R0, R8, RZ, 0x3c, !PT ;  /* 0x0000000800007212 */ /* 0x000fc800078e3cff */
[----:B------:R-:W-:Y:S01]  /*bb10*/  ISETP.GE.AND P2, PT, R0, RZ, PT ;  /* 0x000000ff0000720c */ /* 0x000fe20003f46270 */
[----:B--2---:R-:W2:Y:S02]  /*bb20*/  MUFU.RCP R3, R3 ;  /* 0x0000000300037308 */ /* 0x004ea40000001000 */
[----:B--2---:R-:W-:Y:S02]  /*bb30*/  VIADD R4, R3, 0xffffffe ;  /* 0x0ffffffe03047836 */ /* 0x004fe40000000000 */
[----:B------:R-:W-:-:S04]  /*bb40*/  IMAD.MOV R3, RZ, RZ, -R10 ;  /* 0x000000ffff037224 */ /* 0x000fc800078e0a0a */
[----:B------:R2:W3:Y:S02]  /*bb50*/  F2I.FTZ.U32.TRUNC.NTZ R5, R4 ;  /* 0x0000000400057305 */ /* 0x0004e4000021f000 */
[----:B--2---:R-:W-:Y:S02]  /*bb60*/  IMAD.MOV.U32 R4, RZ, RZ, RZ ;  /* 0x000000ffff047224 */ /* 0x004fe400078e00ff */
[----:B---3--:R-:W-:-:S04]  /*bb70*/  IMAD.MOV R7, RZ, RZ, -R5 ;  /* 0x000000ffff077224 */ /* 0x008fc800078e0a05 */
        /* <DEDUP_REMOVED lines=14> */
.L_x_1682:
[----:B------:R-:W-:Y:S05]  /*bc60*/  BSYNC B0 ;  /* 0x0000000000007941 */ /* 0x000fea0003800000 */
.L_x_1681:
[-C--:B------:R-:W-:Y:S01]  /*bc70*/  IMAD R201, R210, R72.reuse, R201 ;  /* 0x00000048d2c97224 */ /* 0x080fe200078e02c9 */
[----:B------:R-:W-:Y:S01]  /*bc80*/  PLOP3.LUT P0, PT, PT, PT, PT, 0x80, 0x0 ;  /* 0x000000000000781c */ /* 0x000fe20003f0f070 */
[----:B------:R-:W-:Y:S01]  /*bc90*/  IMAD.MOV.U32 R20, RZ, RZ, RZ ;  /* 0x000000ffff147224 */ /* 0x000fe200078e00ff */
        /* <DEDUP_REMOVED lines=36> */
[----:B------:R-:W2:Y:S04]  /*bee0*/  LDL R3, [R1+0x4c] ;  /* 0x00004c0001037983 */ /* 0x000ea80000100800 */
[----:B------:R-:W3:Y:S04]  /*bef0*/  LDL R4, [R1+0x48] ;  /* 0x0000480001047983 */ /* 0x000ee80000100800 */
[----:B--2---:R-:W2:Y:S01]  /*bf00*/  SHFL.IDX PT, R0, R3, RZ, 0x1f ;  /* 0x00001fff03007589 */ /* 0x004ea200000e0000 */
[----:B---3--:R-:W-:-:S13]  /*bf10*/  R2UR UR4, R4 ;  /* 0x00000000040472ca */ /* 0x008fda00000e0000 */
[----:B------:R-:W-:Y:S01]  /*bf20*/  ULOP3.LUT UP0, URZ, UR4, 0x1bf, URZ, 0xc0, !UPT ;  /* 0x000001bf043f7892 */ /* 0x000fe2000f80c03f */
[----:B--2---:R-:W-:-:S04]  /*bf30*/  LEA.HI R3, R0, R0, RZ, 0x1 ;  /* 0x0000000000037211 */ /* 0x004fc800078f08ff */
[----:B------:R-:W-:Y:S02]  /*bf40*/  LOP3.LUT R3, R3, 0x1e, RZ, 0xc0, !PT ;  /* 0x0000001e03037812 */ /* 0x000fe400078ec0ff */
[----:B------:R-:W-:-:S03]  /*bf50*/  PLOP3.LUT P0, PT, PT, PT, UP0, 0x80, 0x0 ;  /* 0x000000000000781c */ /* 0x000fc60003f0f008 */
        /* <DEDUP_REMOVED lines=8> */
[----:B------:R-:W-:Y:S01]  /*bfe0*/  IMAD.U32 R4, RZ, RZ, UR4 ;  /* 0x00000004ff047e24 */ /* 0x000fe2000f8e00ff */
[----:B------:R2:W3:Y:S01]  /*bff0*/  LDC.64 R14, c[0x4][R0] ;  /* 0x01000000000e7b82 */ /* 0x0004e20000000a00 */
        /* <DEDUP_REMOVED lines=8> */
[----:B--2---:R-:W-:-:S07]  /*c080*/  IMAD.MOV.U32 R13, RZ, RZ, RZ ;  /* 0x000000ffff0d7224 */ /* 0x004fce00078e00ff */
[----:B------:R-:W-:-:S07]  /*c090*/  LEPC R20, `(.L_x_1684) ;  /* 0x000000001014794e */ /* 0x000fce0000000000 */
[----:B01-345:R-:W-:Y:S05]  /*c0a0*/  CALL.ABS.NOINC R14 ;  /* 0x000000000e007343 */ /* 0x03bfea0003c00000 */
.L_x_1684:
[----:B------:R-:W-:Y:S02]  /*c0b0*/  ULDC UR4, c[0x0][0x3f4] ;  /* 0x0000fd0000047ab9 */ /* 0x000fe40000000800 */
[----:B------:R-:W-:-:S13]  /*c0c0*/  ISETP.LT.AND P0, PT, RZ, UR4, PT ;  /* 0x00000004ff007c0c */ /* 0x000fda000bf01270 */
[----:B------:R-:W-:Y:S05]  /*c0d0*/  @P0 BRA `(.L_x_1685) ;  /* 0x00000000003c0947 */ /* 0x000fea0003800000 */
[----:B------:R-:W-:-:S04]  /*c0e0*/  LEA.HI R0, R208, R208, RZ, 0x1 ;  /* 0x000000d0d0007211 */ /* 0x000fc800078f08ff */
[----:B------:R-:W-:-:S05]  /*c0f0*/  LOP3.LUT R3, R0, 0xfffffffe, RZ, 0xc0, !PT ;  /* 0xfffffffe00037812 */ /* 0x000fca00078ec0ff */
[----:B------:R-:W-:-:S05]  /*c100*/  IMAD.IADD R3, R208, 0x1, -R3 ;  /* 0x00000001d0037824 */ /* 0x000fca00078e0a03 */
[----:B------:R-:W-:-:S04]  /*c110*/  SHF.L.U32 R3, R3, 0x1f, RZ ;  /* 0x0000001f03037819 */ /* 0x000fc800000006ff */
[----:B------:R2:W3:Y:S03]  /*c120*/  SYNCS.PHASECHK.TRANS64.TRYWAIT P0, [R2+URZ+0x2a800], R3 ;  /* 0x02a80003020075a7 */ /* 0x0004e6000800017f */
[----:B---3--:R-:W-:Y:S05]  /*c130*/  @!P0 NANOSLEEP.SYNCS 0x989680 ;  /* 0x009896800000895d */ /* 0x008fea0003900000 */
[----:B------:R-:W3:Y:S01]  /*c140*/  @!P0 SYNCS.PHASECHK.TRANS64 P0, [R2+URZ+0x2a800], R3 ;  /* 0x02a80003020085a7 */ /* 0x000ee2000800007f */
[----:B------:R-:W-:Y:S04]  /*c150*/  BSSY B0, `(.L_x_1686) ;  /* 0x0000006000007945 */ /* 0x000fe80003800000 */
[----:B---3--:R-:W-:Y:S05]  /*c160*/  @P0 BRA `(.L_x_1687) ;  /* 0x0000000000100947 */ /* 0x008fea0003800000 */
.L_x_1688:
[----:B---3--:R3:W0:Y:S02]  /*c170*/  SYNCS.PHASECHK.TRANS64.TRYWAIT P0, [R2+URZ+0x2a800], R3 ;  /* 0x02a80003020075a7 */ /* 0x008624000800017f */
[----:B0-----:R-:W-:Y:S05]  /*c180*/  @!P0 NANOSLEEP.SYNCS 0x989680 ;  /* 0x009896800000895d */ /* 0x001fea0003900000 */
[----:B------:R-:W0:Y:S02]  /*c190*/  @!P0 SYNCS.PHASECHK.TRANS64 P0, [R2+URZ+0x2a800], R3 ;  /* 0x02a80003020085a7 */ /* 0x000e24000800007f */
[----:B0-----:R-:W-:Y:S05]  /*c1a0*/  @!P0 BRA `(.L_x_1688) ;  /* 0xfffffffc00f08947 */ /* 0x001fea000383ffff */
.L_x_1687:
[----:B------:R-:W-:Y:S05]  /*c1b0*/  BSYNC B0 ;  /* 0x0000000000007941 */ /* 0x000fea0003800000 */
.L_x_1686:
[----:B------:R-:W-:Y:S05]  /*c1c0*/  BRA `(.L_x_1689) ;  /* 0x0000007400647947 */ /* 0x000fea0003800000 */
.L_x_1685:
[----:B------:R-:W2:Y:S01]  /*c1d0*/  LDL R0, [R1+0x48] ;  /* 0x0000480001007983 */ /* 0x000ea20000100800 */
[----:B------:R-:W-:Y:S01]  /*c1e0*/  ULDC.64 UR6, c[0x0][0x408] ;  /* 0x0001020000067ab9 */ /* 0x000fe20000000a00 */
[----:B--2---:R-:W-:Y:S02]  /*c1f0*/  R2UR UR4, R0 ;  /* 0x00000000000472ca */ /* 0x004fe400000e0000 */
[----:B-----5:R-:W-:-:S05]  /*c200*/  SHF.R.S32.HI R0, RZ, 0x1f, R140 ;  /* 0x0000001fff007819 */ /* 0x020fca000001148c */
[----:B------:R-:W-:-:S04]  /*c210*/  IMAD R5, R0, UR6, RZ ;  /* 0x0000000600057c24 */ /* 0x000fc8000f8e02ff */
[----:B------:R-:W-:Y:S02]  /*c220*/  IMAD R5, R140, UR7, R5 ;  /* 0x000000078c057c24 */ /* 0x000fe4000f8e0205 */
[----:B------:R-:W-:-:S03]  /*c230*/  ULOP3.LUT UP0, URZ, UR4, 0x3ff, URZ, 0xc0, !UPT ;  /* 0x000003ff043f7892 */ /* 0x000fc6000f80c03f */
[----:B------:R-:W-:Y:S02]  /*c240*/  ULDC.64 UR4, c[0x0][0x3f8] ;  /* 0x0000fe0000047ab9 */ /* 0x000fe40000000a00 */
[----:B------:R-:W-:Y:S01]  /*c250*/  IMAD R3, R0, UR4, RZ ;  /* 0x0000000400037c24 */ /* 0x000fe2000f8e02ff */
[----:B------:R-:W-:Y:S01]  /*c260*/  PLOP3.LUT P0, PT, PT, PT, UP0, 0x80, 0x0 ;  /* 0x000000000000781c */ /* 0x000fe20003f0f008 */
[----:B------:R-:W-:-:S04]  /*c270*/  IMAD.WIDE.U32 R24, R140, UR4, RZ ;  /* 0x000000048c187c25 */ /* 0x000fc8000f8e00ff */
[C---:B------:R-:W-:Y:S02]  /*c280*/  IMAD R3, R140.reuse, UR5, R3 ;  /* 0x000000058c037c24 */ /* 0x040fe4000f8e0203 */
[----:B------:R-:W-:-:S04]  /*c290*/  IMAD.WIDE.U32 R140, R140, UR6, RZ ;  /* 0x000000068c8c7c25 */ /* 0x000fc8000f8e00ff */
[----:B------:R-:W-:Y:S02]  /*c2a0*/  IMAD.IADD R27, R3, 0x1, R25 ;  /* 0x00000001031b7824 */ /* 0x000fe400078e0219 */
[----:B----4-:R-:W-:Y:S01]  /*c2b0*/  IMAD.IADD R29, R5, 0x1, R141 ;  /* 0x00000001051d7824 */ /* 0x010fe200078e028d */
[----:B------:R-:W-:Y:S06]  /*c2c0*/  @!P0 BRA `(.L_x_1690) ;  /* 0x0000000000408947 */ /* 0x000fec0003800000 */
[----:B------:R-:W-:Y:S01]  /*c2d0*/  MOV R14, 0x0 ;  /* 0x00000000000e7802 */ /* 0x000fe20000000f00 */
[----:B------:R-:W-:Y:S01]  /*c2e0*/  ULDC.64 UR4, c[0x4][0x90] ;  /* 0x0100240000047ab9 */ /* 0x000fe20000000a00 */
[----:B------:R-:W-:Y:S01]  /*c2f0*/  ULDC.64 UR6, c[0x4][0x98] ;  /* 0x0100260000067ab9 */ /* 0x000fe20000000a00 */
[----:B------:R-:W-:Y:S02]  /*c300*/  IMAD.U32 R4, RZ, RZ, UR4 ;  /* 0x00000004ff047e24 */ /* 0x000fe4000f8e00ff */
[----:B------:R-:W-:Y:S01]  /*c310*/  IMAD.U32 R5, RZ, RZ, UR5 ;  /* 0x00000005ff057e24 */ /* 0x000fe2000f8e00ff */
[----:B------:R-:W2:Y:S01]  /*c320*/  LDC.64 R14, c[0x4][R14] ;  /* 0x010000000e0e7b82 */ /* 0x000ea20000000a00 */
        /* <DEDUP_REMOVED lines=9> */
[----:B012---:R-:W-:Y:S05]  /*c3c0*/  CALL.ABS.NOINC R14 ;  /* 0x000000000e007343 */ /* 0x007fea0003c00000 */
.L_x_1690:
[----:B------:R-:W-:Y:S01]  /*c3d0*/  ULDC.U8 UR4, c[0x0][0x410] ;  /* 0x0001040000047ab9 */ /* 0x000fe20000000000 */
[----:B------:R-:W-:Y:S01]  /*c3e0*/  BSSY B0, `(.L_x_1691) ;  /* 0x000072f000007945 */ /* 0x000fe20003800000 */
[----:B------:R-:W-:Y:S01]  /*c3f0*/  ISETP.NE.AND P0, PT, RZ, UR4, PT ;  /* 0x00000004ff007c0c */ /* 0x000fe2000bf05270 */
[----:B------:R-:W-:-:S12]  /*c400*/  IMAD.IADD R64, R174, 0x1, R188 ;  /* 0x00000001ae407824 */ /* 0x000fd800078e02bc */
[----:B------:R-:W-:Y:S05]  /*c410*/  @!P0 BRA `(.L_x_1692) ;  /* 0x0000003800888947 */ /* 0x000fea0003800000 */
[----:B------:R-:W2:Y:S01]  /*c420*/  LDC R10, c[0x0][0x448] ;  /* 0x00011200ff0a7b82 */ /* 0x000ea20000000800 */
[----:B------:R-:W-:Y:S01]  /*c430*/  IMAD R3, R209, 0x40, R64 ;  /* 0x00000040d1037824 */ /* 0x000fe200078e0240 */
[----:B------:R-:W-:Y:S01]  /*c440*/  ULDC.64 UR4, c[0x0][0x3f8] ;  /* 0x0000fe0000047ab9 */ /* 0x000fe20000000a00 */
[----:B------:R-:W-:Y:S01]  /*c450*/  ULDC.64 UR6, c[0x0][0x408] ;  /* 0x0001020000067ab9 */ /* 0x000fe20000000a00 */
[----:B------:R-:W-:Y:S01]  /*c460*/  IMAD.MOV.U32 R4, RZ, RZ, R24 ;  /* 0x000000ffff047224 */ /* 0x000fe200078e0018 */
[----:B------:R-:W-:Y:S01]  /*c470*/  SHF.R.S32.HI R76, RZ, 0x1f, R179 ;  /* 0x0000001fff4c7819 */ /* 0x000fe200000114b3 */
[----:B------:R-:W-:Y:S01]  /*c480*/  IMAD.MOV.U32 R6, RZ, RZ, R140 ;  /* 0x000000ffff067224 */ /* 0x000fe200078e008c */
[----:B------:R-:W-:Y:S01]  /*c490*/  SHF.R.S32.HI R74, RZ, 0x1f, R177 ;  /* 0x0000001fff4a7819 */ /* 0x000fe200000114b1 */
[----:B------:R-:W-:Y:S01]  /*c4a0*/  IMAD.MOV.U32 R7, RZ, RZ, R29 ;  /* 0x000000ffff077224 */ /* 0x000fe200078e001d */
[----:B------:R-:W-:Y:S02]  /*c4b0*/  SHF.R.S32.HI R81, RZ, 0x1f, R178 ;  /* 0x0000001fff517819 */ /* 0x000fe400000114b2 */
[----:B------:R-:W-:-:S02]  /*c4c0*/  SHF.R.S32.HI R75, RZ, 0x1f, R176 ;  /* 0x0000001fff4b7819 */ /* 0x000fc400000114b0 */
[----:B------:R-:W-:Y:S02]  /*c4d0*/  SHF.R.S32.HI R69, RZ, 0x1f, R180 ;  /* 0x0000001fff457819 */ /* 0x000fe400000114b4 */
[----:B--2---:R-:W-:-:S13]  /*c4e0*/  ISETP.NE.AND P0, PT, R10, 0x1, PT ;  /* 0x000000010a00780c */ /* 0x004fda0003f05270 */
[----:B------:R-:W2:Y:S08]  /*c4f0*/  @P0 LDC R0, c[0x0][0x44c] ;  /* 0x00011300ff000b82 */ /* 0x000eb00000000800 */
[----:B------:R-:W3:Y:S01]  /*c500*/  @P0 LDC R5, c[0x0][0x450] ;  /* 0x00011400ff050b82 */ /* 0x000ee20000000800 */
[----:B--2---:R-:W-:-:S05]  /*c510*/  @P0 IMAD.HI.U32 R0, R3, R0, RZ ;  /* 0x0000000003000227 */ /* 0x004fca00078e00ff */
[----:B---3--:R-:W-:Y:S01]  /*c520*/  @P0 SHF.R.U32.HI R3, RZ, R5, R0 ;  /* 0x00000005ff030219 */ /* 0x008fe20000011600 */
[----:B------:R-:W-:-:S03]  /*c530*/  IMAD.MOV.U32 R5, RZ, RZ, R27 ;  /* 0x000000ffff057224 */ /* 0x000fc600078e001b */
[----:B------:R-:W-:Y:S01]  /*c540*/  SHF.R.S32.HI R0, RZ, 0x1f, R3 ;  /* 0x0000001fff007819 */ /* 0x000fe20000011403 */
[----:B------:R-:W-:-:S04]  /*c550*/  IMAD.WIDE.U32 R4, R3, UR4, R4 ;  /* 0x0000000403047c25 */ /* 0x000fc8000f8e0004 */
[C---:B------:R-:W-:Y:S02]  /*c560*/  IMAD R8, R0.reuse, UR4, RZ ;  /* 0x0000000400087c24 */ /* 0x040fe4000f8e02ff */
[----:B------:R-:W-:Y:S02]  /*c570*/  IMAD R0, R0, UR6, RZ ;  /* 0x0000000600007c24 */ /* 0x000fe4000f8e02ff */
[C---:B------:R-:W-:Y:S01]  /*c580*/  IMAD R9, R3.reuse, UR5, R8 ;  /* 0x0000000503097c24 */ /* 0x040fe2000f8e0208 */
[----:B------:R-:W-:Y:S01]  /*c590*/  ULDC.64 UR4, c[0x0][0x3e8] ;  /* 0x0000fa0000047ab9 */ /* 0x000fe20000000a00 */
[C---:B------:R-:W-:Y:S01]  /*c5a0*/  IMAD.WIDE.U32 R6, R3.reuse, UR6, R6 ;  /* 0x0000000603067c25 */ /* 0x040fe2000f8e0006 */
[----:B------:R-:W-:Y:S01]  /*c5b0*/  LEA R63, P0, R4, UR4, 0x1 ;  /* 0x00000004043f7c11 */ /* 0x000fe2000f8008ff */
[----:B------:R-:W-:Y:S02]  /*c5c0*/  UMOV UR4, 0xffffffff ;  /* 0xffffffff00047882 */ /* 0x000fe40000000000 */
[----:B------:R-:W-:Y:S01]  /*c5d0*/  IMAD R3, R3, UR7, R0 ;  /* 0x0000000703037c24 */ /* 0x000fe2000f8e0200 */
[----:B------:R-:W-:Y:S01]  /*c5e0*/  ULDC.64 UR6, c[0x0][0x400] ;  /* 0x0001000000067ab9 */ /* 0x000fe20000000a00 */
[----:B------:R-:W-:Y:S01]  /*c5f0*/  IMAD.IADD R5, R5, 0x1, R9 ;  /* 0x0000000105057824 */ /* 0x000fe200078e0209 */
[----:B------:R-:W-:Y:S01]  /*c600*/  LEA R65, P1, R6, UR6, 0x1 ;  /* 0x0000000606417c11 */ /* 0x000fe2000f8208ff */
[----:B------:R-:W-:-:S03]  /*c610*/  IMAD.IADD R3, R7, 0x1, R3 ;  /* 0x0000000107037824 */ /* 0x000fc600078e0203 */
[----:B------:R-:W-:Y:S02]  /*c620*/  LEA.HI.X R62, R4, UR5, R5, 0x1, P0 ;  /* 0x00000005043e7c11 */ /* 0x000fe400080f0c05 */
[----:B------:R-:W-:Y:S01]  /*c630*/  LEA.HI.X R0, R6, UR7, R3, 0x1, P1 ;  /* 0x0000000706007c11 */ /* 0x000fe200088f0c03 */
[----:B------:R-:W-:Y:S06]  /*c640*/  BRA.DIV UR4, `(.L_x_1693) ;  /* 0x0000020a042c7947 */ /* 0x000fec000b800000 */
[----:B------:R2:W3:Y:S04]  /*c650*/  SHFL.IDX PT, R3, R62, RZ, 0x1c1f ;  /* 0x001c1fff3e037589 */ /* 0x0004e800000e0000 */
[----:B------:R2:W4:Y:S04]  /*c660*/  SHFL.IDX PT, R6, R63, RZ, 0x1c1f ;  /* 0x001c1fff3f067589 */ /* 0x00052800000e0000 */
[----:B------:R2:W0:Y:S04]  /*c670*/  SHFL.IDX PT, R9, R0, RZ, 0x1c1f ;  /* 0x001c1fff00097589 */ /* 0x00042800000e0000 */
[----:B------:R2:W0:Y:S02]  /*c680*/  SHFL.IDX PT, R8, R65, RZ, 0x1c1f ;  /* 0x001c1fff41087589 */ /* 0x00042400000e0000 */
.L_x_2029:
[----:B------:R-:W-:Y:S01]  /*c690*/  IMAD R67, R165, R10, RZ ;  /* 0x0000000aa5437224 */ /* 0x000fe200078e02ff */
        /* <DEDUP_REMOVED lines=15> */
[----:B------:R-:W-:Y:S01]  /*c790*/  ULDC UR4, c[0x0][0x3f4] ;  /* 0x0000fd0000047ab9 */ /* 0x000fe20000000800 */
[----:B------:R-:W-:Y:S02]  /*c7a0*/  CS2R R60, SRZ ;  /* 0x00000000003c7805 */ /* 0x000fe4000001ff00 */
[----:B------:R-:W-:Y:S02]  /*c7b0*/  ISETP.GE.AND P3, PT, R179, UR4, PT ;  /* 0x00000004b3007c0c */ /* 0x000fe4000bf66270 */
[----:B------:R-:W-:Y:S02]  /*c7c0*/  CS2R R58, SRZ ;  /* 0x00000000003a7805 */ /* 0x000fe4000001ff00 */
[----:B------:R-:W-:Y:S02]  /*c7d0*/  ISETP.GE.AND P2, PT, R177, UR4, PT ;  /* 0x00000004b1007c0c */ /* 0x000fe4000bf46270 */
[----:B------:R-:W-:Y:S02]  /*c7e0*/  ISETP.GE.AND P1, PT, R178, UR4, PT ;  /* 0x00000004b2007c0c */ /* 0x000fe4000bf26270 */
[----:B------:R-:W-:-:S02]  /*c7f0*/  ISETP.GE.AND P0, PT, R176, UR4, PT ;  /* 0x00000004b0007c0c */ /* 0x000fc4000bf06270 */
[----:B------:R-:W-:-:S03]  /*c800*/  ISETP.GE.AND P4, PT, R162, UR4, PT ;  /* 0x00000004a2007c0c */ /* 0x000fc6000bf86270 */
[C---:B------:R-:W-:Y:S01]  /*c810*/  @!P3 IMAD.SHL.U32 R27, R179.reuse, 0x2, RZ ;  /* 0x00000002b31bb824 */ /* 0x040fe200078e00ff */
[----:B------:R-:W-:-:S03]  /*c820*/  @!P3 SHF.L.U64.HI R4, R179, 0x1, R76 ;  /* 0x00000001b304b819 */ /* 0x000fc6000001024c */
[C---:B------:R-:W-:Y:S01]  /*c830*/  @!P2 IMAD.SHL.U32 R21, R177.reuse, 0x2, RZ ;  /* 0x00000002b115a824 */ /* 0x040fe200078e00ff */
[----:B------:R-:W-:Y:S01]  /*c840*/  @!P2 SHF.L.U64.HI R10, R177, 0x1, R74 ;  /* 0x00000001b10aa819 */ /* 0x000fe2000001024a */
[----:B------:R-:W-:Y:S01]  /*c850*/  @!P1 IMAD.SHL.U32 R13, R178, 0x2, RZ ;  /* 0x00000002b20d9824 */ /* 0x000fe200078e00ff */
[-C--:B-1--4-:R-:W-:Y:S01]  /*c860*/  @!P3 IADD3 R28, P6, R6, R27.reuse, RZ ;  /* 0x0000001b061cb210 */ /* 0x092fe20007fde0ff */
[----:B------:R-:W-:Y:S01]  /*c870*/  @!P0 IMAD.SHL.U32 R35, R176, 0x2, RZ ;  /* 0x00000002b0238824 */ /* 0x000fe200078e00ff */
[----:B0-----:R-:W-:Y:S01]  /*c880*/  @!P3 IADD3 R26, P5, R8, R27, RZ ;  /* 0x0000001b081ab210 */ /* 0x001fe20007fbe0ff */
[----:B------:R-:W-:Y:S01]  /*c890*/  @!P4 IMAD.MOV.U32 R5, RZ, RZ, R9 ;  /* 0x000000ffff05c224 */ /* 0x000fe200078e0009 */
[----:B------:R-:W-:Y:S01]  /*c8a0*/  @!P0 SHF.L.U64.HI R36, R176, 0x1, R75 ;  /* 0x00000001b0248819 */ /* 0x000fe2000001024b */
[--C-:B---3--:R-:W-:Y:S01]  /*c8b0*/  @!P3 IMAD.X R29, R3, 0x1, R4.reuse, P6 ;  /* 0x00000001031db824 */ /* 0x108fe200030e0604 */
[-C--:B------:R-:W-:Y:S01]  /*c8c0*/  @!P2 IADD3 R24, P6, R6, R21.reuse, RZ ;  /* 0x000000150618a210 */ /* 0x080fe20007fde0ff */
[----:B------:R-:W-:Y:S01]  /*c8d0*/  @!P3 IMAD.X R27, R9, 0x1, R4, P5 ;  /* 0x00000001091bb824 */ /* 0x000fe200028e0604 */
[----:B------:R-:W-:Y:S01]  /*c8e0*/  @!P2 IADD3 R20, P5, R8, R21, RZ ;  /* 0x000000150814a210 */ /* 0x000fe20007fbe0ff */
[----:B------:R-:W-:Y:S01]  /*c8f0*/  @!P4 IMAD.MOV.U32 R7, RZ, RZ, R3 ;  /* 0x000000ffff07c224 */ /* 0x000fe200078e0003 */
[----:B------:R-:W-:Y:S01]  /*c900*/  @!P1 SHF.L.U64.HI R4, R178, 0x1, R81 ;  /* 0x00000001b2049819 */ /* 0x000fe20000010251 */
[--C-:B------:R-:W-:Y:S01]  /*c910*/  @!P2 IMAD.X R25, R3, 0x1, R10.reuse, P6 ;  /* 0x000000010319a824 */ /* 0x100fe200030e060a */
[----:B------:R-:W-:Y:S01]  /*c920*/  @!P1 IADD3 R14, P6, R6, R13, RZ ;  /* 0x0000000d060e9210 */ /* 0x000fe20007fde0ff */
[----:B------:R-:W-:Y:S01]  /*c930*/  @!P2 IMAD.X R21, R9, 0x1, R10, P5 ;  /* 0x000000010915a824 */ /* 0x000fe200028e060a */
[----:B------:R-:W-:Y:S01]  /*c940*/  ISETP.GE.AND P5, PT, R180, UR4, PT ;  /* 0x00000004b4007c0c */ /* 0x000fe2000bfa6270 */
[----:B------:R-:W-:-:S04]  /*c950*/  @!P4 IMAD.WIDE R32, R162, 0x2, R6 ;  /* 0x00000002a220c825 */ /* 0x000fc800078e0206 */
[--C-:B------:R-:W-:Y:S01]  /*c960*/  @!P1 IMAD.X R15, R3, 0x1, R4.reuse, P6 ;  /* 0x00000001030f9824 */ /* 0x100fe200030e0604 */
[----:B------:R-:W-:Y:S01]  /*c970*/  @!P1 IADD3 R12, P6, R8, R13, RZ ;  /* 0x0000000d080c9210 */ /* 0x000fe20007fde0ff */
[----:B------:R0:W5:Y:S04]  /*c980*/  @!P4 LD.E.64 R60, desc[UR60][R32.64] ;  /* 0x0000003c203cc980 */ /* 0x000168000c101b00 */
[----:B------:R-:W-:Y:S01]  /*c990*/  @!P1 IMAD.X R13, R9, 0x1, R4, P6 ;  /* 0x00000001090d9824 */ /* 0x000fe200030e0604 */
[----:B------:R-:W-:Y:S01]  /*c9a0*/  @!P0 IADD3 R10, P6, R6, R35, RZ ;  /* 0x00000023060a8210 */ /* 0x000fe20007fde0ff */
[----:B------:R-:W-:Y:S02]  /*c9b0*/  @!P4 IMAD.MOV.U32 R4, RZ, RZ, R8 ;  /* 0x000000ffff04c224 */ /* 0x000fe400078e0008 */
[----:B------:R-:W-:-:S02]  /*c9c0*/  @!P5 IMAD.SHL.U32 R7, R180, 0x2, RZ ;  /* 0x00000002b407d824 */ /* 0x000fc400078e00ff */
[----:B------:R-:W-:-:S04]  /*c9d0*/  @!P4 IMAD.WIDE R30, R162, 0x2, R4 ;  /* 0x00000002a21ec825 */ /* 0x000fc800078e0204 */
[--C-:B------:R-:W-:Y:S01]  /*c9e0*/  @!P0 IMAD.X R11, R3, 0x1, R36.reuse, P6 ;  /* 0x00000001030b8824 */ /* 0x100fe200030e0624 */
[----:B------:R-:W-:Y:S01]  /*c9f0*/  @!P0 IADD3 R4, P6, R8, R35, RZ ;  /* 0x0000002308048210 */ /* 0x000fe20007fde0ff */
[----:B------:R0:W5:Y:S01]  /*ca00*/  @!P4 LD.E.64 R58, desc[UR60][R30.64] ;  /* 0x0000003c1e3ac980 */ /* 0x000162000c101b00 */
[----:B------:R-:W-:Y:S02]  /*ca10*/  @!P5 SHF.L.U64.HI R34, R180, 0x1, R69 ;  /* 0x00000001b422d819 */ /* 0x000fe40000010245 */
[-C--:B------:R-:W-:Y:S01]  /*ca20*/  @!P5 IADD3 R6, P4, R6, R7.reuse, RZ ;  /* 0x000000070606d210 */ /* 0x080fe20007f9e0ff */
[----:B------:R-:W-:Y:S01]  /*ca30*/  @!P0 IMAD.X R5, R9, 0x1, R36, P6 ;  /* 0x0000000109058824 */ /* 0x000fe200030e0624 */
[----:B------:R-:W-:Y:S02]  /*ca40*/  @!P5 IADD3 R8, P6, R8, R7, RZ ;  /* 0x000000070808d210 */ /* 0x000fe40007fde0ff */
        /* <DEDUP_REMOVED lines=10> */
[--C-:B------:R-:W-:Y:S01]  /*caf0*/  @!P5 IMAD.X R7, R3, 0x1, R34.reuse, P4 ;  /* 0x000000010307d824 */ /* 0x100fe200020e0622 */
[----:B------:R0:W5:Y:S01]  /*cb00*/  @!P3 LD.E.64 R56, desc[UR60][R28.64] ;  /* 0x0000003c1c38b980 */ /* 0x000162000c101b00 */
[----:B------:R-:W-:-:S03]  /*cb10*/  @!P5 IMAD.X R9, R9, 0x1, R34, P6 ;  /* 0x000000010909d824 */ /* 0x000fc600030e0622 */
[----:B------:R0:W5:Y:S04]  /*cb20*/  @!P3 LD.E.64 R54, desc[UR60][R26.64] ;  /* 0x0000003c1a36b980 */ /* 0x000168000c101b00 */
[----:B------:R0:W5:Y:S04]  /*cb30*/  @!P2 LD.E.64 R52, desc[UR60][R24.64] ;  /* 0x0000003c1834a980 */ /* 0x000168000c101b00 */
[----:B------:R0:W5:Y:S04]  /*cb40*/  @!P2 LD.E.64 R50, desc[UR60][R20.64] ;  /* 0x0000003c1432a980 */ /* 0x000168000c101b00 */
[----:B------:R0:W5:Y:S04]  /*cb50*/  @!P1 LD.E.64 R48, desc[UR60][R14.64] ;  /* 0x0000003c0e309980 */ /* 0x000168000c101b00 */
[----:B------:R0:W5:Y:S04]  /*cb60*/  @!P1 LD.E.64 R46, desc[UR60][R12.64] ;  /* 0x0000003c0c2e9980 */ /* 0x000168000c101b00 */
[----:B------:R0:W5:Y:S04]  /*cb70*/  @!P0 LD.E.64 R44, desc[UR60][R10.64] ;  /* 0x0000003c0a2c8980 */ /* 0x000168000c101b00 */
[----:B------:R0:W5:Y:S04]  /*cb80*/  @!P0 LD.E.64 R42, desc[UR60][R4.64] ;  /* 0x0000003c042a8980 */ /* 0x000168000c101b00 */
[----:B------:R0:W5:Y:S04]  /*cb90*/  @!P5 LD.E.64 R36, desc[UR60][R6.64] ;  /* 0x0000003c0624d980 */ /* 0x000168000c101b00 */
[----:B------:R0:W5:Y:S02]  /*cba0*/  @!P5 LD.E.64 R38, desc[UR60][R8.64] ;  /* 0x0000003c0826d980 */ /* 0x000164000c101b00 */
.L_x_1695:
[----:B------:R-:W-:Y:S05]  /*cbb0*/  BSYNC B1 ;  /* 0x0000000000017941 */ /* 0x000fea0003800000 */
.L_x_1694:
[----:B---3-5:R-:W-:Y:S01]  /*cbc0*/  IMAD.MOV.U32 R3, RZ, RZ, R58 ;  /* 0x000000ffff037224 */ /* 0x028fe200078e003a */
[----:B------:R-:W-:Y:S01]  /*cbd0*/  UMOV UR4, 0xffffffff ;  /* 0xffffffff00047882 */ /* 0x000fe20000000000 */
[----:B0-----:R-:W-:Y:S01]  /*cbe0*/  IMAD.MOV.U32 R4, RZ, RZ, R59 ;  /* 0x000000ffff047224 */ /* 0x001fe200078e003b */
[----:B------:R-:W-:Y:S01]  /*cbf0*/  CS2R R30, SRZ ;  /* 0x00000000001e7805 */ /* 0x000fe2000001ff00 */
[----:B------:R-:W-:Y:S01]  /*cc00*/  IMAD.MOV.U32 R5, RZ, RZ, R54 ;  /* 0x000000ffff057224 */ /* 0x000fe200078e0036 */
[----:B------:R-:W-:Y:S01]  /*cc10*/  PRMT R110, R3, 0x7610, R110 ;  /* 0x00007610036e7816 */ /* 0x000fe2000000006e */
[----:B----4-:R-:W-:Y:S01]  /*cc20*/  IMAD.MOV.U32 R6, RZ, RZ, R55 ;  /* 0x000000ffff067224 */ /* 0x010fe200078e0037 */
        /* <DEDUP_REMOVED lines=41> */
[----:B------:R-:W-:Y:S02]  /*cec0*/  PRMT R70, R5, 0x7610, R70 ;  /* 0x0000761005467816 */ /* 0x000fe40000000046 */
[----:B------:R-:W-:Y:S01]  /*ced0*/  PRMT R66, R6, 0x7610, R66 ;  /* 0x0000761006427816 */ /* 0x000fe20000000042 */
[----:B------:R-:W-:Y:S06]  /*cee0*/  BRA.DIV UR4, `(.L_x_1696) ;  /* 0x0000020204787947 */ /* 0x000fec000b800000 */
[----:B--2---:R-:W0:Y:S04]  /*cef0*/  SHFL.IDX PT, R62, R62, 0x1, 0x1c1f ;  /* 0x003c1f003e3e7f89 */ /* 0x004e2800000e0000 */
[----:B------:R-:W2:Y:S04]  /*cf00*/  SHFL.IDX PT, R63, R63, 0x1, 0x1c1f ;  /* 0x003c1f003f3f7f89 */ /* 0x000ea800000e0000 */
[----:B------:R-:W3:Y:S04]  /*cf10*/  SHFL.IDX PT, R0, R0, 0x1, 0x1c1f ;  /* 0x003c1f0000007f89 */ /* 0x000ee800000e0000 */
[----:B------:R-:W4:Y:S02]  /*cf20*/  SHFL.IDX PT, R65, R65, 0x1, 0x1c1f ;  /* 0x003c1f0041417f89 */ /* 0x000f2400000e0000 */
.L_x_2035:
[----:B------:R-:W-:Y:S01]  /*cf30*/  VIADD R64, R64, 0x40 ;  /* 0x0000004040407836 */ /* 0x000fe20000000000 */
[----:B------:R-:W-:Y:S01]  /*cf40*/  LOP3.LUT R3, R185, 0x18, R18, 0xf8, !PT ;  /* 0x00000018b9037812 */ /* 0x000fe200078ef812 */
[----:B------:R-:W-:Y:S01]  /*cf50*/  BSSY B1, `(.L_x_1697) ;  /* 0x0000055000017945 */ /* 0x000fe20003800000 */
[----:B------:R-:W-:Y:S02]  /*cf60*/  LOP3.LUT P0, RZ, R227, 0x4, RZ, 0xc0, !PT ;  /* 0x00000004e3ff7812 */ /* 0x000fe4000780c0ff */
[----:B------:R-:W-:Y:S02]  /*cf70*/  CS2R R32, SRZ ;  /* 0x0000000000207805 */ /* 0x000fe4000001ff00 */
[----:B------:R-:W-:Y:S02]  /*cf80*/  ISETP.GE.AND P1, PT, R64, R67, PT ;  /* 0x000000434000720c */ /* 0x000fe40003f26270 */
[----:B------:R-:W-:Y:S02]  /*cf90*/  CS2R R26, SRZ ;  /* 0x00000000001a7805 */ /* 0x000fe4000001ff00 */
[----:B------:R-:W-:-:S02]  /*cfa0*/  LOP3.LUT R4, R3, R186, RZ, 0x3c, !PT ;  /* 0x000000ba03047212 */ /* 0x000fc400078e3cff */
[----:B------:R-:W-:Y:S02]  /*cfb0*/  CS2R R20, SRZ ;  /* 0x0000000000147805 */ /* 0x000fe4000001ff00 */
[----:B------:R-:W-:Y:S02]  /*cfc0*/  CS2R R12, SRZ ;  /* 0x00000000000c7805 */ /* 0x000fe4000001ff00 */
[----:B------:R-:W-:Y:S02]  /*cfd0*/  CS2R R8, SRZ ;  /* 0x0000000000087805 */ /* 0x000fe4000001ff00 */
[----:B------:R-:W-:Y:S01]  /*cfe0*/  CS2R R40, SRZ ;  /* 0x0000000000287805 */ /* 0x000fe2000001ff00 */
[----:B------:R-:W-:Y:S01]  /*cff0*/  IMAD.IADD R3, R187, 0x1, R4 ;  /* 0x00000001bb037824 */ /* 0x000fe200078e0204 */
[----:B------:R-:W-:Y:S02]  /*d000*/  CS2R R34, SRZ ;  /* 0x0000000000227805 */ /* 0x000fe4000001ff00 */
[----:B-1----:R-:W-:-:S02]  /*d010*/  CS2R R28, SRZ ;  /* 0x00000000001c7805 */ /* 0x002fc4000001ff00 */
[----:B------:R-:W-:Y:S02]  /*d020*/  CS2R R24, SRZ ;  /* 0x0000000000187805 */ /* 0x000fe4000001ff00 */
[----:B------:R-:W-:Y:S01]  /*d030*/  CS2R R14, SRZ ;  /* 0x00000000000e7805 */ /* 0x000fe2000001ff00 */
[----:B------:R-:W-:Y:S01]  /*d040*/  IMAD R3, R3, 0x2, R2 ;  /* 0x0000000203037824 */ /* 0x000fe200078e0202 */
        /* <DEDUP_REMOVED lines=8> */
[----:B------:R-:W-:-:S05]  /*d0d0*/  ISETP.GE.AND P1, PT, R176, UR4, PT ;  /* 0x00000004b0007c0c */ /* 0x000fca000bf26270 */
[C---:B------:R-:W-:Y:S01]  /*d0e0*/  @!P4 IMAD.SHL.U32 R24, R179.reuse, 0x2, RZ ;  /* 0x00000002b318c824 */ /* 0x040fe200078e00ff */
[----:B------:R-:W-:-:S03]  /*d0f0*/  @!P4 SHF.L.U64.HI R5, R179, 0x1, R76 ;  /* 0x00000001b305c819 */ /* 0x000fc6000001024c */
[C---:B------:R-:W-:Y:S01]  /*d100*/  @!P3 IMAD.SHL.U32 R14, R177.reuse, 0x2, RZ ;  /* 0x00000002b10eb824 */ /* 0x040fe200078e00ff */
[----:B------:R-:W-:Y:S01]  /*d110*/  @!P3 SHF.L.U64.HI R7, R177, 0x1, R74 ;  /* 0x00000001b107b819 */ /* 0x000fe2000001024a */
[----:B------:R-:W-:Y:S01]  /*d120*/  @!P2 IMAD.SHL.U32 R10, R178, 0x2, RZ ;  /* 0x00000002b20aa824 */ /* 0x000fe200078e00ff */
[-C--:B--2---:R-:W-:Y:S01]  /*d130*/  @!P4 IADD3 R26, P5, R63, R24.reuse, RZ ;  /* 0x000000183f1ac210 */ /* 0x084fe20007fbe0ff */
[----:B------:R-:W-:Y:S01]  /*d140*/  @!P1 IMAD.SHL.U32 R4, R176, 0x2, RZ ;  /* 0x00000002b0049824 */ /* 0x000fe200078e00ff */
[----:B----4-:R-:W-:Y:S02]  /*d150*/  @!P4 IADD3 R24, P6, R65, R24, RZ ;  /* 0x000000184118c210 */ /* 0x010fe40007fde0ff */
[----:B------:R-:W-:Y:S01]  /*d160*/  @!P2 SHF.L.U64.HI R81, R178, 0x1, R81 ;  /* 0x00000001b251a819 */ /* 0x000fe20000010251 */
[--C-:B0-----:R-:W-:Y:S01]  /*d170*/  @!P4 IMAD.X R27, R62, 0x1, R5.reuse, P5 ;  /* 0x000000013e1bc824 */ /* 0x101fe200028e0605 */
[-C--:B------:R-:W-:Y:S01]  /*d180*/  @!P3 IADD3 R20, P5, R63, R14.reuse, RZ ;  /* 0x0000000e3f14b210 */ /* 0x080fe20007fbe0ff */
[----:B---3--:R-:W-:Y:S01]  /*d190*/  @!P4 IMAD.X R25, R0, 0x1, R5, P6 ;  /* 0x000000010019c824 */ /* 0x008fe200030e0605 */
[----:B------:R-:W-:-:S02]  /*d1a0*/  @!P3 IADD3 R14, P6, R65, R14, RZ ;  /* 0x0000000e410eb210 */ /* 0x000fc40007fde0ff */
[----:B------:R-:W-:Y:S01]  /*d1b0*/  @!P1 SHF.L.U64.HI R75, R176, 0x1, R75 ;  /* 0x00000001b04b9819 */ /* 0x000fe2000001024b */
[--C-:B------:R-:W-:Y:S01]  /*d1c0*/  @!P3 IMAD.X R21, R62, 0x1, R7.reuse, P5 ;  /* 0x000000013e15b824 */ /* 0x100fe200028e0607 */
[-C--:B------:R-:W-:Y:S01]  /*d1d0*/  @!P2 IADD3 R12, P5, R63, R10.reuse, RZ ;  /* 0x0000000a3f0ca210 */ /* 0x080fe20007fbe0ff */
[----:B------:R-:W-:Y:S01]  /*d1e0*/  @!P3 IMAD.X R15, R0, 0x1, R7, P6 ;  /* 0x00000001000fb824 */ /* 0x000fe200030e0607 */
[----:B------:R-:W-:-:S03]  /*d1f0*/  @!P2 IADD3 R10, P6, R65, R10, RZ ;  /* 0x0000000a410aa210 */ /* 0x000fc60007fde0ff */
[--C-:B------:R-:W-:Y:S01]  /*d200*/  @!P2 IMAD.X R13, R62, 0x1, R81.reuse, P5 ;  /* 0x000000013e0da824 */ /* 0x100fe200028e0651 */
[----:B------:R-:W-:Y:S01]  /*d210*/  @!P1 IADD3 R8, P5, R63, R4, RZ ;  /* 0x000000043f089210 */ /* 0x000fe20007fbe0ff */
[----:B------:R-:W-:Y:S01]  /*d220*/  @!P2 IMAD.X R11, R0, 0x1, R81, P6 ;  /* 0x00000001000ba824 */ /* 0x000fe200030e0651 */
[----:B------:R-:W-:-:S03]  /*d230*/  ISETP.GE.AND P6, PT, R162, UR4, PT ;  /* 0x00000004a2007c0c */ /* 0x000fc6000bfc6270 */
[----:B------:R-:W-:Y:S01]  /*d240*/  @!P1 IMAD.X R9, R62, 0x1, R75, P5 ;  /* 0x000000013e099824 */ /* 0x000fe200028e064b */
[----:B------:R-:W-:-:S05]  /*d250*/  @!P1 IADD3 R4, P5, R65, R4, RZ ;  /* 0x0000000441049210 */ /* 0x000fca0007fbe0ff */
[----:B------:R-:W-:Y:S01]  /*d260*/  @!P1 IMAD.X R5, R0, 0x1, R75, P5 ;  /* 0x0000000100059824 */ /* 0x000fe200028e064b */
[----:B------:R-:W-:-:S03]  /*d270*/  ISETP.GE.AND P5, PT, R180, UR4, PT ;  /* 0x00000004b4007c0c */ /* 0x000fc6000bfa6270 */
[----:B------:R-:W-:Y:S02]  /*d280*/  @!P6 IMAD.MOV.U32 R28, RZ, RZ, R63 ;  /* 0x000000ffff1ce224 */ /* 0x000fe400078e003f */
[----:B------:R-:W-:Y:S02]  /*d290*/  @!P6 IMAD.MOV.U32 R29, RZ, RZ, R62 ;  /* 0x000000ffff1de224 */ /* 0x000fe400078e003e */
[----:B------:R-:W-:Y:S02]  /*d2a0*/  @!P6 IMAD.MOV.U32 R6, RZ, RZ, R65 ;  /* 0x000000ffff06e224 */ /* 0x000fe400078e0041 */
[----:B------:R-:W-:Y:S02]  /*d2b0*/  @!P6 IMAD.MOV.U32 R7, RZ, RZ, R0 ;  /* 0x000000ffff07e224 */ /* 0x000fe400078e0000 */
[----:B------:R-:W-:-:S04]  /*d2c0*/  @!P6 IMAD.WIDE R28, R162, 0x2, R28 ;  /* 0x00000002a21ce825 */ /* 0x000fc800078e021c */
[----:B------:R-:W-:Y:S01]  /*d2d0*/  @!P6 IMAD.WIDE R6, R162, 0x2, R6 ;  /* 0x00000002a206e825 */ /* 0x000fe200078e0206 */
[----:B------:R0:W5:Y:S03]  /*d2e0*/  @!P6 LD.E.64 R40, desc[UR60][R28.64] ;  /* 0x0000003c1c28e980 */ /* 0x000166000c101b00 */
[C---:B------:R-:W-:Y:S01]  /*d2f0*/  @!P5 IMAD.SHL.U32 R32, R180.reuse, 0x2, RZ ;  /* 0x00000002b420d824 */ /* 0x040fe200078e00ff */
[----:B------:R1:W5:Y:S01]  /*d300*/  @!P6 LD.E.64 R30, desc[UR60][R6.64] ;  /* 0x0000003c061ee980 */ /* 0x000362000c101b00 */
[----:B------:R-:W-:Y:S02]  /*d310*/  @!P5 SHF.L.U64.HI R69, R180, 0x1, R69 ;  /* 0x00000001b445d819 */ /* 0x000fe40000010245 */
[----:B------:R-:W-:Y:S02]  /*d320*/  CS2R R34, SRZ ;  /* 0x0000000000227805 */ /* 0x000fe4000001ff00 */
[----:B0-----:R-:W-:-:S04]  /*d330*/  CS2R R28, SRZ ;  /* 0x00000000001c7805 */ /* 0x001fc8000001ff00 */
[----:B------:R0:W5:Y:S01]  /*d340*/  @!P4 LD.E.64 R34, desc[UR60][R26.64] ;  /* 0x0000003c1a22c980 */ /* 0x000162000c101b00 */
[----:B-1----:R-:W-:-:S03]  /*d350*/  @!P5 IADD3 R6, P6, R63, R32, RZ ;  /* 0x000000203f06d210 */ /* 0x002fc60007fde0ff */
[----:B------:R1:W5:Y:S02]  /*d360*/  @!P3 LD.E.64 R28, desc[UR60][R20.64] ;  /* 0x0000003c141cb980 */ /* 0x000364000c101b00 */
[--C-:B------:R-:W-:Y:S01]  /*d370*/  @!P5 IMAD.X R7, R62, 0x1, R69.reuse, P6 ;  /* 0x000000013e07d824 */ /* 0x100fe200030e0645 */
[----:B------:R-:W-:Y:S02]  /*d380*/  @!P5 IADD3 R62, P6, R65, R32, RZ ;  /* 0x00000020413ed210 */ /* 0x000fe40007fde0ff */
[----:B------:R-:W-:Y:S02]  /*d390*/  CS2R R32, SRZ ;  /* 0x0000000000207805 */ /* 0x000fe4000001ff00 */
[----:B0-----:R-:W-:Y:S02]  /*d3a0*/  CS2R R26, SRZ ;  /* 0x00000000001a7805 */ /* 0x001fe4000001ff00 */
[----:B-1----:R-:W-:Y:S02]  /*d3b0*/  CS2R R20, SRZ ;  /* 0x0000000000147805 */ /* 0x002fe4000001ff00 */
[----:B------:R0:W5:Y:S04]  /*d3c0*/  @!P4 LD.E.64 R32, desc[UR60][R24.64] ;  /* 0x0000003c1820c980 */ /* 0x000168000c101b00 */
[----:B------:R1:W5:Y:S01]  /*d3d0*/  @!P3 LD.E.64 R26, desc[UR60][R14.64] ;  /* 0x0000003c0e1ab980 */ /* 0x000362000c101b00 */
[----:B------:R-:W-:-:S03]  /*d3e0*/  @!P5 IMAD.X R63, R0, 0x1, R69, P6 ;  /* 0x00000001003fd824 */ /* 0x000fc600030e0645 */
[----:B------:R2:W5:Y:S01]  /*d3f0*/  @!P2 LD.E.64 R20, desc[UR60][R10.64] ;  /* 0x0000003c0a14a980 */ /* 0x000562000c101b00 */
[----:B0-----:R-:W-:Y:S02]  /*d400*/  CS2R R24, SRZ ;  /* 0x0000000000187805 */ /* 0x001fe4000001ff00 */
[----:B-1----:R-:W-:-:S04]  /*d410*/  CS2R R14, SRZ ;  /* 0x00000000000e7805 */ /* 0x002fc8000001ff00 */
[----:B------:R0:W5:Y:S01]  /*d420*/  @!P2 LD.E.64 R24, desc[UR60][R12.64] ;  /* 0x0000003c0c18a980 */ /* 0x000162000c101b00 */
[----:B--2---:R-:W-:-:S03]  /*d430*/  CS2R R10, SRZ ;  /* 0x00000000000a7805 */ /* 0x004fc6000001ff00 */
[----:B------:R1:W5:Y:S04]  /*d440*/  @!P1 LD.E.64 R14, desc[UR60][R8.64] ;  /* 0x0000003c080e9980 */ /* 0x000368000c101b00 */
[----:B------:R2:W5:Y:S01]  /*d450*/  @!P5 LD.E.64 R10, desc[UR60][R6.64] ;  /* 0x0000003c060ad980 */ /* 0x000562000c101b00 */
[----:B0-----:R-:W-:Y:S02]  /*d460*/  CS2R R12, SRZ ;  /* 0x00000000000c7805 */ /* 0x001fe4000001ff00 */
[----:B-1----:R-:W-:-:S04]  /*d470*/  CS2R R8, SRZ ;  /* 0x0000000000087805 */ /* 0x002fc8000001ff00 */
[----:B------:R2:W5:Y:S04]  /*d480*/  @!P1 LD.E.64 R12, desc[UR60][R4.64] ;  /* 0x0000003c040c9980 */ /* 0x000568000c101b00 */
[----:B------:R2:W5:Y:S02]  /*d490*/  @!P5 LD.E.64 R8, desc[UR60][R62.64] ;  /* 0x0000003c3e08d980 */ /* 0x000564000c101b00 */
.L_x_1698:
[----:B------:R-:W-:Y:S05]  /*d4a0*/  BSYNC B1 ;  /* 0x0000000000017941 */ /* 0x000fea0003800000 */
.L_x_1697:
[----:B--2--5:R-:W-:Y:S01]  /*d4b0*/  IMAD.MOV.U32 R5, RZ, RZ, R30 ;  /* 0x000000ffff057224 */ /* 0x024fe200078e001e */
[----:B------:R-:W-:Y:S01]  /*d4c0*/  LEA.HI R4, R208, R208, RZ, 0x1 ;  /* 0x000000d0d0047211 */ /* 0x000fe200078f08ff */
[----:B------:R-:W-:Y:S01]  /*d4d0*/  VIADD R6, R3, 0xc400 ;  /* 0x0000c40003067836 */ /* 0x000fe20000000000 */
[----:B------:R-:W-:Y:S01]  /*d4e0*/  VIADDMNMX R67, R67, -R188, 0x80, PT ;  /* 0x0000008043437446 */ /* 0x000fe200038009bc */
[----:B---3--:R-:W-:Y:S01]  /*d4f0*/  VIADD R0, R3, 0xc440 ;  /* 0x0000c44003007836 */ /* 0x008fe20000000000 */
[----:B------:R-:W-:Y:S01]  /*d500*/  PRMT R105, R5, 0x7610, R105 ;  /* 0x0000761005697816 */ /* 0x000fe20000000069 */
[----:B------:R-:W-:Y:S01]  /*d510*/  @P0 VIADD R0, R6, 0xffffffc0 ;  /* 0xffffffc006000836 */ /* 0x000fe20000000000 */
[----:B------:R-:W-:Y:S01]  /*d520*/  LOP3.LUT R5, R4, 0xfffffffe, RZ, 0xc0, !PT ;  /* 0xfffffffe04057812 */ /* 0x000fe200078ec0ff */
[----:B------:R-:W-:Y:S01]  /*d530*/  IMAD.MOV.U32 R6, RZ, RZ, R31 ;  /* 0x000000ffff067224 */ /* 0x000fe200078e001f */
[----:B------:R-:W-:Y:S01]  /*d540*/  BSSY B1, `(.L_x_1699) ;  /* 0x0000030000017945 */ /* 0x000fe20003800000 */
[----:B------:R-:W-:Y:S01]  /*d550*/  IMAD.MOV.U32 R7, RZ, RZ, R32 ;  /* 0x000000ffff077224 */ /* 0x000fe200078e0020 */
[----:B------:R-:W-:Y:S01]  /*d560*/  ISETP.GE.AND P1, PT, R174, R67, PT ;  /* 0x00000043ae00720c */ /* 0x000fe20003f26270 */
[----:B------:R-:W-:Y:S01]  /*d570*/  IMAD.IADD R5, R208, 0x1, -R5 ;  /* 0x00000001d0057824 */ /* 0x000fe200078e0a05 */
[----:B------:R-:W-:Y:S01]  /*d580*/  PRMT R106, R6, 0x7610, R106 ;  /* 0x00007610066a7816 */ /* 0x000fe2000000006a */
[----:B------:R-:W-:Y:S01]  /*d590*/  IMAD.MOV.U32 R4, RZ, RZ, R26 ;  /* 0x000000ffff047224 */ /* 0x000fe200078e001a */
[----:B------:R-:W-:Y:S01]  /*d5a0*/  PRMT R97, R7, 0x7610, R97 ;  /* 0x0000761007617816 */ /* 0x000fe20000000061 */
[----:B------:R-:W-:Y:S01]  /*d5b0*/  IMAD.MOV.U32 R6, RZ, RZ, R27 ;  /* 0x000000ffff067224 */ /* 0x000fe200078e001b */
[----:B------:R-:W-:Y:S01]  /*d5c0*/  SHF.L.U32 R5, R5, 0x1f, RZ ;  /* 0x0000001f05057819 */ /* 0x000fe200000006ff */
[----:B------:R-:W-:Y:S01]  /*d5d0*/  IMAD.MOV.U32 R7, RZ, RZ, R20 ;  /* 0x000000ffff077224 */ /* 0x000fe200078e0014 */
[----:B------:R-:W-:Y:S01]  /*d5e0*/  PRMT R90, R4, 0x7610, R90 ;  /* 0x00007610045a7816 */ /* 0x000fe2000000005a */
[----:B------:R-:W-:Y:S01]  /*d5f0*/  IMAD.MOV.U32 R4, RZ, RZ, R21 ;  /* 0x000000ffff047224 */ /* 0x000fe200078e0015 */
[----:B------:R-:W1:Y:S01]  /*d600*/  SYNCS.PHASECHK.TRANS64.TRYWAIT P0, [R2+URZ+0x2a800], R5 ;  /* 0x02a80005020075a7 */ /* 0x000e62000800017f */
        /* <DEDUP_REMOVED lines=19> */
[----:B0-----:R-:W-:Y:S01]  /*d740*/  IMAD.MOV.U32 R62, RZ, RZ, R33 ;  /* 0x000000ffff3e7224 */ /* 0x001fe200078e0021 */
        /* <DEDUP_REMOVED lines=14> */
[----:B-1----:R-:W-:Y:S06]  /*d830*/  @!P0 BRA `(.L_x_1700) ;  /* 0x000001f800988947 */ /* 0x002fec0003800000 */
.L_x_2036:
[----:B------:R-:W-:Y:S05]  /*d840*/  BSYNC B1 ;  /* 0x0000000000017941 */ /* 0x000fea0003800000 */
.L_x_1699:
[----:B------:R-:W-:Y:S01]  /*d850*/  BSSY B1, `(.L_x_1701) ;  /* 0x000012f000017945 */ /* 0x000fe20003800000 */
[----:B------:R-:W-:Y:S02]  /*d860*/  PRMT R64, R4, 0x7610, R64 ;  /* 0x0000761004407816 */ /* 0x000fe40000000040 */
[----:B----4-:R-:W-:Y:S01]  /*d870*/  PRMT R65, R6, 0x7610, R65 ;  /* 0x0000761006417816 */ /* 0x010fe20000000041 */
[----:B------:R-:W-:Y:S06]  /*d880*/  @P1 BRA `(.L_x_1702) ;  /* 0x0000001000ac1947 */ /* 0x000fec0003800000 */
[----:B0-----:R-:W0:Y:S01]  /*d890*/  LDC R5, c[0x0][0x3f4] ;  /* 0x0000fd00ff057b82 */ /* 0x001e220000000800 */
        /* <DEDUP_REMOVED lines=9> */
[----:B------:R-:W-:Y:S02]  /*d930*/  SHF.R.U64 R115, R60, 0x10, R61 ;  /* 0x000000103c737819 */ /* 0x000fe4000000123d */
[----:B------:R-:W-:Y:S02]  /*d940*/  SHF.R.U32.HI R112, RZ, 0x10, R59 ;  /* 0x00000010ff707819 */ /* 0x000fe4000001163b */
[----:B------:R-:W-:Y:S02]  /*d950*/  SHF.R.U32.HI R60, RZ, 0x10, R61 ;  /* 0x00000010ff3c7819 */ /* 0x000fe4000001163d */
[----:B------:R-:W-:Y:S02]  /*d960*/  PRMT R112, R109, 0x5410, R112 ;  /* 0x000054106d707816 */ /* 0x000fe40000000070 */
[----:B------:R-:W-:Y:S02]  /*d970*/  SHF.R.U64 R113, R58, 0x10, R59 ;  /* 0x000000103a717819 */ /* 0x000fe4000000123b */
[----:B------:R-:W-:Y:S01]  /*d980*/  PRMT R111, R111, 0x5410, R60 ;  /* 0x000054106f6f7816 */ /* 0x000fe2000000003c */
[----:B------:R-:W-:Y:S01]  /*d990*/  IMAD.U32 R114, R112, 0x10000, RZ ;  /* 0x0001000070727824 */ /* 0x000fe200078e00ff */
[----:B------:R-:W-:-:S02]  /*d9a0*/  PRMT R113, R110, 0x5410, R113 ;  /* 0x000054106e717816 */ /* 0x000fc40000000071 */
[----:B------:R-:W-:Y:S01]  /*d9b0*/  LOP3.LUT R116, R112, 0xffff0000, RZ, 0xc0, !PT ;  /* 0xffff000070747812 */ /* 0x000fe200078ec0ff */
[C---:B------:R-:W-:Y:S01]  /*d9c0*/  IMAD.U32 R110, R111.reuse, 0x10000, RZ ;  /* 0x000100006f6e7824 */ /* 0x040fe200078e00ff */
[----:B------:R-:W-:Y:S02]  /*d9d0*/  LOP3.LUT R112, R111, 0xffff0000, RZ, 0xc0, !PT ;  /* 0xffff00006f707812 */ /* 0x000fe400078ec0ff */
[----:B------:R-:W-:Y:S02]  /*d9e0*/  PRMT R58, R66, 0x5432, R115 ;  /* 0x00005432423a7816 */ /* 0x000fe40000000073 */
[C---:B0-----:R-:W-:Y:S01]  /*d9f0*/  LOP3.LUT R60, R6.reuse, 0xffff0000, RZ, 0xc0, !PT ;  /* 0xffff0000063c7812 */ /* 0x041fe200078ec0ff */
[----:B------:R-:W-:Y:S01]  /*da00*/  IMAD.U32 R59, R6, 0x10000, RZ ;  /* 0x00010000063b7824 */ /* 0x000fe200078e00ff */
[C---:B------:R-:W-:Y:S01]  /*da10*/  LOP3.LUT R109, R7.reuse, 0xffff0000, RZ, 0xc0, !PT ;  /* 0xffff0000076d7812 */ /* 0x040fe200078ec0ff */
[----:B------:R-:W-:Y:S01]  /*da20*/  IMAD.U32 R61, R7, 0x10000, RZ ;  /* 0x00010000073d7824 */ /* 0x000fe200078e00ff */
[----:B------:R-:W-:Y:S01]  /*da30*/  LOP3.LUT R7, R4, 0xffff0000, RZ, 0xc0, !PT ;  /* 0xffff000004077812 */ /* 0x000fe200078ec0ff */
[C---:B------:R-:W-:Y:S01]  /*da40*/  FMUL.FTZ R118, R60.reuse, R114 ;  /* 0x000000723c767220 */ /* 0x040fe20000410000 */
[----:B------:R-:W-:Y:S01]  /*da50*/  FMUL.FTZ R111, R60, R110 ;  /* 0x0000006e3c6f7220 */ /* 0x000fe20000410000 */
[----:B------:R-:W-:Y:S01]  /*da60*/  FMUL.FTZ R60, R109, R116 ;  /* 0x000000746d3c7220 */ /* 0x000fe20000410000 */
[----:B------:R-:W-:-:S02]  /*da70*/  IMAD.U32 R6, R4, 0x10000, RZ ;  /* 0x0001000004067824 */ /* 0x000fc400078e00ff */
[----:B------:R-:W-:Y:S01]  /*da80*/  FFMA.FTZ R118, R59, R110, -R118 ;  /* 0x0000006e3b767223 */ /* 0x000fe20000010876 */
[----:B------:R-:W-:Y:S01]  /*da90*/  FMUL.FTZ R110, R109, R112 ;  /* 0x000000706d6e7220 */ /* 0x000fe20000410000 */
[----:B------:R-:W-:Y:S01]  /*daa0*/  FFMA.FTZ R111, R59, R114, R111 ;  /* 0x000000723b6f7223 */ /* 0x000fe2000001006f */
[----:B------:R-:W-:Y:S01]  /*dab0*/  FFMA.FTZ R112, R61, R112, -R60 ;  /* 0x000000703d707223 */ /* 0x000fe2000001083c */
[C---:B------:R-:W-:Y:S01]  /*dac0*/  IMAD.U32 R4, R5.reuse, 0x10000, RZ ;  /* 0x0001000005047824 */ /* 0x040fe200078e00ff */
[----:B------:R-:W-:Y:S01]  /*dad0*/  LOP3.LUT R5, R5, 0xffff0000, RZ, 0xc0, !PT ;  /* 0xffff000005057812 */ /* 0x000fe200078ec0ff */
[C---:B------:R-:W-:Y:S01]  /*dae0*/  IMAD.U32 R60, R113.reuse, 0x10000, RZ ;  /* 0x00010000713c7824 */ /* 0x040fe200078e00ff */
[----:B------:R-:W-:Y:S01]  /*daf0*/  LOP3.LUT R113, R113, 0xffff0000, RZ, 0xc0, !PT ;  /* 0xffff000071717812 */ /* 0x000fe200078ec0ff */
[C---:B------:R-:W-:Y:S01]  /*db00*/  IMAD.U32 R59, R58.reuse, 0x10000, RZ ;  /* 0x000100003a3b7824 */ /* 0x040fe200078e00ff */
[----:B------:R-:W-:Y:S01]  /*db10*/  LOP3.LUT R58, R58, 0xffff0000, RZ, 0xc0, !PT ;  /* 0xffff00003a3a7812 */ /* 0x000fe200078ec0ff */
[----:B------:R-:W-:Y:S01]  /*db20*/  FFMA.FTZ R115, R61, R116, R110 ;  /* 0x000000743d737223 */ /* 0x000fe2000001006e */
[C---:B------:R-:W-:Y:S01]  /*db30*/  FMUL.FTZ R61, R7.reuse, R60 ;  /* 0x0000003c073d7220 */ /* 0x040fe20000410000 */
        /* <DEDUP_REMOVED lines=12> */
.L_x_1704:
[----:B------:R-:W-:Y:S05]  /*dc00*/  BSYNC B2 ;  /* 0x0000000000027941 */ /* 0x000fea0003800000 */
.L_x_1703:
[----:B------:R-:W-:Y:S04]  /*dc10*/  BSSY B2, `(.L_x_1705) ;  /* 0x0000030000027945 */ /* 0x000fe80003800000 */
[----:B------:R-:W-:Y:S05]  /*dc20*/  @P1 BRA `(.L_x_1706) ;  /* 0x0000000000b81947 */ /* 0x000fea0003800000 */
[----:B0-----:R-:W0:Y:S01]  /*dc30*/  LDS.128 R4, [R0] ;  /* 0x0000000000047984 */ /* 0x001e220000000c00 */
[--C-:B------:R-:W-:Y:S02]  /*dc40*/  SHF.R.U64 R59, R56, 0x10, R57.reuse ;  /* 0x00000010383b7819 */ /* 0x100fe40000001239 */
[----:B------:R-:W-:Y:S02]  /*dc50*/  SHF.R.U32.HI R56, RZ, 0x10, R57 ;  /* 0x00000010ff387819 */ /* 0x000fe40000011639 */
[--C-:B------:R-:W-:Y:S02]  /*dc60*/  SHF.R.U64 R57, R54, 0x10, R55.reuse ;  /* 0x0000001036397819 */ /* 0x100fe40000001237 */
[----:B------:R-:W-:Y:S02]  /*dc70*/  SHF.R.U32.HI R54, RZ, 0x10, R55 ;  /* 0x00000010ff367819 */ /* 0x000fe40000011637 */
[----:B------:R-:W-:Y:S02]  /*dc80*/  PRMT R103, R103, 0x5410, R56 ;  /* 0x0000541067677816 */ /* 0x000fe40000000038 */
[----:B------:R-:W-:-:S02]  /*dc90*/  PRMT R101, R101, 0x5410, R54 ;  /* 0x0000541065657816 */ /* 0x000fc40000000036 */
[----:B------:R-:W-:Y:S01]  /*dca0*/  PRMT R102, R102, 0x5410, R59 ;  /* 0x0000541066667816 */ /* 0x000fe2000000003b */
[----:B------:R-:W-:Y:S01]  /*dcb0*/  IMAD.U32 R58, R103, 0x10000, RZ ;  /* 0x00010000673a7824 */ /* 0x000fe200078e00ff */
[----:B------:R-:W-:Y:S01]  /*dcc0*/  PRMT R100, R100, 0x5410, R57 ;  /* 0x0000541064647816 */ /* 0x000fe20000000039 */
[C---:B------:R-:W-:Y:S01]  /*dcd0*/  IMAD.U32 R59, R101.reuse, 0x10000, RZ ;  /* 0x00010000653b7824 */ /* 0x040fe200078e00ff */
[----:B------:R-:W-:Y:S02]  /*dce0*/  LOP3.LUT R101, R101, 0xffff0000, RZ, 0xc0, !PT ;  /* 0xffff000065657812 */ /* 0x000fe400078ec0ff */
[----:B------:R-:W-:Y:S02]  /*dcf0*/  LOP3.LUT R103, R103, 0xffff0000, RZ, 0xc0, !PT ;  /* 0xffff000067677812 */ /* 0x000fe400078ec0ff */
[C---:B0-----:R-:W-:Y:S01]  /*dd00*/  LOP3.LUT R55, R6.reuse, 0xffff0000, RZ, 0xc0, !PT ;  /* 0xffff000006377812 */ /* 0x041fe200078ec0ff */
[----:B------:R-:W-:Y:S01]  /*dd10*/  IMAD.U32 R54, R6, 0x10000, RZ ;  /* 0x0001000006367824 */ /* 0x000fe200078e00ff */
[C---:B------:R-:W-:Y:S01]  /*dd20*/  LOP3.LUT R57, R7.reuse, 0xffff0000, RZ, 0xc0, !PT ;  /* 0xffff000007397812 */ /* 0x040fe200078ec0ff */
[----:B------:R-:W-:-:S02]  /*dd30*/  IMAD.U32 R56, R7, 0x10000, RZ ;  /* 0x0001000007387824 */ /* 0x000fc400078e00ff */
[CC--:B------:R-:W-:Y:S01]  /*dd40*/  FMUL.FTZ R60, R55.reuse, R58.reuse ;  /* 0x0000003a373c7220 */ /* 0x0c0fe20000410000 */
[----:B------:R-:W-:Y:S01]  /*dd50*/  FMUL.FTZ R61, R55, R59 ;  /* 0x0000003b373d7220 */ /* 0x000fe20000410000 */
[C---:B------:R-:W-:Y:S01]  /*dd60*/  FMUL.FTZ R55, R57.reuse, R101 ;  /* 0x0000006539377220 */ /* 0x040fe20000410000 */
[----:B------:R-:W-:Y:S02]  /*dd70*/  IMAD.U32 R6, R4, 0x10000, RZ ;  /* 0x0001000004067824 */ /* 0x000fe400078e00ff */
[----:B------:R-:W-:Y:S01]  /*dd80*/  FFMA.FTZ R109, R54, R59, R60 ;  /* 0x0000003b366d7223 */ /* 0x000fe2000001003c */
[-C--:B------:R-:W-:Y:S01]  /*dd90*/  FMUL.FTZ R59, R57, R103.reuse ;  /* 0x00000067393b7220 */ /* 0x080fe20000410000 */
[----:B------:R-:W-:Y:S01]  /*dda0*/  FFMA.FTZ R103, R56, R103, -R55 ;  /* 0x0000006738677223 */ /* 0x000fe20000010837 */
[C---:B------:R-:W-:Y:S01]  /*ddb0*/  IMAD.U32 R7, R5.reuse, 0x10000, RZ ;  /* 0x0001000005077824 */ /* 0x040fe200078e00ff */
[----:B------:R-:W-:Y:S01]  /*ddc0*/  LOP3.LUT R4, R4, 0xffff0000, RZ, 0xc0, !PT ;  /* 0xffff000004047812 */ /* 0x000fe200078ec0ff */
[----:B------:R-:W-:Y:S01]  /*ddd0*/  IMAD.U32 R57, R100, 0x10000, RZ ;  /* 0x0001000064397824 */ /* 0x000fe200078e00ff */
[----:B------:R-:W-:Y:S01]  /*dde0*/  LOP3.LUT R5, R5, 0xffff0000, RZ, 0xc0, !PT ;  /* 0xffff000005057812 */ /* 0x000fe200078ec0ff */
        /* <DEDUP_REMOVED lines=18> */
.L_x_1706:
[----:B------:R-:W-:Y:S05]  /*df10*/  BSYNC B2 ;  /* 0x0000000000027941 */ /* 0x000fea0003800000 */
.L_x_1705:
[----:B------:R-:W-:Y:S04]  /*df20*/  BSSY B2, `(.L_x_1707) ;  /* 0x0000030000027945 */ /* 0x000fe80003800000 */
[----:B------:R-:W-:Y:S05]  /*df30*/  @P2 BRA `(.L_x_1708) ;  /* 0x0000000000b82947 */ /* 0x000fea0003800000 */
[----:B01----:R-:W0:Y:S01]  /*df40*/  LDS.128 R4, [R3+0x10400] ;  /* 0x0104000003047984 */ /* 0x003e220000000c00 */
        /* <DEDUP_REMOVED lines=45> */
.L_x_1708:
[----:B------:R-:W-:Y:S05]  /*e220*/  BSYNC B2 ;  /* 0x0000000000027941 */ /* 0x000fea0003800000 */
.L_x_1707:
[----:B------:R-:W-:Y:S04]  /*e230*/  BSSY B2, `(.L_x_1709) ;  /* 0x0000030000027945 */ /* 0x000fe80003800000 */
[----:B------:R-:W-:Y:S05]  /*e240*/  @P3 BRA `(.L_x_1710) ;  /* 0x0000000000b83947 */ /* 0x000fea0003800000 */
[----:B012---:R-:W0:Y:S01]  /*e250*/  LDS.128 R4, [R0+0x4000] ;  /* 0x0040000000047984 */ /* 0x007e220000000c00 */
[----:B------:R-:W-:Y:S02]  /*e260*/  SHF.R.U64 R48, R48, 0x10, R49 ;  /* 0x0000001030307819 */ /* 0x000fe40000001231 */
[----:B------:R-:W-:Y:S02]  /*e270*/  SHF.R.U64 R46, R46, 0x10, R47 ;  /* 0x000000102e2e7819 */ /* 0x000fe4000000122f */
[----:B------:R-:W-:Y:S02]  /*e280*/  SHF.R.U32.HI R49, RZ, 0x10, R49 ;  /* 0x00000010ff317819 */ /* 0x000fe40000011631 */
[----:B------:R-:W-:Y:S02]  /*e290*/  SHF.R.U32.HI R47, RZ, 0x10, R47 ;  /* 0x00000010ff2f7819 */ /* 0x000fe4000001162f */
[----:B------:R-:W-:Y:S02]  /*e2a0*/  PRMT R86, R86, 0x5410, R49 ;  /* 0x0000541056567816 */ /* 0x000fe40000000031 */
[----:B------:R-:W-:-:S02]  /*e2b0*/  PRMT R84, R84, 0x5410, R47 ;  /* 0x0000541054547816 */ /* 0x000fc4000000002f */
[----:B------:R-:W-:Y:S01]  /*e2c0*/  PRMT R83, R83, 0x5410, R46 ;  /* 0x0000541053537816 */ /* 0x000fe2000000002e */
[C---:B------:R-:W-:Y:S01]  /*e2d0*/  IMAD.U32 R50, R86.reuse, 0x10000, RZ ;  /* 0x0001000056327824 */ /* 0x040fe200078e00ff */
[----:B------:R-:W-:Y:S01]  /*e2e0*/  LOP3.LUT R86, R86, 0xffff0000, RZ, 0xc0, !PT ;  /* 0xffff000056567812 */ /* 0x000fe200078ec0ff */
[C---:B------:R-:W-:Y:S01]  /*e2f0*/  IMAD.U32 R51, R84.reuse, 0x10000, RZ ;  /* 0x0001000054337824 */ /* 0x040fe200078e00ff */
[----:B------:R-:W-:Y:S02]  /*e300*/  LOP3.LUT R84, R84, 0xffff0000, RZ, 0xc0, !PT ;  /* 0xffff000054547812 */ /* 0x000fe400078ec0ff */
[----:B------:R-:W-:Y:S02]  /*e310*/  PRMT R85, R85, 0x5410, R48 ;  /* 0x0000541055557816 */ /* 0x000fe40000000030 */
[C---:B0-----:R-:W-:Y:S01]  /*e320*/  LOP3.LUT R47, R6.reuse, 0xffff0000, RZ, 0xc0, !PT ;  /* 0xffff0000062f7812 */ /* 0x041fe200078ec0ff */
[----:B------:R-:W-:Y:S01]  /*e330*/  IMAD.U32 R46, R6, 0x10000, RZ ;  /* 0x00010000062e7824 */ /* 0x000fe200078e00ff */
[C---:B------:R-:W-:Y:S01]  /*e340*/  LOP3.LUT R49, R7.reuse, 0xffff0000, RZ, 0xc0, !PT ;  /* 0xffff000007317812 */ /* 0x040fe200078ec0ff */
[----:B------:R-:W-:-:S02]  /*e350*/  IMAD.U32 R48, R7, 0x10000, RZ ;  /* 0x0001000007307824 */ /* 0x000fc400078e00ff */
[C---:B------:R-:W-:Y:S01]  /*e360*/  FMUL.FTZ R52, R47.reuse, R50 ;  /* 0x000000322f347220 */ /* 0x040fe20000410000 */
[-C--:B------:R-:W-:Y:S01]  /*e370*/  FMUL.FTZ R53, R47, R51.reuse ;  /* 0x000000332f357220 */ /* 0x080fe20000410000 */
[----:B------:R-:W-:Y:S01]  /*e380*/  FMUL.FTZ R47, R49, R84 ;  /* 0x00000054312f7220 */ /* 0x000fe20000410000 */
[----:B------:R-:W-:Y:S02]  /*e390*/  IMAD.U32 R6, R4, 0x10000, RZ ;  /* 0x0001000004067824 */ /* 0x000fe400078e00ff */
[C---:B------:R-:W-:Y:S01]  /*e3a0*/  FFMA.FTZ R55, R46.reuse, R51, R52 ;  /* 0x000000332e377223 */ /* 0x040fe20000010034 */
[----:B------:R-:W-:Y:S02]  /*e3b0*/  IMAD.U32 R7, R5, 0x10000, RZ ;  /* 0x0001000005077824 */ /* 0x000fe400078e00ff */
[----:B------:R-:W-:Y:S01]  /*e3c0*/  FFMA.FTZ R54, R46, R50, -R53 ;  /* 0x000000322e367223 */ /* 0x000fe20000010835 */
[-C--:B------:R-:W-:Y:S01]  /*e3d0*/  FMUL.FTZ R51, R49, R86.reuse ;  /* 0x0000005631337220 */ /* 0x080fe20000410000 */
[----:B------:R-:W-:Y:S01]  /*e3e0*/  LOP3.LUT R4, R4, 0xffff0000, RZ, 0xc0, !PT ;  /* 0xffff000004047812 */ /* 0x000fe200078ec0ff */
[C---:B------:R-:W-:Y:S01]  /*e3f0*/  FFMA.FTZ R86, R48.reuse, R86, -R47 ;  /* 0x0000005630567223 */ /* 0x040fe2000001082f */
[----:B------:R-:W-:Y:S01]  /*e400*/  LOP3.LUT R5, R5, 0xffff0000, RZ, 0xc0, !PT ;  /* 0xffff000005057812 */ /* 0x000fe200078ec0ff */
[C---:B------:R-:W-:Y:S01]  /*e410*/  IMAD.U32 R49, R83.reuse, 0x10000, RZ ;  /* 0x0001000053317824 */ /* 0x040fe200078e00ff */
[----:B------:R-:W-:Y:S01]  /*e420*/  LOP3.LUT R50, R83, 0xffff0000, RZ, 0xc0, !PT ;  /* 0xffff000053327812 */ /* 0x000fe200078ec0ff */
[C---:B------:R-:W-:Y:S01]  /*e430*/  IMAD.U32 R47, R85.reuse, 0x10000, RZ ;  /* 0x00010000552f7824 */ /* 0x040fe200078e00ff */
        /* <DEDUP_REMOVED lines=15> */
.L_x_1710:
[----:B------:R-:W-:Y:S05]  /*e530*/  BSYNC B2 ;  /* 0x0000000000027941 */ /* 0x000fea0003800000 */
.L_x_1709:
[----:B------:R-:W-:Y:S04]  /*e540*/  BSSY B2, `(.L_x_1711) ;  /* 0x0000030000027945 */ /* 0x000fe80003800000 */
[----:B------:R-:W-:Y:S05]  /*e550*/  @P4 BRA `(.L_x_1712) ;  /* 0x0000000000b84947 */ /* 0x000fea0003800000 */
[----:B0123--:R-:W0:Y:S01]  /*e560*/  LDS.128 R4, [R3+0x14400] ;  /* 0x0144000003047984 */ /* 0x00fe220000000c00 */
        /* <DEDUP_REMOVED lines=45> */
.L_x_1712:
[----:B------:R-:W-:Y:S05]  /*e840*/  BSYNC B2 ;  /* 0x0000000000027941 */ /* 0x000fea0003800000 */
.L_x_1711:
[----:B------:R-:W-:Y:S05]  /*e850*/  @P5 BRA `(.L_x_1702) ;  /* 0x0000000000b85947 */ /* 0x000fea0003800000 */
[----:B01234-:R-:W0:Y:S01]  /*e860*/  LDS.128 R4, [R0+0x8000] ;  /* 0x0080000000047984 */ /* 0x01fe220000000c00 */
        /* <DEDUP_REMOVED lines=16> */
[C---:B------:R-:W-:Y:S01]  /*e970*/  FMUL.FTZ R46, R37.reuse, R42 ;  /* 0x0000002a252e7220 */ /* 0x040fe20000410000 */
[----:B------:R-:W-:Y:S01]  /*e980*/  FMUL.FTZ R45, R37, R43 ;  /* 0x0000002b252d7220 */ /* 0x000fe20000410000 */
[C---:B------:R-:W-:Y:S01]  /*e990*/  FMUL.FTZ R37, R39.reuse, R71 ;  /* 0x0000004727257220 */ /* 0x040fe20000410000 */
[----:B------:R-:W-:Y:S02]  /*e9a0*/  IMAD.U32 R6, R4, 0x10000, RZ ;  /* 0x0001000004067824 */ /* 0x000fe400078e00ff */
[----:B------:R-:W-:Y:S01]  /*e9b0*/  FFMA.FTZ R47, R36, R43, R46 ;  /* 0x0000002b242f7223 */ /* 0x000fe2000001002e */
[-C--:B------:R-:W-:Y:S01]  /*e9c0*/  FMUL.FTZ R43, R39, R66.reuse ;  /* 0x00000042272b7220 */ /* 0x080fe20000410000 */
[----:B------:R-:W-:Y:S01]  /*e9d0*/  FFMA.FTZ R66, R38, R66, -R37 ;  /* 0x0000004226427223 */ /* 0x000fe20000010825 */
[----:B------:R-:W-:Y:S02]  /*e9e0*/  IMAD.U32 R7, R5, 0x10000, RZ ;  /* 0x0001000005077824 */ /* 0x000fe400078e00ff */
[----:B------:R-:W-:Y:S01]  /*e9f0*/  FFMA.FTZ R44, R36, R42, -R45 ;  /* 0x0000002a242c7223 */ /* 0x000fe2000001082d */
[----:B------:R-:W-:Y:S01]  /*ea00*/  IMAD.U32 R37, R70, 0x10000, RZ ;  /* 0x0001000046257824 */ /* 0x000fe200078e00ff */
[----:B------:R-:W-:Y:S01]  /*ea10*/  LOP3.LUT R4, R4, 0xffff0000, RZ, 0xc0, !PT ;  /* 0xffff000004047812 */ /* 0x000fe200078ec0ff */
[----:B------:R-:W-:Y:S01]  /*ea20*/  IMAD.U32 R39, R73, 0x10000, RZ ;  /* 0x0001000049277824 */ /* 0x000fe200078e00ff */
[----:B------:R-:W-:Y:S01]  /*ea30*/  LOP3.LUT R5, R5, 0xffff0000, RZ, 0xc0, !PT ;  /* 0xffff000005057812 */ /* 0x000fe200078ec0ff */
[----:B------:R-:W-:Y:S01]  /*ea40*/  FFMA.FTZ R71, R38, R71, R43 ;  /* 0x0000004726477223 */ /* 0x000fe2000001002b */
[----:B------:R-:W-:Y:S01]  /*ea50*/  LOP3.LUT R36, R73, 0xffff0000, RZ, 0xc0, !PT ;  /* 0xffff000049247812 */ /* 0x000fe200078ec0ff */
[----:B------:R-:W-:Y:S01]  /*ea60*/  FMUL.FTZ R43, R4, R39 ;  /* 0x00000027042b7220 */ /* 0x000fe20000410000 */
[----:B------:R-:W-:Y:S01]  /*ea70*/  LOP3.LUT R70, R70, 0xffff0000, RZ, 0xc0, !PT ;  /* 0xffff000046467812 */ /* 0x000fe200078ec0ff */
[----:B------:R-:W-:-:S02]  /*ea80*/  FMUL.FTZ R38, R4, R37 ;  /* 0x0000002504267220 */ /* 0x000fc40000410000 */
[C---:B------:R-:W-:Y:S01]  /*ea90*/  FMUL.FTZ R42, R5.reuse, R36 ;  /* 0x00000024052a7220 */ /* 0x040fe20000410000 */
[C---:B------:R-:W-:Y:S01]  /*eaa0*/  FFMA.FTZ R4, R6.reuse, R37, -R43 ;  /* 0x0000002506047223 */ /* 0x040fe2000001082b */
[-C--:B------:R-:W-:Y:S01]  /*eab0*/  FMUL.FTZ R45, R5, R70.reuse ;  /* 0x00000046052d7220 */ /* 0x080fe20000410000 */
[----:B------:R-:W-:Y:S01]  /*eac0*/  FFMA.FTZ R39, R6, R39, R38 ;  /* 0x0000002706277223 */ /* 0x000fe20000010026 */
[----:B------:R-:W-:Y:S01]  /*ead0*/  FFMA.FTZ R5, R7, R70, -R42 ;  /* 0x0000004607057223 */ /* 0x000fe2000001082a */
[----:B------:R-:W-:Y:S01]  /*eae0*/  F2FP.BF16.F32.PACK_AB R6, R47, R44 ;  /* 0x0000002c2f06723e */ /* 0x000fe200000010ff */
[----:B------:R-:W-:Y:S01]  /*eaf0*/  FFMA.FTZ R36, R7, R36, R45 ;  /* 0x0000002407247223 */ /* 0x000fe2000001002d */
[----:B------:R-:W-:Y:S02]  /*eb00*/  F2FP.BF16.F32.PACK_AB R7, R71, R66 ;  /* 0x000000424707723e */ /* 0x000fe400000010ff */
[----:B------:R-:W-:Y:S02]  /*eb10*/  F2FP.BF16.F32.PACK_AB R4, R39, R4 ;  /* 0x000000042704723e */ /* 0x000fe400000010ff */
[----:B------:R-:W-:-:S05]  /*eb20*/  F2FP.BF16.F32.PACK_AB R5, R36, R5 ;  /* 0x000000052405723e */ /* 0x000fca00000010ff */
[----:B------:R0:W-:Y:S02]  /*eb30*/  STS.128 [R0+0x8000], R4 ;  /* 0x0080000400007388 */ /* 0x0001e40000000c00 */
.L_x_1702:
[----:B------:R-:W-:Y:S05]  /*eb40*/  BSYNC B1 ;  /* 0x0000000000017941 */ /* 0x000fea0003800000 */
.L_x_1701:
        /* <DEDUP_REMOVED lines=58> */
.L_x_1715:
[----:B------:R-:W-:Y:S05]  /*eef0*/  BSYNC B1 ;  /* 0x0000000000017941 */ /* 0x000fea0003800000 */
.L_x_1714:
[----:B------:R-:W-:Y:S04]  /*ef00*/  BSSY B1, `(.L_x_1716) ;  /* 0x0000030000017945 */ /* 0x000fe80003800000 */
[----:B------:R-:W-:Y:S05]  /*ef10*/  @P1 BRA `(.L_x_1717) ;  /* 0x0000000000b81947 */ /* 0x000fea0003800000 */
[----:B0-----:R-:W0:Y:S01]  /*ef20*/  LDS.128 R4, [R0+0x2000] ;  /* 0x0020000000047984 */ /* 0x001e220000000c00 */
[----:B------:R-:W-:Y:S02]  /*ef30*/  SHF.R.U64 R34, R34, 0x10, R35 ;  /* 0x0000001022227819 */ /* 0x000fe40000001223 */
[----:B------:R-:W-:Y:S02]  /*ef40*/  SHF.R.U64 R30, R32, 0x10, R33 ;  /* 0x00000010201e7819 */ /* 0x000fe40000001221 */
[----:B------:R-:W-:Y:S02]  /*ef50*/  SHF.R.U32.HI R35, RZ, 0x10, R35 ;  /* 0x00000010ff237819 */ /* 0x000fe40000011623 */
        /* <DEDUP_REMOVED lines=42> */
.L_x_1717:
[----:B------:R-:W-:Y:S05]  /*f200*/  BSYNC B1 ;  /* 0x0000000000017941 */ /* 0x000fea0003800000 */
.L_x_1716:
        /* <DEDUP_REMOVED lines=23> */
[C---:B------:R-:W-:Y:S01]  /*f380*/  FFMA.FTZ R35, R26.reuse, R31, R34 ;  /* 0x0000001f1a237223 */ /* 0x040fe20000010022 */
[----:B------:R-:W-:Y:S01]  /*f390*/  FMUL.FTZ R31, R29, R96 ;  /* 0x000000601d1f7220 */ /* 0x000fe20000410000 */
[C---:B------:R-:W-:Y:S02]  /*f3a0*/  IMAD.U32 R7, R5.reuse, 0x10000, RZ ;  /* 0x0001000005077824 */ /* 0x040fe400078e00ff */
[----:B------:R-:W-:Y:S01]  /*f3b0*/  FFMA.FTZ R32, R26, R30, -R33 ;  /* 0x0000001e1a207223 */ /* 0x000fe20000010821 */
[----:B------:R-:W-:Y:S01]  /*f3c0*/  IMAD.U32 R29, R90, 0x10000, RZ ;  /* 0x000100005a1d7824 */ /* 0x000fe200078e00ff */
[----:B------:R-:W-:Y:S01]  /*f3d0*/  LOP3.LUT R4, R4, 0xffff0000, RZ, 0xc0, !PT ;  /* 0xffff000004047812 */ /* 0x000fe200078ec0ff */
[----:B------:R-:W-:Y:S01]  /*f3e0*/  FFMA.FTZ R96, R28, R96, -R27 ;  /* 0x000000601c607223 */ /* 0x000fe2000001081b */
[----:B------:R-:W-:Y:S01]  /*f3f0*/  LOP3.LUT R5, R5, 0xffff0000, RZ, 0xc0, !PT ;  /* 0xffff000005057812 */ /* 0x000fe200078ec0ff */
[C---:B------:R-:W-:Y:S01]  /*f400*/  IMAD.U32 R27, R95.reuse, 0x10000, RZ ;  /* 0x000100005f1b7824 */ /* 0x040fe200078e00ff */
[----:B------:R-:W-:Y:S01]  /*f410*/  LOP3.LUT R90, R90, 0xffff0000, RZ, 0xc0, !PT ;  /* 0xffff00005a5a7812 */ /* 0x000fe200078ec0ff */
[----:B------:R-:W-:Y:S01]  /*f420*/  FFMA.FTZ R89, R28, R89, R31 ;  /* 0x000000591c597223 */ /* 0x000fe2000001001f */
[----:B------:R-:W-:Y:S01]  /*f430*/  LOP3.LUT R26, R95, 0xffff0000, RZ, 0xc0, !PT ;  /* 0xffff00005f1a7812 */ /* 0x000fe200078ec0ff */
[C---:B------:R-:W-:Y:S01]  /*f440*/  FMUL.FTZ R31, R4.reuse, R29 ;  /* 0x0000001d041f7220 */ /* 0x040fe20000410000 */
[----:B------:R-:W-:Y:S01]  /*f450*/  FMUL.FTZ R28, R4, R27 ;  /* 0x0000001b041c7220 */ /* 0x000fe20000410000 */
[----:B------:R-:W-:-:S02]  /*f460*/  FMUL.FTZ R30, R5, R90 ;  /* 0x0000005a051e7220 */ /* 0x000fc40000410000 */
[-C--:B------:R-:W-:Y:S01]  /*f470*/  FMUL.FTZ R33, R5, R26.reuse ;  /* 0x0000001a05217220 */ /* 0x080fe20000410000 */
[C---:B------:R-:W-:Y:S01]  /*f480*/  FFMA.FTZ R4, R6.reuse, R27, -R31 ;  /* 0x0000001b06047223 */ /* 0x040fe2000001081f */
[----:B------:R-:W-:Y:S01]  /*f490*/  FFMA.FTZ R29, R6, R29, R28 ;  /* 0x0000001d061d7223 */ /* 0x000fe2000001001c */
[C---:B------:R-:W-:Y:S01]  /*f4a0*/  FFMA.FTZ R5, R7.reuse, R26, -R30 ;  /* 0x0000001a07057223 */ /* 0x040fe2000001081e */
[----:B------:R-:W-:Y:S01]  /*f4b0*/  FFMA.FTZ R90, R7, R90, R33 ;  /* 0x0000005a075a7223 */ /* 0x000fe20000010021 */
[----:B------:R-:W-:Y:S02]  /*f4c0*/  F2FP.BF16.F32.PACK_AB R6, R35, R32 ;  /* 0x000000202306723e */ /* 0x000fe400000010ff */
[----:B------:R-:W-:Y:S02]  /*f4d0*/  F2FP.BF16.F32.PACK_AB R7, R89, R96 ;  /* 0x000000605907723e */ /* 0x000fe400000010ff */
[----:B------:R-:W-:Y:S02]  /*f4e0*/  F2FP.BF16.F32.PACK_AB R4, R29, R4 ;  /* 0x000000041d04723e */ /* 0x000fe400000010ff */
[----:B------:R-:W-:-:S05]  /*f4f0*/  F2FP.BF16.F32.PACK_AB R5, R90, R5 ;  /* 0x000000055a05723e */ /* 0x000fca00000010ff */
[----:B------:R2:W-:Y:S02]  /*f500*/  STS.128 [R3+0x12400], R4 ;  /* 0x0124000403007388 */ /* 0x0005e40000000c00 */
.L_x_1719:
[----:B------:R-:W-:Y:S05]  /*f510*/  BSYNC B1 ;  /* 0x0000000000017941 */ /* 0x000fea0003800000 */
.L_x_1718:
[----:B------:R-:W-:Y:S04]  /*f520*/  BSSY B1, `(.L_x_1720) ;  /* 0x0000030000017945 */ /* 0x000fe80003800000 */
[----:B------:R-:W-:Y:S05]  /*f530*/  @P3 BRA `(.L_x_1721) ;  /* 0x0000000000b83947 */ /* 0x000fea0003800000 */
[----:B012---:R-:W0:Y:S01]  /*f540*/  LDS.128 R4, [R0+0x6000] ;  /* 0x0060000000047984 */ /* 0x007e220000000c00 */
        /* <DEDUP_REMOVED lines=45> */
.L_x_1721:
[----:B------:R-:W-:Y:S05]  /*f820*/  BSYNC B1 ;  /* 0x0000000000017941 */ /* 0x000fea0003800000 */
.L_x_1720:
[----:B------:R-:W-:Y:S04]  /*f830*/  BSSY B1, `(.L_x_1722) ;  /* 0x0000030000017945 */ /* 0x000fe80003800000 */
[----:B------:R-:W-:Y:S05]  /*f840*/  @P4 BRA `(.L_x_1723) ;  /* 0x0000000000b84947 */ /* 0x000fea0003800000 */
[----:B0123--:R-:W0:Y:S01]  /*f850*/  LDS.128 R4, [R3+0x16400] ;  /* 0x0164000003047984 */ /* 0x00fe220000000c00 */
        /* <DEDUP_REMOVED lines=45> */
.L_x_1723:
[----:B------:R-:W-:Y:S05]  /*fb30*/  BSYNC B1 ;  /* 0x0000000000017941 */ /* 0x000fea0003800000 */
.L_x_1722:
        /* <DEDUP_REMOVED lines=15> */
[C---:B------:R-:W-:Y:S01]  /*fc30*/  IMAD.U32 R10, R7.reuse, 0x10000, RZ ;  /* 0x00010000070a7824 */ /* 0x040fe200078e00ff */
[----:B------:R-:W-:Y:S01]  /*fc40*/  LOP3.LUT R7, R7, 0xffff0000, RZ, 0xc0, !PT ;  /* 0xffff000007077812 */ /* 0x000fe200078ec0ff */
[----:B------:R-:W-:-:S02]  /*fc50*/  IMAD.U32 R8, R6, 0x10000, RZ ;  /* 0x0001000006087824 */ /* 0x000fc400078e00ff */
[CC--:B------:R-:W-:Y:S01]  /*fc60*/  FMUL.FTZ R13, R9.reuse, R12.reuse ;  /* 0x0000000c090d7220 */ /* 0x0c0fe20000410000 */
[----:B------:R-:W-:Y:S01]  /*fc70*/  FMUL.FTZ R9, R9, R11 ;  /* 0x0000000b09097220 */ /* 0x000fe20000410000 */
[C---:B------:R-:W-:Y:S01]  /*fc80*/  FMUL.FTZ R21, R7.reuse, R63 ;  /* 0x0000003f07157220 */ /* 0x040fe20000410000 */
[----:B------:R-:W-:Y:S02]  /*fc90*/  IMAD.U32 R3, R4, 0x10000, RZ ;  /* 0x0001000004037824 */ /* 0x000fe400078e00ff */
[C---:B------:R-:W-:Y:S01]  /*fca0*/  FFMA.FTZ R14, R8.reuse, R11, -R13 ;  /* 0x0000000b080e7223 */ /* 0x040fe2000001080d */
[----:B------:R-:W-:Y:S01]  /*fcb0*/  FFMA.FTZ R15, R8, R12, R9 ;  /* 0x0000000c080f7223 */ /* 0x000fe20000010009 */
[-C--:B------:R-:W-:Y:S01]  /*fcc0*/  FMUL.FTZ R9, R7, R65.reuse ;  /* 0x0000004107097220 */ /* 0x080fe20000410000 */
        /* <DEDUP_REMOVED lines=21> */
[----:B------:R0:W-:Y:S01]  /*fe20*/  STS.128 [R0+0xa000], R4 ;  /* 0x00a0000400007388 */ /* 0x0001e20000000c00 */
[----:B------:R-:W-:Y:S05]  /*fe30*/  BRA `(.L_x_1713) ;  /* 0x0000003800247947 */ /* 0x000fea0003800000 */
.L_x_1692:
[----:B------:R-:W2:Y:S01]  /*fe40*/  LDC R10, c[0x0][0x448] ;  /* 0x00011200ff0a7b82 */ /* 0x000ea20000000800 */
[----:B------:R-:W-:Y:S01]  /*fe50*/  IMAD R3, R209, 0x40, R64 ;  /* 0x00000040d1037824 */ /* 0x000fe200078e0240 */
[----:B------:R-:W-:Y:S01]  /*fe60*/  ULDC.64 UR4, c[0x0][0x3f8] ;  /* 0x0000fe0000047ab9 */ /* 0x000fe20000000a00 */
[----:B------:R-:W-:Y:S01]  /*fe70*/  ULDC.64 UR6, c[0x0][0x408] ;  /* 0x0001020000067ab9 */ /* 0x000fe20000000a00 */
[----:B------:R-:W-:Y:S02]  /*fe80*/  IMAD.MOV.U32 R4, RZ, RZ, R24 ;  /* 0x000000ffff047224 */ /* 0x000fe400078e0018 */
[----:B------:R-:W-:Y:S02]  /*fe90*/  IMAD.MOV.U32 R6, RZ, RZ, R140 ;  /* 0x000000ffff067224 */ /* 0x000fe400078e008c */
[----:B------:R-:W-:Y:S01]  /*fea0*/  IMAD.MOV.U32 R7, RZ, RZ, R29 ;  /* 0x000000ffff077224 */ /* 0x000fe200078e001d */
        /* <DEDUP_REMOVED lines=27> */
.L_x_2042:
        /* <DEDUP_REMOVED lines=9> */
[----:B0-----:R-:W-:Y:S02]  /*100f0*/  CS2R R32, SRZ ;  /* 0x0000000000207805 */ /* 0x001fe4000001ff00 */
[----:B------:R-:W-:Y:S02]  /*10100*/  CS2R R34, SRZ ;  /* 0x0000000000227805 */ /* 0x000fe4000001ff00 */
[----:B-1----:R-:W-:Y:S02]  /*10110*/  CS2R R28, SRZ ;  /* 0x00000000001c7805 */ /* 0x002fe4000001ff00 */
[----:B------:R-:W-:-:S02]  /*10120*/  CS2R R30, SRZ ;  /* 0x00000000001e7805 */ /* 0x000fc4000001ff00 */
[----:B------:R-:W-:Y:S02]  /*10130*/  CS2R R24, SRZ ;  /* 0x0000000000187805 */ /* 0x000fe4000001ff00 */
[----:B------:R-:W-:Y:S01]  /*10140*/  CS2R R26, SRZ ;  /* 0x00000000001a7805 */ /* 0x000fe2000001ff00 */
[----:B------:R-:W-:Y:S06]  /*10150*/  @P0 BRA `(.L_x_1726) ;  /* 0x0000000000980947 */ /* 0x000fec0003800000 */
[----:B------:R-:W-:Y:S01]  /*10160*/  ULDC UR4, c[0x0][0x3f4] ;  /* 0x0000fd0000047ab9 */ /* 0x000fe20000000800 */
[----:B----4-:R-:W-:Y:S01]  /*10170*/  IMAD.MOV.U32 R8, RZ, RZ, R0 ;  /* 0x000000ffff087224 */ /* 0x010fe200078e0000 */
[----:B------:R-:W-:Y:S01]  /*10180*/  ISETP.GE.AND P2, PT, R18, UR4, PT ;  /* 0x0000000412007c0c */ /* 0x000fe2000bf46270 */
[----:B---3--:R-:W-:Y:S01]  /*10190*/  IMAD.MOV.U32 R9, RZ, RZ, R3 ;  /* 0x000000ffff097224 */ /* 0x008fe200078e0003 */
[----:B------:R-:W-:Y:S01]  /*101a0*/  ISETP.GE.AND P3, PT, R167, UR4, PT ;  /* 0x00000004a7007c0c */ /* 0x000fe2000bf66270 */
[----:B------:R-:W-:Y:S01]  /*101b0*/  IMAD.MOV.U32 R24, RZ, RZ, R14 ;  /* 0x000000ffff187224 */ /* 0x000fe200078e000e */
[----:B------:R-:W-:Y:S01]  /*101c0*/  ISETP.GE.AND P4, PT, R168, UR4, PT ;  /* 0x00000004a8007c0c */ /* 0x000fe2000bf86270 */
[----:B------:R-:W-:Y:S01]  /*101d0*/  IMAD.MOV.U32 R25, RZ, RZ, R7 ;  /* 0x000000ffff197224 */ /* 0x000fe200078e0007 */
[----:B------:R-:W-:Y:S02]  /*101e0*/  CS2R R28, SRZ ;  /* 0x00000000001c7805 */ /* 0x000fe4000001ff00 */
[----:B------:R-:W-:-:S02]  /*101f0*/  CS2R R30, SRZ ;  /* 0x00000000001e7805 */ /* 0x000fc4000001ff00 */
[----:B------:R-:W-:Y:S02]  /*10200*/  CS2R R40, SRZ ;  /* 0x0000000000287805 */ /* 0x000fe4000001ff00 */
[----:B------:R-:W-:Y:S01]  /*10210*/  CS2R R42, SRZ ;  /* 0x00000000002a7805 */ /* 0x000fe2000001ff00 */
[----:B------:R-:W-:Y:S02]  /*10220*/  @!P2 IMAD.SHL.U32 R5, R18, 0x2, RZ ;  /* 0x000000021205a824 */ /* 0x000fe400078e00ff */
[----:B------:R-:W-:Y:S02]  /*10230*/  @!P3 IMAD.SHL.U32 R15, R170, 0x8, RZ ;  /* 0x00000008aa0fb824 */ /* 0x000fe400078e00ff */
[----:B------:R-:W-:Y:S01]  /*10240*/  @!P4 IMAD.SHL.U32 R27, R171, 0x8, RZ ;  /* 0x00000008ab1bc824 */ /* 0x000fe200078e00ff */
[-C--:B------:R-:W-:Y:S01]  /*10250*/  @!P2 IADD3 R4, P0, R0, R5.reuse, RZ ;  /* 0x000000050004a210 */ /* 0x080fe20007f1e0ff */
[----:B------:R-:W-:Y:S01]  /*10260*/  @!P3 IMAD.WIDE R10, R15, 0x2, R8 ;  /* 0x000000020f0ab825 */ /* 0x000fe200078e0208 */
[----:B------:R-:W-:-:S02]  /*10270*/  @!P2 IADD3 R6, P1, R14, R5, RZ ;  /* 0x000000050e06a210 */ /* 0x000fc40007f3e0ff */
[----:B------:R-:W-:Y:S01]  /*10280*/  @!P2 SHF.L.U64.HI R0, R18, 0x1, R19 ;  /* 0x000000011200a819 */ /* 0x000fe20000010213 */
[----:B------:R-:W-:Y:S01]  /*10290*/  @!P4 IMAD.WIDE R12, R27, 0x2, R8 ;  /* 0x000000021b0cc825 */ /* 0x000fe200078e0208 */
[----:B------:R-:W-:Y:S02]  /*102a0*/  CS2R R36, SRZ ;  /* 0x0000000000247805 */ /* 0x000fe4000001ff00 */
[----:B------:R-:W-:Y:S02]  /*102b0*/  CS2R R38, SRZ ;  /* 0x0000000000267805 */ /* 0x000fe4000001ff00 */
[----:B------:R-:W-:Y:S01]  /*102c0*/  CS2R R32, SRZ ;  /* 0x0000000000207805 */ /* 0x000fe2000001ff00 */
[----:B------:R-:W-:Y:S01]  /*102d0*/  @!P3 IMAD.WIDE R14, R15, 0x2, R24 ;  /* 0x000000020f0eb825 */ /* 0x000fe200078e0218 */
[----:B------:R-:W-:Y:S02]  /*102e0*/  CS2R R34, SRZ ;  /* 0x0000000000227805 */ /* 0x000fe4000001ff00 */
[----:B------:R-:W-:-:S02]  /*102f0*/  CS2R R44, SRZ ;  /* 0x00000000002c7805 */ /* 0x000fc4000001ff00 */
[----:B------:R-:W-:Y:S01]  /*10300*/  CS2R R46, SRZ ;  /* 0x00000000002e7805 */ /* 0x000fe2000001ff00 */
[----:B------:R-:W-:Y:S01]  /*10310*/  @!P4 IMAD.WIDE R8, R27, 0x2, R24 ;  /* 0x000000021b08c825 */ /* 0x000fe200078e0218 */
[----:B------:R-:W-:Y:S02]  /*10320*/  CS2R R24, SRZ ;  /* 0x0000000000187805 */ /* 0x000fe4000001ff00 */
[----:B------:R-:W-:Y:S01]  /*10330*/  CS2R R26, SRZ ;  /* 0x00000000001a7805 */ /* 0x000fe2000001ff00 */
[----:B------:R0:W5:Y:S01]  /*10340*/  @!P3 LD.E.128 R28, desc[UR60][R10.64] ;  /* 0x0000003c0a1cb980 */ /* 0x000162000c101d00 */
[--C-:B------:R-:W-:Y:S02]  /*10350*/  @!P2 IMAD.X R5, R3, 0x1, R0.reuse, P0 ;  /* 0x000000010305a824 */ /* 0x100fe400000e0600 */
[----:B------:R-:W-:Y:S01]  /*10360*/  @!P2 IMAD.X R7, R7, 0x1, R0, P1 ;  /* 0x000000010707a824 */ /* 0x000fe200008e0600 */
[----:B------:R0:W5:Y:S04]  /*10370*/  @!P3 LD.E.128 R40, desc[UR60][R14.64] ;  /* 0x0000003c0e28b980 */ /* 0x000168000c101d00 */
[----:B------:R0:W5:Y:S04]  /*10380*/  @!P4 LD.E.128 R24, desc[UR60][R12.64] ;  /* 0x0000003c0c18c980 */ /* 0x000168000c101d00 */
[----:B------:R0:W5:Y:S04]  /*10390*/  @!P4 LD.E.128 R36, desc[UR60][R8.64] ;  /* 0x0000003c0824c980 */ /* 0x000168000c101d00 */
[----:B------:R0:W5:Y:S04]  /*103a0*/  @!P2 LD.E.128 R32, desc[UR60][R4.64] ;  /* 0x0000003c0420a980 */ /* 0x000168000c101d00 */
[----:B------:R0:W5:Y:S02]  /*103b0*/  @!P2 LD.E.128 R44, desc[UR60][R6.64] ;  /* 0x0000003c062ca980 */ /* 0x000164000c101d00 */
.L_x_1726:
[----:B------:R-:W-:Y:S05]  /*103c0*/  BSYNC B1 ;  /* 0x0000000000017941 */ /* 0x000fea0003800000 */
.L_x_1725:
[----:B0----5:R-:W-:Y:S01]  /*103d0*/  IMAD.MOV.U32 R4, RZ, RZ, R46 ;  /* 0x000000ffff047224 */ /* 0x021fe200078e002e */
[----:B------:R-:W-:Y:S01]  /*103e0*/  UMOV UR4, 0xffffffff ;  /* 0xffffffff00047882 */ /* 0x000fe20000000000 */
[----:B------:R-:W-:Y:S02]  /*103f0*/  IMAD.MOV.U32 R5, RZ, RZ, R47 ;  /* 0x000000ffff057224 */ /* 0x000fe400078e002f */
[----:B----4-:R-:W-:Y:S01]  /*10400*/  IMAD.MOV.U32 R0, RZ, RZ, R44 ;  /* 0x000000ffff007224 */ /* 0x010fe200078e002c */
[----:B------:R-:W-:Y:S01]  /*10410*/  PRMT R71, R71, 0x5410, R4 ;  /* 0x0000541047477816 */ /* 0x000fe20000000004 */
[----:B---3--:R-:W-:Y:S01]  /*10420*/  IMAD.MOV.U32 R3, RZ, RZ, R45 ;  /* 0x000000ffff037224 */ /* 0x008fe200078e002d */
        /* <DEDUP_REMOVED lines=41> */
[----:B------:R-:W-:Y:S02]  /*106c0*/  CS2R R4, SRZ ;  /* 0x0000000000047805 */ /* 0x000fe4000001ff00 */
[----:B------:R-:W-:Y:S02]  /*106d0*/  PRMT R88, R0, 0x7610, R88 ;  /* 0x0000761000587816 */ /* 0x000fe40000000058 */
[----:B------:R-:W-:Y:S01]  /*106e0*/  PRMT R89, R3, 0x7610, R89 ;  /* 0x0000761003597816 */ /* 0x000fe20000000059 */
[----:B------:R-:W-:Y:S06]  /*106f0*/  BRA.DIV UR4, `(.L_x_1727) ;  /* 0x000001ce046c7947 */ /* 0x000fec000b800000 */
[----:B------:R0:W1:Y:S04]  /*10700*/  SHFL.IDX PT, R0, R21, 0x1, 0x1c1f ;  /* 0x003c1f0015007f89 */ /* 0x00006800000e0000 */
[----:B------:R0:W3:Y:S04]  /*10710*/  SHFL.IDX PT, R3, R20, 0x1, 0x1c1f ;  /* 0x003c1f0014037f89 */ /* 0x0000e800000e0000 */
[----:B--2---:R-:W2:Y:S04]  /*10720*/  SHFL.IDX PT, R61, R61, 0x1, 0x1c1f ;  /* 0x003c1f003d3d7f89 */ /* 0x004ea800000e0000 */
[----:B0-----:R-:W4:Y:S02]  /*10730*/  SHFL.IDX PT, R62, R62, 0x1, 0x1c1f ;  /* 0x003c1f003e3e7f89 */ /* 0x001f2400000e0000 */
.L_x_2048:
[----:B------:R-:W-:Y:S01]  /*10740*/  VIADD R64, R64, 0x40 ;  /* 0x0000004040407836 */ /* 0x000fe20000000000 */
        /* <DEDUP_REMOVED lines=14> */
[----:B------:R-:W-:Y:S01]  /*10830*/  ULDC UR4, c[0x0][0x3f4] ;  /* 0x0000fd0000047ab9 */ /* 0x000fe20000000800 */
[----:B---3--:R-:W-:Y:S01]  /*10840*/  IMAD.MOV.U32 R6, RZ, RZ, R3 ;  /* 0x000000ffff067224 */ /* 0x008fe200078e0003 */
[----:B------:R-:W-:Y:S01]  /*10850*/  ISETP.GE.AND P2, PT, R18, UR4, PT ;  /* 0x0000000412007c0c */ /* 0x000fe2000bf46270 */
[----:B-1----:R-:W-:Y:S01]  /*10860*/  IMAD.MOV.U32 R7, RZ, RZ, R0 ;  /* 0x000000ffff077224 */ /* 0x002fe200078e0000 */
[----:B------:R-:W-:Y:S01]  /*10870*/  ISETP.GE.AND P3, PT, R167, UR4, PT ;  /* 0x00000004a7007c0c */ /* 0x000fe2000bf66270 */
[----:B----4-:R-:W-:Y:S01]  /*10880*/  IMAD.MOV.U32 R8, RZ, RZ, R62 ;  /* 0x000000ffff087224 */ /* 0x010fe200078e003e */
[----:B------:R-:W-:Y:S01]  /*10890*/  ISETP.GE.AND P4, PT, R168, UR4, PT ;  /* 0x00000004a8007c0c */ /* 0x000fe2000bf86270 */
[----:B--2---:R-:W-:Y:S01]  /*108a0*/  IMAD.MOV.U32 R9, RZ, RZ, R61 ;  /* 0x000000ffff097224 */ /* 0x004fe200078e003d */
[----:B------:R-:W-:Y:S02]  /*108b0*/  CS2R R52, SRZ ;  /* 0x0000000000347805 */ /* 0x000fe4000001ff00 */
[----:B------:R-:W-:-:S02]  /*108c0*/  CS2R R54, SRZ ;  /* 0x0000000000367805 */ /* 0x000fc4000001ff00 */
[----:B------:R-:W-:Y:S02]  /*108d0*/  CS2R R10, SRZ ;  /* 0x00000000000a7805 */ /* 0x000fe4000001ff00 */
        /* <DEDUP_REMOVED lines=27> */
.L_x_1729:
[----:B------:R-:W-:Y:S05]  /*10a90*/  BSYNC B1 ;  /* 0x0000000000017941 */ /* 0x000fea0003800000 */
.L_x_1728:
[----:B---3-5:R-:W-:Y:S01]  /*10aa0*/  IMAD.MOV.U32 R3, RZ, RZ, R4 ;  /* 0x000000ffff037224 */ /* 0x028fe200078e0004 */
[----:B-1----:R-:W-:Y:S01]  /*10ab0*/  LEA.HI R0, R208, R208, RZ, 0x1 ;  /* 0x000000d0d0007211 */ /* 0x002fe200078f08ff */
[----:B------:R-:W-:Y:S01]  /*10ac0*/  IMAD.MOV.U32 R60, RZ, RZ, R7 ;  /* 0x000000ffff3c7224 */ /* 0x000fe200078e0007 */
[----:B------:R-:W-:Y:S01]  /*10ad0*/  VIADDMNMX R69, R69, -R188, 0x80, PT ;  /* 0x0000008045457446 */ /* 0x000fe200038009bc */
[----:B------:R-:W-:Y:S01]  /*10ae0*/  IMAD.MOV.U32 R20, RZ, RZ, R5 ;  /* 0x000000ffff147224 */ /* 0x000fe200078e0005 */
[----:B------:R-:W-:Y:S01]  /*10af0*/  PRMT R92, R3, 0x7610, R92 ;  /* 0x00007610035c7816 */ /* 0x000fe2000000005c */
[----:B------:R-:W-:Y:S01]  /*10b00*/  IMAD.MOV.U32 R21, RZ, RZ, R6 ;  /* 0x000000ffff157224 */ /* 0x000fe200078e0006 */
[----:B------:R-:W-:Y:S01]  /*10b10*/  LOP3.LUT R3, R0, 0xfffffffe, RZ, 0xc0, !PT ;  /* 0xfffffffe00037812 */ /* 0x000fe200078ec0ff */
[----:B----4-:R-:W-:Y:S01]  /*10b20*/  IMAD.MOV.U32 R62, RZ, RZ, R49 ;  /* 0x000000ffff3e7224 */ /* 0x010fe200078e0031 */
[----:B------:R-:W-:Y:S01]  /*10b30*/  PRMT R95, R60, 0x7610, R95 ;  /* 0x000076103c5f7816 */ /* 0x000fe2000000005f */
[----:B------:R-:W-:Y:S01]  /*10b40*/  IMAD.MOV.U32 R60, RZ, RZ, R48 ;  /* 0x000000ffff3c7224 */ /* 0x000fe200078e0030 */
[----:B------:R-:W-:Y:S01]  /*10b50*/  PRMT R93, R20, 0x7610, R93 ;  /* 0x00007610145d7816 */ /* 0x000fe2000000005d */
[----:B------:R-:W-:Y:S01]  /*10b60*/  IMAD.IADD R3, R208, 0x1, -R3 ;  /* 0x00000001d0037824 */ /* 0x000fe200078e0a03 */
[----:B------:R-:W-:Y:S01]  /*10b70*/  PRMT R94, R21, 0x7610, R94 ;  /* 0x00007610155e7816 */ /* 0x000fe2000000005e */
[----:B------:R-:W-:Y:S01]  /*10b80*/  IMAD.MOV.U32 R63, RZ, RZ, R50 ;  /* 0x000000ffff3f7224 */ /* 0x000fe200078e0032 */
[----:B------:R-:W-:Y:S01]  /*10b90*/  PRMT R96, R60, 0x7610, R96 ;  /* 0x000076103c607816 */ /* 0x000fe20000000060 */
[----:B------:R-:W-:Y:S01]  /*10ba0*/  IMAD.MOV.U32 R0, RZ, RZ, R8 ;  /* 0x000000ffff007224 */ /* 0x000fe200078e0008 */
[----:B--2---:R-:W-:Y:S01]  /*10bb0*/  SHF.L.U32 R61, R3, 0x1f, RZ ;  /* 0x0000001f033d7819 */ /* 0x004fe200000006ff */
[----:B------:R-:W-:Y:S01]  /*10bc0*/  IMAD.MOV.U32 R20, RZ, RZ, R9 ;  /* 0x000000ffff147224 */ /* 0x000fe200078e0009 */
[----:B------:R-:W-:Y:S01]  /*10bd0*/  PRMT R97, R62, 0x7610, R97 ;  /* 0x000076103e617816 */ /* 0x000fe20000000061 */
[----:B------:R-:W-:Y:S01]  /*10be0*/  IMAD.MOV.U32 R21, RZ, RZ, R10 ;  /* 0x000000ffff157224 */ /* 0x000fe200078e000a */
[----:B------:R-:W0:Y:S01]  /*10bf0*/  SYNCS.PHASECHK.TRANS64.TRYWAIT P0, [R2+URZ+0x2a800], R61 ;  /* 0x02a8003d020075a7 */ /* 0x000e22000800017f */
        /* <DEDUP_REMOVED lines=18> */
[----:B------:R-:W-:Y:S01]  /*10d20*/  BSSY B1, `(.L_x_1730) ;  /* 0x000000e000017945 */ /* 0x000fe20003800000 */
        /* <DEDUP_REMOVED lines=9> */
[----:B------:R-:W-:-:S02]  /*10dc0*/  ISETP.GE.AND P1, PT, R174, R69, PT ;  /* 0x00000045ae00720c */ /* 0x000fc40003f26270 */
[----:B------:R-:W-:Y:S02]  /*10dd0*/  PRMT R70, R63, 0x7610, R70 ;  /* 0x000076103f467816 */ /* 0x000fe40000000046 */
[----:B------:R-:W-:Y:S01]  /*10de0*/  PRMT R71, R64, 0x7610, R71 ;  /* 0x0000761040477816 */ /* 0x000fe20000000047 */
[----:B0-----:R-:W-:Y:S08]  /*10df0*/  @!P0 BRA `(.L_x_1731) ;  /* 0x000001c800208947 */ /* 0x001ff00003800000 */
.L_x_2049:
[----:B------:R-:W-:Y:S05]  /*10e00*/  BSYNC B1 ;  /* 0x0000000000017941 */ /* 0x000fea0003800000 */
.L_x_1730:
[----:B------:R-:W-:Y:S01]  /*10e10*/  BSSY B1, `(.L_x_1732) ;  /* 0x0000147000017945 */ /* 0x000fe20003800000 */
[----:B------:R-:W-:Y:S02]  /*10e20*/  PRMT R73, R60, 0x7610, R73 ;  /* 0x000076103c497816 */ /* 0x000fe40000000049 */
[----:B------:R-:W-:Y:S01]  /*10e30*/  PRMT R74, R62, 0x7610, R74 ;  /* 0x000076103e4a7816 */ /* 0x000fe2000000004a */
[----:B------:R-:W-:Y:S06]  /*10e40*/  @P1 BRA `(.L_x_1733) ;  /* 0x00000014000c1947 */ /* 0x000fec0003800000 */
[----:B------:R-:W1:Y:S01]  /*10e50*/  LDC R83, c[0x0][0x3f4] ;  /* 0x0000fd00ff537b82 */ /* 0x000e620000000800 */
[----:B------:R-:W-:Y:S01]  /*10e60*/  BSSY B2, `(.L_x_1734) ;  /* 0x000006f000027945 */ /* 0x000fe20003800000 */
[-C--:B-1----:R-:W-:Y:S02]  /*10e70*/  ISETP.GE.AND P0, PT, R18, R83.reuse, PT ;  /* 0x000000531200720c */ /* 0x082fe40003f06270 */
[-C--:B------:R-:W-:Y:S02]  /*10e80*/  ISETP.GE.AND P1, PT, R167, R83.reuse, PT ;  /* 0x00000053a700720c */ /* 0x080fe40003f26270 */
[----:B------:R-:W-:-:S09]  /*10e90*/  ISETP.GE.AND P2, PT, R168, R83, PT ;  /* 0x00000053a800720c */ /* 0x000fd20003f46270 */
[----:B------:R-:W-:Y:S05]  /*10ea0*/  @P0 BRA `(.L_x_1735) ;  /* 0x0000000400a80947 */ /* 0x000fea0003800000 */
[----:B------:R-:W-:Y:S02]  /*10eb0*/  LEA.HI R62, R83, R209, RZ, 0x1d ;  /* 0x000000d1533e7211 */ /* 0x000fe400078fe8ff */
[----:B0-----:R-:W-:Y:S02]  /*10ec0*/  LOP3.LUT R61, R185, 0x38, R18, 0xf8, !PT ;  /* 0x00000038b93d7812 */ /* 0x001fe400078ef812 */
[----:B------:R-:W-:Y:S01]  /*10ed0*/  SHF.R.S32.HI R63, RZ, 0x1f, R62 ;  /* 0x0000001fff3f7819 */ /* 0x000fe2000001143e */
[----:B------:R-:W-:Y:S01]  /*10ee0*/  IMAD.SHL.U32 R64, R62, 0x8, RZ ;  /* 0x000000083e407824 */ /* 0x000fe200078e00ff */
[----:B------:R-:W-:Y:S02]  /*10ef0*/  LOP3.LUT R60, R61, R186, RZ, 0x3c, !PT ;  /* 0x000000ba3d3c7212 */ /* 0x000fe400078e3cff */
[----:B------:R-:W-:Y:S02]  /*10f00*/  LEA.HI R62, R63, R62, RZ, 0x3 ;  /* 0x0000003e3f3e7211 */ /* 0x000fe400078f18ff */
[----:B------:R-:W-:Y:S01]  /*10f10*/  LOP3.LUT R63, R185, 0x38, R64, 0xf8, !PT ;  /* 0x00000038b93f7812 */ /* 0x000fe200078ef840 */
[----:B------:R-:W-:Y:S01]  /*10f20*/  IMAD.IADD R61, R187, 0x1, R60 ;  /* 0x00000001bb3d7824 */ /* 0x000fe200078e023c */
[----:B------:R-:W-:Y:S01]  /*10f30*/  SHF.R.U64 R116, R32, 0x10, R33 ;  /* 0x0000001020747819 */ /* 0x000fe20000001221 */
[----:B------:R-:W-:Y:S01]  /*10f40*/  IMAD.SHL.U32 R62, R62, 0x400, RZ ;  /* 0x000004003e3e7824 */ /* 0x000fe200078e00ff */
[----:B------:R-:W-:Y:S01]  /*10f50*/  LOP3.LUT R63, R63, R186, RZ, 0x3c, !PT ;  /* 0x000000ba3f3f7212 */ /* 0x000fe200078e3cff */
[----:B------:R-:W-:Y:S01]  /*10f60*/  IMAD R100, R61, 0x2, R2 ;  /* 0x000000023d647824 */ /* 0x000fe200078e0202 */
[----:B------:R-:W-:-:S02]  /*10f70*/  SHF.R.U64 R115, R44, 0x10, R45 ;  /* 0x000000102c737819 */ /* 0x000fc4000000122d */
[----:B------:R-:W-:Y:S02]  /*10f80*/  LOP3.LUT R62, R62, 0x7fffe000, RZ, 0xc0, !PT ;  /* 0x7fffe0003e3e7812 */ /* 0x000fe400078ec0ff */
[----:B------:R-:W-:Y:S02]  /*10f90*/  SHF.R.U32.HI R32, RZ, 0x10, R35 ;  /* 0x00000010ff207819 */ /* 0x000fe40000011623 */
[----:B------:R-:W-:Y:S02]  /*10fa0*/  IADD3 R101, R63, R62, R187 ;  /* 0x0000003e3f657210 */ /* 0x000fe40007ffe0bb */
[----:B------:R-:W0:Y:S01]  /*10fb0*/  LDS.128 R60, [R100+0xc400] ;  /* 0x00c40000643c7984 */ /* 0x000e220000000c00 */
[----:B------:R-:W-:Y:S02]  /*10fc0*/  SHF.R.U32.HI R113, RZ, 0x10, R45 ;  /* 0x00000010ff717819 */ /* 0x000fe4000001162d */
[----:B------:R-:W-:Y:S01]  /*10fd0*/  IMAD R101, R101, 0x2, R2 ;  /* 0x0000000265657824 */ /* 0x000fe200078e0202 */
[----:B------:R-:W-:-:S02]  /*10fe0*/  SHF.R.U32.HI R45, RZ, 0x10, R47 ;  /* 0x00000010ff2d7819 */ /* 0x000fc4000001162f */
[----:B------:R-:W-:Y:S02]  /*10ff0*/  PRMT R111, R111, 0x5410, R116 ;  /* 0x000054106f6f7816 */ /* 0x000fe40000000074 */
[----:B------:R-:W1:Y:S01]  /*11000*/  LDS.128 R64, [R101+0xc400] ;  /* 0x00c4000065407984 */ /* 0x000e620000000c00 */
[----:B------:R-:W-:Y:S02]  /*11010*/  SHF.R.U32.HI R114, RZ, 0x10, R33 ;  /* 0x00000010ff727819 */ /* 0x000fe40000011621 */
[----:B------:R-:W-:Y:S02]  /*11020*/  SHF.R.U64 R33, R34, 0x10, R35 ;  /* 0x0000001022217819 */ /* 0x000fe40000001223 */
[----:B------:R-:W-:Y:S02]  /*11030*/  PRMT R112, R112, 0x5410, R115 ;  /* 0x0000541070707816 */ /* 0x000fe40000000073 */
[----:B------:R-:W-:Y:S02]  /*11040*/  PRMT R35, R73, 0x5432, R32 ;  /* 0x0000543249237816 */ /* 0x000fe40000000020 */
[----:B------:R-:W-:Y:S01]  /*11050*/  PRMT R110, R110, 0x5410, R113 ;  /* 0x000054106e6e7816 */ /* 0x000fe20000000071 */
[----:B------:R-:W-:Y:S01]  /*11060*/  IMAD.U32 R122, R112, 0x10000, RZ ;  /* 0x00010000707a7824 */ /* 0x000fe200078e00ff */
[----:B------:R-:W-:-:S02]  /*11070*/  SHF.R.U64 R34, R46, 0x10, R47 ;  /* 0x000000102e227819 */ /* 0x000fc4000000122f */
[----:B------:R-:W-:Y:S01]  /*11080*/  PRMT R32, R70, 0x5432, R45 ;  /* 0x0000543246207816 */ /* 0x000fe2000000002d */
[----:B------:R-:W-:Y:S01]  /*11090*/  IMAD.U32 R121, R110, 0x10000, RZ ;  /* 0x000100006e797824 */ /* 0x000fe200078e00ff */
[----:B------:R-:W-:Y:S02]  /*110a0*/  PRMT R47, R75, 0x5432, R114 ;  /* 0x000054324b2f7816 */ /* 0x000fe40000000072 */
[----:B------:R-:W-:Y:S01]  /*110b0*/  PRMT R34, R71, 0x5432, R34 ;  /* 0x0000543247227816 */ /* 0x000fe20000000022 */
[----:B------:R-:W-:Y:S01]  /*110c0*/  IMAD.U32 R120, R32, 0x10000, RZ ;  /* 0x0001000020787824 */ /* 0x000fe200078e00ff */
[----:B------:R-:W-:Y:S01]  /*110d0*/  PRMT R33, R74, 0x5432, R33 ;  /* 0x000054324a217816 */ /* 0x000fe20000000021 */
        /* <DEDUP_REMOVED lines=10> */
[----:B------:R-:W-:Y:S01]  /*11180*/  IMAD.U32 R119, R64, 0x10000, RZ ;  /* 0x0001000040777824 */ /* 0x000fe200078e00ff */
[----:B------:R-:W-:Y:S01]  /*11190*/  LOP3.LUT R61, R66, 0xffff0000, RZ, 0xc0, !PT ;  /* 0xffff0000423d7812 */ /* 0x000fe200078ec0ff */
[----:B------:R-:W-:-:S02]  /*111a0*/  IMAD.U32 R65, R111, 0x10000, RZ ;  /* 0x000100006f417824 */ /* 0x000fc400078e00ff */
[----:B------:R-:W-:Y:S01]  /*111b0*/  FMUL.FTZ R124, R118, R121 ;  /* 0x00000079767c7220 */ /* 0x000fe20000410000 */
[----:B------:R-:W-:Y:S01]  /*111c0*/  IMAD.U32 R63, R66, 0x10000, RZ ;  /* 0x00010000423f7824 */ /* 0x000fe200078e00ff */
[C---:B------:R-:W-:Y:S01]  /*111d0*/  LOP3.LUT R66, R67.reuse, 0xffff0000, RZ, 0xc0, !PT ;  /* 0xffff000043427812 */ /* 0x040fe200078ec0ff */
[----:B------:R-:W-:Y:S02]  /*111e0*/  IMAD.U32 R117, R67, 0x10000, RZ ;  /* 0x0001000043757824 */ /* 0x000fe400078e00ff */
[C---:B------:R-:W-:Y:S01]  /*111f0*/  FMUL.FTZ R67, R119.reuse, R65 ;  /* 0x0000004177437220 */ /* 0x040fe20000410000 */
[-C--:B------:R-:W-:Y:S01]  /*11200*/  FMUL.FTZ R123, R119, R122.reuse ;  /* 0x0000007a777b7220 */ /* 0x080fe20000410000 */
[----:B------:R-:W-:Y:S01]  /*11210*/  IMAD.U32 R119, R47, 0x10000, RZ ;  /* 0x000100002f777824 */ /* 0x000fe200078e00ff */
[----:B------:R-:W-:Y:S01]  /*11220*/  LOP3.LUT R64, R64, 0xffff0000, RZ, 0xc0, !PT ;  /* 0xffff000040407812 */ /* 0x000fe200078ec0ff */
[----:B------:R-:W-:Y:S01]  /*11230*/  FFMA.FTZ R67, R116, R122, R67 ;  /* 0x0000007a74437223 */ /* 0x000fe20000010043 */
[----:B------:R-:W-:-:S02]  /*11240*/  IMAD.U32 R122, R35, 0x10000, RZ ;  /* 0x00010000237a7824 */ /* 0x000fc400078e00ff */
[----:B------:R-:W-:Y:S01]  /*11250*/  FFMA.FTZ R65, R116, R65, -R123 ;  /* 0x0000004174417223 */ /* 0x000fe2000001087b */
[-C--:B------:R-:W-:Y:S01]  /*11260*/  FMUL.FTZ R118, R118, R119.reuse ;  /* 0x0000007776767220 */ /* 0x080fe20000410000 */
[----:B------:R-:W-:Y:S01]  /*11270*/  FFMA.FTZ R116, R113, R119, -R124 ;  /* 0x0000007771747223 */ /* 0x000fe2000001087c */
[C---:B------:R-:W-:Y:S01]  /*11280*/  FMUL.FTZ R123, R117.reuse, R120 ;  /* 0x00000078757b7220 */ /* 0x040fe20000410000 */
[----:B------:R-:W-:Y:S01]  /*11290*/  LOP3.LUT R119, R112, 0xffff0000, RZ, 0xc0, !PT ;  /* 0xffff000070777812 */ /* 0x000fe200078ec0ff */
[-C--:B------:R-:W-:Y:S01]  /*112a0*/  FMUL.FTZ R117, R117, R122.reuse ;  /* 0x0000007a75757220 */ /* 0x080fe20000410000 */
[----:B------:R-:W-:Y:S01]  /*112b0*/  LOP3.LUT R111, R111, 0xffff0000, RZ, 0xc0, !PT ;  /* 0xffff00006f6f7812 */ /* 0x000fe200078ec0ff */
[----:B------:R-:W-:Y:S01]  /*112c0*/  FFMA.FTZ R113, R113, R121, R118 ;  /* 0x0000007971717223 */ /* 0x000fe20000010076 */
[C---:B------:R-:W-:Y:S01]  /*112d0*/  FFMA.FTZ R112, R114.reuse, R122, -R123 ;  /* 0x0000007a72707223 */ /* 0x040fe2000001087b */
[----:B------:R-:W-:Y:S01]  /*112e0*/  FFMA.FTZ R114, R114, R120, R117 ;  /* 0x0000007872727223 */ /* 0x000fe20000010075 */
[----:B------:R-:W-:Y:S01]  /*112f0*/  FMUL.FTZ R121, R64, R119 ;  /* 0x0000007740797220 */ /* 0x000fe20000410000 */
[----:B------:R-:W-:Y:S01]  /*11300*/  LOP3.LUT R117, R110, 0xffff0000, RZ, 0xc0, !PT ;  /* 0xffff00006e757812 */ /* 0x000fe200078ec0ff */
[-C--:B------:R-:W-:Y:S01]  /*11310*/  FMUL.FTZ R123, R64, R111.reuse ;  /* 0x0000006f407b7220 */ /* 0x080fe20000410000 */
[----:B------:R-:W-:Y:S01]  /*11320*/  LOP3.LUT R47, R47, 0xffff0000, RZ, 0xc0, !PT ;  /* 0xffff00002f2f7812 */ /* 0x000fe200078ec0ff */
[----:B------:R-:W-:Y:S01]  /*11330*/  FFMA.FTZ R64, R44, R111, -R121 ;  /* 0x0000006f2c407223 */ /* 0x000fe20000010879 */
[----:B------:R-:W-:-:S02]  /*11340*/  IMAD.U32 R111, R34, 0x10000, RZ ;  /* 0x00010000226f7824 */ /* 0x000fc400078e00ff */
[----:B------:R-:W-:Y:S01]  /*11350*/  FMUL.FTZ R121, R115, R117 ;  /* 0x0000007573797220 */ /* 0x000fe20000410000 */
[----:B------:R-:W-:Y:S02]  /*11360*/  IMAD.U32 R110, R33, 0x10000, RZ ;  /* 0x00010000216e7824 */ /* 0x000fe400078e00ff */
[----:B------:R-:W-:Y:S01]  /*11370*/  FMUL.FTZ R118, R115, R47 ;  /* 0x0000002f73767220 */ /* 0x000fe20000410000 */
[----:B------:R-:W-:Y:S01]  /*11380*/  FMUL.FTZ R115, R63, R111 ;  /* 0x0000006f3f737220 */ /* 0x000fe20000410000 */
[C---:B------:R-:W-:Y:S01]  /*11390*/  FFMA.FTZ R47, R60.reuse, R47, -R121 ;  /* 0x0000002f3c2f7223 */ /* 0x040fe20000010879 */
[----:B------:R-:W-:Y:S01]  /*113a0*/  LOP3.LUT R35, R35, 0xffff0000, RZ, 0xc0, !PT ;  /* 0xffff000023237812 */ /* 0x000fe200078ec0ff */
[----:B------:R-:W-:Y:S01]  /*113b0*/  FFMA.FTZ R60, R60, R117, R118 ;  /* 0x000000753c3c7223 */ /* 0x000fe20000010076 */
[-C--:B------:R-:W-:Y:S01]  /*113c0*/  FMUL.FTZ R117, R63, R110.reuse ;  /* 0x0000006e3f757220 */ /* 0x080fe20000410000 */
[----:B------:R-:W-:Y:S01]  /*113d0*/  FFMA.FTZ R63, R46, R110, -R115 ;  /* 0x0000006e2e3f7223 */ /* 0x000fe20000010873 */
[----:B------:R-:W-:Y:S01]  /*113e0*/  LOP3.LUT R110, R34, 0xffff0000, RZ, 0xc0, !PT ;  /* 0xffff0000226e7812 */ /* 0x000fe200078ec0ff */
[----:B------:R-:W-:Y:S01]  /*113f0*/  FFMA.FTZ R44, R44, R119, R123 ;  /* 0x000000772c2c7223 */ /* 0x000fe2000001007b */
[----:B------:R-:W-:Y:S01]  /*11400*/  LOP3.LUT R34, R33, 0xffff0000, RZ, 0xc0, !PT ;  /* 0xffff000021227812 */ /* 0x000fe200078ec0ff */
[----:B------:R-:W-:Y:S01]  /*11410*/  FFMA.FTZ R46, R46, R111, R117 ;  /* 0x0000006f2e2e7223 */ /* 0x000fe20000010075 */
[----:B------:R-:W-:Y:S01]  /*11420*/  LOP3.LUT R33, R32, 0xffff0000, RZ, 0xc0, !PT ;  /* 0xffff000020217812 */ /* 0x000fe200078ec0ff */
[C---:B------:R-:W-:Y:S01]  /*11430*/  FMUL.FTZ R32, R61.reuse, R110 ;  /* 0x0000006e3d207220 */ /* 0x040fe20000410000 */
[----:B------:R-:W-:Y:S01]  /*11440*/  F2FP.BF16.F32.PACK_AB R44, R44, R67 ;  /* 0x000000432c2c723e */ /* 0x000fe200000010ff */
[----:B------:R-:W-:-:S02]  /*11450*/  FMUL.FTZ R61, R61, R34 ;  /* 0x000000223d3d7220 */ /* 0x000fc40000410000 */
[C---:B------:R-:W-:Y:S01]  /*11460*/  FMUL.FTZ R111, R66.reuse, R33 ;  /* 0x00000021426f7220 */ /* 0x040fe20000410000 */
[-C--:B------:R-:W-:Y:S01]  /*11470*/  FMUL.FTZ R66, R66, R35.reuse ;  /* 0x0000002342427220 */ /* 0x080fe20000410000 */
[C---:B------:R-:W-:Y:S01]  /*11480*/  FFMA.FTZ R34, R45.reuse, R34, -R32 ;  /* 0x000000222d227223 */ /* 0x040fe20000010820 */
[----:B------:R-:W-:Y:S01]  /*11490*/  FFMA.FTZ R61, R45, R110, R61 ;  /* 0x0000006e2d3d7223 */ /* 0x000fe2000001003d */
[C---:B------:R-:W-:Y:S01]  /*114a0*/  FFMA.FTZ R35, R62.reuse, R35, -R111 ;  /* 0x000000233e237223 */ /* 0x040fe2000001086f */
[----:B------:R-:W-:Y:S01]  /*114b0*/  FFMA.FTZ R111, R62, R33, R66 ;  /* 0x000000213e6f7223 */ /* 0x000fe20000010042 */
[----:B------:R-:W-:Y:S02]  /*114c0*/  F2FP.BF16.F32.PACK_AB R32, R64, R65 ;  /* 0x000000414020723e */ /* 0x000fe400000010ff */
[----:B------:R-:W-:Y:S02]  /*114d0*/  F2FP.BF16.F32.PACK_AB R33, R47, R116 ;  /* 0x000000742f21723e */ /* 0x000fe400000010ff */
[----:B------:R-:W-:-:S02]  /*114e0*/  F2FP.BF16.F32.PACK_AB R34, R34, R63 ;  /* 0x0000003f2222723e */ /* 0x000fc400000010ff */
[----:B------:R-:W-:Y:S02]  /*114f0*/  F2FP.BF16.F32.PACK_AB R35, R35, R112 ;  /* 0x000000702323723e */ /* 0x000fe400000010ff */
[----:B------:R-:W-:Y:S02]  /*11500*/  F2FP.BF16.F32.PACK_AB R45, R60, R113 ;  /* 0x000000713c2d723e */ /* 0x000fe400000010ff */
[----:B------:R-:W-:Y:S01]  /*11510*/  F2FP.BF16.F32.PACK_AB R46, R61, R46 ;  /* 0x0000002e3d2e723e */ /* 0x000fe200000010ff */
[----:B------:R1:W-:Y:S01]  /*11520*/  STS.128 [R100+0xc400], R32 ;  /* 0x00c4002064007388 */ /* 0x0003e20000000c00 */
[----:B------:R-:W-:-:S05]  /*11530*/  F2FP.BF16.F32.PACK_AB R47, R111, R114 ;  /* 0x000000726f2f723e */ /* 0x000fca00000010ff */
[----:B------:R1:W-:Y:S02]  /*11540*/  STS.128 [R101+0xc400], R44 ;  /* 0x00c4002c65007388 */ /* 0x0003e40000000c00 */
.L_x_1735:
[----:B------:R-:W-:Y:S05]  /*11550*/  BSYNC B2 ;  /* 0x0000000000027941 */ /* 0x000fea0003800000 */
.L_x_1734:
[----:B------:R-:W-:Y:S04]  /*11560*/  BSSY B2, `(.L_x_1736) ;  /* 0x0000069000027945 */ /* 0x000fe80003800000 */
[----:B------:R-:W-:Y:S05]  /*11570*/  @P1 BRA `(.L_x_1737) ;  /* 0x00000004009c1947 */ /* 0x000fea0003800000 */
[----:B------:R-:W2:Y:S01]  /*11580*/  LDL R67, [R1+0x44] ;  /* 0x0000440001437983 */ /* 0x000ea20000100800 */
[----:B-1----:R-:W-:Y:S02]  /*11590*/  LEA.HI R32, R83, R170, RZ, 0x1d ;  /* 0x000000aa53207211 */ /* 0x002fe400078fe8ff */
[--C-:B0-----:R-:W-:Y:S02]  /*115a0*/  SHF.R.U64 R61, R30, 0x10, R31.reuse ;  /* 0x000000101e3d7819 */ /* 0x101fe4000000121f */
[----:B------:R-:W-:Y:S01]  /*115b0*/  SHF.R.S32.HI R33, RZ, 0x1f, R32 ;  /* 0x0000001fff217819 */ /* 0x000fe20000011420 */
[----:B------:R-:W-:Y:S01]  /*115c0*/  IMAD.SHL.U32 R34, R32, 0x8, RZ ;  /* 0x0000000820227824 */ /* 0x000fe200078e00ff */
[----:B------:R-:W-:Y:S02]  /*115d0*/  SHF.R.U32.HI R30, RZ, 0x10, R31 ;  /* 0x00000010ff1e7819 */ /* 0x000fe4000001161f */
[----:B------:R-:W-:Y:S02]  /*115e0*/  LEA.HI R32, R33, R32, RZ, 0x3 ;  /* 0x0000002021207211 */ /* 0x000fe400078f18ff */
[----:B------:R-:W-:-:S02]  /*115f0*/  LOP3.LUT R33, R185, 0x38, R34, 0xf8, !PT ;  /* 0x00000038b9217812 */ /* 0x000fc400078ef822 */
[----:B------:R-:W-:Y:S01]  /*11600*/  SHF.R.U64 R63, R28, 0x10, R29 ;  /* 0x000000101c3f7819 */ /* 0x000fe2000000121d */
[----:B------:R-:W-:Y:S01]  /*11610*/  IMAD.SHL.U32 R32, R32, 0x400, RZ ;  /* 0x0000040020207824 */ /* 0x000fe200078e00ff */
[----:B------:R-:W-:Y:S02]  /*11620*/  LOP3.LUT R33, R33, R186, RZ, 0x3c, !PT ;  /* 0x000000ba21217212 */ /* 0x000fe400078e3cff */
[----:B------:R-:W-:Y:S02]  /*11630*/  SHF.R.U64 R31, R40, 0x10, R41 ;  /* 0x00000010281f7819 */ /* 0x000fe40000001229 */
[----:B------:R-:W-:Y:S02]  /*11640*/  LOP3.LUT R32, R32, 0x7fffe000, RZ, 0xc0, !PT ;  /* 0x7fffe00020207812 */ /* 0x000fe400078ec0ff */
[----:B------:R-:W-:Y:S02]  /*11650*/  SHF.R.U32.HI R28, RZ, 0x10, R29 ;  /* 0x00000010ff1c7819 */ /* 0x000fe4000001161d */
[----:B------:R-:W-:-:S02]  /*11660*/  IADD3 R45, R33, R32, R187 ;  /* 0x00000020212d7210 */ /* 0x000fc40007ffe0bb */
[----:B------:R-:W-:Y:S02]  /*11670*/  SHF.R.U64 R29, R42, 0x10, R43 ;  /* 0x000000102a1d7819 */ /* 0x000fe4000000122b */
[----:B------:R-:W-:Y:S01]  /*11680*/  PRMT R102, R102, 0x5410, R31 ;  /* 0x0000541066667816 */ /* 0x000fe2000000001f */
[----:B------:R-:W-:Y:S01]  /*11690*/  IMAD R60, R45, 0x2, R2 ;  /* 0x000000022d3c7824 */ /* 0x000fe200078e0202 */
[----:B------:R-:W-:Y:S02]  /*116a0*/  SHF.R.U32.HI R40, RZ, 0x10, R41 ;  /* 0x00000010ff287819 */ /* 0x000fe40000011629 */
[----:B------:R-:W-:Y:S02]  /*116b0*/  PRMT R107, R107, 0x5410, R28 ;  /* 0x000054106b6b7816 */ /* 0x000fe4000000001c */
[----:B------:R-:W0:Y:S01]  /*116c0*/  LDS.128 R44, [R60+0xc400] ;  /* 0x00c400003c2c7984 */ /* 0x000e220000000c00 */
[----:B------:R-:W-:Y:S02]  /*116d0*/  PRMT R104, R104, 0x5410, R29 ;  /* 0x0000541068687816 */ /* 0x000fe4000000001d */
[----:B------:R-:W-:Y:S01]  /*116e0*/  PRMT R106, R106, 0x5410, R63 ;  /* 0x000054106a6a7816 */ /* 0x000fe2000000003f */
[----:B------:R-:W-:Y:S01]  /*116f0*/  IMAD.U32 R63, R102, 0x10000, RZ ;  /* 0x00010000663f7824 */ /* 0x000fe200078e00ff */
[----:B------:R-:W-:-:S02]  /*11700*/  PRMT R108, R108, 0x5410, R61 ;  /* 0x000054106c6c7816 */ /* 0x000fc4000000003d */
[----:B------:R-:W-:Y:S02]  /*11710*/  SHF.R.U32.HI R42, RZ, 0x10, R43 ;  /* 0x00000010ff2a7819 */ /* 0x000fe4000001162b */
[----:B------:R-:W-:Y:S02]  /*11720*/  PRMT R103, R103, 0x5410, R40 ;  /* 0x0000541067677816 */ /* 0x000fe40000000028 */
[----:B------:R-:W-:Y:S02]  /*11730*/  PRMT R109, R109, 0x5410, R30 ;  /* 0x000054106d6d7816 */ /* 0x000fe4000000001e */
[----:B------:R-:W-:Y:S01]  /*11740*/  PRMT R105, R105, 0x5410, R42 ;  /* 0x0000541069697816 */ /* 0x000fe2000000002a */
[C---:B------:R-:W-:Y:S01]  /*11750*/  IMAD.U32 R64, R103.reuse, 0x10000, RZ ;  /* 0x0001000067407824 */ /* 0x040fe200078e00ff */
[----:B------:R-:W-:Y:S02]  /*11760*/  LOP3.LUT R103, R103, 0xffff0000, RZ, 0xc0, !PT ;  /* 0xffff000067677812 */ /* 0x000fe400078ec0ff */
[----:B0-----:R-:W-:Y:S01]  /*11770*/  LOP3.LUT R62, R44, 0xffff0000, RZ, 0xc0, !PT ;  /* 0xffff00002c3e7812 */ /* 0x001fe200078ec0ff */
[----:B------:R-:W-:Y:S01]  /*11780*/  IMAD.U32 R41, R45, 0x10000, RZ ;  /* 0x000100002d297824 */ /* 0x000fe200078e00ff */
[----:B------:R-:W-:Y:S01]  /*11790*/  LOP3.LUT R31, R46, 0xffff0000, RZ, 0xc0, !PT ;  /* 0xffff00002e1f7812 */ /* 0x000fe200078ec0ff */
[----:B------:R-:W-:Y:S01]  /*117a0*/  IMAD.U32 R42, R47, 0x10000, RZ ;  /* 0x000100002f2a7824 */ /* 0x000fe200078e00ff */
[----:B------:R-:W-:Y:S01]  /*117b0*/  LOP3.LUT R45, R45, 0xffff0000, RZ, 0xc0, !PT ;  /* 0xffff00002d2d7812 */ /* 0x000fe200078ec0ff */
[----:B------:R-:W-:Y:S01]  /*117c0*/  FMUL.FTZ R66, R41, R64 ;  /* 0x0000004029427220 */ /* 0x000fe20000410000 */
[----:B--2---:R-:W0:Y:S02]  /*117d0*/  LDS.128 R32, [R67] ;  /* 0x0000000043207984 */ /* 0x004e240000000c00 */
[C---:B0-----:R-:W-:Y:S01]  /*117e0*/  IMAD.U32 R29, R34.reuse, 0x10000, RZ ;  /* 0x00010000221d7824 */ /* 0x041fe200078e00ff */
[----:B------:R-:W-:Y:S01]  /*117f0*/  LOP3.LUT R28, R34, 0xffff0000, RZ, 0xc0, !PT ;  /* 0xffff0000221c7812 */ /* 0x000fe200078ec0ff */
[C---:B------:R-:W-:Y:S01]  /*11800*/  IMAD.U32 R61, R35.reuse, 0x10000, RZ ;  /* 0x00010000233d7824 */ /* 0x040fe200078e00ff */
[----:B------:R-:W-:Y:S01]  /*11810*/  LOP3.LUT R34, R35, 0xffff0000, RZ, 0xc0, !PT ;  /* 0xffff000023227812 */ /* 0x000fe200078ec0ff */
[----:B------:R-:W-:Y:S01]  /*11820*/  IMAD.U32 R35, R44, 0x10000, RZ ;  /* 0x000100002c237824 */ /* 0x000fe200078e00ff */
[C---:B------:R-:W-:Y:S01]  /*11830*/  LOP3.LUT R30, R32.reuse, 0xffff0000, RZ, 0xc0, !PT ;  /* 0xffff0000201e7812 */ /* 0x040fe200078ec0ff */
[----:B------:R-:W-:Y:S01]  /*11840*/  IMAD.U32 R40, R32, 0x10000, RZ ;  /* 0x0001000020287824 */ /* 0x000fe200078e00ff */
[----:B------:R-:W-:Y:S01]  /*11850*/  LOP3.LUT R32, R33, 0xffff0000, RZ, 0xc0, !PT ;  /* 0xffff000021207812 */ /* 0x000fe200078ec0ff */
[----:B------:R-:W-:-:S02]  /*11860*/  IMAD.U32 R44, R106, 0x10000, RZ ;  /* 0x000100006a2c7824 */ /* 0x000fc400078e00ff */
[-C--:B------:R-:W-:Y:S01]  /*11870*/  FMUL.FTZ R65, R35, R63.reuse ;  /* 0x0000003f23417220 */ /* 0x080fe20000410000 */
[----:B------:R-:W-:Y:S02]  /*11880*/  IMAD.U32 R43, R33, 0x10000, RZ ;  /* 0x00010000212b7824 */ /* 0x000fe400078e00ff */
[----:B------:R-:W-:Y:S01]  /*11890*/  IMAD.U32 R33, R46, 0x10000, RZ ;  /* 0x000100002e217824 */ /* 0x000fe200078e00ff */
[----:B------:R-:W-:Y:S01]  /*118a0*/  LOP3.LUT R46, R47, 0xffff0000, RZ, 0xc0, !PT ;  /* 0xffff00002f2e7812 */ /* 0x000fe200078ec0ff */
[-C--:B------:R-:W-:Y:S01]  /*118b0*/  FMUL.FTZ R47, R35, R44.reuse ;  /* 0x0000002c232f7220 */ /* 0x080fe20000410000 */
[C---:B------:R-:W-:Y:S01]  /*118c0*/  FFMA.FTZ R35, R40.reuse, R44, -R65 ;  /* 0x0000002c28237223 */ /* 0x040fe20000010841 */
[C---:B------:R-:W-:Y:S01]  /*118d0*/  IMAD.U32 R44, R107.reuse, 0x10000, RZ ;  /* 0x000100006b2c7824 */ /* 0x040fe200078e00ff */
[----:B------:R-:W-:Y:S01]  /*118e0*/  LOP3.LUT R107, R107, 0xffff0000, RZ, 0xc0, !PT ;  /* 0xffff00006b6b7812 */ /* 0x000fe200078ec0ff */
[----:B------:R-:W-:Y:S02]  /*118f0*/  IMAD.U32 R65, R105, 0x10000, RZ ;  /* 0x0001000069417824 */ /* 0x000fe400078e00ff */
[----:B------:R-:W-:Y:S01]  /*11900*/  FFMA.FTZ R40, R40, R63, R47 ;  /* 0x0000003f28287223 */ /* 0x000fe2000001002f */
[----:B------:R-:W-:-:S02]  /*11910*/  IMAD.U32 R47, R109, 0x10000, RZ ;  /* 0x000100006d2f7824 */ /* 0x000fc400078e00ff */
[-C--:B------:R-:W-:Y:S01]  /*11920*/  FMUL.FTZ R100, R41, R44.reuse ;  /* 0x0000002c29647220 */ /* 0x080fe20000410000 */
[C---:B------:R-:W-:Y:S01]  /*11930*/  FFMA.FTZ R41, R43.reuse, R44, -R66 ;  /* 0x0000002c2b297223 */ /* 0x040fe20000010842 */
[----:B------:R-:W-:Y:S01]  /*11940*/  FMUL.FTZ R44, R42, R65 ;  /* 0x000000412a2c7220 */ /* 0x000fe20000410000 */
[----:B------:R-:W-:Y:S01]  /*11950*/  LOP3.LUT R63, R102, 0xffff0000, RZ, 0xc0, !PT ;  /* 0xffff0000663f7812 */ /* 0x000fe200078ec0ff */
[-C--:B------:R-:W-:Y:S01]  /*11960*/  FMUL.FTZ R66, R42, R47.reuse ;  /* 0x0000002f2a427220 */ /* 0x080fe20000410000 */
[----:B------:R-:W-:Y:S01]  /*11970*/  FFMA.FTZ R43, R43, R64, R100 ;  /* 0x000000402b2b7223 */ /* 0x000fe20000010064 */
[C---:B------:R-:W-:Y:S01]  /*11980*/  FFMA.FTZ R42, R61.reuse, R47, -R44 ;  /* 0x0000002f3d2a7223 */ /* 0x040fe2000001082c */
[----:B------:R-:W-:Y:S01]  /*11990*/  LOP3.LUT R47, R106, 0xffff0000, RZ, 0xc0, !PT ;  /* 0xffff00006a2f7812 */ /* 0x000fe200078ec0ff */
[----:B------:R-:W-:Y:S01]  /*119a0*/  FFMA.FTZ R44, R61, R65, R66 ;  /* 0x000000413d2c7223 */ /* 0x000fe20000010042 */
[----:B------:R-:W-:Y:S01]  /*119b0*/  FMUL.FTZ R61, R62, R63 ;  /* 0x0000003f3e3d7220 */ /* 0x000fe20000410000 */
[----:B------:R-:W-:Y:S01]  /*119c0*/  FMUL.FTZ R100, R45, R107 ;  /* 0x0000006b2d647220 */ /* 0x000fe20000410000 */
[----:B------:R-:W-:-:S02]  /*119d0*/  IMAD.U32 R64, R104, 0x10000, RZ ;  /* 0x0001000068407824 */ /* 0x000fc400078e00ff */
[-C--:B------:R-:W-:Y:S01]  /*119e0*/  FMUL.FTZ R65, R62, R47.reuse ;  /* 0x0000002f3e417220 */ /* 0x080fe20000410000 */
[----:B------:R-:W-:Y:S01]  /*119f0*/  FFMA.FTZ R66, R30, R47, -R61 ;  /* 0x0000002f1e427223 */ /* 0x000fe2000001083d */
[----:B------:R-:W-:Y:S01]  /*11a00*/  FMUL.FTZ R47, R45, R103 ;  /* 0x000000672d2f7220 */ /* 0x000fe20000410000 */
[----:B------:R-:W-:Y:S02]  /*11a10*/  IMAD.U32 R62, R108, 0x10000, RZ ;  /* 0x000100006c3e7824 */ /* 0x000fe400078e00ff */
[----:B------:R-:W-:Y:S01]  /*11a20*/  FFMA.FTZ R65, R30, R63, R65 ;  /* 0x0000003f1e417223 */ /* 0x000fe20000010041 */
[C---:B------:R-:W-:Y:S01]  /*11a30*/  FFMA.FTZ R100, R32.reuse, R103, R100 ;  /* 0x0000006720647223 */ /* 0x040fe20000010064 */
[----:B------:R-:W-:Y:S01]  /*11a40*/  FFMA.FTZ R30, R32, R107, -R47 ;  /* 0x0000006b201e7223 */ /* 0x000fe2000001082f */
[C---:B------:R-:W-:Y:S01]  /*11a50*/  FMUL.FTZ R102, R33.reuse, R64 ;  /* 0x0000004021667220 */ /* 0x040fe20000410000 */
[----:B------:R-:W-:Y:S01]  /*11a60*/  FMUL.FTZ R32, R33, R62 ;  /* 0x0000003e21207220 */ /* 0x000fe20000410000 */
[----:B------:R-:W-:-:S02]  /*11a70*/  LOP3.LUT R104, R104, 0xffff0000, RZ, 0xc0, !PT ;  /* 0xffff000068687812 */ /* 0x000fc400078ec0ff */
[----:B------:R-:W-:Y:S01]  /*11a80*/  LOP3.LUT R105, R105, 0xffff0000, RZ, 0xc0, !PT ;  /* 0xffff000069697812 */ /* 0x000fe200078ec0ff */
[C---:B------:R-:W-:Y:S01]  /*11a90*/  FFMA.FTZ R102, R29.reuse, R62, -R102 ;  /* 0x0000003e1d667223 */ /* 0x040fe20000010866 */
[----:B------:R-:W-:Y:S01]  /*11aa0*/  LOP3.LUT R108, R108, 0xffff0000, RZ, 0xc0, !PT ;  /* 0xffff00006c6c7812 */ /* 0x000fe200078ec0ff */
[----:B------:R-:W-:Y:S01]  /*11ab0*/  FFMA.FTZ R64, R29, R64, R32 ;  /* 0x000000401d407223 */ /* 0x000fe20000010020 */
[----:B------:R-:W-:Y:S01]  /*11ac0*/  LOP3.LUT R109, R109, 0xffff0000, RZ, 0xc0, !PT ;  /* 0xffff00006d6d7812 */ /* 0x000fe200078ec0ff */
[C---:B------:R-:W-:Y:S01]  /*11ad0*/  FMUL.FTZ R29, R31.reuse, R104 ;  /* 0x000000681f1d7220 */ /* 0x040fe20000410000 */
[C---:B------:R-:W-:Y:S01]  /*11ae0*/  FMUL.FTZ R47, R46.reuse, R105 ;  /* 0x000000692e2f7220 */ /* 0x040fe20000410000 */
[----:B------:R-:W-:Y:S01]  /*11af0*/  FMUL.FTZ R33, R31, R108 ;  /* 0x0000006c1f217220 */ /* 0x000fe20000410000 */
[----:B------:R-:W-:Y:S01]  /*11b00*/  F2FP.BF16.F32.PACK_AB R32, R65, R40 ;  /* 0x000000284120723e */ /* 0x000fe200000010ff */
[-C--:B------:R-:W-:Y:S01]  /*11b10*/  FMUL.FTZ R46, R46, R109.reuse ;  /* 0x0000006d2e2e7220 */ /* 0x080fe20000410000 */
        /* <DEDUP_REMOVED lines=13> */
.L_x_1737:
[----:B------:R-:W-:Y:S05]  /*11bf0*/  BSYNC B2 ;  /* 0x0000000000027941 */ /* 0x000fea0003800000 */
.L_x_1736:
[----:B------:R-:W-:Y:S05]  /*11c00*/  @P2 BRA `(.L_x_1733) ;  /* 0x00000004009c2947 */ /* 0x000fea0003800000 */
[----:B------:R-:W3:Y:S01]  /*11c10*/  LDL R43, [R1+0x3c] ;  /* 0x00003c00012b7983 */ /* 0x000ee20000100800 */
[----:B------:R-:W-:Y:S02]  /*11c20*/  LEA.HI R83, R83, R171, RZ, 0x1d ;  /* 0x000000ab53537211 */ /* 0x000fe400078fe8ff */
[----:B------:R-:W-:Y:S02]  /*11c30*/  SHF.R.U64 R41, R24, 0x10, R25 ;  /* 0x0000001018297819 */ /* 0x000fe40000001219 */
[----:B--2---:R-:W-:Y:S01]  /*11c40*/  SHF.R.S32.HI R30, RZ, 0x1f, R83 ;  /* 0x0000001fff1e7819 */ /* 0x004fe20000011453 */
[----:B------:R-:W-:Y:S01]  /*11c50*/  IMAD.SHL.U32 R28, R83, 0x8, RZ ;  /* 0x00000008531c7824 */ /* 0x000fe200078e00ff */
[----:B-1----:R-:W-:Y:S02]  /*11c60*/  SHF.R.U32.HI R44, RZ, 0x10, R25 ;  /* 0x00000010ff2c7819 */ /* 0x002fe40000011619 */
[----:B------:R-:W-:Y:S02]  /*11c70*/  LEA.HI R30, R30, R83, RZ, 0x3 ;  /* 0x000000531e1e7211 */ /* 0x000fe400078f18ff */
[----:B------:R-:W-:-:S02]  /*11c80*/  LOP3.LUT R29, R185, 0x38, R28, 0xf8, !PT ;  /* 0x00000038b91d7812 */ /* 0x000fc400078ef81c */
[----:B------:R-:W-:Y:S01]  /*11c90*/  SHF.R.U64 R25, R26, 0x10, R27 ;  /* 0x000000101a197819 */ /* 0x000fe2000000121b */
[----:B------:R-:W-:Y:S01]  /*11ca0*/  IMAD.SHL.U32 R30, R30, 0x400, RZ ;  /* 0x000004001e1e7824 */ /* 0x000fe200078e00ff */
[----:B------:R-:W-:Y:S02]  /*11cb0*/  LOP3.LUT R29, R29, R186, RZ, 0x3c, !PT ;  /* 0x000000ba1d1d7212 */ /* 0x000fe400078e3cff */
[----:B------:R-:W-:Y:S02]  /*11cc0*/  SHF.R.U64 R26, R36, 0x10, R37 ;  /* 0x00000010241a7819 */ /* 0x000fe40000001225 */
[----:B------:R-:W-:Y:S02]  /*11cd0*/  LOP3.LUT R30, R30, 0x7fffe000, RZ, 0xc0, !PT ;  /* 0x7fffe0001e1e7812 */ /* 0x000fe400078ec0ff */
[----:B------:R-:W-:Y:S02]  /*11ce0*/  SHF.R.U64 R24, R38, 0x10, R39 ;  /* 0x0000001026187819 */ /* 0x000fe40000001227 */
[----:B------:R-:W-:-:S02]  /*11cf0*/  IADD3 R33, R29, R30, R187 ;  /* 0x0000001e1d217210 */ /* 0x000fc40007ffe0bb */
[----:B------:R-:W-:Y:S02]  /*11d00*/  PRMT R90, R90, 0x5410, R25 ;  /* 0x000054105a5a7816 */ /* 0x000fe40000000019 */
[----:B------:R-:W-:Y:S01]  /*11d10*/  PRMT R87, R87, 0x5410, R26 ;  /* 0x0000541057577816 */ /* 0x000fe2000000001a */
[----:B------:R-:W-:Y:S01]  /*11d20*/  IMAD R40, R33, 0x2, R2 ;  /* 0x0000000221287824 */ /* 0x000fe200078e0202 */
[----:B------:R-:W-:Y:S02]  /*11d30*/  SHF.R.U32.HI R42, RZ, 0x10, R27 ;  /* 0x00000010ff2a7819 */ /* 0x000fe4000001161b */
[----:B------:R-:W-:Y:S02]  /*11d40*/  PRMT R85, R85, 0x5410, R24 ;  /* 0x0000541055557816 */ /* 0x000fe40000000018 */
[----:B------:R-:W1:Y:S01]  /*11d50*/  LDS.128 R32, [R40+0xc400] ;  /* 0x00c4000028207984 */ /* 0x000e620000000c00 */
[----:B------:R-:W-:Y:S02]  /*11d60*/  PRMT R88, R88, 0x5410, R41 ;  /* 0x0000541058587816 */ /* 0x000fe40000000029 */
[----:B------:R-:W-:Y:S01]  /*11d70*/  PRMT R89, R89, 0x5410, R44 ;  /* 0x0000541059597816 */ /* 0x000fe2000000002c */
[----:B------:R-:W-:Y:S01]  /*11d80*/  IMAD.U32 R44, R87, 0x10000, RZ ;  /* 0x00010000572c7824 */ /* 0x000fe200078e00ff */
[----:B------:R-:W-:-:S02]  /*11d90*/  SHF.R.U32.HI R37, RZ, 0x10, R37 ;  /* 0x00000010ff257819 */ /* 0x000fc40000011625 */
[----:B------:R-:W-:Y:S02]  /*11da0*/  SHF.R.U32.HI R39, RZ, 0x10, R39 ;  /* 0x00000010ff277819 */ /* 0x000fe40000011627 */
[----:B------:R-:W-:Y:S01]  /*11db0*/  PRMT R91, R91, 0x5410, R42 ;  /* 0x000054105b5b7816 */ /* 0x000fe2000000002a */
[----:B------:R-:W-:Y:S01]  /*11dc0*/  IMAD.U32 R42, R88, 0x10000, RZ ;  /* 0x00010000582a7824 */ /* 0x000fe200078e00ff */
[----:B------:R-:W-:Y:S02]  /*11dd0*/  PRMT R86, R86, 0x5410, R37 ;  /* 0x0000541056567816 */ /* 0x000fe40000000025 */
[----:B------:R-:W-:Y:S02]  /*11de0*/  PRMT R84, R84, 0x5410, R39 ;  /* 0x0000541054547816 */ /* 0x000fe40000000027 */
[----:B------:R-:W-:Y:S01]  /*11df0*/  LOP3.LUT R87, R87, 0xffff0000, RZ, 0xc0, !PT ;  /* 0xffff000057577812 */ /* 0x000fe200078ec0ff */
[C---:B------:R-:W-:Y:S01]  /*11e00*/  IMAD.U32 R46, R86.reuse, 0x10000, RZ ;  /* 0x00010000562e7824 */ /* 0x040fe200078e00ff */
[----:B------:R-:W-:Y:S01]  /*11e10*/  LOP3.LUT R86, R86, 0xffff0000, RZ, 0xc0, !PT ;  /* 0xffff000056567812 */ /* 0x000fe200078ec0ff */
[C---:B-1----:R-:W-:Y:S01]  /*11e20*/  IMAD.U32 R37, R33.reuse, 0x10000, RZ ;  /* 0x0001000021257824 */ /* 0x042fe200078e00ff */
[----:B------:R-:W-:Y:S01]  /*11e30*/  LOP3.LUT R33, R33, 0xffff0000, RZ, 0xc0, !PT ;  /* 0xffff000021217812 */ /* 0x000fe200078ec0ff */
[C---:B------:R-:W-:Y:S01]  /*11e40*/  IMAD.U32 R39, R35.reuse, 0x10000, RZ ;  /* 0x0001000023277824 */ /* 0x040fe200078e00ff */
[----:B------:R-:W-:Y:S01]  /*11e50*/  LOP3.LUT R35, R35, 0xffff0000, RZ, 0xc0, !PT ;  /* 0xffff000023237812 */ /* 0x000fe200078ec0ff */
[----:B------:R-:W-:Y:S01]  /*11e60*/  FMUL.FTZ R64, R37, R46 ;  /* 0x0000002e25407220 */ /* 0x000fe20000410000 */
[C---:B------:R-:W-:Y:S01]  /*11e70*/  IMAD.U32 R38, R34.reuse, 0x10000, RZ ;  /* 0x0001000022267824 */ /* 0x040fe200078e00ff */
[----:B------:R-:W-:Y:S01]  /*11e80*/  LOP3.LUT R34, R34, 0xffff0000, RZ, 0xc0, !PT ;  /* 0xffff000022227812 */ /* 0x000fe200078ec0ff */
[----:B---3--:R-:W1:Y:S02]  /*11e90*/  LDS.128 R28, [R43] ;  /* 0x000000002b1c7984 */ /* 0x008e640000000c00 */
[C---:B-1----:R-:W-:Y:S01]  /*11ea0*/  IMAD.U32 R25, R28.reuse, 0x10000, RZ ;  /* 0x000100001c197824 */ /* 0x042fe200078e00ff */
[----:B------:R-:W-:Y:S01]  /*11eb0*/  LOP3.LUT R26, R28, 0xffff0000, RZ, 0xc0, !PT ;  /* 0xffff00001c1a7812 */ /* 0x000fe200078ec0ff */
[C---:B------:R-:W-:Y:S01]  /*11ec0*/  IMAD.U32 R27, R29.reuse, 0x10000, RZ ;  /* 0x000100001d1b7824 */ /* 0x040fe200078e00ff */
[----:B------:R-:W-:Y:S01]  /*11ed0*/  LOP3.LUT R28, R29, 0xffff0000, RZ, 0xc0, !PT ;  /* 0xffff00001d1c7812 */ /* 0x000fe200078ec0ff */
[C---:B------:R-:W-:Y:S01]  /*11ee0*/  IMAD.U32 R29, R30.reuse, 0x10000, RZ ;  /* 0x000100001e1d7824 */ /* 0x040fe200078e00ff */
[----:B------:R-:W-:Y:S01]  /*11ef0*/  LOP3.LUT R24, R30, 0xffff0000, RZ, 0xc0, !PT ;  /* 0xffff00001e187812 */ /* 0x000fe200078ec0ff */
[C---:B------:R-:W-:Y:S01]  /*11f00*/  IMAD.U32 R36, R31.reuse, 0x10000, RZ ;  /* 0x000100001f247824 */ /* 0x040fe200078e00ff */
[----:B------:R-:W-:Y:S01]  /*11f10*/  LOP3.LUT R30, R31, 0xffff0000, RZ, 0xc0, !PT ;  /* 0xffff00001f1e7812 */ /* 0x000fe200078ec0ff */
[C---:B------:R-:W-:Y:S01]  /*11f20*/  IMAD.U32 R31, R32.reuse, 0x10000, RZ ;  /* 0x00010000201f7824 */ /* 0x040fe200078e00ff */
[----:B------:R-:W-:-:S03]  /*11f30*/  LOP3.LUT R32, R32, 0xffff0000, RZ, 0xc0, !PT ;  /* 0xffff000020207812 */ /* 0x000fc600078ec0ff */
[C---:B------:R-:W-:Y:S01]  /*11f40*/  FMUL.FTZ R60, R31.reuse, R44 ;  /* 0x0000002c1f3c7220 */ /* 0x040fe20000410000 */
[-C--:B------:R-:W-:Y:S01]  /*11f50*/  FMUL.FTZ R62, R31, R42.reuse ;  /* 0x0000002a1f3e7220 */ /* 0x080fe20000410000 */
[C---:B------:R-:W-:Y:S01]  /*11f60*/  IMAD.U32 R31, R84.reuse, 0x10000, RZ ;  /* 0x00010000541f7824 */ /* 0x040fe200078e00ff */
[----:B------:R-:W-:Y:S01]  /*11f70*/  LOP3.LUT R84, R84, 0xffff0000, RZ, 0xc0, !PT ;  /* 0xffff000054547812 */ /* 0x000fe200078ec0ff */
[----:B------:R-:W-:Y:S01]  /*11f80*/  FFMA.FTZ R60, R25, R42, -R60 ;  /* 0x0000002a193c7223 */ /* 0x000fe2000001083c */
[----:B------:R-:W-:Y:S02]  /*11f90*/  IMAD.U32 R42, R89, 0x10000, RZ ;  /* 0x00010000592a7824 */ /* 0x000fe400078e00ff */
[----:B------:R-:W-:Y:S01]  /*11fa0*/  FFMA.FTZ R62, R25, R44, R62 ;  /* 0x0000002c193e7223 */ /* 0x000fe2000001003e */
[----:B------:R-:W-:Y:S01]  /*11fb0*/  IMAD.U32 R25, R91, 0x10000, RZ ;  /* 0x000100005b197824 */ /* 0x000fe200078e00ff */
[----:B------:R-:W-:Y:S01]  /*11fc0*/  LOP3.LUT R89, R89, 0xffff0000, RZ, 0xc0, !PT ;  /* 0xffff000059597812 */ /* 0x000fe200078ec0ff */
[-C--:B------:R-:W-:Y:S01]  /*11fd0*/  FMUL.FTZ R44, R37, R42.reuse ;  /* 0x0000002a252c7220 */ /* 0x080fe20000410000 */
[----:B------:R-:W-:Y:S01]  /*11fe0*/  FMUL.FTZ R37, R39, R31 ;  /* 0x0000001f27257220 */ /* 0x000fe20000410000 */
[----:B------:R-:W-:Y:S01]  /*11ff0*/  FFMA.FTZ R64, R27, R42, -R64 ;  /* 0x0000002a1b407223 */ /* 0x000fe20000010840 */
[-C--:B------:R-:W-:Y:S01]  /*12000*/  FMUL.FTZ R42, R39, R25.reuse ;  /* 0x00000019272a7220 */ /* 0x080fe20000410000 */
[----:B------:R-:W-:Y:S01]  /*12010*/  FFMA.FTZ R44, R27, R46, R44 ;  /* 0x0000002e1b2c7223 */ /* 0x000fe2000001002c */
[----:B------:R-:W-:Y:S01]  /*12020*/  FFMA.FTZ R41, R36, R25, -R37 ;  /* 0x0000001924297223 */ /* 0x000fe20000010825 */
[----:B------:R-:W-:Y:S01]  /*12030*/  LOP3.LUT R25, R88, 0xffff0000, RZ, 0xc0, !PT ;  /* 0xffff000058197812 */ /* 0x000fe200078ec0ff */
[----:B------:R-:W-:Y:S01]  /*12040*/  FMUL.FTZ R27, R32, R87 ;  /* 0x00000057201b7220 */ /* 0x000fe20000410000 */
[----:B------:R-:W-:Y:S01]  /*12050*/  FFMA.FTZ R42, R36, R31, R42 ;  /* 0x0000001f242a7223 */ /* 0x000fe2000001002a */
[----:B------:R-:W-:Y:S01]  /*12060*/  LOP3.LUT R91, R91, 0xffff0000, RZ, 0xc0, !PT ;  /* 0xffff00005b5b7812 */ /* 0x000fe200078ec0ff */
[----:B------:R-:W-:Y:S01]  /*12070*/  FMUL.FTZ R39, R33, R86 ;  /* 0x0000005621277220 */ /* 0x000fe20000410000 */
[-C--:B------:R-:W-:Y:S01]  /*12080*/  FMUL.FTZ R37, R32, R25.reuse ;  /* 0x0000001920257220 */ /* 0x080fe20000410000 */
[----:B------:R-:W-:Y:S01]  /*12090*/  FFMA.FTZ R31, R26, R25, -R27 ;  /* 0x000000191a1f7223 */ /* 0x000fe2000001081b */
[C---:B------:R-:W-:Y:S01]  /*120a0*/  IMAD.U32 R27, R85.reuse, 0x10000, RZ ;  /* 0x00010000551b7824 */ /* 0x040fe200078e00ff */
[----:B------:R-:W-:Y:S01]  /*120b0*/  LOP3.LUT R85, R85, 0xffff0000, RZ, 0xc0, !PT ;  /* 0xffff000055557812 */ /* 0x000fe200078ec0ff */
[----:B------:R-:W-:-:S02]  /*120c0*/  IMAD.U32 R25, R90, 0x10000, RZ ;  /* 0x000100005a197824 */ /* 0x000fc400078e00ff */
[----:B------:R-:W-:Y:S01]  /*120d0*/  FFMA.FTZ R37, R26, R87, R37 ;  /* 0x000000571a257223 */ /* 0x000fe20000010025 */
[C---:B------:R-:W-:Y:S01]  /*120e0*/  FMUL.FTZ R26, R38.reuse, R27 ;  /* 0x0000001b261a7220 */ /* 0x040fe20000410000 */
[----:B------:R-:W-:Y:S01]  /*120f0*/  FMUL.FTZ R33, R33, R89 ;  /* 0x0000005921217220 */ /* 0x000fe20000410000 */
[----:B------:R-:W-:Y:S01]  /*12100*/  FMUL.FTZ R38, R38, R25 ;  /* 0x0000001926267220 */ /* 0x000fe20000410000 */
[----:B------:R-:W-:Y:S01]  /*12110*/  FFMA.FTZ R39, R28, R89, -R39 ;  /* 0x000000591c277223 */ /* 0x000fe20000010827 */
[C---:B------:R-:W-:Y:S01]  /*12120*/  FFMA.FTZ R26, R29.reuse, R25, -R26 ;  /* 0x000000191d1a7223 */ /* 0x040fe2000001081a */
[----:B------:R-:W-:Y:S01]  /*12130*/  LOP3.LUT R25, R90, 0xffff0000, RZ, 0xc0, !PT ;  /* 0xffff00005a197812 */ /* 0x000fe200078ec0ff */
[----:B------:R-:W-:Y:S01]  /*12140*/  FFMA.FTZ R38, R29, R27, R38 ;  /* 0x0000001b1d267223 */ /* 0x000fe20000010026 */
[C---:B------:R-:W-:Y:S01]  /*12150*/  FMUL.FTZ R27, R34.reuse, R85 ;  /* 0x00000055221b7220 */ /* 0x040fe20000410000 */
[C---:B------:R-:W-:Y:S01]  /*12160*/  FMUL.FTZ R29, R35.reuse, R84 ;  /* 0x00000054231d7220 */ /* 0x040fe20000410000 */
[----:B------:R-:W-:Y:S01]  /*12170*/  FMUL.FTZ R35, R35, R91 ;  /* 0x0000005b23237220 */ /* 0x000fe20000410000 */
[-C--:B------:R-:W-:Y:S01]  /*12180*/  FMUL.FTZ R34, R34, R25.reuse ;  /* 0x0000001922227220 */ /* 0x080fe20000410000 */
        /* <DEDUP_REMOVED lines=15> */
.L_x_1733:
[----:B------:R-:W-:Y:S05]  /*12280*/  BSYNC B1 ;  /* 0x0000000000017941 */ /* 0x000fea0003800000 */
.L_x_1732:
[----:B---3--:R-:W-:-:S05]  /*12290*/  VIADD R24, R174, 0x40 ;  /* 0x00000040ae187836 */ /* 0x008fca0000000000 */
[----:B------:R-:W-:-:S13]  /*122a0*/  ISETP.GE.AND P0, PT, R24, R69, PT ;  /* 0x000000451800720c */ /* 0x000fda0003f06270 */
[----:B------:R-:W-:Y:S05]  /*122b0*/  @P0 BRA `(.L_x_1713) ;  /* 0x0000001400040947 */ /* 0x000fea0003800000 */
[----:B-12---:R-:W1:Y:S01]  /*122c0*/  LDC R32, c[0x0][0x3f4] ;  /* 0x0000fd00ff207b82 */ /* 0x006e620000000800 */
[----:B------:R-:W-:Y:S01]  /*122d0*/  BSSY B1, `(.L_x_1738) ;  /* 0x000006d000017945 */ /* 0x000fe20003800000 */
[----:B------:R-:W-:Y:S02]  /*122e0*/  SHF.R.U32.HI R44, RZ, 0x3, R181 ;  /* 0x00000003ff2c7819 */ /* 0x000fe400000116b5 */
[-C--:B-1----:R-:W-:Y:S02]  /*122f0*/  ISETP.GE.AND P0, PT, R18, R32.reuse, PT ;  /* 0x000000201200720c */ /* 0x082fe40003f06270 */
[-C--:B------:R-:W-:Y:S02]  /*12300*/  ISETP.GE.AND P1, PT, R167, R32.reuse, PT ;  /* 0x00000020a700720c */ /* 0x080fe40003f26270 */
[----:B------:R-:W-:-:S09]  /*12310*/  ISETP.GE.AND P2, PT, R168, R32, PT ;  /* 0x00000020a800720c */ /* 0x000fd20003f46270 */
[----:B------:R-:W-:Y:S05]  /*12320*/  @P0 BRA `(.L_x_1739) ;  /* 0x00000004009c0947 */ /* 0x000fea0003800000 */
[----:B------:R-:W2:Y:S01]  /*12330*/  LDL R46, [R1+0x40] ;  /* 0x00004000012e7983 */ /* 0x000ea20000100800 */
[----:B------:R-:W-:Y:S02]  /*12340*/  LEA.HI R24, R32, R209, RZ, 0x1d ;  /* 0x000000d120187211 */ /* 0x000fe400078fe8ff */
[--C-:B------:R-:W-:Y:S02]  /*12350*/  SHF.R.U64 R35, R4, 0x10, R5.reuse ;  /* 0x0000001004237819 */ /* 0x100fe40000001205 */
[----:B------:R-:W-:Y:S01]  /*12360*/  SHF.R.S32.HI R25, RZ, 0x1f, R24 ;  /* 0x0000001fff197819 */ /* 0x000fe20000011418 */
[----:B------:R-:W-:Y:S01]  /*12370*/  IMAD.SHL.U32 R26, R24, 0x8, RZ ;  /* 0x00000008181a7824 */ /* 0x000fe200078e00ff */
[----:B------:R-:W-:Y:S02]  /*12380*/  SHF.R.U32.HI R4, RZ, 0x10, R5 ;  /* 0x00000010ff047819 */ /* 0x000fe40000011605 */
[----:B------:R-:W-:Y:S02]  /*12390*/  LEA.HI R25, R25, R24, RZ, 0x3 ;  /* 0x0000001819197211 */ /* 0x000fe400078f18ff */
[----:B------:R-:W-:-:S02]  /*123a0*/  LOP3.LUT R24, R181, 0x38, R26, 0xf8, !PT ;  /* 0x00000038b5187812 */ /* 0x000fc400078ef81a */
[--C-:B------:R-:W-:Y:S01]  /*123b0*/  SHF.R.U64 R5, R6, 0x10, R7.reuse ;  /* 0x0000001006057819 */ /* 0x100fe20000001207 */
[----:B------:R-:W-:Y:S01]  /*123c0*/  IMAD.SHL.U32 R26, R25, 0x400, RZ ;  /* 0x00000400191a7824 */ /* 0x000fe200078e00ff */
[----:B------:R-:W-:Y:S02]  /*123d0*/  LOP3.LUT R25, R24, R44, RZ, 0x3c, !PT ;  /* 0x0000002c18197212 */ /* 0x000fe400078e3cff */
[----:B------:R-:W-:Y:S02]  /*123e0*/  SHF.R.U32.HI R6, RZ, 0x10, R7 ;  /* 0x00000010ff067819 */ /* 0x000fe40000011607 */
[----:B------:R-:W-:Y:S02]  /*123f0*/  LOP3.LUT R26, R26, 0x7fffe000, RZ, 0xc0, !PT ;  /* 0x7fffe0001a1a7812 */ /* 0x000fe400078ec0ff */
[----:B------:R-:W-:Y:S02]  /*12400*/  SHF.R.U64 R39, R48, 0x10, R49 ;  /* 0x0000001030277819 */ /* 0x000fe40000001231 */
[----:B------:R-:W-:-:S02]  /*12410*/  IADD3 R33, R25, R26, R200 ;  /* 0x0000001a19217210 */ /* 0x000fc40007ffe0c8 */
[----:B------:R-:W-:Y:S02]  /*12420*/  PRMT R92, R92, 0x5410, R35 ;  /* 0x000054105c5c7816 */ /* 0x000fe40000000023 */
[----:B------:R-:W-:Y:S01]  /*12430*/  PRMT R93, R93, 0x5410, R4 ;  /* 0x000054105d5d7816 */ /* 0x000fe20000000004 */
[----:B------:R-:W-:Y:S01]  /*12440*/  IMAD R33, R33, 0x2, R2 ;  /* 0x0000000221217824 */ /* 0x000fe200078e0202 */
[----:B------:R-:W-:Y:S02]  /*12450*/  PRMT R94, R94, 0x5410, R5 ;  /* 0x000054105e5e7816 */ /* 0x000fe40000000005 */
[----:B------:R-:W-:Y:S01]  /*12460*/  PRMT R95, R95, 0x5410, R6 ;  /* 0x000054105f5f7816 */ /* 0x000fe20000000006 */
[----:B------:R-:W-:Y:S01]  /*12470*/  IMAD.U32 R40, R93, 0x10000, RZ ;  /* 0x000100005d287824 */ /* 0x000fe200078e00ff */
[----:B------:R-:W1:Y:S01]  /*12480*/  LDS.128 R28, [R33+0xc400] ;  /* 0x00c40000211c7984 */ /* 0x000e620000000c00 */
[----:B------:R-:W-:Y:S01]  /*12490*/  PRMT R96, R96, 0x5410, R39 ;  /* 0x0000541060607816 */ /* 0x000fe20000000027 */
[----:B------:R-:W-:Y:S01]  /*124a0*/  IMAD.U32 R39, R92, 0x10000, RZ ;  /* 0x000100005c277824 */ /* 0x000fe200078e00ff */
[----:B------:R-:W-:-:S02]  /*124b0*/  SHF.R.U32.HI R48, RZ, 0x10, R49 ;  /* 0x00000010ff307819 */ /* 0x000fc40000011631 */
[--C-:B------:R-:W-:Y:S01]  /*124c0*/  SHF.R.U64 R37, R50, 0x10, R51.reuse ;  /* 0x0000001032257819 */ /* 0x100fe20000001233 */
[----:B------:R-:W-:Y:S01]  /*124d0*/  IMAD.U32 R38, R96, 0x10000, RZ ;  /* 0x0001000060267824 */ /* 0x000fe200078e00ff */
[----:B------:R-:W-:Y:S02]  /*124e0*/  SHF.R.U32.HI R50, RZ, 0x10, R51 ;  /* 0x00000010ff327819 */ /* 0x000fe40000011633 */
[----:B------:R-:W-:Y:S02]  /*124f0*/  PRMT R97, R97, 0x5410, R48 ;  /* 0x0000541061617816 */ /* 0x000fe40000000030 */
[----:B------:R-:W-:Y:S02]  /*12500*/  PRMT R99, R99, 0x5410, R50 ;  /* 0x0000541063637816 */ /* 0x000fe40000000032 */
[----:B------:R-:W-:Y:S02]  /*12510*/  PRMT R98, R98, 0x5410, R37 ;  /* 0x0000541062627816 */ /* 0x000fe40000000025 */
[----:B------:R-:W-:-:S02]  /*12520*/  LOP3.LUT R92, R92, 0xffff0000, RZ, 0xc0, !PT ;  /* 0xffff00005c5c7812 */ /* 0x000fc400078ec0ff */
[----:B------:R-:W-:Y:S02]  /*12530*/  LOP3.LUT R96, R96, 0xffff0000, RZ, 0xc0, !PT ;  /* 0xffff000060607812 */ /* 0x000fe400078ec0ff */
        /* <DEDUP_REMOVED lines=8> */
[----:B--2---:R-:W1:Y:S02]  /*125c0*/  LDS.128 R24, [R46] ;  /* 0x000000002e187984 */ /* 0x004e640000000c00 */
        /* <DEDUP_REMOVED lines=10> */
[CC--:B------:R-:W-:Y:S01]  /*12670*/  FMUL.FTZ R41, R27.reuse, R39.reuse ;  /* 0x000000271b297220 */ /* 0x0c0fe20000410000 */
[-C--:B------:R-:W-:Y:S01]  /*12680*/  FMUL.FTZ R43, R27, R38.reuse ;  /* 0x000000261b2b7220 */ /* 0x080fe20000410000 */
[C---:B------:R-:W-:Y:S01]  /*12690*/  IMAD.U32 R27, R97.reuse, 0x10000, RZ ;  /* 0x00010000611b7824 */ /* 0x040fe200078e00ff */
[----:B------:R-:W-:Y:S01]  /*126a0*/  LOP3.LUT R97, R97, 0xffff0000, RZ, 0xc0, !PT ;  /* 0xffff000061617812 */ /* 0x000fe200078ec0ff */
[C---:B------:R-:W-:Y:S01]  /*126b0*/  FFMA.FTZ R41, R4.reuse, R38, -R41 ;  /* 0x0000002604297223 */ /* 0x040fe20000010829 */
[----:B------:R-:W-:Y:S02]  /*126c0*/  IMAD.U32 R38, R95, 0x10000, RZ ;  /* 0x000100005f267824 */ /* 0x000fe400078e00ff */
[----:B------:R-:W-:Y:S01]  /*126d0*/  FFMA.FTZ R43, R4, R39, R43 ;  /* 0x00000027042b7223 */ /* 0x000fe2000001002b */
[----:B------:R-:W-:Y:S02]  /*126e0*/  IMAD.U32 R4, R99, 0x10000, RZ ;  /* 0x0001000063047824 */ /* 0x000fe400078e00ff */
[-C--:B------:R-:W-:Y:S01]  /*126f0*/  FMUL.FTZ R35, R35, R27.reuse ;  /* 0x0000001b23237220 */ /* 0x080fe20000410000 */
[C---:B------:R-:W-:Y:S01]  /*12700*/  FFMA.FTZ R45, R6.reuse, R27, -R45 ;  /* 0x0000001b062d7223 */ /* 0x040fe2000001082d */
[C---:B------:R-:W-:Y:S01]  /*12710*/  FMUL.FTZ R27, R37.reuse, R38 ;  /* 0x00000026251b7220 */ /* 0x040fe20000410000 */
[----:B------:R-:W-:Y:S01]  /*12720*/  FMUL.FTZ R39, R37, R4 ;  /* 0x0000000425277220 */ /* 0x000fe20000410000 */
[----:B------:R-:W-:Y:S01]  /*12730*/  FFMA.FTZ R35, R6, R40, R35 ;  /* 0x0000002806237223 */ /* 0x000fe20000010023 */
[----:B------:R-:W-:-:S02]  /*12740*/  IMAD.U32 R6, R94, 0x10000, RZ ;  /* 0x000100005e067824 */ /* 0x000fc400078e00ff */
[----:B------:R-:W-:Y:S01]  /*12750*/  FFMA.FTZ R37, R34, R4, -R27 ;  /* 0x0000000422257223 */ /* 0x000fe2000001081b */
[C---:B------:R-:W-:Y:S01]  /*12760*/  FMUL.FTZ R4, R28.reuse, R92 ;  /* 0x0000005c1c047220 */ /* 0x040fe20000410000 */
[----:B------:R-:W-:Y:S01]  /*12770*/  FMUL.FTZ R28, R28, R96 ;  /* 0x000000601c1c7220 */ /* 0x000fe20000410000 */
[----:B------:R-:W-:Y:S01]  /*12780*/  FMUL.FTZ R40, R36, R6 ;  /* 0x0000000624287220 */ /* 0x000fe20000410000 */
[----:B------:R-:W-:Y:S01]  /*12790*/  LOP3.LUT R94, R94, 0xffff0000, RZ, 0xc0, !PT ;  /* 0xffff00005e5e7812 */ /* 0x000fe200078ec0ff */
[----:B------:R-:W-:Y:S01]  /*127a0*/  FFMA.FTZ R96, R5, R96, -R4 ;  /* 0x0000006005607223 */ /* 0x000fe20000010804 */
[C---:B------:R-:W-:Y:S01]  /*127b0*/  IMAD.U32 R4, R98.reuse, 0x10000, RZ ;  /* 0x0001000062047824 */ /* 0x040fe200078e00ff */
[----:B------:R-:W-:Y:S01]  /*127c0*/  LOP3.LUT R98, R98, 0xffff0000, RZ, 0xc0, !PT ;  /* 0xffff000062627812 */ /* 0x000fe200078ec0ff */
[----:B------:R-:W-:Y:S01]  /*127d0*/  FFMA.FTZ R39, R34, R38, R39 ;  /* 0x0000002622277223 */ /* 0x000fe20000010027 */
[----:B------:R-:W-:Y:S01]  /*127e0*/  LOP3.LUT R95, R95, 0xffff0000, RZ, 0xc0, !PT ;  /* 0xffff00005f5f7812 */ /* 0x000fe200078ec0ff */
[-C--:B------:R-:W-:Y:S01]  /*127f0*/  FMUL.FTZ R36, R36, R4.reuse ;  /* 0x0000000424247220 */ /* 0x080fe20000410000 */
[----:B------:R-:W-:Y:S01]  /*12800*/  LOP3.LUT R99, R99, 0xffff0000, RZ, 0xc0, !PT ;  /* 0xffff000063637812 */ /* 0x000fe200078ec0ff */
[----:B------:R-:W-:Y:S01]  /*12810*/  FFMA.FTZ R40, R7, R4, -R40 ;  /* 0x0000000407287223 */ /* 0x000fe20000010828 */
[C---:B------:R-:W-:Y:S01]  /*12820*/  FMUL.FTZ R27, R29.reuse, R93 ;  /* 0x0000005d1d1b7220 */ /* 0x040fe20000410000 */
[----:B------:R-:W-:Y:S01]  /*12830*/  FMUL.FTZ R38, R29, R97 ;  /* 0x000000611d267220 */ /* 0x000fe20000410000 */
[----:B------:R-:W-:Y:S01]  /*12840*/  FFMA.FTZ R28, R5, R92, R28 ;  /* 0x0000005c051c7223 */ /* 0x000fe2000001001c */
[C---:B------:R-:W-:Y:S01]  /*12850*/  FMUL.FTZ R4, R30.reuse, R94 ;  /* 0x0000005e1e047220 */ /* 0x040fe20000410000 */
[----:B------:R-:W-:Y:S01]  /*12860*/  FFMA.FTZ R36, R7, R6, R36 ;  /* 0x0000000607247223 */ /* 0x000fe20000010024 */
[-C--:B------:R-:W-:Y:S01]  /*12870*/  FMUL.FTZ R5, R30, R98.reuse ;  /* 0x000000621e057220 */ /* 0x080fe20000410000 */
[C---:B------:R-:W-:Y:S01]  /*12880*/  FMUL.FTZ R29, R31.reuse, R95 ;  /* 0x0000005f1f1d7220 */ /* 0x040fe20000410000 */
[----:B------:R-:W-:Y:S01]  /*12890*/  FMUL.FTZ R6, R31, R99 ;  /* 0x000000631f067220 */ /* 0x000fe20000410000 */
[----:B------:R-:W-:Y:S01]  /*128a0*/  FFMA.FTZ R34, R24, R97, -R27 ;  /* 0x0000006118227223 */ /* 0x000fe2000001081b */
[C---:B------:R-:W-:Y:S01]  /*128b0*/  FFMA.FTZ R7, R25.reuse, R98, -R4 ;  /* 0x0000006219077223 */ /* 0x040fe20000010804 */
[----:B------:R-:W-:Y:S01]  /*128c0*/  FFMA.FTZ R27, R25, R94, R5 ;  /* 0x0000005e191b7223 */ /* 0x000fe20000010005 */
        /* <DEDUP_REMOVED lines=13> */
.L_x_1739:
[----:B------:R-:W-:Y:S05]  /*129a0*/  BSYNC B1 ;  /* 0x0000000000017941 */ /* 0x000fea0003800000 */
.L_x_1738:
[----:B------:R-:W-:Y:S04]  /*129b0*/  BSSY B1, `(.L_x_1740) ;  /* 0x0000069000017945 */ /* 0x000fe80003800000 */
[----:B------:R-:W-:Y:S05]  /*129c0*/  @P1 BRA `(.L_x_1741) ;  /* 0x00000004009c1947 */ /* 0x000fea0003800000 */
[----:B------:R-:W2:Y:S01]  /*129d0*/  LDL R41, [R1+0x38] ;  /* 0x0000380001297983 */ /* 0x000ea20000100800 */
[----:B-1----:R-:W-:Y:S02]  /*129e0*/  LEA.HI R4, R32, R170, RZ, 0x1d ;  /* 0x000000aa20047211 */ /* 0x002fe400078fe8ff */
[----:B------:R-:W-:Y:S02]  /*129f0*/  SHF.R.U64 R30, R8, 0x10, R9 ;  /* 0x00000010081e7819 */ /* 0x000fe40000001209 */
[----:B------:R-:W-:Y:S01]  /*12a00*/  SHF.R.S32.HI R5, RZ, 0x1f, R4 ;  /* 0x0000001fff057819 */ /* 0x000fe20000011404 */
[----:B------:R-:W-:Y:S01]  /*12a10*/  IMAD.SHL.U32 R6, R4, 0x8, RZ ;  /* 0x0000000804067824 */ /* 0x000fe200078e00ff */
[----:B------:R-:W-:Y:S02]  /*12a20*/  SHF.R.U64 R36, R52, 0x10, R53 ;  /* 0x0000001034247819 */ /* 0x000fe40000001235 */
[----:B------:R-:W-:Y:S02]  /*12a30*/  LEA.HI R5, R5, R4, RZ, 0x3 ;  /* 0x0000000405057211 */ /* 0x000fe400078f18ff */
[----:B------:R-:W-:-:S02]  /*12a40*/  LOP3.LUT R4, R181, 0x38, R6, 0xf8, !PT ;  /* 0x00000038b5047812 */ /* 0x000fc400078ef806 */
[----:B------:R-:W-:Y:S01]  /*12a50*/  PRMT R75, R75, 0x5410, R30 ;  /* 0x000054104b4b7816 */ /* 0x000fe2000000001e */
[----:B------:R-:W-:Y:S01]  /*12a60*/  IMAD.SHL.U32 R6, R5, 0x400, RZ ;  /* 0x0000040005067824 */ /* 0x000fe200078e00ff */
[----:B------:R-:W-:Y:S02]  /*12a70*/  LOP3.LUT R5, R4, R44, RZ, 0x3c, !PT ;  /* 0x0000002c04057212 */ /* 0x000fe400078e3cff */
[----:B------:R-:W-:Y:S01]  /*12a80*/  SHF.R.U64 R34, R54, 0x10, R55 ;  /* 0x0000001036227819 */ /* 0x000fe20000001237 */
[----:B------:R-:W-:Y:S01]  /*12a90*/  IMAD.U32 R35, R75, 0x10000, RZ ;  /* 0x000100004b237824 */ /* 0x000fe200078e00ff */
[----:B------:R-:W-:Y:S02]  /*12aa0*/  LOP3.LUT R6, R6, 0x7fffe000, RZ, 0xc0, !PT ;  /* 0x7fffe00006067812 */ /* 0x000fe400078ec0ff */
[----:B------:R-:W-:Y:S02]  /*12ab0*/  PRMT R79, R79, 0x5410, R36 ;  /* 0x000054104f4f7816 */ /* 0x000fe40000000024 */
[----:B------:R-:W-:-:S02]  /*12ac0*/  IADD3 R25, R5, R6, R200 ;  /* 0x0000000605197210 */ /* 0x000fc40007ffe0c8 */
[----:B------:R-:W-:Y:S02]  /*12ad0*/  SHF.R.U32.HI R9, RZ, 0x10, R9 ;  /* 0x00000010ff097819 */ /* 0x000fe40000011609 */
[----:B------:R-:W-:Y:S01]  /*12ae0*/  SHF.R.U32.HI R53, RZ, 0x10, R53 ;  /* 0x00000010ff357819 */ /* 0x000fe20000011635 */
[----:B------:R-:W-:Y:S01]  /*12af0*/  IMAD R28, R25, 0x2, R2 ;  /* 0x00000002191c7824 */ /* 0x000fe200078e0202 */
[--C-:B------:R-:W-:Y:S02]  /*12b00*/  SHF.R.U64 R8, R10, 0x10, R11.reuse ;  /* 0x000000100a087819 */ /* 0x100fe4000000120b */
[----:B------:R-:W-:Y:S02]  /*12b10*/  SHF.R.U32.HI R11, RZ, 0x10, R11 ;  /* 0x00000010ff0b7819 */ /* 0x000fe4000001160b */
[----:B------:R-:W1:Y:S01]  /*12b20*/  LDS.128 R24, [R28+0xc400] ;  /* 0x00c400001c187984 */ /* 0x000e620000000c00 */
[----:B------:R-:W-:Y:S01]  /*12b30*/  PRMT R81, R81, 0x5410, R34 ;  /* 0x0000541051517816 */ /* 0x000fe20000000022 */
[----:B------:R-:W-:Y:S01]  /*12b40*/  IMAD.U32 R34, R79, 0x10000, RZ ;  /* 0x000100004f227824 */ /* 0x000fe200078e00ff */
[----:B------:R-:W-:-:S02]  /*12b50*/  SHF.R.U32.HI R55, RZ, 0x10, R55 ;  /* 0x00000010ff377819 */ /* 0x000fc40000011637 */
[----:B------:R-:W-:Y:S02]  /*12b60*/  PRMT R76, R76, 0x5410, R9 ;  /* 0x000054104c4c7816 */ /* 0x000fe40000000009 */
[----:B------:R-:W-:Y:S02]  /*12b70*/  PRMT R80, R80, 0x5410, R53 ;  /* 0x0000541050507816 */ /* 0x000fe40000000035 */
[----:B------:R-:W-:Y:S01]  /*12b80*/  PRMT R77, R77, 0x5410, R8 ;  /* 0x000054104d4d7816 */ /* 0x000fe20000000008 */
[----:B------:R-:W-:Y:S01]  /*12b90*/  IMAD.U32 R36, R76, 0x10000, RZ ;  /* 0x000100004c247824 */ /* 0x000fe200078e00ff */
        /* <DEDUP_REMOVED lines=9> */
[C---:B------:R-:W-:Y:S01]  /*12c30*/  FMUL.FTZ R37, R29.reuse, R35 ;  /* 0x000000231d257220 */ /* 0x040fe20000410000 */
[----:B------:R-:W-:Y:S01]  /*12c40*/  FMUL.FTZ R39, R29, R34 ;  /* 0x000000221d277220 */ /* 0x000fe20000410000 */
[----:B------:R-:W-:Y:S02]  /*12c50*/  IMAD.U32 R29, R80, 0x10000, RZ ;  /* 0x00010000501d7824 */ /* 0x000fe400078e00ff */
[----:B------:R-:W-:Y:S01]  /*12c60*/  FMUL.FTZ R38, R30, R36 ;  /* 0x000000241e267220 */ /* 0x000fe20000410000 */
[----:B------:R-:W-:Y:S01]  /*12c70*/  IMAD.U32 R33, R27, 0x10000, RZ ;  /* 0x000100001b217824 */ /* 0x000fe200078e00ff */
[----:B------:R-:W-:Y:S01]  /*12c80*/  LOP3.LUT R80, R80, 0xffff0000, RZ, 0xc0, !PT ;  /* 0xffff000050507812 */ /* 0x000fe200078ec0ff */
[----:B------:R-:W-:Y:S01]  /*12c90*/  FMUL.FTZ R30, R30, R29 ;  /* 0x0000001d1e1e7220 */ /* 0x000fe20000410000 */
[C---:B------:R-:W-:Y:S01]  /*12ca0*/  IMAD.U32 R31, R26.reuse, 0x10000, RZ ;  /* 0x000100001a1f7824 */ /* 0x040fe200078e00ff */
[----:B------:R-:W-:-:S02]  /*12cb0*/  LOP3.LUT R26, R26, 0xffff0000, RZ, 0xc0, !PT ;  /* 0xffff00001a1a7812 */ /* 0x000fc400078ec0ff */
[----:B------:R-:W-:Y:S01]  /*12cc0*/  LOP3.LUT R27, R27, 0xffff0000, RZ, 0xc0, !PT ;  /* 0xffff00001b1b7812 */ /* 0x000fe200078ec0ff */
[----:B--2---:R-:W1:Y:S02]  /*12cd0*/  LDS.128 R4, [R41] ;  /* 0x0000000029047984 */ /* 0x004e640000000c00 */
[C---:B-1----:R-:W-:Y:S01]  /*12ce0*/  IMAD.U32 R8, R4.reuse, 0x10000, RZ ;  /* 0x0001000004087824 */ /* 0x042fe200078e00ff */
[----:B------:R-:W-:Y:S01]  /*12cf0*/  LOP3.LUT R4, R4, 0xffff0000, RZ, 0xc0, !PT ;  /* 0xffff000004047812 */ /* 0x000fe200078ec0ff */
[C---:B------:R-:W-:Y:S01]  /*12d00*/  IMAD.U32 R9, R5.reuse, 0x10000, RZ ;  /* 0x0001000005097824 */ /* 0x040fe200078e00ff */
[----:B------:R-:W-:Y:S01]  /*12d10*/  LOP3.LUT R5, R5, 0xffff0000, RZ, 0xc0, !PT ;  /* 0xffff000005057812 */ /* 0x000fe200078ec0ff */
[----:B------:R-:W-:Y:S01]  /*12d20*/  FFMA.FTZ R37, R8, R34, -R37 ;  /* 0x0000002208257223 */ /* 0x000fe20000010825 */
[----:B------:R-:W-:Y:S02]  /*12d30*/  IMAD.U32 R34, R78, 0x10000, RZ ;  /* 0x000100004e227824 */ /* 0x000fe400078e00ff */
[----:B------:R-:W-:Y:S01]  /*12d40*/  FFMA.FTZ R39, R8, R35, R39 ;  /* 0x0000002308277223 */ /* 0x000fe20000010027 */
[----:B------:R-:W-:-:S02]  /*12d50*/  IMAD.U32 R8, R82, 0x10000, RZ ;  /* 0x0001000052087824 */ /* 0x000fc400078e00ff */
[----:B------:R-:W-:Y:S01]  /*12d60*/  FFMA.FTZ R38, R9, R29, -R38 ;  /* 0x0000001d09267223 */ /* 0x000fe20000010826 */
[----:B------:R-:W-:Y:S01]  /*12d70*/  FMUL.FTZ R40, R33, R34 ;  /* 0x0000002221287220 */ /* 0x000fe20000410000 */
[----:B------:R-:W-:Y:S02]  /*12d80*/  IMAD.U32 R11, R7, 0x10000, RZ ;  /* 0x00010000070b7824 */ /* 0x000fe400078e00ff */
[----:B------:R-:W-:Y:S01]  /*12d90*/  FMUL.FTZ R33, R33, R8 ;  /* 0x0000000821217220 */ /* 0x000fe20000410000 */
[----:B------:R-:W-:Y:S01]  /*12da0*/  FFMA.FTZ R36, R9, R36, R30 ;  /* 0x0000002409247223 */ /* 0x000fe2000001001e */
[C---:B------:R-:W-:Y:S01]  /*12db0*/  FMUL.FTZ R9, R24.reuse, R75 ;  /* 0x0000004b18097220 */ /* 0x040fe20000410000 */
[C---:B------:R-:W-:Y:S01]  /*12dc0*/  FFMA.FTZ R40, R11.reuse, R8, -R40 ;  /* 0x000000080b287223 */ /* 0x040fe20000010828 */
[----:B------:R-:W-:Y:S01]  /*12dd0*/  FFMA.FTZ R33, R11, R34, R33 ;  /* 0x000000220b217223 */ /* 0x000fe20000010021 */
[-C--:B------:R-:W-:Y:S01]  /*12de0*/  FMUL.FTZ R11, R24, R79.reuse ;  /* 0x0000004f180b7220 */ /* 0x080fe20000410000 */
[----:B------:R-:W-:Y:S01]  /*12df0*/  FFMA.FTZ R24, R4, R79, -R9 ;  /* 0x0000004f04187223 */ /* 0x000fe20000010809 */
[----:B------:R-:W-:-:S02]  /*12e00*/  IMAD.U32 R9, R77, 0x10000, RZ ;  /* 0x000100004d097824 */ /* 0x000fc400078e00ff */
[----:B------:R-:W-:Y:S01]  /*12e10*/  FMUL.FTZ R34, R25, R76 ;  /* 0x0000004c19227220 */ /* 0x000fe20000410000 */
[----:B------:R-:W-:Y:S02]  /*12e20*/  IMAD.U32 R8, R81, 0x10000, RZ ;  /* 0x0001000051087824 */ /* 0x000fe400078e00ff */
[----:B------:R-:W-:Y:S01]  /*12e30*/  FMUL.FTZ R25, R25, R80 ;  /* 0x0000005019197220 */ /* 0x000fe20000410000 */
[----:B------:R-:W-:Y:S02]  /*12e40*/  IMAD.U32 R10, R6, 0x10000, RZ ;  /* 0x00010000060a7824 */ /* 0x000fe400078e00ff */
[----:B------:R-:W-:Y:S01]  /*12e50*/  FMUL.FTZ R29, R31, R9 ;  /* 0x000000091f1d7220 */ /* 0x000fe20000410000 */
[----:B------:R-:W-:Y:S01]  /*12e60*/  LOP3.LUT R77, R77, 0xffff0000, RZ, 0xc0, !PT ;  /* 0xffff00004d4d7812 */ /* 0x000fe200078ec0ff */
[----:B------:R-:W-:Y:S01]  /*12e70*/  FMUL.FTZ R31, R31, R8 ;  /* 0x000000081f1f7220 */ /* 0x000fe20000410000 */
[----:B------:R-:W-:Y:S01]  /*12e80*/  LOP3.LUT R78, R78, 0xffff0000, RZ, 0xc0, !PT ;  /* 0xffff00004e4e7812 */ /* 0x000fe200078ec0ff */
[----:B------:R-:W-:Y:S01]  /*12e90*/  FFMA.FTZ R30, R4, R75, R11 ;  /* 0x0000004b041e7223 */ /* 0x000fe2000001000b */
[----:B------:R-:W-:Y:S01]  /*12ea0*/  LOP3.LUT R81, R81, 0xffff0000, RZ, 0xc0, !PT ;  /* 0xffff000051517812 */ /* 0x000fe200078ec0ff */
[C---:B------:R-:W-:Y:S01]  /*12eb0*/  FFMA.FTZ R11, R5.reuse, R80, -R34 ;  /* 0x00000050050b7223 */ /* 0x040fe20000010822 */
[----:B------:R-:W-:Y:S01]  /*12ec0*/  LOP3.LUT R82, R82, 0xffff0000, RZ, 0xc0, !PT ;  /* 0xffff000052527812 */ /* 0x000fe200078ec0ff */
[----:B------:R-:W-:Y:S01]  /*12ed0*/  FFMA.FTZ R25, R5, R76, R25 ;  /* 0x0000004c05197223 */ /* 0x000fe20000010019 */
[----:B------:R-:W-:Y:S01]  /*12ee0*/  LOP3.LUT R6, R6, 0xffff0000, RZ, 0xc0, !PT ;  /* 0xffff000006067812 */ /* 0x000fe200078ec0ff */
[C---:B------:R-:W-:Y:S01]  /*12ef0*/  FFMA.FTZ R29, R10.reuse, R8, -R29 ;  /* 0x000000080a1d7223 */ /* 0x040fe2000001081d */
[----:B------:R-:W-:Y:S01]  /*12f00*/  LOP3.LUT R7, R7, 0xffff0000, RZ, 0xc0, !PT ;  /* 0xffff000007077812 */ /* 0x000fe200078ec0ff */
[----:B------:R-:W-:Y:S01]  /*12f10*/  FFMA.FTZ R10, R10, R9, R31 ;  /* 0x000000090a0a7223 */ /* 0x000fe2000001001f */
[C---:B------:R-:W-:Y:S01]  /*12f20*/  FMUL.FTZ R5, R26.reuse, R77 ;  /* 0x0000004d1a057220 */ /* 0x040fe20000410000 */
[C---:B------:R-:W-:Y:S01]  /*12f30*/  FMUL.FTZ R8, R27.reuse, R78 ;  /* 0x0000004e1b087220 */ /* 0x040fe20000410000 */
[-C--:B------:R-:W-:Y:S01]  /*12f40*/  FMUL.FTZ R4, R26, R81.reuse ;  /* 0x000000511a047220 */ /* 0x080fe20000410000 */
        /* <DEDUP_REMOVED lines=15> */
.L_x_1741:
[----:B------:R-:W-:Y:S05]  /*13040*/  BSYNC B1 ;  /* 0x0000000000017941 */ /* 0x000fea0003800000 */
.L_x_1740:
[----:B------:R-:W-:Y:S05]  /*13050*/  @P2 BRA `(.L_x_1713) ;  /* 0x00000004009c2947 */ /* 0x000fea0003800000 */
[----:B------:R-:W3:Y:S01]  /*13060*/  LDL R34, [R1+0x34] ;  /* 0x0000340001227983 */ /* 0x000ee20000100800 */
[----:B------:R-:W-:Y:S02]  /*13070*/  LEA.HI R32, R32, R171, RZ, 0x1d ;  /* 0x000000ab20207211 */ /* 0x000fe400078fe8ff */
[----:B-1----:R-:W-:Y:S02]  /*13080*/  SHF.R.U64 R26, R58, 0x10, R59 ;  /* 0x000000103a1a7819 */ /* 0x002fe4000000123b */
[----:B--2---:R-:W-:Y:S01]  /*13090*/  SHF.R.S32.HI R5, RZ, 0x1f, R32 ;  /* 0x0000001fff057819 */ /* 0x004fe20000011420 */
[----:B------:R-:W-:Y:S01]  /*130a0*/  IMAD.SHL.U32 R4, R32, 0x8, RZ ;  /* 0x0000000820047824 */ /* 0x000fe200078e00ff */
[----:B------:R-:W-:Y:S02]  /*130b0*/  SHF.R.U64 R25, R12, 0x10, R13 ;  /* 0x000000100c197819 */ /* 0x000fe4000000120d */
[----:B------:R-:W-:Y:S02]  /*130c0*/  LEA.HI R5, R5, R32, RZ, 0x3 ;  /* 0x0000002005057211 */ /* 0x000fe400078f18ff */
[----:B------:R-:W-:-:S02]  /*130d0*/  LOP3.LUT R4, R181, 0x38, R4, 0xf8, !PT ;  /* 0x00000038b5047812 */ /* 0x000fc400078ef804 */
[----:B------:R-:W-:Y:S01]  /*130e0*/  SHF.R.U32.HI R28, RZ, 0x10, R13 ;  /* 0x00000010ff1c7819 */ /* 0x000fe2000001160d */
[----:B------:R-:W-:Y:S01]  /*130f0*/  IMAD.SHL.U32 R6, R5, 0x400, RZ ;  /* 0x0000040005067824 */ /* 0x000fe200078e00ff */
[----:B------:R-:W-:Y:S02]  /*13100*/  LOP3.LUT R5, R4, R44, RZ, 0x3c, !PT ;  /* 0x0000002c04057212 */ /* 0x000fe400078e3cff */
[----:B------:R-:W-:Y:S02]  /*13110*/  SHF.R.U64 R13, R14, 0x10, R15 ;  /* 0x000000100e0d7819 */ /* 0x000fe4000000120f */
[----:B------:R-:W-:Y:S02]  /*13120*/  LOP3.LUT R6, R6, 0x7fffe000, RZ, 0xc0, !PT ;  /* 0x7fffe00006067812 */ /* 0x000fe400078ec0ff */
[----:B------:R-:W-:Y:S02]  /*13130*/  PRMT R73, R73, 0x5410, R26 ;  /* 0x0000541049497816 */ /* 0x000fe4000000001a */
[----:B------:R-:W-:-:S02]  /*13140*/  IADD3 R9, R5, R6, R200 ;  /* 0x0000000605097210 */ /* 0x000fc40007ffe0c8 */
[----:B------:R-:W-:Y:S02]  /*13150*/  SHF.R.U64 R27, R56, 0x10, R57 ;  /* 0x00000010381b7819 */ /* 0x000fe40000001239 */
[----:B------:R-:W-:Y:S01]  /*13160*/  SHF.R.U32.HI R14, RZ, 0x10, R15 ;  /* 0x00000010ff0e7819 */ /* 0x000fe2000001160f */
[----:B------:R-:W-:Y:S01]  /*13170*/  IMAD R24, R9, 0x2, R2 ;  /* 0x0000000209187824 */ /* 0x000fe200078e0202 */
[----:B------:R-:W-:Y:S02]  /*13180*/  PRMT R26, R0, 0x5410, R25 ;  /* 0x00005410001a7816 */ /* 0x000fe40000000019 */
[----:B------:R-:W-:Y:S02]  /*13190*/  PRMT R70, R70, 0x5410, R27 ;  /* 0x0000541046467816 */ /* 0x000fe4000000001b */
[----:B------:R-:W1:Y:S01]  /*131a0*/  LDS.128 R8, [R24+0xc400] ;  /* 0x00c4000018087984 */ /* 0x000e620000000c00 */
[----:B------:R-:W-:Y:S01]  /*131b0*/  PRMT R31, R21, 0x5410, R14 ;  /* 0x00005410151f7816 */ /* 0x000fe2000000000e */
[----:B------:R-:W-:Y:S01]  /*131c0*/  IMAD.U32 R27, R26, 0x10000, RZ ;  /* 0x000100001a1b7824 */ /* 0x000fe200078e00ff */
[----:B------:R-:W-:Y:S01]  /*131d0*/  SHF.R.U32.HI R56, RZ, 0x10, R57 ;  /* 0x00000010ff387819 */ /* 0x000fe20000011639 */
[----:B------:R-:W-:Y:S01]  /*131e0*/  IMAD.U32 R25, R70, 0x10000, RZ ;  /* 0x0001000046197824 */ /* 0x000fe200078e00ff */
[----:B------:R-:W-:Y:S01]  /*131f0*/  PRMT R28, R3, 0x5410, R28 ;  /* 0x00005410031c7816 */ /* 0x000fe2000000001c */
[----:B------:R-:W-:Y:S01]  /*13200*/  IMAD.U32 R32, R31, 0x10000, RZ ;  /* 0x000100001f207824 */ /* 0x000fe200078e00ff */
[----:B------:R-:W-:-:S02]  /*13210*/  SHF.R.U32.HI R59, RZ, 0x10, R59 ;  /* 0x00000010ff3b7819 */ /* 0x000fc4000001163b */
[----:B------:R-:W-:Y:S01]  /*13220*/  PRMT R71, R71, 0x5410, R56 ;  /* 0x0000541047477816 */ /* 0x000fe20000000038 */
[----:B------:R-:W-:Y:S01]  /*13230*/  IMAD.U32 R29, R28, 0x10000, RZ ;  /* 0x000100001c1d7824 */ /* 0x000fe200078e00ff */
[----:B------:R-:W-:Y:S02]  /*13240*/  PRMT R74, R74, 0x5410, R59 ;  /* 0x000054104a4a7816 */ /* 0x000fe4000000003b */
[----:B------:R-:W-:Y:S02]  /*13250*/  PRMT R30, R20, 0x5410, R13 ;  /* 0x00005410141e7816 */ /* 0x000fe4000000000d */
[----:B------:R-:W-:Y:S02]  /*13260*/  LOP3.LUT R26, R26, 0xffff0000, RZ, 0xc0, !PT ;  /* 0xffff00001a1a7812 */ /* 0x000fe400078ec0ff */
[----:B------:R-:W-:Y:S02]  /*13270*/  LOP3.LUT R70, R70, 0xffff0000, RZ, 0xc0, !PT ;  /* 0xffff000046467812 */ /* 0x000fe400078ec0ff */
[----:B------:R-:W-:Y:S01]  /*13280*/  LOP3.LUT R28, R28, 0xffff0000, RZ, 0xc0, !PT ;  /* 0xffff00001c1c7812 */ /* 0x000fe200078ec0ff */
[C---:B-1----:R-:W-:Y:S01]  /*13290*/  IMAD.U32 R14, R8.reuse, 0x10000, RZ ;  /* 0x00010000080e7824 */ /* 0x042fe200078e00ff */
[----:B------:R-:W-:Y:S01]  /*132a0*/  LOP3.LUT R8, R8, 0xffff0000, RZ, 0xc0, !PT ;  /* 0xffff000008087812 */ /* 0x000fe200078ec0ff */
[C---:B------:R-:W-:Y:S01]  /*132b0*/  IMAD.U32 R15, R9.reuse, 0x10000, RZ ;  /* 0x00010000090f7824 */ /* 0x040fe200078e00ff */
[----:B------:R-:W-:Y:S01]  /*132c0*/  LOP3.LUT R9, R9, 0xffff0000, RZ, 0xc0, !PT ;  /* 0xffff000009097812 */ /* 0x000fe200078ec0ff */
[C---:B------:R-:W-:Y:S01]  /*132d0*/  FMUL.FTZ R33, R14.reuse, R27 ;  /* 0x0000001b0e217220 */ /* 0x040fe20000410000 */
[-C--:B------:R-:W-:Y:S01]  /*132e0*/  FMUL.FTZ R35, R14, R25.reuse ;  /* 0x000000190e237220 */ /* 0x080fe20000410000 */
[C---:B------:R-:W-:Y:S01]  /*132f0*/  IMAD.U32 R14, R71.reuse, 0x10000, RZ ;  /* 0x00010000470e7824 */ /* 0x040fe200078e00ff */
[----:B------:R-:W-:Y:S01]  /*13300*/  LOP3.LUT R71, R71, 0xffff0000, RZ, 0xc0, !PT ;  /* 0xffff000047477812 */ /* 0x000fe200078ec0ff */
[C---:B------:R-:W-:Y:S01]  /*13310*/  IMAD.U32 R21, R11.reuse, 0x10000, RZ ;  /* 0x000100000b157824 */ /* 0x040fe200078e00ff */
[----:B------:R-:W-:Y:S01]  /*13320*/  LOP3.LUT R11, R11, 0xffff0000, RZ, 0xc0, !PT ;  /* 0xffff00000b0b7812 */ /* 0x000fe200078ec0ff */
[C---:B------:R-:W-:Y:S01]  /*13330*/  IMAD.U32 R20, R10.reuse, 0x10000, RZ ;  /* 0x000100000a147824 */ /* 0x040fe200078e00ff */
[----:B------:R-:W-:Y:S01]  /*13340*/  LOP3.LUT R10, R10, 0xffff0000, RZ, 0xc0, !PT ;  /* 0xffff00000a0a7812 */ /* 0x000fe200078ec0ff */
[----:B---3--:R-:W1:Y:S02]  /*13350*/  LDS.128 R4, [R34] ;  /* 0x0000000022047984 */ /* 0x008e640000000c00 */
[C---:B-1----:R-:W-:Y:S01]  /*13360*/  IMAD.U32 R0, R4.reuse, 0x10000, RZ ;  /* 0x0001000004007824 */ /* 0x042fe200078e00ff */
[----:B------:R-:W-:Y:S01]  /*13370*/  LOP3.LUT R3, R4, 0xffff0000, RZ, 0xc0, !PT ;  /* 0xffff000004037812 */ /* 0x000fe200078ec0ff */
[C---:B------:R-:W-:Y:S01]  /*13380*/  IMAD.U32 R12, R5.reuse, 0x10000, RZ ;  /* 0x00010000050c7824 */ /* 0x040fe200078e00ff */
[----:B------:R-:W-:Y:S01]  /*13390*/  LOP3.LUT R4, R5, 0xffff0000, RZ, 0xc0, !PT ;  /* 0xffff000005047812 */ /* 0x000fe200078ec0ff */
[C---:B------:R-:W-:Y:S01]  /*133a0*/  FFMA.FTZ R33, R0.reuse, R25, -R33 ;  /* 0x0000001900217223 */ /* 0x040fe20000010821 */
[----:B------:R-:W-:Y:S01]  /*133b0*/  FMUL.FTZ R25, R15, R29 ;  /* 0x0000001d0f197220 */ /* 0x000fe20000410000 */
[----:B------:R-:W-:Y:S01]  /*133c0*/  FFMA.FTZ R35, R0, R27, R35 ;  /* 0x0000001b00237223 */ /* 0x000fe20000010023 */
[----:B------:R-:W-:-:S02]  /*133d0*/  IMAD.U32 R0, R74, 0x10000, RZ ;  /* 0x000100004a007824 */ /* 0x000fc400078e00ff */
[-C--:B------:R-:W-:Y:S01]  /*133e0*/  FMUL.FTZ R15, R15, R14.reuse ;  /* 0x0000000e0f0f7220 */ /* 0x080fe20000410000 */
[C---:B------:R-:W-:Y:S01]  /*133f0*/  FFMA.FTZ R25, R12.reuse, R14, -R25 ;  /* 0x0000000e0c197223 */ /* 0x040fe20000010819 */
[----:B------:R-:W-:Y:S02]  /*13400*/  IMAD.U32 R13, R7, 0x10000, RZ ;  /* 0x00010000070d7824 */ /* 0x000fe400078e00ff */
[C---:B------:R-:W-:Y:S01]  /*13410*/  FMUL.FTZ R14, R21.reuse, R32 ;  /* 0x00000020150e7220 */ /* 0x040fe20000410000 */
[----:B------:R-:W-:Y:S01]  /*13420*/  FMUL.FTZ R27, R21, R0 ;  /* 0x00000000151b7220 */ /* 0x000fe20000410000 */
[----:B------:R-:W-:Y:S01]  /*13430*/  FFMA.FTZ R15, R12, R29, R15 ;  /* 0x0000001d0c0f7223 */ /* 0x000fe2000001000f */
[C---:B------:R-:W-:Y:S01]  /*13440*/  FMUL.FTZ R12, R8.reuse, R70 ;  /* 0x00000046080c7220 */ /* 0x040fe20000410000 */
[----:B------:R-:W-:Y:S01]  /*13450*/  FFMA.FTZ R21, R13, R0, -R14 ;  /* 0x000000000d157223 */ /* 0x000fe2000001080e */
[----:B------:R-:W-:Y:S01]  /*13460*/  FMUL.FTZ R0, R8, R26 ;  /* 0x0000001a08007220 */ /* 0x000fe20000410000 */
[----:B------:R-:W-:-:S02]  /*13470*/  IMAD.U32 R8, R30, 0x10000, RZ ;  /* 0x000100001e087824 */ /* 0x000fc400078e00ff */
[C---:B------:R-:W-:Y:S01]  /*13480*/  FFMA.FTZ R12, R3.reuse, R26, R12 ;  /* 0x0000001a030c7223 */ /* 0x040fe2000001000c */
[----:B------:R-:W-:Y:S02]  /*13490*/  IMAD.U32 R5, R6, 0x10000, RZ ;  /* 0x0001000006057824 */ /* 0x000fe400078e00ff */
[----:B------:R-:W-:Y:S01]  /*134a0*/  FFMA.FTZ R70, R3, R70, -R0 ;  /* 0x0000004603467223 */ /* 0x000fe20000010800 */
[----:B------:R-:W-:Y:S02]  /*134b0*/  IMAD.U32 R0, R73, 0x10000, RZ ;  /* 0x0001000049007824 */ /* 0x000fe400078e00ff */
[C---:B------:R-:W-:Y:S01]  /*134c0*/  FMUL.FTZ R26, R20.reuse, R8 ;  /* 0x00000008141a7220 */ /* 0x040fe20000410000 */
[----:B------:R-:W-:Y:S01]  /*134d0*/  FFMA.FTZ R27, R13, R32, R27 ;  /* 0x000000200d1b7223 */ /* 0x000fe2000001001b */
[----:B------:R-:W-:Y:S01]  /*134e0*/  FMUL.FTZ R13, R9, R28 ;  /* 0x0000001c090d7220 */ /* 0x000fe20000410000 */
[-C--:B------:R-:W-:Y:S01]  /*134f0*/  FMUL.FTZ R20, R20, R0.reuse ;  /* 0x0000000014147220 */ /* 0x080fe20000410000 */
[----:B------:R-:W-:Y:S01]  /*13500*/  FFMA.FTZ R26, R5, R0, -R26 ;  /* 0x00000000051a7223 */ /* 0x000fe2000001081a */
[-C--:B------:R-:W-:Y:S01]  /*13510*/  FMUL.FTZ R9, R9, R71.reuse ;  /* 0x0000004709097220 */ /* 0x080fe20000410000 */
[----:B------:R-:W-:Y:S01]  /*13520*/  LOP3.LUT R3, R30, 0xffff0000, RZ, 0xc0, !PT ;  /* 0xffff00001e037812 */ /* 0x000fe200078ec0ff */
[C---:B------:R-:W-:Y:S01]  /*13530*/  FFMA.FTZ R14, R4.reuse, R71, -R13 ;  /* 0x00000047040e7223 */ /* 0x040fe2000001080d */
[----:B------:R-:W-:Y:S01]  /*13540*/  LOP3.LUT R0, R31, 0xffff0000, RZ, 0xc0, !PT ;  /* 0xffff00001f007812 */ /* 0x000fe200078ec0ff */
[----:B------:R-:W-:Y:S01]  /*13550*/  FFMA.FTZ R28, R4, R28, R9 ;  /* 0x0000001c041c7223 */ /* 0x000fe20000010009 */
        /* <DEDUP_REMOVED lines=8> */
[-C--:B------:R-:W-:Y:S01]  /*135e0*/  FMUL.FTZ R11, R11, R74.reuse ;  /* 0x0000004a0b0b7220 */ /* 0x080fe20000410000 */
[----:B------:R-:W-:Y:S01]  /*135f0*/  FFMA.FTZ R73, R6, R73, -R5 ;  /* 0x0000004906497223 */ /* 0x000fe20000010805 */
[----:B------:R-:W-:Y:S01]  /*13600*/  F2FP.BF16.F32.PACK_AB R5, R14, R25 ;  /* 0x000000190e05723e */ /* 0x000fe200000010ff */
[C---:B------:R-:W-:Y:S01]  /*13610*/  FFMA.FTZ R74, R7.reuse, R74, -R4 ;  /* 0x0000004a074a7223 */ /* 0x040fe20000010804 */
        /* <DEDUP_REMOVED lines=11> */
.L_x_1713:
[----:B------:R-:W-:Y:S05]  /*136d0*/  BSYNC B0 ;  /* 0x0000000000007941 */ /* 0x000fea0003800000 */
.L_x_1691:
        /* <DEDUP_REMOVED lines=8> */
.L_x_1689:
[----:B01-3--:R-:W3:Y:S02]  /*13760*/  LDL R0, [R1+0x30] ;  /* 0x0000300001007983 */ /* 0x00bee40000100800 */
[----:B---3--:R-:W-:-:S13]  /*13770*/  R2UR UR4, R0 ;  /* 0x00000000000472ca */ /* 0x008fda00000e0000 */
[----:B------:R-:W-:-:S05]  /*13780*/  IMAD.U32 R0, RZ, RZ, UR4 ;  /* 0x00000004ff007e24 */ /* 0x000fca000f8e00ff */
[----:B------:R-:W-:-:S13]  /*13790*/  ISETP.NE.AND P0, PT, R0, 0x3, PT ;  /* 0x000000030000780c */ /* 0x000fda0003f05270 */
[----:B------:R-:W-:Y:S05]  /*137a0*/  @!P0 BRA `(.L_x_1742) ;  /* 0x0000000000048947 */ /* 0x000fea0003800000 */
[----:B------:R-:W-:Y:S01]  /*137b0*/  BPT.TRAP 0x1 ;  /* 0x000000040000795c */ /* 0x000fe20000300000 */
.L_x_1742:
[----:B------:R-:W-:Y:S01]  /*137c0*/  IMAD R21, R23, 0x8, R2 ;  /* 0x0000000817157824 */ /* 0x000fe200078e0202 */
[----:B------:R-:W-:-:S04]  /*137d0*/  SHF.L.U32 R0, R164, 0x1f, RZ ;  /* 0x0000001fa4007819 */ /* 0x000fc800000006ff */
[----:B------:R0:W1:Y:S01]  /*137e0*/  SYNCS.PHASECHK.TRANS64.TRYWAIT P1, [R21+URZ+0x2a830], R0 ;  /* 0x02a83000150075a7 */ /* 0x000062000802017f */
[----:B------:R-:W-:Y:S05]  /*137f0*/  @!P0 BRA `(.L_x_1743) ;  /* 0x0000000000048947 */ /* 0x000fea0003800000 */
[----:B------:R-:W-:Y:S01]  /*13800*/  BPT.TRAP 0x1 ;  /* 0x000000040000795c */ /* 0x000fe20000300000 */
.L_x_1743:
[----:B-1----:R-:W-:Y:S05]  /*13810*/  @P1 BRA `(.L_x_1744) ;  /* 0x0000000000081947 */ /* 0x002fea0003800000 */
[----:B------:R-:W1:Y:S02]  /*13820*/  SYNCS.PHASECHK.TRANS64.TRYWAIT P1, [R21+URZ+0x2a830], R0 ;  /* 0x02a83000150075a7 */ /* 0x000e64000802017f */
[----:B-1----:R-:W-:Y:S05]  /*13830*/  @!P1 BRA `(.L_x_1745) ;  /* 0x0000019c00a49947 */ /* 0x002fea0003800000 */
.L_x_1744:
[----:B------:R-:W-:Y:S05]  /*13840*/  WARPSYNC.ALL ;  /* 0x0000000000007948 */ /* 0x000fea0003800000 */
[----:B01----:R-:W-:Y:S01]  /*13850*/  VIADD R0, R2, 0x18400 ;  /* 0x0001840002007836 */ /* 0x003fe20000000000 */
[----:B------:R-:W-:Y:S01]  /*13860*/  R2UR UR4, R68 ;  /* 0x00000000440472ca */ /* 0x000fe200000e0000 */
[----:B--2-4-:R-:W-:Y:S01]  /*13870*/  IMAD.MOV.U32 R5, RZ, RZ, 0x40000040 ;  /* 0x40000040ff057424 */ /* 0x014fe200078e00ff */
[----:B------:R-:W-:Y:S01]  /*13880*/  WARPGROUP.ARRIVE ;  /* 0x00000000000079c5 */ /* 0x000fe20000000000 */
[----:B------:R-:W-:Y:S01]  /*13890*/  UMOV UR9, 0x40000040 ;  /* 0x4000004000097882 */ /* 0x000fe20000000000 */
        /* <DEDUP_REMOVED lines=10> */
[----:B------:R-:W-:Y:S01]  /*13940*/  IMAD.MOV.U32 R5, RZ, RZ, 0x40000040 ;  /* 0x40000040ff057424 */ /* 0x000fe200078e00ff */
        /* <DEDUP_REMOVED lines=22> */
[----:B------:R-:W-:Y:S01]  /*13ab0*/  IMAD.MOV.U32 R9, RZ, RZ, 0x40000040 ;  /* 0x40000040ff097424 */ /* 0x000fe200078e00ff */
[----:B------:R-:W-:Y:S01]  /*13ac0*/  UIADD3 UR36, UR4, 0x806, URZ ;  /* 0x0000080604247890 */ /* 0x000fe2000fffe03f */
[----:B0-----:R-:W-:Y:S01]  /*13ad0*/  IMAD.U32 R10, RZ, RZ, UR8 ;  /* 0x00000008ff0a7e24 */ /* 0x001fe2000f8e00ff */
[----:B------:R-:W-:Y:S01]  /*13ae0*/  UMOV UR37, 0x40000040 ;  /* 0x4000004000257882 */ /* 0x000fe20000000000 */
        /* <DEDUP_REMOVED lines=64> */
[----:B------:R-:W-:-:S03]  /*13ef0*/  IMAD.MOV.U32 R9, RZ, RZ, 0x40000040 ;  /* 0x40000040ff097424 */ /* 0x000fc600078e00ff */
[----:B------:R-:W-:Y:S01]  /*13f00*/  R2UR UR46, R8 ;  /* 0x00000000082e72ca */ /* 0x000fe200000e0000 */
[C---:B------:R-:W-:Y:S01]  /*13f10*/  VIADD R8, R4.reuse, 0x604 ;  /* 0x0000060404087836 */ /* 0x040fe20000000000 */
[----:B------:R-:W-:Y:S01]  /*13f20*/  R2UR UR47, R9 ;  /* 0x00000000092f72ca */ /* 0x000fe200000e0000 */
[----:B------:R-:W-:Y:S02]  /*13f30*/  IMAD.MOV.U32 R9, RZ, RZ, 0x40000040 ;  /* 0x40000040ff097424 */ /* 0x000fe400078e00ff */
[----:B------:R-:W-:Y:S01]  /*13f40*/  VIADD R4, R4, 0x606 ;  /* 0x0000060604047836 */ /* 0x000fe20000000000 */
[----:B------:R-:W-:Y:S02]  /*13f50*/  R2UR UR42, R8 ;  /* 0x00000000082a72ca */ /* 0x000fe400000e0000 */
[----:B------:R-:W-:Y:S02]  /*13f60*/  R2UR UR43, R9 ;  /* 0x00000000092b72ca */ /* 0x000fe400000e0000 */
[----:B------:R-:W-:Y:S01]  /*13f70*/  R2UR UR38, R4 ;  /* 0x00000000042672ca */ /* 0x000fe200000e0000 */
        /* <DEDUP_REMOVED lines=24> */
.L_x_1746:
[----:B------:R-:W0:Y:S01]  /*14100*/  LDC R224, c[0x0][0x448] ;  /* 0x00011200ffe07b82 */ /* 0x000e220000000800 */
[----:B------:R-:W-:Y:S01]  /*14110*/  ULDC UR4, c[0x0][0x9d8] ;  /* 0x0002760000047ab9 */ /* 0x000fe20000000800 */
[----:B------:R-:W-:Y:S02]  /*14120*/  VIADD R21, R21, 0x2a840 ;  /* 0x0002a84015157836 */ /* 0x000fe40000000000 */
[----:B------:R-:W-:Y:S01]  /*14130*/  FMUL.FTZ R15, R38, UR4 ;  /* 0x00000004260f7c20 */ /* 0x000fe20008410000 */
[----:B------:R-:W-:Y:S01]  /*14140*/  FMUL.FTZ R38, R58, UR4 ;  /* 0x000000043a267c20 */ /* 0x000fe20008410000 */
[----:B------:R-:W-:Y:S02]  /*14150*/  IMAD.IADD R58, R202, 0x1, R188 ;  /* 0x00000001ca3a7824 */ /* 0x000fe400078e02bc */
[----:B------:R-:W-:Y:S01]  /*14160*/  FMUL.FTZ R74, R28, UR4 ;  /* 0x000000041c4a7c20 */ /* 0x000fe20008410000 */
[----:B------:R-:W-:Y:S01]  /*14170*/  FMUL.FTZ R14, R39, UR4 ;  /* 0x00000004270e7c20 */ /* 0x000fe20008410000 */
[----:B------:R-:W-:Y:S01]  /*14180*/  FMUL.FTZ R28, R47, UR4 ;  /* 0x000000042f1c7c20 */ /* 0x000fe20008410000 */
[----:B------:R-:W-:Y:S01]  /*14190*/  FMUL.FTZ R39, R59, UR4 ;  /* 0x000000043b277c20 */ /* 0x000fe20008410000 */
[----:B------:R-:W-:Y:S01]  /*141a0*/  FMUL.FTZ R47, R49, UR4 ;  /* 0x00000004312f7c20 */ /* 0x000fe20008410000 */
[----:B------:R-:W-:Y:S01]  /*141b0*/  FMUL.FTZ R3, R27, UR4 ;  /* 0x000000041b037c20 */ /* 0x000fe20008410000 */
[----:B------:R-:W-:-:S02]  /*141c0*/  IMAD.MOV.U32 R49, RZ, RZ, -0x60 ;  /* 0xffffffa0ff317424 */ /* 0x000fc400078e00ff */
        /* <DEDUP_REMOVED lines=11> */
[----:B0-----:R-:W-:Y:S01]  /*14280*/  ISETP.NE.AND P1, PT, R224, 0x1, PT ;  /* 0x00000001e000780c */ /* 0x001fe20003f25270 */
[----:B------:R-:W-:Y:S01]  /*14290*/  FMUL.FTZ R13, R24, UR4 ;  /* 0x00000004180d7c20 */ /* 0x000fe20008410000 */
[----:B------:R-:W-:Y:S01]  /*142a0*/  LOP3.LUT R16, R16, 0xffefffff, RZ, 0xc0, !PT ;  /* 0xffefffff10107812 */ /* 0x000fe200078ec0ff */
        /* <DEDUP_REMOVED lines=8> */
[----:B------:R-:W-:-:S02]  /*14330*/  IMAD R49, R72, R49, 0x61 ;  /* 0x0000006148317424 */ /* 0x000fc400078e0231 */
[----:B------:R-:W-:Y:S01]  /*14340*/  FMUL.FTZ R29, R29, UR4 ;  /* 0x000000041d1d7c20 */ /* 0x000fe20008410000 */
[----:B------:R-:W0:Y:S01]  /*14350*/  @P1 LDC R5, c[0x0][0x44c] ;  /* 0x00011300ff051b82 */ /* 0x000e220000000800 */
[----:B------:R-:W-:Y:S01]  /*14360*/  FMUL.FTZ R32, R32, UR4 ;  /* 0x0000000420207c20 */ /* 0x000fe20008410000 */
[----:B------:R-:W-:Y:S01]  /*14370*/  FMUL.FTZ R33, R33, UR4 ;  /* 0x0000000421217c20 */ /* 0x000fe20008410000 */
[----:B------:R-:W-:Y:S01]  /*14380*/  FMUL.FTZ R36, R36, UR4 ;  /* 0x0000000424247c20 */ /* 0x000fe20008410000 */
[----:B------:R-:W-:Y:S01]  /*14390*/  FMUL.FTZ R37, R37, UR4 ;  /* 0x0000000425257c20 */ /* 0x000fe20008410000 */
[----:B------:R-:W-:Y:S01]  /*143a0*/  FMUL.FTZ R40, R40, UR4 ;  /* 0x0000000428287c20 */ /* 0x000fe20008410000 */
        /* <DEDUP_REMOVED lines=13> */
[----:B------:R-:W-:Y:S01]  /*14480*/  @P1 LOP3.LUT R16, R16, 0x100000, RZ, 0xfc, !PT ;  /* 0x0010000010101812 */ /* 0x000fe200078efcff */
[----:B------:R-:W-:Y:S01]  /*14490*/  FMUL.FTZ R69, R69, UR4 ;  /* 0x0000000445457c20 */ /* 0x000fe20008410000 */
[----:B------:R-:W2:Y:S01]  /*144a0*/  MUFU.TANH R13, R13 ;  /* 0x0000000d000d7308 */ /* 0x000ea20000002400 */
[----:B------:R-:W-:Y:S01]  /*144b0*/  ULDC UR38, c[0x0][0x9dc] ;  /* 0x0002770000267ab9 */ /* 0x000fe20000000800 */
[----:B------:R-:W-:Y:S01]  /*144c0*/  FMUL.FTZ R70, R70, UR4 ;  /* 0x0000000446467c20 */ /* 0x000fe20008410000 */
[----:B0-----:R-:W-:Y:S01]  /*144d0*/  @P1 IMAD.HI.U32 R4, R58, R5, RZ ;  /* 0x000000053a041227 */ /* 0x001fe200078e00ff */
[----:B------:R-:W-:Y:S01]  /*144e0*/  ULOP3.LUT UR38, URZ, UR38, URZ, 0x33, !UPT ;  /* 0x000000263f267292 */ /* 0x000fe2000f8e333f */
[----:B------:R-:W-:-:S02]  /*144f0*/  LOP3.LUT R16, R16, 0xfff7ffff, RZ, 0xc0, !PT ;  /* 0xfff7ffff10107812 */ /* 0x000fc400078ec0ff */
[----:B------:R-:W-:Y:S01]  /*14500*/  IMAD R5, R72, -0x60, R166 ;  /* 0xffffffa048057824 */ /* 0x000fe200078e02a6 */
[----:B------:R-:W0:Y:S01]  /*14510*/  MUFU.TANH R73, R73 ;  /* 0x0000004900497308 */ /* 0x000e220000002400 */
[----:B------:R-:W-:Y:S01]  /*14520*/  VIADD R83, R49, 0xffffffff ;  /* 0xffffffff31537836 */ /* 0x000fe20000000000 */
[----:B-1----:R-:W-:Y:S02]  /*14530*/  @P1 SHF.R.U32.HI R58, RZ, R9, R4 ;  /* 0x00000009ff3a1219 */ /* 0x002fe40000011604 */
[----:B------:R-:W1:Y:S01]  /*14540*/  LDC.64 R8, c[0x0][0x9e0] ;  /* 0x00027800ff087b82 */ /* 0x000e620000000a00 */
[----:B------:R-:W-:Y:S01]  /*14550*/  PRMT R4, R172, 0x654, R21 ;  /* 0x00000654ac047816 */ /* 0x000fe20000000015 */
[--C-:B------:R-:W-:Y:S01]  /*14560*/  IMAD.IADD R62, R83, 0x1, -R182.reuse ;  /* 0x00000001533e7824 */ /* 0x100fe200078e0ab6 */
[----:B------:R-:W3:Y:S01]  /*14570*/  SHFL.IDX PT, R59, R58, RZ, 0x1c1f ;  /* 0x001c1fff3a3b7589 */ /* 0x000ee200000e0000 */
[----:B------:R-:W4:Y:S01]  /*14580*/  MUFU.TANH R0, R0 ;  /* 0x0000000000007308 */ /* 0x000f220000002400 */
[----:B------:R-:W-:Y:S01]  /*14590*/  IADD3 R76, -R182, 0x60, R5 ;  /* 0x00000060b64c7810 */ /* 0x000fe20007ffe105 */
[----:B------:R2:W-:Y:S06]  /*145a0*/  SYNCS.ARRIVE.TRANS64.RED.A1T0 RZ, [R4+URZ], RZ ;  /* 0x000000ff04ff79a7 */ /* 0x0005ec000810043f */
[----:B------:R-:W0:Y:S01]  /*145b0*/  MUFU.TANH R3, R3 ;  /* 0x0000000300037308 */ /* 0x000e220000002400 */
[----:B--2---:R-:W-:-:S07]  /*145c0*/  IADD3 R4, R166, R49, -R182 ;  /* 0x00000031a6047210 */ /* 0x004fce0007ffe8b6 */
[----:B------:R-:W2:Y:S01]  /*145d0*/  MUFU.TANH R74, R74 ;  /* 0x0000004a004a7308 */ /* 0x000ea20000002400 */
[----:B------:R-:W-:Y:S01]  /*145e0*/  IMAD.IADD R57, R4, 0x1, -R165 ;  /* 0x0000000104397824 */ /* 0x000fe200078e0aa5 */
[----:B-1----:R-:W-:-:S03]  /*145f0*/  ISETP.GE.AND P1, PT, R9, 0x1, PT ;  /* 0x000000010900780c */ /* 0x002fc60003f26270 */
[----:B------:R-:W-:-:S03]  /*14600*/  IMAD.IADD R81, R57, 0x1, R8 ;  /* 0x0000000139517824 */ /* 0x000fc600078e0208 */
[----:B------:R-:W1:Y:S02]  /*14610*/  MUFU.TANH R29, R29 ;  /* 0x0000001d001d7308 */ /* 0x000e640000002400 */
[----:B---3--:R-:W-:-:S06]  /*14620*/  VIADDMNMX R64, R59, R81, R76, PT ;  /* 0x000000513b407246 */ /* 0x008fcc000380014c */
[----:B------:R-:W3:Y:S01]  /*14630*/  MUFU.TANH R10, R10 ;  /* 0x0000000a000a7308 */ /* 0x000ee20000002400 */
[----:B------:R-:W-:-:S07]  /*14640*/  @P1 LOP3.LUT R16, R16, 0x80000, RZ, 0xfc, !PT ;  /* 0x0008000010101812 */ /* 0x000fce00078efcff */
        /* <DEDUP_REMOVED lines=41> */
[----:B----4-:R-:W-:-:S04]  /*148e0*/  VIADD R70, R57, UR38 ;  /* 0x0000002639467c36 */ /* 0x010fc80008000000 */
[----:B------:R-:W-:Y:S01]  /*148f0*/  IMAD.IADD R66, R70, 0x1, R59 ;  /* 0x0000000146427824 */ /* 0x000fe200078e023b */
[----:B-123--:R-:W-:Y:S06]  /*14900*/  @!P1 BRA `(.L_x_1747) ;  /* 0x00000000004c9947 */ /* 0x00efec0003800000 */
[----:B------:R-:W-:Y:S01]  /*14910*/  IADD3 R49, -R165, R166, R59 ;  /* 0x000000a6a5317210 */ /* 0x000fe20007ffe13b */
[----:B------:R-:W-:Y:S03]  /*14920*/  BSSY B0, `(.L_x_1748) ;  /* 0x000000e000007945 */ /* 0x000fe60003800000 */
[----:B------:R-:W-:-:S13]  /*14930*/  ISETP.GT.AND P1, PT, R49, -0x1, PT ;  /* 0xffffffff3100780c */ /* 0x000fda0003f24270 */
[----:B------:R-:W-:Y:S05]  /*14940*/  @P1 BRA `(.L_x_1749) ;  /* 0x00000000001c1947 */ /* 0x000fea0003800000 */
[----:B------:R-:W-:Y:S02]  /*14950*/  ISETP.NE.AND P1, PT, R9, 0x1, PT ;  /* 0x000000010900780c */ /* 0x000fe40003f25270 */
[----:B------:R-:W-:-:S11]  /*14960*/  LOP3.LUT R49, RZ, R49, RZ, 0x33, !PT ;  /* 0x00000031ff317212 */ /* 0x000fd600078e33ff */
[----:B------:R-:W1:Y:S02]  /*14970*/  @P1 LDC.64 R4, c[0x0][0x9e8] ;  /* 0x00027a00ff041b82 */ /* 0x000e640000000a00 */
[----:B-1----:R-:W-:-:S05]  /*14980*/  @P1 IMAD.HI.U32 R4, R49, R4, RZ ;  /* 0x0000000431041227 */ /* 0x002fca00078e00ff */
[----:B------:R-:W-:-:S04]  /*14990*/  @P1 SHF.R.U32.HI R49, RZ, R5, R4 ;  /* 0x00000005ff311219 */ /* 0x000fc80000011604 */
[----:B------:R-:W-:Y:S01]  /*149a0*/  LOP3.LUT R49, RZ, R49, RZ, 0x33, !PT ;  /* 0x00000031ff317212 */ /* 0x000fe200078e33ff */
[----:B------:R-:W-:Y:S06]  /*149b0*/  BRA `(.L_x_1750) ;  /* 0x0000000000107947 */ /* 0x000fec0003800000 */
.L_x_1749:
[----:B------:R-:W-:-:S13]  /*149c0*/  ISETP.NE.AND P1, PT, R9, 0x1, PT ;  /* 0x000000010900780c */ /* 0x000fda0003f25270 */
[----:B------:R-:W1:Y:S02]  /*149d0*/  @P1 LDC.64 R4, c[0x0][0x9e8] ;  /* 0x00027a00ff041b82 */ /* 0x000e640000000a00 */
[----:B-1----:R-:W-:-:S05]  /*149e0*/  @P1 IMAD.HI.U32 R4, R49, R4, RZ ;  /* 0x0000000431041227 */ /* 0x002fca00078e00ff */
[----:B------:R-:W-:-:S07]  /*149f0*/  @P1 SHF.R.U32.HI R49, RZ, R5, R4 ;  /* 0x00000005ff311219 */ /* 0x000fce0000011604 */
.L_x_1750:
[----:B------:R-:W-:Y:S05]  /*14a00*/  BSYNC B0 ;  /* 0x0000000000007941 */ /* 0x000fea0003800000 */
.L_x_1748:
[----:B------:R-:W-:-:S05]  /*14a10*/  IMAD R49, R49, R9, R62 ;  /* 0x0000000931317224 */ /* 0x000fca00078e023e */
[----:B------:R-:W-:Y:S02]  /*14a20*/  VIMNMX R66, R66, R49, !PT ;  /* 0x0000003142427248 */ /* 0x000fe40007fe0100 */
[----:B------:R-:W-:-:S07]  /*14a30*/  VIADDMNMX R64, R49, R9, R64, PT ;  /* 0x0000000931407246 */ /* 0x000fce0003800140 */
.L_x_1747:
[C---:B------:R-:W-:Y:S01]  /*14a40*/  ISETP.GE.AND P6, PT, R83.reuse, 0x9, PT ;  /* 0x000000095300780c */ /* 0x040fe20003fc6270 */
[----:B------:R-:W1:Y:S01]  /*14a50*/  SHFL.IDX PT, R5, R58, 0x1, 0x1c1f ;  /* 0x003c1f003a057f89 */ /* 0x000e6200000e0000 */
[C---:B------:R-:W-:Y:S02]  /*14a60*/  ISETP.GE.AND P1, PT, R83.reuse, 0x2, PT ;  /* 0x000000025300780c */ /* 0x040fe40003f26270 */
[C---:B------:R-:W-:Y:S02]  /*14a70*/  ISETP.GT.AND P2, PT, R66.reuse, 0x8, !P6 ;  /* 0x000000084200780c */ /* 0x040fe40007744270 */
[----:B------:R-:W-:Y:S02]  /*14a80*/  ISETP.GT.AND P3, PT, R66, 0x1, !P1 ;  /* 0x000000014200780c */ /* 0x000fe40004f64270 */
[----:B------:R-:W-:Y:S02]  /*14a90*/  ISETP.LT.OR P2, PT, R64, 0x9, P2 ;  /* 0x000000094000780c */ /* 0x000fe40001741670 */
[----:B------:R-:W-:-:S02]  /*14aa0*/  ISETP.GE.AND P4, PT, R83, 0xa, PT ;  /* 0x0000000a5300780c */ /* 0x000fc40003f86270 */
[----:B------:R-:W-:Y:S02]  /*14ab0*/  FSEL R77, R74, -INF , !P2 ;  /* 0xff8000004a4d7808 */ /* 0x000fe40005000000 */
[----:B------:R-:W-:Y:S02]  /*14ac0*/  ISETP.LT.OR P3, PT, R64, 0x2, P3 ;  /* 0x000000024000780c */ /* 0x000fe40001f61670 */
[----:B------:R-:W-:Y:S02]  /*14ad0*/  ISETP.GT.AND P2, PT, R66, 0x9, !P4 ;  /* 0x000000094200780c */ /* 0x000fe40006744270 */
[----:B0-----:R-:W-:Y:S02]  /*14ae0*/  FSEL R79, R73, -INF , !P3 ;  /* 0xff800000494f7808 */ /* 0x001fe40005800000 */
        /* <DEDUP_REMOVED lines=17> */
[----:B------:R-:W-:Y:S01]  /*14c00*/  FSEL R71, R36, -INF , !P2 ;  /* 0xff80000024477808 */ /* 0x000fe20005000000 */
[----:B-1----:R-:W-:Y:S01]  /*14c10*/  IMAD.IADD R36, R70, 0x1, R5 ;  /* 0x0000000146247824 */ /* 0x002fe200078e0205 */
        /* <DEDUP_REMOVED lines=71> */
[----:B------:R-:W-:Y:S02]  /*15090*/  VIADDMNMX R32, R5, R81, R76, PT ;  /* 0x0000005105207246 */ /* 0x000fe4000380014c */
        /* <DEDUP_REMOVED lines=16> */
[----:B------:R-:W-:-:S13]  /*151a0*/  ISETP.GE.AND P5, PT, R9, 0x1, PT ;  /* 0x000000010900780c */ /* 0x000fda0003fa6270 */
[----:B------:R-:W-:Y:S05]  /*151b0*/  @!P5 BRA `(.L_x_1751) ;  /* 0x00000000004cd947 */ /* 0x000fea0003800000 */
[----:B------:R-:W-:Y:S01]  /*151c0*/  IADD3 R81, -R165, R166, R5 ;  /* 0x000000a6a5517210 */ /* 0x000fe20007ffe105 */
[----:B------:R-:W-:Y:S03]  /*151d0*/  BSSY B0, `(.L_x_1752) ;  /* 0x000000e000007945 */ /* 0x000fe60003800000 */
        /* <DEDUP_REMOVED lines=9> */
.L_x_1753:
[----:B------:R-:W-:-:S13]  /*15270*/  ISETP.NE.AND P5, PT, R9, 0x1, PT ;  /* 0x000000010900780c */ /* 0x000fda0003fa5270 */
[----:B------:R-:W0:Y:S02]  /*15280*/  @P5 LDC.64 R4, c[0x0][0x9e8] ;  /* 0x00027a00ff045b82 */ /* 0x000e240000000a00 */
[----:B0-----:R-:W-:-:S05]  /*15290*/  @P5 IMAD.HI.U32 R4, R81, R4, RZ ;  /* 0x0000000451045227 */ /* 0x001fca00078e00ff */
[----:B------:R-:W-:-:S07]  /*152a0*/  @P5 SHF.R.U32.HI R81, RZ, R5, R4 ;  /* 0x00000005ff515219 */ /* 0x000fce0000011604 */
.L_x_1754:
[----:B------:R-:W-:Y:S05]  /*152b0*/  BSYNC B0 ;  /* 0x0000000000007941 */ /* 0x000fea0003800000 */
.L_x_1752:
[----:B------:R-:W-:-:S05]  /*152c0*/  IMAD R81, R81, R9, R62 ;  /* 0x0000000951517224 */ /* 0x000fca00078e023e */
[----:B------:R-:W-:Y:S02]  /*152d0*/  VIMNMX R36, R36, R81, !PT ;  /* 0x0000005124247248 */ /* 0x000fe40007fe0100 */
[----:B------:R-:W-:-:S07]  /*152e0*/  VIADDMNMX R32, R81, R9, R32, PT ;  /* 0x0000000951207246 */ /* 0x000fce0003800120 */
.L_x_1751:
        /* <DEDUP_REMOVED lines=11> */
[----:B------:R-:W-:Y:S02]  /*153a0*/  FMNMX.FTZ R4, R99, R79, !PT ;  /* 0x0000004f63047209 */ /* 0x000fe40007810000 */
[----:B------:R-:W-:-:S02]  /*153b0*/  FSEL R93, R7, -INF , !P1 ;  /* 0xff800000075d7808 */ /* 0x000fc40004800000 */
[----:B------:R-:W-:Y:S02]  /*153c0*/  ISETP.NE.AND P1, PT, R78, RZ, PT ;  /* 0x000000ff4e00720c */ /* 0x000fe40003f25270 */
[----:B------:R-:W-:Y:S02]  /*153d0*/  ISETP.NE.AND P5, PT, R84, RZ, PT ;  /* 0x000000ff5400720c */ /* 0x000fe40003fa5270 */
        /* <DEDUP_REMOVED lines=18> */
[----:B------:R-:W-:Y:S02]  /*15500*/  ISETP.NE.AND P5, PT, R89, RZ, PT ;  /* 0x000000ff5900720c */ /* 0x000fe40003fa5270 */
[----:B------:R-:W-:Y:S02]  /*15510*/  ISETP.LT.OR P1, PT, R32, 0x1a, P1 ;  /* 0x0000001a2000780c */ /* 0x000fe40000f21670 */
[----:B------:R-:W-:Y:S02]  /*15520*/  FMNMX.FTZ R4, R61, R4, !PT ;  /* 0x000000043d047209 */ /* 0x000fe40007810000 */
[----:B------:R-:W-:Y:S01]  /*15530*/  FSEL R89, R14, -INF , !P1 ;  /* 0xff8000000e597808 */ /* 0x000fe20004800000 */
[----:B------:R-:W-:Y:S01]  /*15540*/  IMAD.U32 R14, RZ, RZ, UR4 ;  /* 0x00000004ff0e7e24 */ /* 0x000fe2000f8e00ff */
[----:B------:R-:W-:-:S02]  /*15550*/  ISETP.NE.AND P1, PT, R85, RZ, PT ;  /* 0x000000ff5500720c */ /* 0x000fc40003f25270 */
[----:B------:R-:W-:Y:S02]  /*15560*/  FMNMX.FTZ R4, R75, R4, !PT ;  /* 0x000000044b047209 */ /* 0x000fe40007810000 */
[----:B------:R-:W-:Y:S02]  /*15570*/  ISETP.GT.AND P1, PT, R36, 0x20, !P1 ;  /* 0x000000202400780c */ /* 0x000fe40004f24270 */
[----:B------:R-:W-:Y:S02]  /*15580*/  FMNMX.FTZ R4, R49, R4, !PT ;  /* 0x0000000431047209 */ /* 0x000fe40007810000 */
        /* <DEDUP_REMOVED lines=31> */
[----:B------:R-:W-:Y:S01]  /*15780*/  ISETP.NE.AND P1, PT, R94, RZ, PT ;  /* 0x000000ff5e00720c */ /* 0x000fe20003f25270 */
[----:B------:R-:W0:Y:S01]  /*15790*/  SHFL.BFLY PT, R4, R3, 0x2, 0x1f ;  /* 0x0c401f0003047f89 */ /* 0x000e2200000e0000 */
[----:B------:R-:W-:-:S02]  /*157a0*/  ISETP.GT.AND P4, PT, R36, RZ, !P4 ;  /* 0x000000ff2400720c */ /* 0x000fc40006784270 */
[----:B------:R-:W-:Y:S02]  /*157b0*/  ISETP.GT.AND P1, PT, R36, 0x31, !P1 ;  /* 0x000000312400780c */ /* 0x000fe40004f24270 */
[C---:B------:R-:W-:Y:S02]  /*157c0*/  ISETP.LT.OR P4, PT, R32.reuse, 0x1, P4 ;  /* 0x000000012000780c */ /* 0x040fe40002781670 */
[----:B------:R-:W-:Y:S02]  /*157d0*/  ISETP.LT.OR P1, PT, R32, 0x32, P1 ;  /* 0x000000322000780c */ /* 0x000fe40000f21670 */
[----:B------:R-:W-:Y:S02]  /*157e0*/  FSEL R0, R0, -INF , !P4 ;  /* 0xff80000000007808 */ /* 0x000fe40006000000 */
[----:B------:R-:W-:Y:S02]  /*157f0*/  FSEL R31, R31, -INF , !P1 ;  /* 0xff8000001f1f7808 */ /* 0x000fe40004800000 */
[----:B------:R-:W-:-:S02]  /*15800*/  ISETP.NE.AND P1, PT, R96, RZ, PT ;  /* 0x000000ff6000720c */ /* 0x000fc40003f25270 */
[----:B------:R-:W-:Y:S02]  /*15810*/  FMNMX.FTZ R12, R0, R95, !PT ;  /* 0x0000005f000c7209 */ /* 0x000fe40007810000 */
        /* <DEDUP_REMOVED lines=8> */
[----:B0-----:R-:W-:Y:S02]  /*158a0*/  FMNMX.FTZ R26, R3, R4, !PT ;  /* 0x00000004031a7209 */ /* 0x001fe40007810000 */
[----:B------:R-:W-:Y:S02]  /*158b0*/  ISETP.LT.OR P1, PT, R32, 0x3a, P1 ;  /* 0x0000003a2000780c */ /* 0x000fe40000f21670 */
[----:B------:R-:W-:Y:S01]  /*158c0*/  FMNMX.FTZ R12, R91, R12, !PT ;  /* 0x0000000c5b0c7209 */ /* 0x000fe20007810000 */
[----:B------:R-:W0:Y:S01]  /*158d0*/  SHFL.BFLY PT, R97, R26, 0x1, 0x1f ;  /* 0x0c201f001a617f89 */ /* 0x000e2200000e0000 */
        /* <DEDUP_REMOVED lines=13> */
[----:B------:R-:W-:Y:S02]  /*159b0*/  FMNMX.FTZ R12, R85, R12, !PT ;  /* 0x0000000c550c7209 */ /* 0x000fe40007810000 */
[----:B------:R-:W-:Y:S02]  /*159c0*/  ISETP.GT.AND P1, PT, R36, 0x48, !P5 ;  /* 0x000000482400780c */ /* 0x000fe40006f24270 */
[----:B0-----:R-:W-:Y:S02]  /*159d0*/  FMNMX.FTZ R4, R26, R97, !PT ;  /* 0x000000611a047209 */ /* 0x001fe40007810000 */
[----:B------:R-:W-:Y:S02]  /*159e0*/  FMNMX.FTZ R12, R25, R12, !PT ;  /* 0x0000000c190c7209 */ /* 0x000fe40007810000 */
[----:B------:R-:W-:Y:S01]  /*159f0*/  ISETP.LT.OR P1, PT, R32, 0x49, P1 ;  /* 0x000000492000780c */ /* 0x000fe20000f21670 */
[----:B------:R-:W-:Y:S01]  /*15a00*/  FMUL.FTZ R10, R4, R14 ;  /* 0x0000000e040a7220 */ /* 0x000fe20000410000 */
[----:B------:R-:W-:-:S02]  /*15a10*/  FMNMX.FTZ R12, R31, R12, !PT ;  /* 0x0000000c1f0c7209 */ /* 0x000fc40007810000 */
[----:B------:R-:W-:Y:S02]  /*15a20*/  FSEL R43, R43, -INF , !P1 ;  /* 0xff8000002b2b7808 */ /* 0x000fe40004800000 */
[----:B------:R-:W-:Y:S02]  /*15a30*/  FSETP.NEU.FTZ.AND P1, PT, R4, -INF , PT ;  /* 0xff8000000400780b */ /* 0x000fe40003f3d000 */
[----:B------:R-:W-:Y:S02]  /*15a40*/  ISETP.NE.AND P5, PT, R52, RZ, PT ;  /* 0x000000ff3400720c */ /* 0x000fe40003fa5270 */
[----:B------:R-:W-:Y:S02]  /*15a50*/  FMNMX.FTZ R12, R81, R12, !PT ;  /* 0x0000000c510c7209 */ /* 0x000fe40007810000 */
[----:B------:R-:W-:Y:S02]  /*15a60*/  FSEL R10, R10, RZ, P1 ;  /* 0x000000ff0a0a7208 */ /* 0x000fe40000800000 */
[----:B------:R-:W-:-:S02]  /*15a70*/  ISETP.GT.AND P1, PT, R36, 0x49, !P5 ;  /* 0x000000492400780c */ /* 0x000fc40006f24270 */
[----:B------:R-:W-:Y:S01]  /*15a80*/  FMNMX.FTZ R12, R35, R12, !PT ;  /* 0x0000000c230c7209 */ /* 0x000fe20007810000 */
[-CC-:B------:R-:W-:Y:S01]  /*15a90*/  FFMA.FTZ R148, R69, R14.reuse, -R10.reuse ;  /* 0x0000000e45947223 */ /* 0x180fe2000001080a */
[----:B------:R-:W-:Y:S01]  /*15aa0*/  ISETP.LT.OR P1, PT, R32, 0x4a, P1 ;  /* 0x0000004a2000780c */ /* 0x000fe20000f21670 */
[-CC-:B------:R-:W-:Y:S01]  /*15ab0*/  FFMA.FTZ R154, R71, R14.reuse, -R10.reuse ;  /* 0x0000000e479a7223 */ /* 0x180fe2000001080a */
[----:B------:R-:W-:Y:S01]  /*15ac0*/  ISETP.NE.AND P6, PT, R40, RZ, PT ;  /* 0x000000ff2800720c */ /* 0x000fe20003fc5270 */
[--C-:B------:R-:W-:Y:S01]  /*15ad0*/  FFMA.FTZ R152, R73, R14, -R10.reuse ;  /* 0x0000000e49987223 */ /* 0x100fe2000001080a */
[----:B------:R-:W-:Y:S01]  /*15ae0*/  FMNMX.FTZ R12, R83, R12, !PT ;  /* 0x0000000c530c7209 */ /* 0x000fe20007810000 */
[-CC-:B------:R-:W-:Y:S01]  /*15af0*/  FFMA.FTZ R156, R99, R14.reuse, -R10.reuse ;  /* 0x0000000e639c7223 */ /* 0x180fe2000001080a */
[----:B------:R-:W-:Y:S01]  /*15b00*/  FSEL R97, R42, -INF , !P1 ;  /* 0xff8000002a617808 */ /* 0x000fe20004800000 */
[-CC-:B------:R-:W-:Y:S01]  /*15b10*/  FFMA.FTZ R79, R79, R14.reuse, -R10.reuse ;  /* 0x0000000e4f4f7223 */ /* 0x180fe2000001080a */
[C---:B------:R-:W-:Y:S01]  /*15b20*/  ISETP.GT.AND P1, PT, R36.reuse, 0x50, !P6 ;  /* 0x000000502400780c */ /* 0x040fe20007724270 */
[--C-:B------:R-:W-:Y:S01]  /*15b30*/  FFMA.FTZ R158, R77, R14, -R10.reuse ;  /* 0x0000000e4d9e7223 */ /* 0x100fe2000001080a */
[----:B------:R-:W-:Y:S01]  /*15b40*/  FMNMX.FTZ R12, R39, R12, !PT ;  /* 0x0000000c270c7209 */ /* 0x000fe20007810000 */
[----:B------:R-:W-:Y:S01]  /*15b50*/  MUFU.EX2 R156, R156 ;  /* 0x0000009c009c7308 */ /* 0x000fe20000000800 */
[----:B------:R-:W-:Y:S01]  /*15b60*/  ISETP.GT.AND P2, PT, R36, 0x51, !P2 ;  /* 0x000000512400780c */ /* 0x000fe20005744270 */
[-CC-:B------:R-:W-:Y:S01]  /*15b70*/  FFMA.FTZ R65, R65, R14.reuse, -R10.reuse ;  /* 0x0000000e41417223 */ /* 0x180fe2000001080a */
[----:B------:R-:W-:Y:S01]  /*15b80*/  ISETP.LT.OR P1, PT, R32, 0x51, P1 ;  /* 0x000000512000780c */ /* 0x000fe20000f21670 */
[--C-:B------:R-:W-:Y:S01]  /*15b90*/  FFMA.FTZ R144, R45, R14, -R10.reuse ;  /* 0x0000000e2d907223 */ /* 0x100fe2000001080a */
[----:B------:R-:W-:Y:S01]  /*15ba0*/  FMNMX.FTZ R12, R43, R12, !PT ;  /* 0x0000000c2b0c7209 */ /* 0x000fe20007810000 */
[-CC-:B------:R-:W-:Y:S01]  /*15bb0*/  FFMA.FTZ R146, R33, R14.reuse, -R10.reuse ;  /* 0x0000000e21927223 */ /* 0x180fe2000001080a */
[----:B------:R-:W-:Y:S01]  /*15bc0*/  ISETP.NE.AND P5, PT, R46, RZ, PT ;  /* 0x000000ff2e00720c */ /* 0x000fe20003fa5270 */
[----:B------:R-:W0:Y:S01]  /*15bd0*/  MUFU.EX2 R79, R79 ;  /* 0x0000004f004f7308 */ /* 0x000e220000000800 */
[----:B------:R-:W-:Y:S01]  /*15be0*/  ISETP.GT.AND P3, PT, R36, 0x58, !P3 ;  /* 0x000000582400780c */ /* 0x000fe20005f64270 */
[-CC-:B-----5:R-:W-:Y:S01]  /*15bf0*/  FFMA.FTZ R140, R41, R14.reuse, -R10.reuse ;  /* 0x0000000e298c7223 */ /* 0x1a0fe2000001080a */
[----:B------:R-:W-:Y:S01]  /*15c00*/  ISETP.LT.OR P2, PT, R32, 0x52, P2 ;  /* 0x000000522000780c */ /* 0x000fe20001741670 */
[-CC-:B------:R-:W-:Y:S01]  /*15c10*/  FFMA.FTZ R142, R47, R14.reuse, -R10.reuse ;  /* 0x0000000e2f8e7223 */ /* 0x180fe2000001080a */
[----:B------:R-:W-:Y:S01]  /*15c20*/  FSEL R69, R24, -INF , !P1 ;  /* 0xff80000018457808 */ /* 0x000fe20004800000 */
[--C-:B------:R-:W-:Y:S01]  /*15c30*/  FFMA.FTZ R136, R37, R14, -R10.reuse ;  /* 0x0000000e25887223 */ /* 0x100fe2000001080a */
[----:B------:R-:W-:Y:S01]  /*15c40*/  FMNMX.FTZ R12, R97, R12, !PT ;  /* 0x0000000c610c7209 */ /* 0x000fe20007810000 */
[----:B------:R-:W1:Y:S01]  /*15c50*/  MUFU.EX2 R158, R158 ;  /* 0x0000009e009e7308 */ /* 0x000e620000000800 */
[----:B------:R-:W-:Y:S01]  /*15c60*/  ISETP.GT.AND P4, PT, R36, 0x59, !P5 ;  /* 0x000000592400780c */ /* 0x000fe20006f84270 */
[-CC-:B------:R-:W-:Y:S01]  /*15c70*/  FFMA.FTZ R67, R67, R14.reuse, -R10.reuse ;  /* 0x0000000e43437223 */ /* 0x180fe2000001080a */
[----:B------:R-:W-:Y:S01]  /*15c80*/  ISETP.LT.OR P3, PT, R32, 0x59, P3 ;  /* 0x000000592000780c */ /* 0x000fe20001f61670 */
[-CC-:B------:R-:W-:Y:S01]  /*15c90*/  FFMA.FTZ R63, R63, R14.reuse, -R10.reuse ;  /* 0x0000000e3f3f7223 */ /* 0x180fe2000001080a */
[----:B------:R-:W-:Y:S01]  /*15ca0*/  FSEL R71, R20, -INF , !P2 ;  /* 0xff80000014477808 */ /* 0x000fe20005000000 */
[--C-:B------:R-:W-:Y:S01]  /*15cb0*/  FFMA.FTZ R20, R61, R14, -R10.reuse ;  /* 0x0000000e3d147223 */ /* 0x100fe2000001080a */
[----:B------:R-:W-:Y:S01]  /*15cc0*/  FMNMX.FTZ R12, R69, R12, !PT ;  /* 0x0000000c450c7209 */ /* 0x000fe20007810000 */
[----:B------:R-:W2:Y:S01]  /*15cd0*/  MUFU.EX2 R65, R65 ;  /* 0x0000004100417308 */ /* 0x000ea20000000800 */
[----:B------:R-:W-:Y:S01]  /*15ce0*/  ISETP.LT.OR P4, PT, R32, 0x5a, P4 ;  /* 0x0000005a2000780c */ /* 0x000fe20002781670 */
[-CC-:B------:R-:W-:Y:S01]  /*15cf0*/  FFMA.FTZ R150, R75, R14.reuse, -R10.reuse ;  /* 0x0000000e4b967223 */ /* 0x180fe2000001080a */
[----:B------:R-:W-:Y:S01]  /*15d00*/  FSEL R61, R21, -INF , !P3 ;  /* 0xff800000153d7808 */ /* 0x000fe20005800000 */
[--C-:B------:R-:W-:Y:S01]  /*15d10*/  FFMA.FTZ R49, R49, R14, -R10.reuse ;  /* 0x0000000e31317223 */ /* 0x100fe2000001080a */
[----:B------:R-:W-:Y:S01]  /*15d20*/  FMNMX.FTZ R12, R71, R12, !PT ;  /* 0x0000000c470c7209 */ /* 0x000fe20007810000 */
[--C-:B------:R-:W-:Y:S01]  /*15d30*/  FFMA.FTZ R45, R59, R14, -R10.reuse ;  /* 0x0000000e3b2d7223 */ /* 0x100fe2000001080a */
[----:B------:R-:W-:Y:S01]  /*15d40*/  FSEL R73, R44, -INF , !P4 ;  /* 0xff8000002c497808 */ /* 0x000fe20006000000 */
[----:B------:R3:W-:Y:S01]  /*15d50*/  MUFU.EX2 R21, R20 ;  /* 0x0000001400157308 */ /* 0x0007e20000000800 */
[----:B------:R-:W-:Y:S01]  /*15d60*/  FMNMX.FTZ R12, R61, R12, !PT ;  /* 0x0000000c3d0c7209 */ /* 0x000fe20007810000 */
[-CC-:B------:R-:W-:Y:S01]  /*15d70*/  FFMA.FTZ R33, R57, R14.reuse, -R10.reuse ;  /* 0x0000000e39217223 */ /* 0x180fe2000001080a */
[-CC-:B------:R-:W-:Y:S01]  /*15d80*/  FFMA.FTZ R41, R55, R14.reuse, -R10.reuse ;  /* 0x0000000e37297223 */ /* 0x180fe2000001080a */
[--C-:B------:R-:W-:Y:S01]  /*15d90*/  FFMA.FTZ R47, R53, R14, -R10.reuse ;  /* 0x0000000e352f7223 */ /* 0x100fe2000001080a */
[----:B------:R-:W-:Y:S01]  /*15da0*/  FMNMX.FTZ R12, R73, R12, !PT ;  /* 0x0000000c490c7209 */ /* 0x000fe20007810000 */
[-CC-:B------:R-:W-:Y:S01]  /*15db0*/  FFMA.FTZ R37, R51, R14.reuse, -R10.reuse ;  /* 0x0000000e33257223 */ /* 0x180fe2000001080a */
[-CC-:B------:R-:W-:Y:S01]  /*15dc0*/  FFMA.FTZ R138, R29, R14.reuse, -R10.reuse ;  /* 0x0000000e1d8a7223 */ /* 0x180fe2000001080a */
[----:B------:R-:W-:Y:S01]  /*15dd0*/  FFMA.FTZ R13, R13, R14, -R10 ;  /* 0x0000000e0d0d7223 */ /* 0x000fe2000001080a */
[----:B------:R-:W4:Y:S01]  /*15de0*/  MUFU.EX2 R152, R152 ;  /* 0x0000009800987308 */ /* 0x000f220000000800 */
[----:B------:R-:W3:Y:S01]  /*15df0*/  SHFL.BFLY PT, R3, R12, 0x2, 0x1f ;  /* 0x0c401f000c037f89 */ /* 0x000ee200000e0000 */
[----:B------:R-:W-:Y:S01]  /*15e00*/  ISETP.NE.AND P5, PT, R224, 0x1, PT ;  /* 0x00000001e000780c */ /* 0x000fe20003fa5270 */
[----:B------:R-:W-:-:S05]  /*15e10*/  IMAD.MOV.U32 R40, RZ, RZ, R188 ;  /* 0x000000ffff287224 */ /* 0x000fca00078e00bc */
[----:B------:R-:W4:Y:S07]  /*15e20*/  MUFU.EX2 R67, R67 ;  /* 0x0000004300437308 */ /* 0x000f2e0000000800 */
[----:B------:R-:W4:Y:S01]  /*15e30*/  @P5 LDC R42, c[0x0][0x450] ;  /* 0x00011400ff2a5b82 */ /* 0x000f220000000800 */
[----:B------:R-:W4:Y:S08]  /*15e40*/  MUFU.EX2 R154, R154 ;  /* 0x0000009a009a7308 */ /* 0x000f300000000800 */
[----:B------:R-:W4:Y:S01]  /*15e50*/  MUFU.EX2 R63, R63 ;  /* 0x0000003f003f7308 */ /* 0x000f220000000800 */
[----:B---3--:R-:W-:-:S05]  /*15e60*/  FMNMX.FTZ R20, R12, R3, !PT ;  /* 0x000000030c147209 */ /* 0x008fca0007810000 */
[----:B------:R-:W3:Y:S02]  /*15e70*/  SHFL.BFLY PT, R3, R20, 0x1, 0x1f ;  /* 0x0c201f0014037f89 */ /* 0x000ee400000e0000 */
[----:B------:R-:W-:Y:S08]  /*15e80*/  MUFU.EX2 R148, R148 ;  /* 0x0000009400947308 */ /* 0x000ff00000000800 */
[----:B------:R-:W-:Y:S08]  /*15e90*/  MUFU.EX2 R150, R150 ;  /* 0x0000009600967308 */ /* 0x000ff00000000800 */
[----:B------:R-:W-:Y:S01]  /*15ea0*/  MUFU.EX2 R49, R49 ;  /* 0x0000003100317308 */ /* 0x000fe20000000800 */
[----:B---3--:R-:W-:-:S07]  /*15eb0*/  FMNMX.FTZ R3, R20, R3, !PT ;  /* 0x0000000314037209 */ /* 0x008fce0007810000 */
[----:B------:R-:W-:Y:S01]  /*15ec0*/  MUFU.EX2 R144, R144 ;  /* 0x0000009000907308 */ /* 0x000fe20000000800 */
[C---:B------:R-:W-:Y:S01]  /*15ed0*/  FSETP.NEU.FTZ.AND P1, PT, R3.reuse, -INF , PT ;  /* 0xff8000000300780b */ /* 0x040fe20003f3d000 */
[----:B------:R-:W-:-:S05]  /*15ee0*/  FMUL.FTZ R32, R3, R14 ;  /* 0x0000000e03207220 */ /* 0x000fca0000410000 */
[----:B------:R-:W-:Y:S01]  /*15ef0*/  FSEL R32, R32, RZ, P1 ;  /* 0x000000ff20207208 */ /* 0x000fe20000800000 */
[----:B------:R-:W-:Y:S04]  /*15f00*/  MUFU.EX2 R45, R45 ;  /* 0x0000002d002d7308 */ /* 0x000fe80000000800 */
[-CC-:B------:R-:W-:Y:S01]  /*15f10*/  FFMA.FTZ R157, R0, R14.reuse, -R32.reuse ;  /* 0x0000000e009d7223 */ /* 0x180fe20000010820 */
[-CC-:B------:R-:W-:Y:S01]  /*15f20*/  FFMA.FTZ R0, R95, R14.reuse, -R32.reuse ;  /* 0x0000000e5f007223 */ /* 0x180fe20000010820 */
[-CC-:B------:R-:W-:Y:S01]  /*15f30*/  FFMA.FTZ R159, R5, R14.reuse, -R32.reuse ;  /* 0x0000000e059f7223 */ /* 0x180fe20000010820 */
[-CC-:B------:R-:W-:Y:S01]  /*15f40*/  FFMA.FTZ R10, R93, R14.reuse, -R32.reuse ;  /* 0x0000000e5d0a7223 */ /* 0x180fe20000010820 */
[-CC-:B------:R-:W-:Y:S01]  /*15f50*/  FFMA.FTZ R153, R7, R14.reuse, -R32.reuse ;  /* 0x0000000e07997223 */ /* 0x180fe20000010820 */
[----:B0-----:R-:W-:Y:S01]  /*15f60*/  FADD.FTZ R5, R156, R79 ;  /* 0x0000004f9c057221 */ /* 0x001fe20000010000 */
[----:B------:R-:W-:Y:S01]  /*15f70*/  MUFU.EX2 R157, R157 ;  /* 0x0000009d009d7308 */ /* 0x000fe20000000800 */
[-CC-:B------:R-:W-:Y:S01]  /*15f80*/  FFMA.FTZ R12, R91, R14.reuse, -R32.reuse ;  /* 0x0000000e5b0c7223 */ /* 0x180fe20000010820 */
[-CC-:B------:R-:W-:Y:S01]  /*15f90*/  FFMA.FTZ R155, R15, R14.reuse, -R32.reuse ;  /* 0x0000000e0f9b7223 */ /* 0x180fe20000010820 */
[----:B-1----:R-:W-:Y:S01]  /*15fa0*/  FADD.FTZ R30, R158, R5 ;  /* 0x000000059e1e7221 */ /* 0x002fe20000010000 */
[-CC-:B------:R-:W-:Y:S01]  /*15fb0*/  FFMA.FTZ R20, R89, R14.reuse, -R32.reuse ;  /* 0x0000000e59147223 */ /* 0x180fe20000010820 */
[-CC-:B------:R-:W-:Y:S01]  /*15fc0*/  FFMA.FTZ R149, R11, R14.reuse, -R32.reuse ;  /* 0x0000000e0b957223 */ /* 0x180fe20000010820 */
[-C--:B------:R-:W-:Y:S01]  /*15fd0*/  FFMA.FTZ R24, R87, R14.reuse, -R32 ;  /* 0x0000000e57187223 */ /* 0x080fe20000010820 */
[----:B--2---:R-:W-:Y:S01]  /*15fe0*/  FADD.FTZ R5, R65, R30 ;  /* 0x0000001e41057221 */ /* 0x004fe20000010000 */
[----:B------:R-:W0:Y:S01]  /*15ff0*/  MUFU.EX2 R0, R0 ;  /* 0x0000000000007308 */ /* 0x000e220000000800 */
[-CC-:B------:R-:W-:Y:S01]  /*16000*/  FFMA.FTZ R151, R27, R14.reuse, -R32.reuse ;  /* 0x0000000e1b977223 */ /* 0x180fe20000010820 */
[-CC-:B------:R-:W-:Y:S01]  /*16010*/  FFMA.FTZ R26, R85, R14.reuse, -R32.reuse ;  /* 0x0000000e551a7223 */ /* 0x180fe20000010820 */
[----:B----4-:R-:W-:Y:S01]  /*16020*/  FADD.FTZ R30, R152, R5 ;  /* 0x00000005981e7221 */ /* 0x010fe20000010000 */
[-CC-:B------:R-:W-:Y:S01]  /*16030*/  FFMA.FTZ R145, R25, R14.reuse, -R32.reuse ;  /* 0x0000000e19917223 */ /* 0x180fe20000010820 */
[----:B------:R-:W1:Y:S01]  /*16040*/  @P5 LDC R11, c[0x0][0x44c] ;  /* 0x00011300ff0b5b82 */ /* 0x000e620000000800 */
[-C--:B------:R-:W-:Y:S01]  /*16050*/  FFMA.FTZ R28, R31, R14.reuse, -R32 ;  /* 0x0000000e1f1c7223 */ /* 0x080fe20000010820 */
[----:B------:R-:W-:Y:S01]  /*16060*/  FADD.FTZ R7, R67, R30 ;  /* 0x0000001e43077221 */ /* 0x000fe20000010000 */
[----:B------:R-:W2:Y:S01]  /*16070*/  MUFU.EX2 R159, R159 ;  /* 0x0000009f009f7308 */ /* 0x000ea20000000800 */
[-CC-:B------:R-:W-:Y:S01]  /*16080*/  FFMA.FTZ R147, R81, R14.reuse, -R32.reuse ;  /* 0x0000000e51937223 */ /* 0x180fe20000010820 */
[-CC-:B------:R-:W-:Y:S01]  /*16090*/  FFMA.FTZ R30, R35, R14.reuse, -R32.reuse ;  /* 0x0000000e231e7223 */ /* 0x180fe20000010820 */
[----:B------:R-:W-:Y:S01]  /*160a0*/  FADD.FTZ R36, R154, R7 ;  /* 0x000000079a247221 */ /* 0x000fe20000010000 */
[-CC-:B------:R-:W-:Y:S01]  /*160b0*/  FFMA.FTZ R141, R83, R14.reuse, -R32.reuse ;  /* 0x0000000e538d7223 */ /* 0x180fe20000010820 */
[-CC-:B------:R-:W-:Y:S01]  /*160c0*/  FFMA.FTZ R39, R39, R14.reuse, -R32.reuse ;  /* 0x0000000e27277223 */ /* 0x180fe20000010820 */
[-C--:B------:R-:W-:Y:S01]  /*160d0*/  FFMA.FTZ R43, R43, R14.reuse, -R32 ;  /* 0x0000000e2b2b7223 */ /* 0x080fe20000010820 */
[----:B------:R-:W-:Y:S01]  /*160e0*/  FADD.FTZ R7, R63, R36 ;  /* 0x000000243f077221 */ /* 0x000fe20000010000 */
[----:B------:R-:W3:Y:S01]  /*160f0*/  MUFU.EX2 R10, R10 ;  /* 0x0000000a000a7308 */ /* 0x000ee20000000800 */
[----:B0-----:R-:W-:Y:S01]  /*16100*/  FADD.FTZ R34, R157, R0 ;  /* 0x000000009d227221 */ /* 0x001fe20000010000 */
[-CC-:B------:R-:W-:Y:S01]  /*16110*/  FFMA.FTZ R97, R97, R14.reuse, -R32.reuse ;  /* 0x0000000e61617223 */ /* 0x180fe20000010820 */
[----:B------:R-:W-:Y:S01]  /*16120*/  FADD.FTZ R36, R148, R7 ;  /* 0x0000000794247221 */ /* 0x000fe20000010000 */
[-CC-:B------:R-:W-:Y:S01]  /*16130*/  FFMA.FTZ R69, R69, R14.reuse, -R32.reuse ;  /* 0x0000000e45457223 */ /* 0x180fe20000010820 */
[-CC-:B------:R-:W-:Y:S01]  /*16140*/  FFMA.FTZ R71, R71, R14.reuse, -R32.reuse ;  /* 0x0000000e47477223 */ /* 0x180fe20000010820 */
[-C--:B------:R-:W-:Y:S01]  /*16150*/  FFMA.FTZ R61, R61, R14.reuse, -R32 ;  /* 0x0000000e3d3d7223 */ /* 0x080fe20000010820 */
[----:B------:R-:W-:Y:S01]  /*16160*/  FADD.FTZ R7, R21, R36 ;  /* 0x0000002415077221 */ /* 0x000fe20000010000 */
[----:B------:R-:W0:Y:S01]  /*16170*/  MUFU.EX2 R153, R153 ;  /* 0x0000009900997308 */ /* 0x000e220000000800 */
[----:B--2---:R-:W-:Y:S01]  /*16180*/  FADD.FTZ R5, R159, R34 ;  /* 0x000000229f057221 */ /* 0x004fe20000010000 */
[----:B------:R-:W-:Y:S01]  /*16190*/  FFMA.FTZ R73, R73, R14, -R32 ;  /* 0x0000000e49497223 */ /* 0x000fe20000010820 */
[----:B------:R-:W-:Y:S01]  /*161a0*/  FADD.FTZ R38, R150, R7 ;  /* 0x0000000796267221 */ /* 0x000fe20000010000 */
[----:B------:R-:W-:Y:S01]  /*161b0*/  F2FP.BF16.F32.PACK_AB R157, R0, R157 ;  /* 0x0000009d009d723e */ /* 0x000fe200000010ff */
[----:B-1----:R-:W-:Y:S01]  /*161c0*/  @P5 IMAD.HI.U32 R11, R188, R11, RZ ;  /* 0x0000000bbc0b5227 */ /* 0x002fe200078e00ff */
[----:B------:R-:W-:-:S03]  /*161d0*/  F2FP.BF16.F32.PACK_AB R156, R79, R156 ;  /* 0x0000009c4f9c723e */ /* 0x000fc600000010ff */
[----:B------:R-:W-:Y:S01]  /*161e0*/  FADD.FTZ R7, R49, R38 ;  /* 0x0000002631077221 */ /* 0x000fe20000010000 */
[----:B------:R-:W1:Y:S01]  /*161f0*/  MUFU.EX2 R12, R12 ;  /* 0x0000000c000c7308 */ /* 0x000e620000000800 */
[----:B---3--:R-:W-:Y:S01]  /*16200*/  FADD.FTZ R34, R10, R5 ;  /* 0x000000050a227221 */ /* 0x008fe20000010000 */
[----:B------:R-:W-:Y:S01]  /*16210*/  @P5 SHF.R.U32.HI R40, RZ, R42, R11 ;  /* 0x0000002aff285219 */ /* 0x000fe2000001160b */
[----:B------:R-:W-:Y:S01]  /*16220*/  FADD.FTZ R38, R144, R7 ;  /* 0x0000000790267221 */ /* 0x000fe20000010000 */
[----:B------:R-:W-:Y:S02]  /*16230*/  ISETP.GE.AND P5, PT, R9, 0x1, PT ;  /* 0x000000010900780c */ /* 0x000fe40003fa6270 */
[----:B------:R-:W-:Y:S01]  /*16240*/  F2FP.BF16.F32.PACK_AB R158, R65, R158 ;  /* 0x0000009e419e723e */ /* 0x000fe200000010ff */
[----:B------:R-:W-:Y:S01]  /*16250*/  FADD.FTZ R7, R45, R38 ;  /* 0x000000262d077221 */ /* 0x000fe20000010000 */
[----:B------:R-:W2:Y:S01]  /*16260*/  MUFU.EX2 R155, R155 ;  /* 0x0000009b009b7308 */ /* 0x000ea20000000800 */
[----:B0-----:R-:W-:Y:S01]  /*16270*/  FADD.FTZ R5, R153, R34 ;  /* 0x0000002299057221 */ /* 0x001fe20000010000 */
[----:B------:R-:W-:Y:S01]  /*16280*/  IMAD.IADD R193, R193, 0x1, R40 ;  /* 0x00000001c1c17824 */ /* 0x000fe200078e0228 */
[----:B------:R-:W-:-:S02]  /*16290*/  F2FP.BF16.F32.PACK_AB R152, R67, R152 ;  /* 0x000000984398723e */ /* 0x000fc400000010ff */
[----:B------:R-:W-:Y:S01]  /*162a0*/  F2FP.BF16.F32.PACK_AB R154, R63, R154 ;  /* 0x0000009a3f9a723e */ /* 0x000fe200000010ff */
[----:B------:R-:W-:Y:S01]  /*162b0*/  IMAD.IADD R8, R193, 0x1, R8 ;  /* 0x00000001c1087824 */ /* 0x000fe200078e0208 */
[----:B------:R-:W-:Y:S01]  /*162c0*/  F2FP.BF16.F32.PACK_AB R148, R21, R148 ;  /* 0x000000941594723e */ /* 0x000fe200000010ff */
[----:B------:R-:W0:Y:S01]  /*162d0*/  MUFU.EX2 R20, R20 ;  /* 0x0000001400147308 */ /* 0x000e220000000800 */
[----:B-1----:R-:W-:Y:S01]  /*162e0*/  FADD.FTZ R34, R12, R5 ;  /* 0x000000050c227221 */ /* 0x002fe20000010000 */
[----:B------:R-:W-:Y:S02]  /*162f0*/  F2FP.BF16.F32.PACK_AB R150, R49, R150 ;  /* 0x000000963196723e */ /* 0x000fe400000010ff */
[----:B------:R-:W-:Y:S02]  /*16300*/  F2FP.BF16.F32.PACK_AB R144, R45, R144 ;  /* 0x000000902d90723e */ /* 0x000fe400000010ff */
[----:B------:R-:W-:Y:S02]  /*16310*/  F2FP.BF16.F32.PACK_AB R159, R10, R159 ;  /* 0x0000009f0a9f723e */ /* 0x000fe400000010ff */
[----:B------:R-:W1:Y:S01]  /*16320*/  MUFU.EX2 R149, R149 ;  /* 0x0000009500957308 */ /* 0x000e620000000800 */
[----:B--2---:R-:W-:Y:S01]  /*16330*/  FADD.FTZ R5, R155, R34 ;  /* 0x000000229b057221 */ /* 0x004fe20000010000 */
[----:B------:R-:W-:-:S06]  /*16340*/  F2FP.BF16.F32.PACK_AB R153, R12, R153 ;  /* 0x000000990c99723e */ /* 0x000fcc00000010ff */
        /* <DEDUP_REMOVED lines=12> */
[----:B------:R-:W-:-:S06]  /*16410*/  F2FP.BF16.F32.PACK_AB R151, R26, R151 ;  /* 0x000000971a97723e */ /* 0x000fcc00000010ff */
[----:B------:R-:W1:Y:S01]  /*16420*/  MUFU.EX2 R33, R33 ;  /* 0x0000002100217308 */ /* 0x000e620000000800 */
[----:B--2---:R-:W-:-:S07]  /*16430*/  FADD.FTZ R38, R146, R7 ;  /* 0x0000000792267221 */ /* 0x004fce0000010000 */
[----:B------:R-:W2:Y:S01]  /*16440*/  MUFU.EX2 R28, R28 ;  /* 0x0000001c001c7308 */ /* 0x000ea20000000800 */
[----:B0-----:R-:W-:-:S07]  /*16450*/  FADD.FTZ R5, R145, R36 ;  /* 0x0000002491057221 */ /* 0x001fce0000010000 */
[----:B------:R-:W0:Y:S01]  /*16460*/  MUFU.EX2 R140, R140 ;  /* 0x0000008c008c7308 */ /* 0x000e220000000800 */
[C---:B-1----:R-:W-:Y:S01]  /*16470*/  FADD.FTZ R7, R33.reuse, R38 ;  /* 0x0000002621077221 */ /* 0x042fe20000010000 */
[----:B------:R-:W-:-:S06]  /*16480*/  F2FP.BF16.F32.PACK_AB R146, R33, R146 ;  /* 0x000000922192723e */ /* 0x000fcc00000010ff */
        /* <DEDUP_REMOVED lines=16> */
[----:B--2---:R-:W-:-:S07]  /*16590*/  FADD.FTZ R5, R141, R38 ;  /* 0x000000268d057221 */ /* 0x004fce0000010000 */
[----:B------:R-:W2:Y:S01]  /*165a0*/  MUFU.EX2 R136, R136 ;  /* 0x0000008800887308 */ /* 0x000ea20000000800 */
[C---:B0-----:R-:W-:Y:S01]  /*165b0*/  FADD.FTZ R7, R47.reuse, R40 ;  /* 0x000000282f077221 */ /* 0x041fe20000010000 */
[----:B------:R-:W-:-:S06]  /*165c0*/  F2FP.BF16.F32.PACK_AB R142, R47, R142 ;  /* 0x0000008e2f8e723e */ /* 0x000fcc00000010ff */
        /* <DEDUP_REMOVED lines=21> */
[----:B0-----:R-:W-:-:S04]  /*16720*/  FADD.FTZ R7, R61, R0 ;  /* 0x000000003d077221 */ /* 0x001fc80000010000 */
[C---:B-1----:R-:W-:Y:S01]  /*16730*/  FADD.FTZ R0, R38.reuse, R7 ;  /* 0x0000000726007221 */ /* 0x042fe20000010000 */
[----:B------:R-:W-:Y:S01]  /*16740*/  F2FP.BF16.F32.PACK_AB R139, R38, R61 ;  /* 0x0000003d268b723e */ /* 0x000fe200000010ff */
[----:B------:R-:W-:Y:S02]  /*16750*/  VIADD R7, R72, 0xfffffffe ;  /* 0xfffffffe48077836 */ /* 0x000fe40000000000 */
[C---:B--2---:R-:W-:Y:S01]  /*16760*/  FADD.FTZ R5, R13.reuse, R42 ;  /* 0x0000002a0d057221 */ /* 0x044fe20000010000 */
[----:B------:R-:W-:Y:S01]  /*16770*/  F2FP.BF16.F32.PACK_AB R138, R13, R138 ;  /* 0x0000008a0d8a723e */ /* 0x000fe200000010ff */
        /* <DEDUP_REMOVED lines=12> */
.L_x_1757:
[----:B------:R-:W-:-:S13]  /*16840*/  ISETP.NE.AND P1, PT, R9, 0x1, PT ;  /* 0x000000010900780c */ /* 0x000fda0003f25270 */
[----:B------:R-:W0:Y:S02]  /*16850*/  @P1 LDC.64 R10, c[0x0][0x9e8] ;  /* 0x00027a00ff0a1b82 */ /* 0x000e240000000a00 */
[----:B0-----:R-:W-:-:S05]  /*16860*/  @P1 IMAD.HI.U32 R10, R12, R10, RZ ;  /* 0x0000000a0c0a1227 */ /* 0x001fca00078e00ff */
[----:B------:R-:W-:-:S07]  /*16870*/  @P1 SHF.R.U32.HI R12, RZ, R11, R10 ;  /* 0x0000000bff0c1219 */ /* 0x000fce000001160a */
.L_x_1758:
[----:B------:R-:W-:Y:S05]  /*16880*/  BSYNC B0 ;  /* 0x0000000000007941 */ /* 0x000fea0003800000 */
.L_x_1756:
[----:B------:R-:W-:-:S05]  /*16890*/  IMAD R9, R12, R9, R9 ;  /* 0x000000090c097224 */ /* 0x000fca00078e0209 */
[----:B------:R-:W-:-:S07]  /*168a0*/  VIMNMX R8, R8, R9, PT ;  /* 0x0000000908087248 */ /* 0x000fce0003fe0100 */
.L_x_1755:
[----:B------:R-:W-:Y:S01]  /*168b0*/  IMAD.HI R8, R8, 0x2aaaaaab, RZ ;  /* 0x2aaaaaab08087827 */ /* 0x000fe200078e02ff */
[----:B------:R-:W-:Y:S01]  /*168c0*/  ULDC UR47, c[0x0][0x9e4] ;  /* 0x00027900002f7ab9 */ /* 0x000fe20000000800 */
[----:B------:R-:W-:Y:S01]  /*168d0*/  ULDC UR46, c[0x0][0x9e4] ;  /* 0x00027900002e7ab9 */ /* 0x000fe20000000800 */
[----:B------:R-:W-:Y:S01]  /*168e0*/  ULDC UR39, c[0x0][0x9d8] ;  /* 0x0002760000277ab9 */ /* 0x000fe20000000800 */
[----:B------:R-:W-:Y:S01]  /*168f0*/  ULDC UR43, c[0x0][0x9d8] ;  /* 0x00027600002b7ab9 */ /* 0x000fe20000000800 */
[----:B------:R-:W-:Y:S01]  /*16900*/  SHF.R.U32.HI R9, RZ, 0x1f, R8 ;  /* 0x0000001fff097819 */ /* 0x000fe20000011608 */
[----:B------:R-:W-:Y:S01]  /*16910*/  ULDC UR42, c[0x0][0x9d8] ;  /* 0x00027600002a7ab9 */ /* 0x000fe20000000800 */
[----:B------:R-:W-:Y:S01]  /*16920*/  ULDC UR50, c[0x0][0x988] ;  /* 0x0002620000327ab9 */ /* 0x000fe20000000800 */
[----:B------:R-:W-:Y:S01]  /*16930*/  ULDC UR54, c[0x0][0x988] ;  /* 0x0002620000367ab9 */ /* 0x000fe20000000800 */
[----:B------:R-:W-:Y:S01]  /*16940*/  LEA.HI.SX32 R8, R8, R9, 0x1c ;  /* 0x0000000908087211 */ /* 0x000fe200078fe2ff */
[----:B------:R-:W-:Y:S01]  /*16950*/  ULDC UR51, c[0x0][0x988] ;  /* 0x0002620000337ab9 */ /* 0x000fe20000000800 */
[----:B------:R-:W-:Y:S01]  /*16960*/  ULDC UR58, c[0x0][0x9e0] ;  /* 0x00027800003a7ab9 */ /* 0x000fe20000000800 */
[----:B------:R-:W-:Y:S01]  /*16970*/  ULDC UR55, c[0x0][0x9e0] ;  /* 0x0002780000377ab9 */ /* 0x000fe20000000800 */
[----:B------:R-:W-:Y:S01]  /*16980*/  VIMNMX R8, R201, R8, !PT ;  /* 0x00000008c9087248 */ /* 0x000fe20007fe0100 */
[----:B------:R-:W-:Y:S01]  /*16990*/  BSSY B1, `(.L_x_1759) ;  /* 0x00003c3000017945 */ /* 0x000fe20003800000 */
[----:B------:R-:W-:Y:S01]  /*169a0*/  IMAD.MOV.U32 R9, RZ, RZ, 0x3f800000 ;  /* 0x3f800000ff097424 */ /* 0x000fe200078e00ff */
[----:B------:R-:W-:-:S02]  /*169b0*/  CS2R R86, SRZ ;  /* 0x0000000000567805 */ /* 0x000fc4000001ff00 */
[----:B------:R-:W-:Y:S01]  /*169c0*/  ISETP.GE.AND P1, PT, R7, R8, PT ;  /* 0x000000080700720c */ /* 0x000fe20003f26270 */
[----:B------:R-:W-:Y:S01]  /*169d0*/  IMAD.MOV.U32 R94, RZ, RZ, 0x3f800000 ;  /* 0x3f800000ff5e7424 */ /* 0x000fe200078e00ff */
        /* <DEDUP_REMOVED lines=31> */
[----:B------:R-:W-:Y:S06]  /*16bd0*/  @!P1 BRA `(.L_x_1760) ;  /* 0x0000003800789947 */ /* 0x000fec0003800000 */
[----:B------:R-:W-:Y:S01]  /*16be0*/  BSSY B0, `(.L_x_1761) ;  /* 0x0000399000007945 */ /* 0x000fe20003800000 */
[----:B------:R-:W-:Y:S02]  /*16bf0*/  IMAD.MOV.U32 R9, RZ, RZ, 0x3f800000 ;  /* 0x3f800000ff097424 */ /* 0x000fe400078e00ff */
[----:B------:R-:W-:-:S07]  /*16c00*/  IMAD.MOV.U32 R87, RZ, RZ, RZ ;  /* 0x000000ffff577224 */ /* 0x000fce00078e00ff */
.L_x_1782:
[----:B------:R-:W-:-:S05]  /*16c10*/  VIADD R12, R23, 0x1 ;  /* 0x00000001170c7836 */ /* 0x000fca0000000000 */
[----:B------:R-:W-:-:S04]  /*16c20*/  ISETP.NE.AND P1, PT, R12, 0x2, PT ;  /* 0x000000020c00780c */ /* 0x000fc80003f25270 */
[----:B------:R-:W-:Y:S02]  /*16c30*/  SEL R13, RZ, 0x1, P1 ;  /* 0x00000001ff0d7807 */ /* 0x000fe40000800000 */
[----:B------:R-:W-:Y:S02]  /*16c40*/  SEL R12, R12, RZ, P1 ;  /* 0x000000ff0c0c7207 */ /* 0x000fe40000800000 */
[----:B------:R-:W-:Y:S01]  /*16c50*/  LOP3.LUT R13, R164, R13, RZ, 0x3c, !PT ;  /* 0x0000000da40d7212 */ /* 0x000fe200078e3cff */
[----:B------:R-:W-:Y:S06]  /*16c60*/  @!P0 BRA `(.L_x_1762) ;  /* 0x0000000000048947 */ /* 0x000fec0003800000 */
[----:B------:R-:W-:Y:S01]  /*16c70*/  BPT.TRAP 0x1 ;  /* 0x000000040000795c */ /* 0x000fe20000300000 */
.L_x_1762:
[----:B------:R-:W-:Y:S01]  /*16c80*/  IMAD R20, R12, 0x8, R2 ;  /* 0x000000080c147824 */ /* 0x000fe200078e0202 */
[----:B------:R-:W-:-:S04]  /*16c90*/  SHF.L.U32 R11, R13, 0x1f, RZ ;  /* 0x0000001f0d0b7819 */ /* 0x000fc800000006ff */
[----:B------:R0:W1:Y:S01]  /*16ca0*/  SYNCS.PHASECHK.TRANS64.TRYWAIT P1, [R20+URZ+0x2a830], R11 ;  /* 0x02a8300b140075a7 */ /* 0x000062000802017f */
[----:B------:R-:W-:Y:S05]  /*16cb0*/  @!P0 BRA `(.L_x_1763) ;  /* 0x0000000000048947 */ /* 0x000fea0003800000 */
[----:B------:R-:W-:Y:S01]  /*16cc0*/  BPT.TRAP 0x1 ;  /* 0x000000040000795c */ /* 0x000fe20000300000 */
.L_x_1763:
[----:B------:R-:W-:Y:S01]  /*16cd0*/  IMAD R95, R12, 0x900, R6 ;  /* 0x000009000c5f7824 */ /* 0x000fe200078e0206 */
[----:B------:R-:W-:Y:S03]  /*16ce0*/  BSSY B2, `(.L_x_1764) ;  /* 0x0000006000027945 */ /* 0x000fe60003800000 */
[C---:B------:R-:W-:Y:S02]  /*16cf0*/  VIADD R90, R95.reuse, 0x2 ;  /* 0x000000025f5a7836 */ /* 0x040fe40000000000 */
[----:B------:R-:W-:Y:S01]  /*16d00*/  VIADD R92, R95, 0x4 ;  /* 0x000000045f5c7836 */ /* 0x000fe20000000000 */
[----:B-1----:R-:W-:Y:S06]  /*16d10*/  @P1 BRA `(.L_x_1765) ;  /* 0x0000000000081947 */ /* 0x002fec0003800000 */
[----:B------:R-:W1:Y:S02]  /*16d20*/  SYNCS.PHASECHK.TRANS64.TRYWAIT P1, [R20+URZ+0x2a830], R11 ;  /* 0x02a8300b140075a7 */ /* 0x000e64000802017f */
[----:B-1----:R-:W-:Y:S05]  /*16d30*/  @!P1 BRA `(.L_x_1766) ;  /* 0x0000016800789947 */ /* 0x002fea0003800000 */
.L_x_1765:
[----:B------:R-:W-:Y:S05]  /*16d40*/  BSYNC B2 ;  /* 0x0000000000027941 */ /* 0x000fea0003800000 */
.L_x_1764:
[----:B------:R-:W2:Y:S01]  /*16d50*/  LDL.64 R96, [R1+0x28] ;  /* 0x0000280001607983 */ /* 0x000ea20000100a00 */
[----:B------:R-:W-:Y:S01]  /*16d60*/  IMAD.MOV.U32 R88, RZ, RZ, R95 ;  /* 0x000000ffff587224 */ /* 0x000fe200078e005f */
[----:B------:R-:W-:Y:S01]  /*16d70*/  MOV R197, UR50 ;  /* 0x0000003200c57c02 */ /* 0x000fe20008000f00 */
[----:B------:R-:W-:Y:S01]  /*16d80*/  IMAD.MOV.U32 R89, RZ, RZ, 0x40000040 ;  /* 0x40000040ff597424 */ /* 0x000fe200078e00ff */
[----:B------:R-:W-:Y:S01]  /*16d90*/  MOV R193, UR46 ;  /* 0x0000002e00c17c02 */ /* 0x000fe20008000f00 */
[----:B------:R-:W-:Y:S01]  /*16da0*/  IMAD.MOV.U32 R91, RZ, RZ, 0x40000040 ;  /* 0x40000040ff5b7424 */ /* 0x000fe200078e00ff */
[----:B------:R-:W-:Y:S01]  /*16db0*/  R2UR UR50, R88 ;  /* 0x00000000583272ca */ /* 0x000fe200000e0000 */
[C---:B------:R-:W-:Y:S01]  /*16dc0*/  VIADD R88, R95.reuse, 0x6 ;  /* 0x000000065f587836 */ /* 0x040fe20000000000 */
[----:B01----:R-:W-:Y:S01]  /*16dd0*/  MOV R11, UR38 ;  /* 0x00000026000b7c02 */ /* 0x003fe20008000f00 */
[----:B------:R-:W-:Y:S01]  /*16de0*/  IMAD.MOV.U32 R93, RZ, RZ, 0x40000040 ;  /* 0x40000040ff5d7424 */ /* 0x000fe200078e00ff */
[----:B------:R-:W-:Y:S01]  /*16df0*/  R2UR UR46, R90 ;  /* 0x000000005a2e72ca */ /* 0x000fe200000e0000 */
[C---:B------:R-:W-:Y:S01]  /*16e00*/  VIADD R90, R95.reuse, 0x300 ;  /* 0x000003005f5a7836 */ /* 0x040fe20000000000 */
[----:B------:R-:W-:Y:S01]  /*16e10*/  R2UR UR38, R88 ;  /* 0x00000000582672ca */ /* 0x000fe200000e0000 */
[C---:B------:R-:W-:Y:S01]  /*16e20*/  VIADD R88, R95.reuse, 0x302 ;  /* 0x000003025f587836 */ /* 0x040fe20000000000 */
[----:B------:R-:W-:Y:S01]  /*16e30*/  MOV R189, UR42 ;  /* 0x0000002a00bd7c02 */ /* 0x000fe20008000f00 */
[-C--:B------:R-:W-:Y:S01]  /*16e40*/  FMUL.FTZ R24, R24, R94.reuse ;  /* 0x0000005e18187220 */ /* 0x080fe20000410000 */
[----:B------:R-:W-:Y:S01]  /*16e50*/  R2UR UR42, R92 ;  /* 0x000000005c2a72ca */ /* 0x000fe200000e0000 */
[C---:B------:R-:W-:Y:S01]  /*16e60*/  VIADD R92, R95.reuse, 0x304 ;  /* 0x000003045f5c7836 */ /* 0x040fe20000000000 */
[----:B------:R-:W-:Y:S01]  /*16e70*/  R2UR UR34, R90 ;  /* 0x000000005a2272ca */ /* 0x000fe200000e0000 */
[C---:B------:R-:W-:Y:S01]  /*16e80*/  VIADD R90, R95.reuse, 0x306 ;  /* 0x000003065f5a7836 */ /* 0x040fe20000000000 */
[----:B------:R-:W-:Y:S01]  /*16e90*/  R2UR UR30, R88 ;  /* 0x00000000581e72ca */ /* 0x000fe200000e0000 */
[----:B------:R-:W-:Y:S01]  /*16ea0*/  VIADD R88, R95, 0x600 ;  /* 0x000006005f587836 */ /* 0x000fe20000000000 */
[----:B------:R-:W-:Y:S01]  /*16eb0*/  MOV R196, UR51 ;  /* 0x0000003300c47c02 */ /* 0x000fe20008000f00 */
[-C--:B------:R-:W-:Y:S01]  /*16ec0*/  FMUL.FTZ R25, R25, R94.reuse ;  /* 0x0000005e19197220 */ /* 0x080fe20000410000 */
[----:B------:R-:W-:Y:S01]  /*16ed0*/  MOV R198, UR49 ;  /* 0x0000003100c67c02 */ /* 0x000fe20008000f00 */
[-C--:B------:R-:W-:Y:S01]  /*16ee0*/  FMUL.FTZ R28, R28, R94.reuse ;  /* 0x0000005e1c1c7220 */ /* 0x080fe20000410000 */
[----:B------:R-:W-:Y:S01]  /*16ef0*/  MOV R199, UR48 ;  /* 0x0000003000c77c02 */ /* 0x000fe20008000f00 */
[-C--:B------:R-:W-:Y:S01]  /*16f00*/  FMUL.FTZ R29, R29, R94.reuse ;  /* 0x0000005e1d1d7220 */ /* 0x080fe20000410000 */
        /* <DEDUP_REMOVED lines=94> */
[----:B------:R-:W-:Y:S02]  /*174f0*/  R2UR UR51, R196 ;  /* 0x00000000c43372ca */ /* 0x000fe400000e0000 */
[----:B------:R-:W-:Y:S02]  /*17500*/  R2UR UR50, R197 ;  /* 0x00000000c53272ca */ /* 0x000fe400000e0000 */
[----:B------:R-:W2:Y:S01]  /*17510*/  LDL.64 R196, [R1+0x20] ;  /* 0x0000200001c47983 */ /* 0x000ea20000100a00 */
[----:B------:R-:W-:Y:S02]  /*17520*/  WARPGROUP.DEPBAR.LE gsb0, 0x0 ;  /* 0x00008000000079c5 */ /* 0x000fe40000010000 */
[----:B------:R-:W-:Y:S01]  /*17530*/  WARPGROUP.ARRIVE ;  /* 0x00000000000079c5 */ /* 0x000fe20000000000 */
[----:B--2---:R-:W-:Y:S02]  /*17540*/  R2UR UR44, R196 ;  /* 0x00000000c42c72ca */ /* 0x004fe400000e0000 */
[----:B------:R-:W-:-:S02]  /*17550*/  R2UR UR45, R197 ;  /* 0x00000000c52d72ca */ /* 0x000fc400000e0000 */
[----:B------:R-:W-:Y:S01]  /*17560*/  R2UR UR49, R198 ;  /* 0x00000000c63172ca */ /* 0x000fe200000e0000 */
[----:B------:R-:W2:Y:S10]  /*17570*/  LDL.64 R196, [R1] ;  /* 0x0000000001c47983 */ /* 0x000eb40000100a00 */
[----:B------:R-:W-:Y:S01]  /*17580*/  HGMMA.64x96x16.F32.BF16 R88, gdesc[UR44], R88, gsb0 ;  /* 0x016000002c5879f0 */ /* 0x000fe20008001858 */
[----:B------:R-:W-:-:S02]  /*17590*/  R2UR UR45, R194 ;  /* 0x00000000c22d72ca */ /* 0x000fc400000e0000 */
[----:B------:R-:W-:Y:S02]  /*175a0*/  R2UR UR44, R195 ;  /* 0x00000000c32c72ca */ /* 0x000fe400000e0000 */
[----:B------:R-:W3:Y:S01]  /*175b0*/  LDL.64 R194, [R1+0x18] ;  /* 0x0000180001c27983 */ /* 0x000ee20000100a00 */
[----:B------:R-:W-:Y:S02]  /*175c0*/  R2UR UR47, R192 ;  /* 0x00000000c02f72ca */ /* 0x000fe400000e0000 */
[----:B------:R-:W-:Y:S02]  /*175d0*/  R2UR UR46, R193 ;  /* 0x00000000c12e72ca */ /* 0x000fe400000e0000 */
[----:B------:R-:W4:Y:S01]  /*175e0*/  LDL.64 R192, [R1+0x10] ;  /* 0x0000100001c07983 */ /* 0x000f220000100a00 */
[----:B------:R-:W-:-:S03]  /*175f0*/  R2UR UR48, R199 ;  /* 0x00000000c73072ca */ /* 0x000fc600000e0000 */
[----:B------:R-:W5:Y:S01]  /*17600*/  LDL.64 R198, [R1+0x8] ;  /* 0x0000080001c67983 */ /* 0x000f620000100a00 */
[----:B------:R-:W-:Y:S02]  /*17610*/  WARPGROUP.DEPBAR.LE gsb0, 0x0 ;  /* 0x00008000000079c5 */ /* 0x000fe40000010000 */
[----:B------:R-:W-:Y:S01]  /*17620*/  WARPGROUP.ARRIVE ;  /* 0x00000000000079c5 */ /* 0x000fe20000000000 */
[----:B---3--:R-:W-:Y:S02]  /*17630*/  R2UR UR40, R194 ;  /* 0x00000000c22872ca */ /* 0x008fe400000e0000 */
[----:B------:R-:W-:-:S13]  /*17640*/  R2UR UR41, R195 ;  /* 0x00000000c32972ca */ /* 0x000fda00000e0000 */
[----:B------:R-:W-:Y:S01]  /*17650*/  HGMMA.64x96x16.F32.BF16 R88, gdesc[UR40], R88, gsb0 ;  /* 0x01600000285879f0 */ /* 0x000fe20008001858 */
[----:B----4-:R-:W-:Y:S02]  /*17660*/  R2UR UR36, R192 ;  /* 0x00000000c02472ca */ /* 0x010fe400000e0000 */
[----:B------:R-:W-:Y:S02]  /*17670*/  R2UR UR37, R193 ;  /* 0x00000000c12572ca */ /* 0x000fe400000e0000 */
[----:B-----5:R-:W-:Y:S02]  /*17680*/  R2UR UR32, R198 ;  /* 0x00000000c62072ca */ /* 0x020fe400000e0000 */
[----:B------:R-:W-:Y:S01]  /*17690*/  R2UR UR33, R199 ;  /* 0x00000000c72172ca */ /* 0x000fe200000e0000 */
[----:B------:R-:W-:Y:S02]  /*176a0*/  WARPGROUP.DEPBAR.LE gsb0, 0x0 ;  /* 0x00008000000079c5 */ /* 0x000fe40000010000 */
[----:B------:R-:W-:-:S06]  /*176b0*/  WARPGROUP.ARRIVE ;  /* 0x00000000000079c5 */ /* 0x000fcc0000000000 */
        /* <DEDUP_REMOVED lines=47> */
[----:B------:R-:W-:Y:S02]  /*179b0*/  WARPGROUP.DEPBAR.LE gsb0, 0x0 ;  /* 0x00008000000079c5 */ /* 0x000fe40000010000 */
[----:B------:R-:W-:-:S12]  /*179c0*/  @!P0 BRA `(.L_x_1767) ;  /* 0x0000000000048947 */ /* 0x000fd80003800000 */
[----:B------:R-:W-:Y:S01]  /*179d0*/  BPT.TRAP 0x1 ;  /* 0x000000040000795c */ /* 0x000fe20000300000 */
.L_x_1767:
[----:B------:R-:W-:Y:S01]  /*179e0*/  SHF.L.U32 R9, R164, 0x1f, RZ ;  /* 0x0000001fa4097819 */ /* 0x000fe200000006ff */
[----:B------:R-:W-:-:S04]  /*179f0*/  IMAD R21, R23, 0x8, R2 ;  /* 0x0000000817157824 */ /* 0x000fc800078e0202 */
[----:B------:R0:W1:Y:S01]  /*17a00*/  SYNCS.PHASECHK.TRANS64.TRYWAIT P1, [R21+URZ+0x2a850], R9 ;  /* 0x02a85009150075a7 */ /* 0x000062000802017f */
[----:B------:R-:W-:Y:S05]  /*17a10*/  @!P0 BRA `(.L_x_1768) ;  /* 0x0000000000048947 */ /* 0x000fea0003800000 */
[----:B------:R-:W-:Y:S01]  /*17a20*/  BPT.TRAP 0x1 ;  /* 0x000000040000795c */ /* 0x000fe20000300000 */
.L_x_1768:
[----:B------:R-:W-:Y:S04]  /*17a30*/  BSSY B2, `(.L_x_1769) ;  /* 0x0000004000027945 */ /* 0x000fe80003800000 */
[----:B-1----:R-:W-:Y:S05]  /*17a40*/  @P1 BRA `(.L_x_1770) ;  /* 0x0000000000081947 */ /* 0x002fea0003800000 */
[----:B------:R-:W1:Y:S02]  /*17a50*/  SYNCS.PHASECHK.TRANS64.TRYWAIT P1, [R21+URZ+0x2a850], R9 ;  /* 0x02a85009150075a7 */ /* 0x000e64000802017f */
[----:B-1----:R-:W-:Y:S05]  /*17a60*/  @!P1 BRA `(.L_x_1771) ;  /* 0x0000015c00409947 */ /* 0x002fea0003800000 */
.L_x_1770:
[----:B------:R-:W-:Y:S05]  /*17a70*/  BSYNC B2 ;  /* 0x0000000000027941 */ /* 0x000fea0003800000 */
.L_x_1769:
        /* <DEDUP_REMOVED lines=9> */
[----:B------:R-:W-:-:S04]  /*17b10*/  IMAD R10, R23, 0x600, R9 ;  /* 0x00000600170a7824 */ /* 0x000fc800078e0209 */
[C---:B------:R-:W-:Y:S01]  /*17b20*/  VIADD R14, R10.reuse, 0x80 ;  /* 0x000000800a0e7836 */ /* 0x040fe20000000000 */
[----:B------:R-:W-:-:S13]  /*17b30*/  R2UR UR6, R10 ;  /* 0x000000000a0672ca */ /* 0x000fda00000e0000 */
        /* <DEDUP_REMOVED lines=36> */
.L_x_1772:
[----:B------:R-:W-:Y:S01]  /*17d80*/  ISETP.NE.AND P2, PT, R224, 0x1, PT ;  /* 0x00000001e000780c */ /* 0x000fe20003f45270 */
        /* <DEDUP_REMOVED lines=11> */
[----:B------:R-:W-:Y:S01]  /*17e40*/  IMAD.IADD R131, R202, 0x1, R188 ;  /* 0x00000001ca837824 */ /* 0x000fe200078e02bc */
        /* <DEDUP_REMOVED lines=36> */
[----:B------:R-:W-:Y:S01]  /*18090*/  FMUL.FTZ R121, R127, UR43 ;  /* 0x0000002b7f797c20 */ /* 0x000fe20008410000 */
[----:B------:R-:W0:Y:S01]  /*180a0*/  SHFL.IDX PT, R138, R131, RZ, 0x1c1f ;  /* 0x001c1fff838a7589 */ /* 0x000e2200000e0000 */
[----:B------:R-:W-:Y:S01]  /*180b0*/  FMUL.FTZ R126, R128, UR43 ;  /* 0x0000002b807e7c20 */ /* 0x000fe20008410000 */
[----:B------:R-:W-:-:S02]  /*180c0*/  VIADD R11, R20, 0x2a840 ;  /* 0x0002a840140b7836 */ /* 0x000fc40000000000 */
[----:B------:R-:W-:Y:S01]  /*180d0*/  FMUL.FTZ R127, R129, UR43 ;  /* 0x0000002b817f7c20 */ /* 0x000fe20008410000 */
[----:B------:R-:W-:Y:S02]  /*180e0*/  IMAD R133, R7, -0x60, RZ ;  /* 0xffffffa007857824 */ /* 0x000fe400078e02ff */
[----:B------:R-:W-:Y:S01]  /*180f0*/  FMUL.FTZ R20, R134, UR43 ;  /* 0x0000002b86147c20 */ /* 0x000fe20008410000 */
[----:B------:R-:W-:Y:S01]  /*18100*/  FMUL.FTZ R128, R135, UR43 ;  /* 0x0000002b87807c20 */ /* 0x000fe20008410000 */
[----:B------:R-:W-:Y:S01]  /*18110*/  LOP3.LUT P1, RZ, R16, 0x80000, RZ, 0xc0, !PT ;  /* 0x0008000010ff7812 */ /* 0x000fe2000782c0ff */
[----:B------:R-:W1:Y:S01]  /*18120*/  MUFU.TANH R15, R15 ;  /* 0x0000000f000f7308 */ /* 0x000e620000002400 */
[----:B------:R-:W-:Y:S01]  /*18130*/  IADD3 R136, -R182, 0x1, R133 ;  /* 0x00000001b6887810 */ /* 0x000fe20007ffe185 */
[----:B------:R-:W-:Y:S01]  /*18140*/  IMAD.IADD R129, R133, 0x1, -R182 ;  /* 0x0000000185817824 */ /* 0x000fe200078e0ab6 */
[----:B------:R-:W-:Y:S02]  /*18150*/  PRMT R10, R172, 0x654, R11 ;  /* 0x00000654ac0a7816 */ /* 0x000fe4000000000b */
[----:B------:R-:W-:-:S02]  /*18160*/  IADD3 R136, -R165, R136, R166 ;  /* 0x00000088a5887210 */ /* 0x000fc40007ffe1a6 */
[----:B------:R2:W-:Y:S01]  /*18170*/  SYNCS.ARRIVE.TRANS64.RED.A1T0 RZ, [R10+URZ], RZ ;  /* 0x000000ff0aff79a7 */ /* 0x0005e2000810043f */
[----:B------:R-:W3:Y:S02]  /*18180*/  MUFU.TANH R23, R23 ;  /* 0x0000001700177308 */ /* 0x000ee40000002400 */
[C---:B------:R-:W-:Y:S02]  /*18190*/  VIADD R137, R136.reuse, UR58 ;  /* 0x0000003a88897c36 */ /* 0x040fe40008000000 */
[----:B------:R-:W-:-:S04]  /*181a0*/  VIADD R136, R136, UR38 ;  /* 0x0000002688887c36 */ /* 0x000fc80008000000 */
[----:B------:R-:W4:Y:S01]  /*181b0*/  MUFU.TANH R9, R9 ;  /* 0x0000000900097308 */ /* 0x000f220000002400 */
[--C-:B0-----:R-:W-:Y:S02]  /*181c0*/  IMAD.IADD R135, R137, 0x1, R138.reuse ;  /* 0x0000000189877824 */ /* 0x101fe400078e028a */
        /* <DEDUP_REMOVED lines=59> */
.L_x_1775:
[----:B------:R-:W-:-:S05]  /*18580*/  IMAD.U32 R139, RZ, RZ, UR47 ;  /* 0x0000002fff8b7e24 */ /* 0x000fca000f8e00ff */
[----:B------:R-:W-:-:S13]  /*18590*/  ISETP.NE.AND P1, PT, R139, 0x1, PT ;  /* 0x000000018b00780c */ /* 0x000fda0003f25270 */
[----:B------:R-:W1:Y:S02]  /*185a0*/  @P1 LDC.64 R10, c[0x0][0x9e8] ;  /* 0x00027a00ff0a1b82 */ /* 0x000e640000000a00 */
[----:B-1----:R-:W-:-:S05]  /*185b0*/  @P1 IMAD.HI.U32 R10, R138, R10, RZ ;  /* 0x0000000a8a0a1227 */ /* 0x002fca00078e00ff */
[----:B------:R-:W-:-:S07]  /*185c0*/  @P1 SHF.R.U32.HI R138, RZ, R11, R10 ;  /* 0x0000000bff8a1219 */ /* 0x000fce000001160a */
.L_x_1776:
[----:B------:R-:W-:Y:S05]  /*185d0*/  BSYNC B2 ;  /* 0x0000000000027941 */ /* 0x000fea0003800000 */
.L_x_1774:
[----:B------:R-:W-:-:S05]  /*185e0*/  IMAD R138, R138, R139, R129 ;  /* 0x0000008b8a8a7224 */ /* 0x000fca00078e0281 */
[----:B------:R-:W-:Y:S02]  /*185f0*/  VIADDMNMX R135, R138, R139, R135, PT ;  /* 0x0000008b8a877246 */ /* 0x000fe40003800187 */
[----:B------:R-:W-:-:S07]  /*18600*/  VIMNMX R134, R134, R138, !PT ;  /* 0x0000008a86867248 */ /* 0x000fce0007fe0100 */
.L_x_1773:
[C---:B------:R-:W-:Y:S01]  /*18610*/  ISETP.GE.AND P1, PT, R133.reuse, 0x2, PT ;  /* 0x000000028500780c */ /* 0x040fe20003f26270 */
[----:B------:R-:W1:Y:S01]  /*18620*/  SHFL.IDX PT, R131, R131, 0x1, 0x1c1f ;  /* 0x003c1f0083837f89 */ /* 0x000e6200000e0000 */
[C---:B------:R-:W-:Y:S02]  /*18630*/  ISETP.GE.AND P2, PT, R133.reuse, 0x9, PT ;  /* 0x000000098500780c */ /* 0x040fe40003f46270 */
[C---:B------:R-:W-:Y:S02]  /*18640*/  ISETP.GT.AND P4, PT, R134.reuse, 0x1, !P1 ;  /* 0x000000018600780c */ /* 0x040fe40004f84270 */
[----:B------:R-:W-:Y:S02]  /*18650*/  ISETP.GE.AND P5, PT, R133, 0xa, PT ;  /* 0x0000000a8500780c */ /* 0x000fe40003fa6270 */
[----:B------:R-:W-:Y:S02]  /*18660*/  ISETP.GT.AND P3, PT, R134, 0x8, !P2 ;  /* 0x000000088600780c */ /* 0x000fe40005764270 */
[----:B------:R-:W-:-:S02]  /*18670*/  ISETP.LT.OR P4, PT, R135, 0x2, P4 ;  /* 0x000000028700780c */ /* 0x000fc40002781670 */
[----:B------:R-:W-:Y:S02]  /*18680*/  ISETP.LT.OR P3, PT, R135, 0x9, P3 ;  /* 0x000000098700780c */ /* 0x000fe40001f61670 */
[----:B------:R-:W-:Y:S02]  /*18690*/  FSEL R23, R23, -INF , !P4 ;  /* 0xff80000017177808 */ /* 0x000fe40006000000 */
[----:B------:R-:W-:Y:S02]  /*186a0*/  ISETP.GE.AND P4, PT, R133, 0x11, PT ;  /* 0x000000118500780c */ /* 0x000fe40003f86270 */
[----:B------:R-:W-:Y:S02]  /*186b0*/  LOP3.LUT R16, R16, 0xfffffffb, RZ, 0xc0, !PT ;  /* 0xfffffffb10107812 */ /* 0x000fe400078ec0ff */
[----:B0-----:R-:W-:Y:S02]  /*186c0*/  FSEL R90, R90, -INF , !P3 ;  /* 0xff8000005a5a7808 */ /* 0x001fe40005800000 */
[----:B------:R-:W-:-:S02]  /*186d0*/  ISETP.GT.AND P3, PT, R134, 0x9, !P5 ;  /* 0x000000098600780c */ /* 0x000fc40006f64270 */
[----:B------:R-:W-:Y:S01]  /*186e0*/  @P5 LOP3.LUT R16, R16, 0x4, RZ, 0xfc, !PT ;  /* 0x0000000410105812 */ /* 0x000fe200078efcff */
[--C-:B-1----:R-:W-:Y:S01]  /*186f0*/  IMAD.IADD R137, R137, 0x1, R131.reuse ;  /* 0x0000000189897824 */ /* 0x102fe200078e0283 */
[----:B------:R-:W-:Y:S01]  /*18700*/  ISETP.LT.OR P3, PT, R135, 0xa, P3 ;  /* 0x0000000a8700780c */ /* 0x000fe20001f61670 */
[----:B------:R-:W-:Y:S01]  /*18710*/  IMAD.IADD R136, R136, 0x1, R131 ;  /* 0x0000000188887824 */ /* 0x000fe200078e0283 */
[----:B------:R-:W-:Y:S02]  /*18720*/  LOP3.LUT R16, R16, 0xfffffff7, RZ, 0xc0, !PT ;  /* 0xfffffff710107812 */ /* 0x000fe400078ec0ff */
[----:B------:R-:W-:Y:S02]  /*18730*/  FSEL R91, R91, -INF , !P3 ;  /* 0xff8000005b5b7808 */ /* 0x000fe40005800000 */
[----:B------:R-:W-:Y:S02]  /*18740*/  @P4 LOP3.LUT R16, R16, 0x8, RZ, 0xfc, !PT ;  /* 0x0000000810104812 */ /* 0x000fe400078efcff */
[----:B------:R-:W-:-:S02]  /*18750*/  ISETP.GT.AND P3, PT, R134, 0x10, !P4 ;  /* 0x000000108600780c */ /* 0x000fc40006764270 */
[----:B------:R-:W-:Y:S02]  /*18760*/  ISETP.GE.AND P4, PT, R133, 0x12, PT ;  /* 0x000000128500780c */ /* 0x000fe40003f86270 */
[----:B------:R-:W-:Y:S02]  /*18770*/  ISETP.LT.OR P3, PT, R135, 0x11, P3 ;  /* 0x000000118700780c */ /* 0x000fe40001f61670 */
[----:B------:R-:W-:Y:S02]  /*18780*/  LOP3.LUT R16, R16, 0xffffffef, RZ, 0xc0, !PT ;  /* 0xffffffef10107812 */ /* 0x000fe400078ec0ff */
[----:B------:R-:W-:Y:S02]  /*18790*/  FSEL R94, R94, -INF , !P3 ;  /* 0xff8000005e5e7808 */ /* 0x000fe40005800000 */
[----:B------:R-:W-:-:S04]  /*187a0*/  ISETP.GT.AND P3, PT, R134, 0x11, !P4 ;  /* 0x000000118600780c */ /* 0x000fc80006764270 */
[----:B------:R-:W-:Y:S02]  /*187b0*/  ISETP.LT.OR P3, PT, R135, 0x12, P3 ;  /* 0x000000128700780c */ /* 0x000fe40001f61670 */
[----:B------:R-:W-:Y:S02]  /*187c0*/  @P4 LOP3.LUT R16, R16, 0x10, RZ, 0xfc, !PT ;  /* 0x0000001010104812 */ /* 0x000fe400078efcff */
[----:B------:R-:W-:Y:S02]  /*187d0*/  ISETP.GE.AND P4, PT, R133, 0x19, PT ;  /* 0x000000198500780c */ /* 0x000fe40003f86270 */
[----:B------:R-:W-:Y:S02]  /*187e0*/  LOP3.LUT R16, R16, 0xfffbffff, RZ, 0xc0, !PT ;  /* 0xfffbffff10107812 */ /* 0x000fe400078ec0ff */
[----:B------:R-:W-:Y:S02]  /*187f0*/  FSEL R95, R95, -INF , !P3 ;  /* 0xff8000005f5f7808 */ /* 0x000fe40005800000 */
[----:B------:R-:W-:-:S04]  /*18800*/  ISETP.GT.AND P3, PT, R134, 0x18, !P4 ;  /* 0x000000188600780c */ /* 0x000fc80006764270 */
[----:B------:R-:W-:-:S03]  /*18810*/  ISETP.LT.OR P3, PT, R135, 0x19, P3 ;  /* 0x000000198700780c */ /* 0x000fc60001f61670 */
        /* <DEDUP_REMOVED lines=68> */
[----:B------:R-:W-:Y:S02]  /*18c60*/  FSEL R119, R119, -INF , !P3 ;  /* 0xff80000077777808 */ /* 0x000fe40005800000 */
[----:B------:R-:W-:Y:S02]  /*18c70*/  LOP3.LUT R16, R16, 0xffffffbf, RZ, 0xc0, !PT ;  /* 0xffffffbf10107812 */ /* 0x000fe400078ec0ff */
[----:B------:R-:W-:-:S04]  /*18c80*/  ISETP.GT.AND P3, PT, R134, 0x48, !P4 ;  /* 0x000000488600780c */ /* 0x000fc80006764270 */
[----:B------:R-:W-:-:S03]  /*18c90*/  ISETP.LT.OR P3, PT, R135, 0x49, P3 ;  /* 0x000000498700780c */ /* 0x000fc60001f61670 */
[----:B------:R-:W-:Y:S02]  /*18ca0*/  @P4 LOP3.LUT R16, R16, 0x40, RZ, 0xfc, !PT ;  /* 0x0000004010104812 */ /* 0x000fe400078efcff */
[----:B------:R-:W-:Y:S02]  /*18cb0*/  ISETP.GE.AND P4, PT, R133, 0x4a, PT ;  /* 0x0000004a8500780c */ /* 0x000fe40003f86270 */
[----:B------:R-:W-:Y:S02]  /*18cc0*/  FSEL R122, R122, -INF , !P3 ;  /* 0xff8000007a7a7808 */ /* 0x000fe40005800000 */
[----:B------:R-:W-:Y:S02]  /*18cd0*/  ISETP.GT.AND P3, PT, R134, 0x49, !P4 ;  /* 0x000000498600780c */ /* 0x000fe40006764270 */
[----:B------:R-:W-:Y:S02]  /*18ce0*/  LOP3.LUT R16, R16, 0xffffffdf, RZ, 0xc0, !PT ;  /* 0xffffffdf10107812 */ /* 0x000fe400078ec0ff */
[----:B------:R-:W-:-:S04]  /*18cf0*/  ISETP.LT.OR P3, PT, R135, 0x4a, P3 ;  /* 0x0000004a8700780c */ /* 0x000fc80001f61670 */
[----:B------:R-:W-:Y:S02]  /*18d00*/  FSEL R123, R123, -INF , !P3 ;  /* 0xff8000007b7b7808 */ /* 0x000fe40005800000 */
[----:B------:R-:W-:Y:S02]  /*18d10*/  ISETP.GE.AND P3, PT, R133, 0x51, PT ;  /* 0x000000518500780c */ /* 0x000fe40003f66270 */
[----:B------:R-:W-:Y:S02]  /*18d20*/  @P4 LOP3.LUT R16, R16, 0x20, RZ, 0xfc, !PT ;  /* 0x0000002010104812 */ /* 0x000fe400078efcff */
[----:B------:R-:W-:Y:S02]  /*18d30*/  ISETP.GT.AND P4, PT, R134, 0x50, !P3 ;  /* 0x000000508600780c */ /* 0x000fe40005f84270 */
[----:B------:R-:W-:Y:S02]  /*18d40*/  LOP3.LUT R16, R16, 0xfffffffd, RZ, 0xc0, !PT ;  /* 0xfffffffd10107812 */ /* 0x000fe400078ec0ff */
        /* <DEDUP_REMOVED lines=10> */
[----:B------:R-:W-:-:S13]  /*18df0*/  ISETP.GE.AND P6, PT, R133, 0x1, PT ;  /* 0x000000018500780c */ /* 0x000fda0003fc6270 */
[----:B------:R-:W-:Y:S02]  /*18e00*/  @P6 LOP3.LUT R16, R16, 0x2, RZ, 0xfc, !PT ;  /* 0x0000000210106812 */ /* 0x000fe400078efcff */
[----:B------:R-:W-:Y:S02]  /*18e10*/  ISETP.GT.AND P6, PT, R134, RZ, !P6 ;  /* 0x000000ff8600720c */ /* 0x000fe400077c4270 */
[----:B------:R-:W-:Y:S02]  /*18e20*/  LOP3.LUT R16, R16, 0xfffffffe, RZ, 0xc0, !PT ;  /* 0xfffffffe10107812 */ /* 0x000fe400078ec0ff */
[----:B------:R-:W-:-:S04]  /*18e30*/  ISETP.LT.OR P6, PT, R135, 0x1, P6 ;  /* 0x000000018700780c */ /* 0x000fc800037c1670 */
[----:B------:R-:W-:Y:S02]  /*18e40*/  FSEL R15, R15, -INF , !P6 ;  /* 0xff8000000f0f7808 */ /* 0x000fe40007000000 */
[----:B------:R-:W-:-:S13]  /*18e50*/  ISETP.GE.AND P6, PT, R133, 0x5a, PT ;  /* 0x0000005a8500780c */ /* 0x000fda0003fc6270 */
[----:B------:R-:W-:Y:S02]  /*18e60*/  @P6 LOP3.LUT R16, R16, 0x1, RZ, 0xfc, !PT ;  /* 0x0000000110106812 */ /* 0x000fe400078efcff */
[----:B------:R-:W-:-:S04]  /*18e70*/  ISETP.GT.AND P6, PT, R134, 0x59, !P6 ;  /* 0x000000598600780c */ /* 0x000fc800077c4270 */
[----:B------:R-:W-:-:S04]  /*18e80*/  ISETP.LT.OR P6, PT, R135, 0x5a, P6 ;  /* 0x0000005a8700780c */ /* 0x000fc800037c1670 */
[----:B------:R-:W-:Y:S02]  /*18e90*/  FSEL R132, R132, -INF , !P6 ;  /* 0xff80000084847808 */ /* 0x000fe40007000000 */
[----:B------:R-:W-:-:S13]  /*18ea0*/  LOP3.LUT P6, RZ, R16, 0x80000, RZ, 0xc0, !PT ;  /* 0x0008000010ff7812 */ /* 0x000fda00078cc0ff */
[----:B------:R-:W-:Y:S05]  /*18eb0*/  @!P6 BRA `(.L_x_1777) ;  /* 0x000000000054e947 */ /* 0x000fea0003800000 */
        /* <DEDUP_REMOVED lines=12> */
.L_x_1779:
[----:B------:R-:W-:-:S05]  /*18f80*/  IMAD.U32 R133, RZ, RZ, UR47 ;  /* 0x0000002fff857e24 */ /* 0x000fca000f8e00ff */
[----:B------:R-:W-:-:S13]  /*18f90*/  ISETP.NE.AND P6, PT, R133, 0x1, PT ;  /* 0x000000018500780c */ /* 0x000fda0003fc5270 */
[----:B------:R-:W0:Y:S02]  /*18fa0*/  @P6 LDC.64 R10, c[0x0][0x9e8] ;  /* 0x00027a00ff0a6b82 */ /* 0x000e240000000a00 */
[----:B0-----:R-:W-:-:S05]  /*18fb0*/  @P6 IMAD.HI.U32 R10, R131, R10, RZ ;  /* 0x0000000a830a6227 */ /* 0x001fca00078e00ff */
[----:B------:R-:W-:-:S07]  /*18fc0*/  @P6 SHF.R.U32.HI R131, RZ, R11, R10 ;  /* 0x0000000bff836219 */ /* 0x000fce000001160a */
.L_x_1780:
[----:B------:R-:W-:Y:S05]  /*18fd0*/  BSYNC B2 ;  /* 0x0000000000027941 */ /* 0x000fea0003800000 */
.L_x_1778:
[----:B------:R-:W-:-:S05]  /*18fe0*/  IMAD R10, R131, R133, R129 ;  /* 0x00000085830a7224 */ /* 0x000fca00078e0281 */
[----:B------:R-:W-:Y:S02]  /*18ff0*/  VIADDMNMX R137, R10, R133, R137, PT ;  /* 0x000000850a897246 */ /* 0x000fe40003800189 */
[----:B------:R-:W-:-:S07]  /*19000*/  VIMNMX R136, R136, R10, !PT ;  /* 0x0000000a88887248 */ /* 0x000fce0007fe0100 */
.L_x_1777:
[C---:B------:R-:W-:Y:S02]  /*19010*/  ISETP.GT.AND P1, PT, R136.reuse, 0x1, !P1 ;  /* 0x000000018800780c */ /* 0x040fe40004f24270 */
[----:B------:R-:W-:Y:S02]  /*19020*/  ISETP.GT.AND P2, PT, R136, 0x8, !P2 ;  /* 0x000000088800780c */ /* 0x000fe40005744270 */
[C---:B------:R-:W-:Y:S02]  /*19030*/  ISETP.LT.OR P1, PT, R137.reuse, 0x2, P1 ;  /* 0x000000028900780c */ /* 0x040fe40000f21670 */
[----:B------:R-:W-:Y:S02]  /*19040*/  ISETP.LT.OR P2, PT, R137, 0x9, P2 ;  /* 0x000000098900780c */ /* 0x000fe40001741670 */
[----:B------:R-:W-:Y:S01]  /*19050*/  FSEL R11, R14, -INF , !P1 ;  /* 0xff8000000e0b7808 */ /* 0x000fe20004800000 */
[----:B------:R-:W-:Y:S01]  /*19060*/  IMAD.U32 R14, RZ, RZ, UR54 ;  /* 0x00000036ff0e7e24 */ /* 0x000fe2000f8e00ff */
[----:B------:R-:W-:-:S02]  /*19070*/  LOP3.LUT P1, RZ, R16, 0x4, RZ, 0xc0, !PT ;  /* 0x0000000410ff7812 */ /* 0x000fc4000782c0ff */
[----:B------:R-:W-:Y:S02]  /*19080*/  FSEL R88, R88, -INF , !P2 ;  /* 0xff80000058587808 */ /* 0x000fe40005000000 */
[----:B------:R-:W-:Y:S02]  /*19090*/  ISETP.GT.AND P1, PT, R136, 0x9, !P1 ;  /* 0x000000098800780c */ /* 0x000fe40004f24270 */
[C---:B------:R-:W-:Y:S02]  /*190a0*/  LOP3.LUT P2, RZ, R16.reuse, 0x20000, RZ, 0xc0, !PT ;  /* 0x0002000010ff7812 */ /* 0x040fe4000784c0ff */
[----:B------:R-:W-:Y:S02]  /*190b0*/  ISETP.LT.OR P1, PT, R137, 0xa, P1 ;  /* 0x0000000a8900780c */ /* 0x000fe40000f21670 */
[----:B------:R-:W-:Y:S02]  /*190c0*/  LOP3.LUT P6, RZ, R16, 0x10000, RZ, 0xc0, !PT ;  /* 0x0001000010ff7812 */ /* 0x000fe400078cc0ff */
[----:B------:R-:W-:-:S02]  /*190d0*/  FSEL R89, R89, -INF , !P1 ;  /* 0xff80000059597808 */ /* 0x000fc40004800000 */
[----:B------:R-:W-:Y:S02]  /*190e0*/  LOP3.LUT P1, RZ, R16, 0x8, RZ, 0xc0, !PT ;  /* 0x0000000810ff7812 */ /* 0x000fe4000782c0ff */
[----:B------:R-:W-:Y:S02]  /*190f0*/  FMNMX.FTZ R10, R15, R4, !PT ;  /* 0x000000040f0a7209 */ /* 0x000fe40007810000 */
[----:B------:R-:W-:Y:S02]  /*19100*/  ISETP.GT.AND P1, PT, R136, 0x10, !P1 ;  /* 0x000000108800780c */ /* 0x000fe40004f24270 */
[----:B------:R-:W-:Y:S02]  /*19110*/  FMNMX.FTZ R129, R23, R10, !PT ;  /* 0x0000000a17817209 */ /* 0x000fe40007810000 */
[----:B------:R-:W-:Y:S02]  /*19120*/  ISETP.LT.OR P1, PT, R137, 0x11, P1 ;  /* 0x000000118900780c */ /* 0x000fe40000f21670 */
[----:B------:R-:W-:-:S02]  /*19130*/  FMNMX.FTZ R10, R90, R129, !PT ;  /* 0x000000815a0a7209 */ /* 0x000fc40007810000 */
[----:B------:R-:W-:Y:S02]  /*19140*/  FSEL R92, R92, -INF , !P1 ;  /* 0xff8000005c5c7808 */ /* 0x000fe40004800000 */
[----:B------:R-:W-:Y:S02]  /*19150*/  LOP3.LUT P1, RZ, R16, 0x10, RZ, 0xc0, !PT ;  /* 0x0000001010ff7812 */ /* 0x000fe4000782c0ff */
[----:B------:R-:W-:Y:S02]  /*19160*/  FMNMX.FTZ R129, R91, R10, !PT ;  /* 0x0000000a5b817209 */ /* 0x000fe40007810000 */
[----:B------:R-:W-:Y:S02]  /*19170*/  ISETP.GT.AND P1, PT, R136, 0x11, !P1 ;  /* 0x000000118800780c */ /* 0x000fe40004f24270 */
[----:B------:R-:W-:Y:S02]  /*19180*/  FMNMX.FTZ R10, R94, R129, !PT ;  /* 0x000000815e0a7209 */ /* 0x000fe40007810000 */
[----:B------:R-:W-:-:S02]  /*19190*/  ISETP.LT.OR P1, PT, R137, 0x12, P1 ;  /* 0x000000128900780c */ /* 0x000fc40000f21670 */
[----:B------:R-:W-:Y:S02]  /*191a0*/  FMNMX.FTZ R129, R95, R10, !PT ;  /* 0x0000000a5f817209 */ /* 0x000fe40007810000 */
[----:B------:R-:W-:Y:S02]  /*191b0*/  FSEL R93, R93, -INF , !P1 ;  /* 0xff8000005d5d7808 */ /* 0x000fe40004800000 */
[----:B------:R-:W-:Y:S02]  /*191c0*/  LOP3.LUT P1, RZ, R16, 0x40000, RZ, 0xc0, !PT ;  /* 0x0004000010ff7812 */ /* 0x000fe4000782c0ff */
        /* <DEDUP_REMOVED lines=30> */
[----:B------:R-:W-:Y:S02]  /*193b0*/  LOP3.LUT P1, RZ, R16, 0x2000, RZ, 0xc0, !PT ;  /* 0x0000200010ff7812 */ /* 0x000fe4000782c0ff */
[----:B------:R-:W-:Y:S02]  /*193c0*/  FMNMX.FTZ R129, R123, R10, !PT ;  /* 0x0000000a7b817209 */ /* 0x000fe40007810000 */
[----:B------:R-:W-:-:S02]  /*193d0*/  ISETP.GT.AND P1, PT, R136, 0x29, !P1 ;  /* 0x000000298800780c */ /* 0x000fc40004f24270 */
[----:B------:R-:W-:Y:S02]  /*193e0*/  FMNMX.FTZ R10, R126, R129, !PT ;  /* 0x000000817e0a7209 */ /* 0x000fe40007810000 */
[----:B------:R-:W-:Y:S02]  /*193f0*/  ISETP.LT.OR P1, PT, R137, 0x2a, P1 ;  /* 0x0000002a8900780c */ /* 0x000fe40000f21670 */
[----:B------:R-:W-:Y:S02]  /*19400*/  FMNMX.FTZ R129, R127, R10, !PT ;  /* 0x0000000a7f817209 */ /* 0x000fe40007810000 */
[----:B------:R-:W-:Y:S02]  /*19410*/  FSEL R105, R105, -INF , !P1 ;  /* 0xff80000069697808 */ /* 0x000fe40004800000 */
[----:B------:R-:W-:Y:S02]  /*19420*/  LOP3.LUT P1, RZ, R16, 0x1000, RZ, 0xc0, !PT ;  /* 0x0000100010ff7812 */ /* 0x000fe4000782c0ff */
[----:B------:R-:W-:-:S02]  /*19430*/  FMNMX.FTZ R129, R130, R129, !PT ;  /* 0x0000008182817209 */ /* 0x000fc40007810000 */
[----:B------:R-:W-:Y:S02]  /*19440*/  ISETP.GT.AND P1, PT, R136, 0x30, !P1 ;  /* 0x000000308800780c */ /* 0x000fe40004f24270 */
[----:B------:R-:W-:Y:S02]  /*19450*/  FMNMX.FTZ R131, R132, R129, !PT ;  /* 0x0000008184837209 */ /* 0x000fe40007810000 */
[----:B------:R-:W-:Y:S02]  /*19460*/  ISETP.LT.OR P1, PT, R137, 0x31, P1 ;  /* 0x000000318900780c */ /* 0x000fe40000f21670 */
[----:B------:R-:W-:Y:S01]  /*19470*/  LOP3.LUT P2, RZ, R16, 0x40, RZ, 0xc0, !PT ;  /* 0x0000004010ff7812 */ /* 0x000fe2000784c0ff */
[----:B------:R-:W0:Y:S01]  /*19480*/  SHFL.BFLY PT, R10, R131, 0x2, 0x1f ;  /* 0x0c401f00830a7f89 */ /* 0x000e2200000e0000 */
[----:B------:R-:W-:Y:S02]  /*19490*/  FSEL R108, R108, -INF , !P1 ;  /* 0xff8000006c6c7808 */ /* 0x000fe40004800000 */
[----:B------:R-:W-:-:S02]  /*194a0*/  LOP3.LUT P1, RZ, R16, 0x800, RZ, 0xc0, !PT ;  /* 0x0000080010ff7812 */ /* 0x000fc4000782c0ff */
[----:B------:R-:W-:Y:S02]  /*194b0*/  LOP3.LUT P6, RZ, R16, 0x20, RZ, 0xc0, !PT ;  /* 0x0000002010ff7812 */ /* 0x000fe400078cc0ff */
[C---:B------:R-:W-:Y:S02]  /*194c0*/  ISETP.GT.AND P1, PT, R136.reuse, 0x31, !P1 ;  /* 0x000000318800780c */ /* 0x040fe40004f24270 */
[----:B------:R-:W-:Y:S02]  /*194d0*/  ISETP.GT.AND P3, PT, R136, 0x50, !P3 ;  /* 0x000000508800780c */ /* 0x000fe40005f64270 */
[C---:B------:R-:W-:Y:S02]  /*194e0*/  ISETP.LT.OR P1, PT, R137.reuse, 0x32, P1 ;  /* 0x000000328900780c */ /* 0x040fe40000f21670 */
[----:B------:R-:W-:Y:S02]  /*194f0*/  ISETP.LT.OR P3, PT, R137, 0x51, P3 ;  /* 0x000000518900780c */ /* 0x000fe40001f61670 */
[----:B------:R-:W-:-:S02]  /*19500*/  FSEL R109, R109, -INF , !P1 ;  /* 0xff8000006d6d7808 */ /* 0x000fc40004800000 */
[----:B------:R-:W-:Y:S02]  /*19510*/  LOP3.LUT P1, RZ, R16, 0x400, RZ, 0xc0, !PT ;  /* 0x0000040010ff7812 */ /* 0x000fe4000782c0ff */
[C---:B------:R-:W-:Y:S02]  /*19520*/  ISETP.GT.AND P4, PT, R136.reuse, 0x51, !P4 ;  /* 0x000000518800780c */ /* 0x040fe40006784270 */
[----:B------:R-:W-:Y:S02]  /*19530*/  ISETP.GT.AND P1, PT, R136, 0x38, !P1 ;  /* 0x000000388800780c */ /* 0x000fe40004f24270 */
[----:B------:R-:W-:Y:S02]  /*19540*/  FSEL R125, R125, -INF , !P3 ;  /* 0xff8000007d7d7808 */ /* 0x000fe40005800000 */
[----:B------:R-:W-:Y:S02]  /*19550*/  ISETP.LT.OR P1, PT, R137, 0x39, P1 ;  /* 0x000000398900780c */ /* 0x000fe40000f21670 */
[----:B0-----:R-:W-:-:S02]  /*19560*/  FMNMX.FTZ R133, R131, R10, !PT ;  /* 0x0000000a83857209 */ /* 0x001fc40007810000 */
[----:B------:R-:W-:Y:S02]  /*19570*/  FSEL R112, R112, -INF , !P1 ;  /* 0xff80000070707808 */ /* 0x000fe40004800000 */
[----:B------:R-:W-:Y:S01]  /*19580*/  LOP3.LUT P1, RZ, R16, 0x200, RZ, 0xc0, !PT ;  /* 0x0000020010ff7812 */ /* 0x000fe2000782c0ff */
[----:B------:R-:W0:Y:S01]  /*19590*/  SHFL.BFLY PT, R10, R133, 0x1, 0x1f ;  /* 0x0c201f00850a7f89 */ /* 0x000e2200000e0000 */
[C---:B------:R-:W-:Y:S02]  /*195a0*/  ISETP.GT.AND P5, PT, R136.reuse, 0x58, !P5 ;  /* 0x000000588800780c */ /* 0x040fe40006fa4270 */
[----:B------:R-:W-:Y:S02]  /*195b0*/  ISETP.GT.AND P1, PT, R136, 0x39, !P1 ;  /* 0x000000398800780c */ /* 0x000fe40004f24270 */
[C---:B------:R-:W-:Y:S02]  /*195c0*/  ISETP.LT.OR P4, PT, R137.reuse, 0x52, P4 ;  /* 0x000000528900780c */ /* 0x040fe40002781670 */
[----:B------:R-:W-:-:S02]  /*195d0*/  ISETP.LT.OR P1, PT, R137, 0x3a, P1 ;  /* 0x0000003a8900780c */ /* 0x000fc40000f21670 */
[----:B------:R-:W-:Y:S02]  /*195e0*/  ISETP.LT.OR P5, PT, R137, 0x59, P5 ;  /* 0x000000598900780c */ /* 0x000fe40002fa1670 */
[----:B------:R-:W-:Y:S02]  /*195f0*/  FSEL R113, R113, -INF , !P1 ;  /* 0xff80000071717808 */ /* 0x000fe40004800000 */
[----:B------:R-:W-:Y:S02]  /*19600*/  LOP3.LUT P1, RZ, R16, 0x100, RZ, 0xc0, !PT ;  /* 0x0000010010ff7812 */ /* 0x000fe4000782c0ff */
[----:B------:R-:W-:Y:S02]  /*19610*/  FSEL R124, R124, -INF , !P4 ;  /* 0xff8000007c7c7808 */ /* 0x000fe40006000000 */
[----:B------:R-:W-:-:S04]  /*19620*/  ISETP.GT.AND P1, PT, R136, 0x40, !P1 ;  /* 0x000000408800780c */ /* 0x000fc80004f24270 */
[----:B------:R-:W-:Y:S02]  /*19630*/  ISETP.LT.OR P1, PT, R137, 0x41, P1 ;  /* 0x000000418900780c */ /* 0x000fe40000f21670 */
[----:B0-----:R-:W-:Y:S02]  /*19640*/  FMNMX.FTZ R10, R133, R10, !PT ;  /* 0x0000000a850a7209 */ /* 0x001fe40007810000 */
[----:B------:R-:W-:Y:S02]  /*19650*/  FSEL R116, R116, -INF , !P1 ;  /* 0xff80000074747808 */ /* 0x000fe40004800000 */
[----:B------:R-:W-:Y:S01]  /*19660*/  LOP3.LUT P1, RZ, R16, 0x80, RZ, 0xc0, !PT ;  /* 0x0000008010ff7812 */ /* 0x000fe2000782c0ff */
[----:B------:R-:W-:-:S03]  /*19670*/  FMUL.FTZ R129, R10, R14 ;  /* 0x0000000e0a817220 */ /* 0x000fc60000410000 */
[----:B------:R-:W-:-:S04]  /*19680*/  ISETP.GT.AND P1, PT, R136, 0x41, !P1 ;  /* 0x000000418800780c */ /* 0x000fc80004f24270 */
[----:B------:R-:W-:-:S04]  /*19690*/  ISETP.LT.OR P1, PT, R137, 0x42, P1 ;  /* 0x000000428900780c */ /* 0x000fc80000f21670 */
[----:B------:R-:W-:Y:S02]  /*196a0*/  FSEL R117, R117, -INF , !P1 ;  /* 0xff80000075757808 */ /* 0x000fe40004800000 */
[----:B------:R-:W-:Y:S02]  /*196b0*/  ISETP.GT.AND P1, PT, R136, 0x48, !P2 ;  /* 0x000000488800780c */ /* 0x000fe40005724270 */
[----:B------:R-:W-:Y:S02]  /*196c0*/  LOP3.LUT P2, RZ, R16, 0x2, RZ, 0xc0, !PT ;  /* 0x0000000210ff7812 */ /* 0x000fe4000784c0ff */
[----:B------:R-:W-:-:S04]  /*196d0*/  ISETP.LT.OR P1, PT, R137, 0x49, P1 ;  /* 0x000000498900780c */ /* 0x000fc80000f21670 */
[----:B------:R-:W-:Y:S02]  /*196e0*/  FSEL R120, R120, -INF , !P1 ;  /* 0xff80000078787808 */ /* 0x000fe40004800000 */
[----:B------:R-:W-:Y:S02]  /*196f0*/  ISETP.GT.AND P1, PT, R136, 0x49, !P6 ;  /* 0x000000498800780c */ /* 0x000fe40007724270 */
[----:B------:R-:W-:Y:S02]  /*19700*/  LOP3.LUT P6, RZ, R16, 0x1, RZ, 0xc0, !PT ;  /* 0x0000000110ff7812 */ /* 0x000fe400078cc0ff */
[----:B------:R-:W-:-:S04]  /*19710*/  ISETP.LT.OR P1, PT, R137, 0x4a, P1 ;  /* 0x0000004a8900780c */ /* 0x000fc80000f21670 */
[----:B------:R-:W-:Y:S02]  /*19720*/  FSEL R121, R121, -INF , !P1 ;  /* 0xff80000079797808 */ /* 0x000fe40004800000 */
[C---:B------:R-:W-:Y:S02]  /*19730*/  ISETP.GT.AND P1, PT, R136.reuse, RZ, !P2 ;  /* 0x000000ff8800720c */ /* 0x040fe40005724270 */
[----:B------:R-:W-:Y:S02]  /*19740*/  ISETP.GT.AND P2, PT, R136, 0x59, !P6 ;  /* 0x000000598800780c */ /* 0x000fe40007744270 */
[C---:B------:R-:W-:Y:S02]  /*19750*/  ISETP.LT.OR P1, PT, R137.reuse, 0x1, P1 ;  /* 0x000000018900780c */ /* 0x040fe40000f21670 */
[----:B------:R-:W-:Y:S02]  /*19760*/  ISETP.LT.OR P2, PT, R137, 0x5a, P2 ;  /* 0x0000005a8900780c */ /* 0x000fe40001741670 */
[----:B------:R-:W-:-:S02]  /*19770*/  FSEL R9, R9, -INF , !P1 ;  /* 0xff80000009097808 */ /* 0x000fc40004800000 */
[----:B------:R-:W-:Y:S02]  /*19780*/  FSETP.NEU.FTZ.AND P1, PT, R10, -INF , PT ;  /* 0xff8000000a00780b */ /* 0x000fe40003f3d000 */
[----:B------:R-:W-:Y:S02]  /*19790*/  FSEL R128, R128, -INF , !P2 ;  /* 0xff80000080807808 */ /* 0x000fe40005000000 */
[----:B------:R-:W-:-:S05]  /*197a0*/  FSEL R129, R129, RZ, P1 ;  /* 0x000000ff81817208 */ /* 0x000fca0000800000 */
[-CC-:B------:R-:W-:Y:S01]  /*197b0*/  FFMA.FTZ R156, R15, R14.reuse, -R129.reuse ;  /* 0x0000000e0f9c7223 */ /* 0x180fe20000010881 */
[----:B------:R-:W-:Y:S01]  /*197c0*/  FMNMX.FTZ R15, R9, R3, !PT ;  /* 0x00000003090f7209 */ /* 0x000fe20007810000 */
[-CC-:B------:R-:W-:Y:S01]  /*197d0*/  FFMA.FTZ R152, R94, R14.reuse, -R129.reuse ;  /* 0x0000000e5e987223 */ /* 0x180fe20000010881 */
[-CC-:B------:R-:W-:Y:S01]  /*197e0*/  FFMA.FTZ R158, R90, R14.reuse, -R129.reuse ;  /* 0x0000000e5a9e7223 */ /* 0x180fe20000010881 */
[-CC-:B------:R-:W-:Y:S01]  /*197f0*/  FFMA.FTZ R90, R95, R14.reuse, -R129.reuse ;  /* 0x0000000e5f5a7223 */ /* 0x180fe20000010881 */
[----:B------:R-:W-:Y:S01]  /*19800*/  FMNMX.FTZ R15, R11, R15, !PT ;  /* 0x0000000f0b0f7209 */ /* 0x000fe20007810000 */
[-CC-:B------:R-:W-:Y:S01]  /*19810*/  FFMA.FTZ R95, R107, R14.reuse, -R129.reuse ;  /* 0x0000000e6b5f7223 */ /* 0x180fe20000010881 */
[----:B------:R-:W-:Y:S01]  /*19820*/  FSEL R107, R20, -INF , !P5 ;  /* 0xff800000146b7808 */ /* 0x000fe20006800000 */
[-CC-:B------:R-:W-:Y:S01]  /*19830*/  FFMA.FTZ R150, R106, R14.reuse, -R129.reuse ;  /* 0x0000000e6a967223 */ /* 0x180fe20000010881 */
[----:B------:R-:W-:Y:S01]  /*19840*/  FMNMX.FTZ R15, R88, R15, !PT ;  /* 0x0000000f580f7209 */ /* 0x000fe20007810000 */
[-CC-:B------:R-:W-:Y:S01]  /*19850*/  FFMA.FTZ R144, R110, R14.reuse, -R129.reuse ;  /* 0x0000000e6e907223 */ /* 0x180fe20000010881 */
[-CC-:B------:R-:W-:Y:S01]  /*19860*/  FFMA.FTZ R106, R111, R14.reuse, -R129.reuse ;  /* 0x0000000e6f6a7223 */ /* 0x180fe20000010881 */
[----:B------:R-:W-:Y:S01]  /*19870*/  FSEL R110, R10, RZ, P1 ;  /* 0x000000ff0a6e7208 */ /* 0x000fe20000800000 */
[-CC-:B------:R-:W-:Y:S01]  /*19880*/  FFMA.FTZ R131, R23, R14.reuse, -R129.reuse ;  /* 0x0000000e17837223 */ /* 0x180fe20000010881 */
[----:B------:R-:W-:Y:S01]  /*19890*/  FMNMX.FTZ R15, R89, R15, !PT ;  /* 0x0000000f590f7209 */ /* 0x000fe20007810000 */
[-CC-:B------:R-:W-:Y:S01]  /*198a0*/  FFMA.FTZ R146, R114, R14.reuse, -R129.reuse ;  /* 0x0000000e72927223 */ /* 0x180fe20000010881 */
[----:B------:R-:W-:Y:S01]  /*198b0*/  MUFU.EX2 R156, R156 ;  /* 0x0000009c009c7308 */ /* 0x000fe20000000800 */
[----:B------:R-:W-:Y:S01]  /*198c0*/  FADD.FTZ R110, -R110, R4 ;  /* 0x000000046e6e7221 */ /* 0x000fe20000010100 */
[----:B------:R-:W-:Y:S01]  /*198d0*/  FMNMX.FTZ R15, R92, R15, !PT ;  /* 0x0000000f5c0f7209 */ /* 0x000fe20007810000 */
[-CC-:B------:R-:W-:Y:S01]  /*198e0*/  FFMA.FTZ R91, R91, R14.reuse, -R129.reuse ;  /* 0x0000000e5b5b7223 */ /* 0x180fe20000010881 */
[-CC-:B------:R-:W-:Y:S01]  /*198f0*/  FFMA.FTZ R154, R98, R14.reuse, -R129.reuse ;  /* 0x0000000e629a7223 */ /* 0x180fe20000010881 */
[-C--:B------:R-:W-:Y:S01]  /*19900*/  FMUL.FTZ R110, R110, R14.reuse ;  /* 0x0000000e6e6e7220 */ /* 0x080fe20000410000 */
[----:B------:R-:W-:Y:S01]  /*19910*/  FMNMX.FTZ R15, R93, R15, !PT ;  /* 0x0000000f5d0f7209 */ /* 0x000fe20007810000 */
[-CC-:B------:R-:W-:Y:S01]  /*19920*/  FFMA.FTZ R23, R99, R14.reuse, -R129.reuse ;  /* 0x0000000e63177223 */ /* 0x180fe20000010881 */
[----:B------:R-:W-:Y:S01]  /*19930*/  MUFU.EX2 R131, R131 ;  /* 0x0000008300837308 */ /* 0x000fe20000000800 */
[-CC-:B------:R-:W-:Y:S01]  /*19940*/  FFMA.FTZ R148, R102, R14.reuse, -R129.reuse ;  /* 0x0000000e66947223 */ /* 0x180fe20000010881 */
[----:B------:R-:W-:Y:S01]  /*19950*/  FMNMX.FTZ R15, R96, R15, !PT ;  /* 0x0000000f600f7209 */ /* 0x000fe20007810000 */
[-CC-:B------:R-:W-:Y:S01]  /*19960*/  FFMA.FTZ R103, R103, R14.reuse, -R129.reuse ;  /* 0x0000000e67677223 */ /* 0x180fe20000010881 */
[-CC-:B------:R-:W-:Y:S01]  /*19970*/  FFMA.FTZ R140, R118, R14.reuse, -R129.reuse ;  /* 0x0000000e768c7223 */ /* 0x180fe20000010881 */
[-CC-:B------:R-:W-:Y:S01]  /*19980*/  FFMA.FTZ R102, R119, R14.reuse, -R129.reuse ;  /* 0x0000000e77667223 */ /* 0x180fe20000010881 */
[----:B------:R-:W-:Y:S01]  /*19990*/  FMNMX.FTZ R15, R97, R15, !PT ;  /* 0x0000000f610f7209 */ /* 0x000fe20007810000 */
[-CC-:B------:R-:W-:Y:S01]  /*199a0*/  FFMA.FTZ R142, R122, R14.reuse, -R129.reuse ;  /* 0x0000000e7a8e7223 */ /* 0x180fe20000010881 */
[----:B------:R-:W-:Y:S01]  /*199b0*/  MUFU.EX2 R158, R158 ;  /* 0x0000009e009e7308 */ /* 0x000fe20000000800 */
[-CC-:B------:R-:W-:Y:S01]  /*199c0*/  FFMA.FTZ R99, R123, R14.reuse, -R129.reuse ;  /* 0x0000000e7b637223 */ /* 0x180fe20000010881 */
[----:B------:R-:W-:Y:S01]  /*199d0*/  FMNMX.FTZ R15, R100, R15, !PT ;  /* 0x0000000f640f7209 */ /* 0x000fe20007810000 */
[-CC-:B------:R-:W-:Y:S01]  /*199e0*/  FFMA.FTZ R136, R126, R14.reuse, -R129.reuse ;  /* 0x0000000e7e887223 */ /* 0x180fe20000010881 */
[-CC-:B------:R-:W-:Y:S01]  /*199f0*/  FFMA.FTZ R98, R127, R14.reuse, -R129.reuse ;  /* 0x0000000e7f627223 */ /* 0x180fe20000010881 */
[----:B------:R-:W-:Y:S01]  /*19a00*/  FFMA.FTZ R138, R130, R14, -R129 ;  /* 0x0000000e828a7223 */ /* 0x000fe20000010881 */
[----:B------:R-:W-:-:S02]  /*19a10*/  FMNMX.FTZ R15, R101, R15, !PT ;  /* 0x0000000f650f7209 */ /* 0x000fc40007810000 */
[----:B------:R-:W-:Y:S02]  /*19a20*/  MUFU.EX2 R91, R91 ;  /* 0x0000005b005b7308 */ /* 0x000fe40000000800 */
[----:B------:R-:W-:-:S04]  /*19a30*/  FMNMX.FTZ R15, R104, R15, !PT ;  /* 0x0000000f680f7209 */ /* 0x000fc80007810000 */
[----:B------:R-:W-:Y:S02]  /*19a40*/  FMNMX.FTZ R15, R105, R15, !PT ;  /* 0x0000000f690f7209 */ /* 0x000fe40007810000 */
        /* <DEDUP_REMOVED lines=15> */
[----:B------:R0:W-:Y:S02]  /*19b40*/  MUFU.EX2 R15, R103 ;  /* 0x00000067000f7308 */ /* 0x0001e40000000800 */
[----:B------:R-:W-:-:S04]  /*19b50*/  FMNMX.FTZ R20, R107, R94, !PT ;  /* 0x0000005e6b147209 */ /* 0x000fc80007810000 */
[----:B------:R-:W-:Y:S02]  /*19b60*/  FMNMX.FTZ R20, R128, R20, !PT ;  /* 0x0000001480147209 */ /* 0x000fe40007810000 */
[----:B------:R-:W-:Y:S01]  /*19b70*/  MUFU.EX2 R150, R150 ;  /* 0x0000009600967308 */ /* 0x000fe20000000800 */
[-CC-:B0-----:R-:W-:Y:S01]  /*19b80*/  FFMA.FTZ R103, R115, R14.reuse, -R129.reuse ;  /* 0x0000000e73677223 */ /* 0x181fe20000010881 */
[----:B------:R-:W-:Y:S01]  /*19b90*/  FFMA.FTZ R129, R132, R14, -R129 ;  /* 0x0000000e84817223 */ /* 0x000fe20000010881 */
[----:B------:R-:W0:Y:S05]  /*19ba0*/  SHFL.BFLY PT, R94, R20, 0x2, 0x1f ;  /* 0x0c401f00145e7f89 */ /* 0x000e2a00000e0000 */
[----:B------:R-:W-:Y:S08]  /*19bb0*/  MUFU.EX2 R95, R95 ;  /* 0x0000005f005f7308 */ /* 0x000ff00000000800 */
[----:B------:R-:W-:Y:S08]  /*19bc0*/  MUFU.EX2 R144, R144 ;  /* 0x0000009000907308 */ /* 0x000ff00000000800 */
[----:B------:R-:W-:Y:S01]  /*19bd0*/  MUFU.EX2 R106, R106 ;  /* 0x0000006a006a7308 */ /* 0x000fe20000000800 */
[----:B0-----:R-:W-:-:S05]  /*19be0*/  FMNMX.FTZ R20, R20, R94, !PT ;  /* 0x0000005e14147209 */ /* 0x001fca0007810000 */
[----:B------:R-:W0:Y:S02]  /*19bf0*/  SHFL.BFLY PT, R94, R20, 0x1, 0x1f ;  /* 0x0c201f00145e7f89 */ /* 0x000e2400000e0000 */
[----:B------:R-:W-:Y:S08]  /*19c00*/  MUFU.EX2 R146, R146 ;  /* 0x0000009200927308 */ /* 0x000ff00000000800 */
[----:B------:R-:W-:Y:S08]  /*19c10*/  MUFU.EX2 R103, R103 ;  /* 0x0000006700677308 */ /* 0x000ff00000000800 */
[----:B------:R-:W-:Y:S01]  /*19c20*/  MUFU.EX2 R140, R140 ;  /* 0x0000008c008c7308 */ /* 0x000fe20000000800 */
[----:B0-----:R-:W-:-:S07]  /*19c30*/  FMNMX.FTZ R20, R20, R94, !PT ;  /* 0x0000005e14147209 */ /* 0x001fce0007810000 */
[----:B------:R-:W-:Y:S01]  /*19c40*/  MUFU.EX2 R102, R102 ;  /* 0x0000006600667308 */ /* 0x000fe20000000800 */
[C---:B------:R-:W-:Y:S01]  /*19c50*/  FSETP.NEU.FTZ.AND P1, PT, R20.reuse, -INF , PT ;  /* 0xff8000001400780b */ /* 0x040fe20003f3d000 */
[----:B------:R-:W-:-:S06]  /*19c60*/  FMUL.FTZ R111, R20, R14 ;  /* 0x0000000e146f7220 */ /* 0x000fcc0000410000 */
[----:B------:R-:W0:Y:S01]  /*19c70*/  MUFU.EX2 R94, R110 ;  /* 0x0000006e005e7308 */ /* 0x000e220000000800 */
[----:B------:R-:W-:-:S05]  /*19c80*/  FSEL R111, R111, RZ, P1 ;  /* 0x000000ff6f6f7208 */ /* 0x000fca0000800000 */
        /* <DEDUP_REMOVED lines=11> */
[----:B0-----:R-:W-:Y:S01]  /*19d40*/  FFMA.FTZ R5, R94, R5, R156 ;  /* 0x000000055e057223 */ /* 0x001fe2000001009c */
[-C--:B------:R-:W-:Y:S01]  /*19d50*/  FFMA.FTZ R151, R104, R14.reuse, -R111 ;  /* 0x0000000e68977223 */ /* 0x080fe2000001086f */
[----:B------:R-:W-:Y:S01]  /*19d60*/  MUFU.EX2 R157, R157 ;  /* 0x0000009d009d7308 */ /* 0x000fe20000000800 */
[----:B-1----:R-:W-:Y:S01]  /*19d70*/  FSEL R9, R20, RZ, P1 ;  /* 0x000000ff14097208 */ /* 0x002fe20000800000 */
[----:B------:R-:W-:Y:S01]  /*19d80*/  FADD.FTZ R5, R131, R5 ;  /* 0x0000000583057221 */ /* 0x000fe20000010000 */
[-CC-:B------:R-:W-:Y:S01]  /*19d90*/  FFMA.FTZ R100, R105, R14.reuse, -R111.reuse ;  /* 0x0000000e69647223 */ /* 0x180fe2000001086f */
[-CC-:B------:R-:W-:Y:S01]  /*19da0*/  FFMA.FTZ R145, R108, R14.reuse, -R111.reuse ;  /* 0x0000000e6c917223 */ /* 0x180fe2000001086f */
[-C--:B------:R-:W-:Y:S01]  /*19db0*/  FFMA.FTZ R97, R109, R14.reuse, -R111 ;  /* 0x0000000e6d617223 */ /* 0x080fe2000001086f */
[----:B------:R-:W-:Y:S01]  /*19dc0*/  FADD.FTZ R9, -R9, R3 ;  /* 0x0000000309097221 */ /* 0x000fe20000010100 */
[----:B------:R-:W-:Y:S01]  /*19dd0*/  FADD.FTZ R5, R158, R5 ;  /* 0x000000059e057221 */ /* 0x000fe20000010000 */
[----:B------:R-:W-:Y:S01]  /*19de0*/  MUFU.EX2 R114, R114 ;  /* 0x0000007200727308 */ /* 0x000fe20000000800 */
[-C--:B------:R-:W-:Y:S01]  /*19df0*/  FFMA.FTZ R147, R112, R14.reuse, -R111 ;  /* 0x0000000e70937223 */ /* 0x080fe2000001086f */
[-C--:B------:R-:W-:Y:S01]  /*19e00*/  FMUL.FTZ R9, R9, R14.reuse ;  /* 0x0000000e09097220 */ /* 0x080fe20000410000 */
[----:B------:R-:W-:Y:S01]  /*19e10*/  FADD.FTZ R5, R91, R5 ;  /* 0x000000055b057221 */ /* 0x000fe20000010000 */
[-CC-:B------:R-:W-:Y:S01]  /*19e20*/  FFMA.FTZ R96, R113, R14.reuse, -R111.reuse ;  /* 0x0000000e71607223 */ /* 0x180fe2000001086f */
[-CC-:B------:R-:W-:Y:S01]  /*19e30*/  FFMA.FTZ R141, R116, R14.reuse, -R111.reuse ;  /* 0x0000000e748d7223 */ /* 0x180fe2000001086f */
[-C--:B------:R-:W-:Y:S01]  /*19e40*/  FFMA.FTZ R93, R117, R14.reuse, -R111 ;  /* 0x0000000e755d7223 */ /* 0x080fe2000001086f */
[----:B------:R-:W-:Y:S01]  /*19e50*/  FADD.FTZ R5, R152, R5 ;  /* 0x0000000598057221 */ /* 0x000fe20000010000 */
[----:B------:R-:W0:Y:S01]  /*19e60*/  MUFU.EX2 R9, R9 ;  /* 0x0000000900097308 */ /* 0x000e220000000800 */
[-CC-:B------:R-:W-:Y:S01]  /*19e70*/  FFMA.FTZ R143, R120, R14.reuse, -R111.reuse ;  /* 0x0000000e788f7223 */ /* 0x180fe2000001086f */
[-C--:B------:R-:W-:Y:S01]  /*19e80*/  FFMA.FTZ R92, R121, R14.reuse, -R111 ;  /* 0x0000000e795c7223 */ /* 0x080fe2000001086f */
[----:B------:R-:W-:Y:S01]  /*19e90*/  FADD.FTZ R5, R90, R5 ;  /* 0x000000055a057221 */ /* 0x000fe20000010000 */
[-CC-:B------:R-:W-:Y:S01]  /*19ea0*/  FFMA.FTZ R137, R125, R14.reuse, -R111.reuse ;  /* 0x0000000e7d897223 */ /* 0x180fe2000001086f */
[-CC-:B------:R-:W-:Y:S01]  /*19eb0*/  FFMA.FTZ R3, R124, R14.reuse, -R111.reuse ;  /* 0x0000000e7c037223 */ /* 0x180fe2000001086f */
[-C--:B------:R-:W-:Y:S01]  /*19ec0*/  FFMA.FTZ R139, R107, R14.reuse, -R111 ;  /* 0x0000000e6b8b7223 */ /* 0x080fe2000001086f */
[----:B------:R-:W-:Y:S01]  /*19ed0*/  FADD.FTZ R5, R154, R5 ;  /* 0x000000059a057221 */ /* 0x000fe20000010000 */
[----:B------:R-:W1:Y:S01]  /*19ee0*/  MUFU.EX2 R159, R159 ;  /* 0x0000009f009f7308 */ /* 0x000e620000000800 */
[----:B------:R-:W-:-:S02]  /*19ef0*/  FFMA.FTZ R101, R128, R14, -R111 ;  /* 0x0000000e80657223 */ /* 0x000fc4000001086f */
[----:B------:R-:W-:-:S04]  /*19f00*/  FADD.FTZ R5, R23, R5 ;  /* 0x0000000517057221 */ /* 0x000fc80000010000 */
[----:B------:R-:W-:Y:S01]  /*19f10*/  FADD.FTZ R5, R148, R5 ;  /* 0x0000000594057221 */ /* 0x000fe20000010000 */
[----:B------:R-:W2:Y:S01]  /*19f20*/  MUFU.EX2 R153, R153 ;  /* 0x0000009900997308 */ /* 0x000ea20000000800 */
[----:B0-----:R-:W-:Y:S02]  /*19f30*/  FFMA.FTZ R0, R9, R0, R157 ;  /* 0x0000000009007223 */ /* 0x001fe4000001009d */
[----:B------:R-:W-:Y:S02]  /*19f40*/  FADD.FTZ R5, R15, R5 ;  /* 0x000000050f057221 */ /* 0x000fe40000010000 */
[----:B------:R-:W-:Y:S02]  /*19f50*/  FADD.FTZ R0, R114, R0 ;  /* 0x0000000072007221 */ /* 0x000fe40000010000 */
[----:B------:R-:W-:Y:S01]  /*19f60*/  FADD.FTZ R5, R150, R5 ;  /* 0x0000000596057221 */ /* 0x000fe20000010000 */
[----:B------:R-:W0:Y:S01]  /*19f70*/  MUFU.EX2 R89, R89 ;  /* 0x0000005900597308 */ /* 0x000e220000000800 */
[----:B-1----:R-:W-:-:S02]  /*19f80*/  FADD.FTZ R0, R159, R0 ;  /* 0x000000009f007221 */ /* 0x002fc40000010000 */
[----:B------:R-:W-:Y:S02]  /*19f90*/  FADD.FTZ R5, R95, R5 ;  /* 0x000000055f057221 */ /* 0x000fe40000010000 */
[----:B------:R-:W-:Y:S02]  /*19fa0*/  FADD.FTZ R0, R110, R0 ;  /* 0x000000006e007221 */ /* 0x000fe40000010000 */
[----:B------:R-:W-:Y:S01]  /*19fb0*/  FADD.FTZ R5, R144, R5 ;  /* 0x0000000590057221 */ /* 0x000fe20000010000 */
[----:B------:R-:W1:Y:S01]  /*19fc0*/  MUFU.EX2 R155, R155 ;  /* 0x0000009b009b7308 */ /* 0x000e620000000800 */
[----:B--2---:R-:W-:Y:S02]  /*19fd0*/  FADD.FTZ R0, R153, R0 ;  /* 0x0000000099007221 */ /* 0x004fe40000010000 */
[----:B------:R-:W-:-:S04]  /*19fe0*/  FADD.FTZ R5, R106, R5 ;  /* 0x000000056a057221 */ /* 0x000fc80000010000 */
[----:B------:R-:W-:Y:S01]  /*19ff0*/  FADD.FTZ R5, R146, R5 ;  /* 0x0000000592057221 */ /* 0x000fe20000010000 */
[----:B------:R-:W2:Y:S01]  /*1a000*/  MUFU.EX2 R88, R88 ;  /* 0x0000005800587308 */ /* 0x000ea20000000800 */
[----:B0-----:R-:W-:Y:S02]  /*1a010*/  FADD.FTZ R0, R89, R0 ;  /* 0x0000000059007221 */ /* 0x001fe40000010000 */
[----:B------:R-:W-:-:S04]  /*1a020*/  FADD.FTZ R5, R103, R5 ;  /* 0x0000000567057221 */ /* 0x000fc80000010000 */
[----:B------:R-:W-:Y:S01]  /*1a030*/  FADD.FTZ R5, R140, R5 ;  /* 0x000000058c057221 */ /* 0x000fe20000010000 */
[----:B------:R-:W0:Y:S01]  /*1a040*/  MUFU.EX2 R149, R149 ;  /* 0x0000009500957308 */ /* 0x000e220000000800 */
[----:B-1----:R-:W-:Y:S02]  /*1a050*/  FADD.FTZ R0, R155, R0 ;  /* 0x000000009b007221 */ /* 0x002fe40000010000 */
[----:B------:R-:W-:-:S05]  /*1a060*/  FADD.FTZ R5, R102, R5 ;  /* 0x0000000566057221 */ /* 0x000fca0000010000 */
        /* <DEDUP_REMOVED lines=46> */
.L_x_1781:
[----:B------:R-:W-:Y:S01]  /*1a350*/  ISETP.GT.AND P1, PT, R7, R8, PT ;  /* 0x000000080700720c */ /* 0x000fe20003f24270 */
[----:B------:R-:W-:Y:S01]  /*1a360*/  VIADD R21, R21, 0x2a860 ;  /* 0x0002a86015157836 */ /* 0x000fe20000000000 */
[----:B------:R-:W-:Y:S01]  /*1a370*/  F2FP.BF16.F32.PACK_AB R154, R23, R154 ;  /* 0x0000009a179a723e */ /* 0x000fe200000010ff */
[----:B------:R-:W-:Y:S01]  /*1a380*/  VIADD R7, R7, 0xffffffff ;  /* 0xffffffff07077836 */ /* 0x000fe20000000000 */
[----:B------:R-:W-:Y:S01]  /*1a390*/  F2FP.BF16.F32.PACK_AB R137, R3, R137 ;  /* 0x000000890389723e */ /* 0x000fe200000010ff */
[----:B------:R-:W-:Y:S01]  /*1a3a0*/  IMAD.MOV.U32 R3, RZ, RZ, R20 ;  /* 0x000000ffff037224 */ /* 0x000fe200078e0014 */
[----:B------:R-:W-:Y:S01]  /*1a3b0*/  PRMT R21, R172, 0x654, R21 ;  /* 0x00000654ac157816 */ /* 0x000fe20000000015 */
[----:B------:R-:W-:Y:S01]  /*1a3c0*/  IMAD.MOV.U32 R164, RZ, RZ, R13 ;  /* 0x000000ffffa47224 */ /* 0x000fe200078e000d */
[----:B------:R-:W-:Y:S01]  /*1a3d0*/  F2FP.BF16.F32.PACK_AB R138, R4, R138 ;  /* 0x0000008a048a723e */ /* 0x000fe200000010ff */
[----:B------:R-:W-:Y:S01]  /*1a3e0*/  IMAD.MOV.U32 R4, RZ, RZ, R10 ;  /* 0x000000ffff047224 */ /* 0x000fe200078e000a */
[----:B------:R0:W-:Y:S01]  /*1a3f0*/  SYNCS.ARRIVE.TRANS64.RED.A1T0 RZ, [R21+URZ], RZ ;  /* 0x000000ff15ff79a7 */ /* 0x0001e2000810043f */
        /* <DEDUP_REMOVED lines=23> */
[----:B------:R-:W-:Y:S05]  /*1a570*/  BSYNC B0 ;  /* 0x0000000000007941 */ /* 0x000fea0003800000 */
.L_x_1761:
[----:B------:R-:W-:Y:S02]  /*1a580*/  IMAD.MOV.U32 R3, RZ, RZ, R20 ;  /* 0x000000ffff037224 */ /* 0x000fe400078e0014 */
[----:B------:R-:W-:Y:S02]  /*1a590*/  IMAD.MOV.U32 R4, RZ, RZ, R10 ;  /* 0x000000ffff047224 */ /* 0x000fe400078e000a */
[----:B------:R-:W-:Y:S02]  /*1a5a0*/  IMAD.MOV.U32 R23, RZ, RZ, R12 ;  /* 0x000000ffff177224 */ /* 0x000fe400078e000c */
[----:B------:R-:W-:-:S07]  /*1a5b0*/  IMAD.MOV.U32 R164, RZ, RZ, R13 ;  /* 0x000000ffffa47224 */ /* 0x000fce00078e000d */
.L_x_1760:
[----:B------:R-:W-:Y:S05]  /*1a5c0*/  BSYNC B1 ;  /* 0x0000000000017941 */ /* 0x000fea0003800000 */
.L_x_1759:
[----:B------:R-:W0:Y:S01]  /*1a5d0*/  LDC R226, c[0x0][0x448] ;  /* 0x00011200ffe27b82 */ /* 0x000e220000000800 */
[----:B------:R-:W-:Y:S01]  /*1a5e0*/  VIADD R8, R188, 0x7f ;  /* 0x0000007fbc087836 */ /* 0x000fe20000000000 */
[----:B------:R-:W-:Y:S01]  /*1a5f0*/  LOP3.LUT R16, R16, 0xfff7ffff, RZ, 0xc0, !PT ;  /* 0xfff7ffff10107812 */ /* 0x000fe200078ec0ff */
[----:B------:R-:W-:Y:S01]  /*1a600*/  ULDC UR4, c[0x0][0x9dc] ;  /* 0x0002770000047ab9 */ /* 0x000fe20000000800 */
[----:B------:R-:W-:-:S04]  /*1a610*/  IADD3 R13, R166, 0x1, -R165 ;  /* 0x00000001a60d7810 */ /* 0x000fc80007ffe8a5 */
[----:B------:R-:W1:Y:S01]  /*1a620*/  LDC R224, c[0x0][0x9e4] ;  /* 0x00027900ffe07b82 */ /* 0x000e620000000800 */
[----:B0-----:R-:W-:-:S13]  /*1a630*/  ISETP.NE.AND P1, PT, R226, 0x1, PT ;  /* 0x00000001e200780c */ /* 0x001fda0003f25270 */
[----:B------:R-:W0:Y:S01]  /*1a640*/  @P1 LDC R11, c[0x0][0x44c] ;  /* 0x00011300ff0b1b82 */ /* 0x000e220000000800 */
[----:B------:R-:W-:-:S04]  /*1a650*/  @P1 LOP3.LUT R16, R16, 0x80000, RZ, 0xfc, !PT ;  /* 0x0008000010101812 */ /* 0x000fc800078efcff */
[----:B------:R-:W-:-:S03]  /*1a660*/  LOP3.LUT R16, R16, 0xffefffff, RZ, 0xc0, !PT ;  /* 0xffefffff10107812 */ /* 0x000fc600078ec0ff */
[----:B------:R-:W2:Y:S01]  /*1a670*/  @P1 LDC R10, c[0x0][0x450] ;  /* 0x00011400ff0a1b82 */ /* 0x000ea20000000800 */
[----:B0-----:R-:W-:-:S05]  /*1a680*/  @P1 IMAD.HI.U32 R11, R8, R11, RZ ;  /* 0x0000000b080b1227 */ /* 0x001fca00078e00ff */
[----:B--2---:R-:W-:Y:S02]  /*1a690*/  @P1 SHF.R.U32.HI R8, RZ, R10, R11 ;  /* 0x0000000aff081219 */ /* 0x004fe4000001160b */
[----:B-1----:R-:W-:-:S03]  /*1a6a0*/  ISETP.GE.AND P1, PT, R224, 0x1, PT ;  /* 0x00000001e000780c */ /* 0x002fc60003f26270 */
[----:B------:R-:W-:-:S04]  /*1a6b0*/  IMAD.IADD R8, R13, 0x1, R8 ;  /* 0x000000010d087824 */ /* 0x000fc800078e0208 */
[----:B------:R-:W-:-:S06]  /*1a6c0*/  VIADD R12, R8, -UR4 ;  /* 0x80000004080c7c36 */ /* 0x000fcc0008000000 */
[----:B------:R-:W-:Y:S01]  /*1a6d0*/  @P1 LOP3.LUT R16, R16, 0x100000, RZ, 0xfc, !PT ;  /* 0x0010000010101812 */ /* 0x000fe200078efcff */
        /* <DEDUP_REMOVED lines=11> */
.L_x_1785:
[----:B------:R-:W-:-:S13]  /*1a790*/  ISETP.NE.AND P1, PT, R224, 0x1, PT ;  /* 0x00000001e000780c */ /* 0x000fda0003f25270 */
[----:B------:R-:W0:Y:S02]  /*1a7a0*/  @P1 LDC.64 R10, c[0x0][0x9e8] ;  /* 0x00027a00ff0a1b82 */ /* 0x000e240000000a00 */
[----:B0-----:R-:W-:-:S05]  /*1a7b0*/  @P1 IMAD.HI.U32 R10, R8, R10, RZ ;  /* 0x0000000a080a1227 */ /* 0x001fca00078e00ff */
[----:B------:R-:W-:-:S07]  /*1a7c0*/  @P1 SHF.R.U32.HI R8, RZ, R11, R10 ;  /* 0x0000000bff081219 */ /* 0x000fce000001160a */
.L_x_1786:
[----:B------:R-:W-:Y:S05]  /*1a7d0*/  BSYNC B0 ;  /* 0x0000000000007941 */ /* 0x000fea0003800000 */
.L_x_1784:
[----:B------:R-:W-:-:S05]  /*1a7e0*/  IMAD R11, R8, R224, RZ ;  /* 0x000000e0080b7224 */ /* 0x000fca00078e02ff */
[----:B------:R-:W-:-:S07]  /*1a7f0*/  VIMNMX R12, R12, R11, !PT ;  /* 0x0000000b0c0c7248 */ /* 0x000fce0007fe0100 */
.L_x_1783:
[----:B------:R-:W-:Y:S01]  /*1a800*/  VIADD R12, R12, 0x5f ;  /* 0x0000005f0c0c7836 */ /* 0x000fe20000000000 */
[----:B------:R-:W-:Y:S03]  /*1a810*/  BSSY B0, `(.L_x_1787) ;  /* 0x000027d000007945 */ /* 0x000fe60003800000 */
[----:B------:R-:W-:-:S05]  /*1a820*/  IMAD.HI R12, R12, 0x2aaaaaab, RZ ;  /* 0x2aaaaaab0c0c7827 */ /* 0x000fca00078e02ff */
[----:B------:R-:W-:-:S04]  /*1a830*/  SHF.R.U32.HI R11, RZ, 0x1f, R12 ;  /* 0x0000001fff0b7819 */ /* 0x000fc8000001160c */
[----:B------:R-:W-:-:S04]  /*1a840*/  LEA.HI.SX32 R8, R12, R11, 0x1c ;  /* 0x0000000b0c087211 */ /* 0x000fc800078fe2ff */
[----:B------:R-:W-:-:S04]  /*1a850*/  VIMNMX R8, R201, R8, !PT ;  /* 0x00000008c9087248 */ /* 0x000fc80007fe0100 */
[----:B------:R-:W-:-:S13]  /*1a860*/  ISETP.GE.AND P1, PT, R7, R8, PT ;  /* 0x000000080700720c */ /* 0x000fda0003f26270 */
[----:B------:R-:W-:Y:S05]  /*1a870*/  @!P1 BRA `(.L_x_1788) ;  /* 0x0000002400d89947 */ /* 0x000fea0003800000 */
[----:B------:R-:W-:Y:S01]  /*1a880*/  BSSY B1, `(.L_x_1788) ;  /* 0x0000275000017945 */ /* 0x000fe20003800000 */
[----:B------:R-:W-:Y:S02]  /*1a890*/  IMAD.MOV.U32 R10, RZ, RZ, R3 ;  /* 0x000000ffff0a7224 */ /* 0x000fe400078e0003 */
[----:B------:R-:W-:Y:S02]  /*1a8a0*/  IMAD.MOV.U32 R11, RZ, RZ, R4 ;  /* 0x000000ffff0b7224 */ /* 0x000fe400078e0004 */
[----:B------:R-:W-:Y:S02]  /*1a8b0*/  IMAD.MOV.U32 R12, RZ, RZ, R164 ;  /* 0x000000ffff0c7224 */ /* 0x000fe400078e00a4 */
[----:B------:R-:W-:-:S07]  /*1a8c0*/  IMAD.MOV.U32 R13, RZ, RZ, R23 ;  /* 0x000000ffff0d7224 */ /* 0x000fce00078e0017 */
.L_x_1801:
[----:B------:R-:W-:-:S04]  /*1a8d0*/  ISETP.NE.AND P1, PT, R13, 0x1, PT ;  /* 0x000000010d00780c */ /* 0x000fc80003f25270 */
[----:B------:R-:W-:-:S04]  /*1a8e0*/  SEL R3, RZ, 0x1, P1 ;  /* 0x00000001ff037807 */ /* 0x000fc80000800000 */
[----:B------:R-:W-:Y:S01]  /*1a8f0*/  LOP3.LUT R164, R12, R3, RZ, 0x3c, !PT ;  /* 0x000000030ca47212 */ /* 0x000fe200078e3cff */
[----:B------:R-:W-:Y:S06]  /*1a900*/  @!P0 BRA `(.L_x_1789) ;  /* 0x0000000000048947 */ /* 0x000fec0003800000 */
[----:B------:R-:W-:Y:S01]  /*1a910*/  BPT.TRAP 0x1 ;  /* 0x000000040000795c */ /* 0x000fe20000300000 */
.L_x_1789:
        /* <DEDUP_REMOVED lines=8> */
.L_x_1790:
[----:B------:R-:W-:Y:S01]  /*1a9a0*/  IMAD R95, R23, 0x900, R6 ;  /* 0x00000900175f7824 */ /* 0x000fe200078e0206 */
[----:B------:R-:W-:Y:S03]  /*1a9b0*/  BSSY B2, `(.L_x_1791) ;  /* 0x0000006000027945 */ /* 0x000fe60003800000 */
[C---:B------:R-:W-:Y:S02]  /*1a9c0*/  VIADD R90, R95.reuse, 0x2 ;  /* 0x000000025f5a7836 */ /* 0x040fe40000000000 */
[----:B------:R-:W-:Y:S01]  /*1a9d0*/  VIADD R92, R95, 0x4 ;  /* 0x000000045f5c7836 */ /* 0x000fe20000000000 */
[----:B-1----:R-:W-:Y:S06]  /*1a9e0*/  @P1 BRA `(.L_x_1792) ;  /* 0x0000000000081947 */ /* 0x002fec0003800000 */
[----:B------:R-:W1:Y:S02]  /*1a9f0*/  SYNCS.PHASECHK.TRANS64.TRYWAIT P1, [R20+URZ+0x2a830], R3 ;  /* 0x02a83003140075a7 */ /* 0x000e64000802017f */
[----:B-1----:R-:W-:Y:S05]  /*1aa00*/  @!P1 BRA `(.L_x_1793) ;  /* 0x0000012c006c9947 */ /* 0x002fea0003800000 */
.L_x_1792:
[----:B------:R-:W-:Y:S05]  /*1aa10*/  BSYNC B2 ;  /* 0x0000000000027941 */ /* 0x000fea0003800000 */
.L_x_1791:
        /* <DEDUP_REMOVED lines=8> */
[----:B------:R-:W-:Y:S01]  /*1aaa0*/  MOV R4, UR38 ;  /* 0x0000002600047c02 */ /* 0x000fe20008000f00 */
        /* <DEDUP_REMOVED lines=31> */
[----:B01----:R-:W-:Y:S01]  /*1aca0*/  MOV R3, UR39 ;  /* 0x0000002700037c02 */ /* 0x003fe20008000f00 */
        /* <DEDUP_REMOVED lines=160> */
.L_x_1794:
[----:B------:R-:W-:Y:S01]  /*1b6b0*/  SHF.L.U32 R3, R12, 0x1f, RZ ;  /* 0x0000001f0c037819 */ /* 0x000fe200000006ff */
[----:B------:R-:W-:-:S04]  /*1b6c0*/  IMAD R21, R13, 0x8, R2 ;  /* 0x000000080d157824 */ /* 0x000fc800078e0202 */
[----:B------:R0:W1:Y:S01]  /*1b6d0*/  SYNCS.PHASECHK.TRANS64.TRYWAIT P1, [R21+URZ+0x2a850], R3 ;  /* 0x02a85003150075a7 */ /* 0x000062000802017f */
[----:B------:R-:W-:Y:S05]  /*1b6e0*/  @!P0 BRA `(.L_x_1795) ;  /* 0x0000000000048947 */ /* 0x000fea0003800000 */
[----:B------:R-:W-:Y:S01]  /*1b6f0*/  BPT.TRAP 0x1 ;  /* 0x000000040000795c */ /* 0x000fe20000300000 */
.L_x_1795:
[----:B------:R-:W-:Y:S04]  /*1b700*/  BSSY B2, `(.L_x_1796) ;  /* 0x0000004000027945 */ /* 0x000fe80003800000 */
[----:B-1----:R-:W-:Y:S05]  /*1b710*/  @P1 BRA `(.L_x_1797) ;  /* 0x0000000000081947 */ /* 0x002fea0003800000 */
[----:B------:R-:W1:Y:S02]  /*1b720*/  SYNCS.PHASECHK.TRANS64.TRYWAIT P1, [R21+URZ+0x2a850], R3 ;  /* 0x02a85003150075a7 */ /* 0x000e64000802017f */
[----:B-1----:R-:W-:Y:S05]  /*1b730*/  @!P1 BRA `(.L_x_1798) ;  /* 0x0000012000349947 */ /* 0x002fea0003800000 */
.L_x_1797:
[----:B------:R-:W-:Y:S05]  /*1b740*/  BSYNC B2 ;  /* 0x0000000000027941 */ /* 0x000fea0003800000 */
.L_x_1796:
[----:B01----:R-:W-:Y:S01]  /*1b750*/  VIADD R3, R2, 0x400 ;  /* 0x0000040002037836 */ /* 0x003fe20000000000 */
[----:B------:R-:W-:Y:S01]  /*1b760*/  WARPGROUP.ARRIVE ;  /* 0x00000000000079c5 */ /* 0x000fe20000000000 */
[----:B------:R-:W-:-:S03]  /*1b770*/  IMAD.MOV.U32 R15, RZ, RZ, 0x40000040 ;  /* 0x40000040ff0f7424 */ /* 0x000fc600078e00ff */
[----:B------:R-:W-:-:S04]  /*1b780*/  SHF.R.U32.HI R3, RZ, 0x4, R3 ;  /* 0x00000004ff037819 */ /* 0x000fc80000011603 */
[----:B------:R-:W-:-:S04]  /*1b790*/  LOP3.LUT R3, R3, 0x3fff, RZ, 0xc0, !PT ;  /* 0x00003fff03037812 */ /* 0x000fc800078ec0ff */
[----:B------:R-:W-:-:S05]  /*1b7a0*/  LOP3.LUT R3, R3, 0x3000000, RZ, 0xfc, !PT ;  /* 0x0300000003037812 */ /* 0x000fca00078efcff */
[----:B------:R-:W-:Y:S02]  /*1b7b0*/  IMAD R12, R13, 0x600, R3 ;  /* 0x000006000d0c7824 */ /* 0x000fe400078e0203 */
[----:B------:R-:W-:Y:S02]  /*1b7c0*/  IMAD.MOV.U32 R13, RZ, RZ, 0x40000040 ;  /* 0x40000040ff0d7424 */ /* 0x000fe400078e00ff */
[C---:B------:R-:W-:Y:S01]  /*1b7d0*/  VIADD R14, R12.reuse, 0x80 ;  /* 0x000000800c0e7836 */ /* 0x040fe20000000000 */
[----:B------:R-:W-:Y:S02]  /*1b7e0*/  R2UR UR6, R12 ;  /* 0x000000000c0672ca */ /* 0x000fe400000e0000 */
[----:B------:R-:W-:Y:S01]  /*1b7f0*/  R2UR UR7, R13 ;  /* 0x000000000d0772ca */ /* 0x000fe200000e0000 */
[----:B------:R-:W-:-:S12]  /*1b800*/  IMAD.MOV.U32 R13, RZ, RZ, 0x40000040 ;  /* 0x40000040ff0d7424 */ /* 0x000fd800078e00ff */
        /* <DEDUP_REMOVED lines=36> */
.L_x_1799:
        /* <DEDUP_REMOVED lines=60> */
[----:B------:R-:W-:-:S02]  /*1be10*/  VIADD R20, R20, 0x2a840 ;  /* 0x0002a84014147836 */ /* 0x000fc40000000000 */
[----:B------:R-:W1:Y:S01]  /*1be20*/  MUFU.TANH R92, R92 ;  /* 0x0000005c005c7308 */ /* 0x000e620000002400 */
[----:B--2---:R-:W-:Y:S02]  /*1be30*/  FMNMX.FTZ R4, R91, R4, !PT ;  /* 0x000000045b047209 */ /* 0x004fe40007810000 */
[----:B------:R-:W-:-:S04]  /*1be40*/  PRMT R20, R172, 0x654, R20 ;  /* 0x00000654ac147816 */ /* 0x000fc80000000014 */
[----:B------:R2:W-:Y:S01]  /*1be50*/  SYNCS.ARRIVE.TRANS64.RED.A1T0 RZ, [R20+URZ], RZ ;  /* 0x000000ff14ff79a7 */ /* 0x0005e2000810043f */
        /* <DEDUP_REMOVED lines=79> */
[----:B0-----:R-:W-:Y:S02]  /*1c350*/  FMNMX.FTZ R9, R132, R4, !PT ;  /* 0x0000000484097209 */ /* 0x001fe40007810000 */
[----:B-1----:R-:W-:-:S05]  /*1c360*/  FMNMX.FTZ R4, R131, R3, !PT ;  /* 0x0000000383047209 */ /* 0x002fca0007810000 */
[----:B------:R-:W0:Y:S01]  /*1c370*/  SHFL.BFLY PT, R14, R4, 0x2, 0x1f ;  /* 0x0c401f00040e7f89 */ /* 0x000e2200000e0000 */
[----:B---3--:R-:W-:-:S05]  /*1c380*/  FMNMX.FTZ R3, R133, R9, !PT ;  /* 0x0000000985037209 */ /* 0x008fca0007810000 */
        /* <DEDUP_REMOVED lines=8> */
[-C--:B------:R-:W-:Y:S01]  /*1c410*/  FMUL.FTZ R11, R4, R14.reuse ;  /* 0x0000000e040b7220 */ /* 0x080fe20000410000 */
[----:B-1----:R-:W-:Y:S02]  /*1c420*/  FMNMX.FTZ R3, R3, R9, !PT ;  /* 0x0000000903037209 */ /* 0x002fe40007810000 */
[-C--:B------:R-:W-:Y:S01]  /*1c430*/  FMUL.FTZ R94, R94, R14.reuse ;  /* 0x0000000e5e5e7220 */ /* 0x080fe20000410000 */
[-CC-:B------:R-:W-:Y:S01]  /*1c440*/  FFMA.FTZ R154, R98, R14.reuse, -R11.reuse ;  /* 0x0000000e629a7223 */ /* 0x180fe2000001080b */
[-CC-:B------:R-:W-:Y:S01]  /*1c450*/  FFMA.FTZ R98, R99, R14.reuse, -R11.reuse ;  /* 0x0000000e63627223 */ /* 0x180fe2000001080b */
[-CC-:B------:R-:W-:Y:S01]  /*1c460*/  FFMA.FTZ R156, R12, R14.reuse, -R11.reuse ;  /* 0x0000000e0c9c7223 */ /* 0x180fe2000001080b */
[C---:B------:R-:W-:Y:S01]  /*1c470*/  FADD.FTZ R9, -R3.reuse, R10 ;  /* 0x0000000a03097221 */ /* 0x040fe20000010100 */
[-C--:B------:R-:W-:Y:S01]  /*1c480*/  FMUL.FTZ R99, R3, R14.reuse ;  /* 0x0000000e03637220 */ /* 0x080fe20000410000 */
[-CC-:B------:R-:W-:Y:S01]  /*1c490*/  FFMA.FTZ R152, R93, R14.reuse, -R11.reuse ;  /* 0x0000000e5d987223 */ /* 0x180fe2000001080b */
[-C--:B------:R-:W-:Y:S01]  /*1c4a0*/  FFMA.FTZ R93, R107, R14.reuse, -R11 ;  /* 0x0000000e6b5d7223 */ /* 0x080fe2000001080b */
[-C--:B------:R-:W-:Y:S01]  /*1c4b0*/  FMUL.FTZ R9, R9, R14.reuse ;  /* 0x0000000e09097220 */ /* 0x080fe20000410000 */
[-C--:B------:R-:W-:Y:S01]  /*1c4c0*/  FFMA.FTZ R157, R15, R14.reuse, -R99 ;  /* 0x0000000e0f9d7223 */ /* 0x080fe20000010863 */
[-C--:B------:R-:W-:Y:S01]  /*1c4d0*/  FFMA.FTZ R137, R13, R14.reuse, -R11 ;  /* 0x0000000e0d897223 */ /* 0x080fe2000001080b */
[-C--:B------:R-:W-:Y:S01]  /*1c4e0*/  FFMA.FTZ R107, R88, R14.reuse, -R99 ;  /* 0x0000000e586b7223 */ /* 0x080fe20000010863 */
[----:B------:R-:W-:Y:S01]  /*1c4f0*/  MUFU.EX2 R94, R94 ;  /* 0x0000005e005e7308 */ /* 0x000fe20000000800 */
[-C--:B------:R-:W-:Y:S01]  /*1c500*/  FFMA.FTZ R158, R89, R14.reuse, -R11 ;  /* 0x0000000e599e7223 */ /* 0x080fe2000001080b */
[-C--:B------:R-:W-:Y:S01]  /*1c510*/  FFMA.FTZ R159, R91, R14.reuse, -R99 ;  /* 0x0000000e5b9f7223 */ /* 0x080fe20000010863 */
[-CC-:B------:R-:W-:Y:S01]  /*1c520*/  FFMA.FTZ R150, R106, R14.reuse, -R11.reuse ;  /* 0x0000000e6a967223 */ /* 0x180fe2000001080b */
[-C--:B------:R-:W-:Y:S01]  /*1c530*/  FFMA.FTZ R135, R90, R14.reuse, -R11 ;  /* 0x0000000e5a877223 */ /* 0x080fe2000001080b */
[-CC-:B------:R-:W-:Y:S01]  /*1c540*/  FFMA.FTZ R106, R92, R14.reuse, -R99.reuse ;  /* 0x0000000e5c6a7223 */ /* 0x180fe20000010863 */
[-C--:B------:R-:W-:Y:S01]  /*1c550*/  FFMA.FTZ R153, R96, R14.reuse, -R99 ;  /* 0x0000000e60997223 */ /* 0x080fe20000010863 */
[-CC-:B------:R-:W-:Y:S01]  /*1c560*/  FFMA.FTZ R134, R95, R14.reuse, -R11.reuse ;  /* 0x0000000e5f867223 */ /* 0x180fe2000001080b */
[----:B------:R-:W-:Y:S01]  /*1c570*/  MUFU.EX2 R9, R9 ;  /* 0x0000000900097308 */ /* 0x000fe20000000800 */
[-C--:B------:R-:W-:Y:S01]  /*1c580*/  FFMA.FTZ R95, R103, R14.reuse, -R11 ;  /* 0x0000000e675f7223 */ /* 0x080fe2000001080b */
[-CC-:B------:R-:W-:Y:S01]  /*1c590*/  FFMA.FTZ R103, R97, R14.reuse, -R99.reuse ;  /* 0x0000000e61677223 */ /* 0x180fe20000010863 */
[-C--:B------:R-:W-:Y:S01]  /*1c5a0*/  FFMA.FTZ R155, R100, R14.reuse, -R99 ;  /* 0x0000000e649b7223 */ /* 0x080fe20000010863 */
[-C--:B------:R-:W-:Y:S01]  /*1c5b0*/  FFMA.FTZ R148, R102, R14.reuse, -R11 ;  /* 0x0000000e66947223 */ /* 0x080fe2000001080b */
[-CC-:B------:R-:W-:Y:S01]  /*1c5c0*/  FFMA.FTZ R102, R101, R14.reuse, -R99.reuse ;  /* 0x0000000e65667223 */ /* 0x180fe20000010863 */
[-CC-:B------:R-:W-:Y:S01]  /*1c5d0*/  FFMA.FTZ R149, R104, R14.reuse, -R99.reuse ;  /* 0x0000000e68957223 */ /* 0x180fe20000010863 */
[-CC-:B------:R-:W-:Y:S01]  /*1c5e0*/  FFMA.FTZ R101, R105, R14.reuse, -R99.reuse ;  /* 0x0000000e69657223 */ /* 0x180fe20000010863 */
[----:B------:R-:W0:Y:S01]  /*1c5f0*/  MUFU.EX2 R156, R156 ;  /* 0x0000009c009c7308 */ /* 0x000e220000000800 */
[-CC-:B------:R-:W-:Y:S01]  /*1c600*/  FFMA.FTZ R151, R108, R14.reuse, -R99.reuse ;  /* 0x0000000e6c977223 */ /* 0x180fe20000010863 */
[-C--:B------:R-:W-:Y:S01]  /*1c610*/  FFMA.FTZ R100, R109, R14.reuse, -R99 ;  /* 0x0000000e6d647223 */ /* 0x080fe20000010863 */
[-C--:B------:R-:W-:Y:S01]  /*1c620*/  FFMA.FTZ R144, R110, R14.reuse, -R11 ;  /* 0x0000000e6e907223 */ /* 0x080fe2000001080b */
[-C--:B------:R-:W-:Y:S01]  /*1c630*/  FFMA.FTZ R145, R112, R14.reuse, -R99 ;  /* 0x0000000e70917223 */ /* 0x080fe20000010863 */
[-C--:B------:R-:W-:Y:S01]  /*1c640*/  FFMA.FTZ R90, R111, R14.reuse, -R11 ;  /* 0x0000000e6f5a7223 */ /* 0x080fe2000001080b */
[-C--:B------:R-:W-:Y:S01]  /*1c650*/  FFMA.FTZ R97, R113, R14.reuse, -R99 ;  /* 0x0000000e71617223 */ /* 0x080fe20000010863 */
[-C--:B------:R-:W-:Y:S01]  /*1c660*/  FFMA.FTZ R146, R114, R14.reuse, -R11 ;  /* 0x0000000e72927223 */ /* 0x080fe2000001080b */
[----:B------:R-:W1:Y:S01]  /*1c670*/  MUFU.EX2 R157, R157 ;  /* 0x0000009d009d7308 */ /* 0x000e620000000800 */
[-C--:B------:R-:W-:Y:S01]  /*1c680*/  FFMA.FTZ R147, R116, R14.reuse, -R99 ;  /* 0x0000000e74937223 */ /* 0x080fe20000010863 */
[-C--:B------:R-:W-:Y:S01]  /*1c690*/  FFMA.FTZ R89, R115, R14.reuse, -R11 ;  /* 0x0000000e73597223 */ /* 0x080fe2000001080b */
[-C--:B------:R-:W-:Y:S01]  /*1c6a0*/  FFMA.FTZ R96, R117, R14.reuse, -R99 ;  /* 0x0000000e75607223 */ /* 0x080fe20000010863 */
[-C--:B------:R-:W-:Y:S01]  /*1c6b0*/  FFMA.FTZ R140, R118, R14.reuse, -R11 ;  /* 0x0000000e768c7223 */ /* 0x080fe2000001080b */
[-C--:B------:R-:W-:Y:S01]  /*1c6c0*/  FFMA.FTZ R141, R120, R14.reuse, -R99 ;  /* 0x0000000e788d7223 */ /* 0x080fe20000010863 */
[-C--:B------:R-:W-:Y:S01]  /*1c6d0*/  FFMA.FTZ R13, R119, R14.reuse, -R11 ;  /* 0x0000000e770d7223 */ /* 0x080fe2000001080b */
[-C--:B------:R-:W-:Y:S01]  /*1c6e0*/  FFMA.FTZ R92, R121, R14.reuse, -R99 ;  /* 0x0000000e795c7223 */ /* 0x080fe20000010863 */
[----:B------:R-:W3:Y:S01]  /*1c6f0*/  MUFU.EX2 R137, R137 ;  /* 0x0000008900897308 */ /* 0x000ee20000000800 */
[----:B0-----:R-:W-:Y:S01]  /*1c700*/  FFMA.FTZ R5, R94, R5, R156 ;  /* 0x000000055e057223 */ /* 0x001fe2000001009c */
[-C--:B------:R-:W-:Y:S01]  /*1c710*/  FFMA.FTZ R142, R122, R14.reuse, -R11 ;  /* 0x0000000e7a8e7223 */ /* 0x080fe2000001080b */
[-C--:B------:R-:W-:Y:S01]  /*1c720*/  FFMA.FTZ R143, R124, R14.reuse, -R99 ;  /* 0x0000000e7c8f7223 */ /* 0x080fe20000010863 */
[-C--:B------:R-:W-:Y:S01]  /*1c730*/  FFMA.FTZ R12, R123, R14.reuse, -R11 ;  /* 0x0000000e7b0c7223 */ /* 0x080fe2000001080b */
[-C--:B------:R-:W-:Y:S01]  /*1c740*/  FFMA.FTZ R91, R125, R14.reuse, -R99 ;  /* 0x0000000e7d5b7223 */ /* 0x080fe20000010863 */
[-C--:B------:R-:W-:Y:S01]  /*1c750*/  FFMA.FTZ R136, R126, R14.reuse, -R11 ;  /* 0x0000000e7e887223 */ /* 0x080fe2000001080b */
[----:B------:R-:W-:Y:S01]  /*1c760*/  FFMA.FTZ R15, R128, R14, -R99 ;  /* 0x0000000e800f7223 */ /* 0x000fe20000010863 */
[----:B------:R-:W0:Y:S01]  /*1c770*/  MUFU.EX2 R107, R107 ;  /* 0x0000006b006b7308 */ /* 0x000e220000000800 */
[----:B-1----:R-:W-:Y:S01]  /*1c780*/  FFMA.FTZ R0, R9, R0, R157 ;  /* 0x0000000009007223 */ /* 0x002fe2000001009d */
[-C--:B------:R-:W-:Y:S01]  /*1c790*/  FFMA.FTZ R10, R127, R14.reuse, -R11 ;  /* 0x0000000e7f0a7223 */ /* 0x080fe2000001080b */
[-C--:B------:R-:W-:Y:S01]  /*1c7a0*/  FFMA.FTZ R88, R129, R14.reuse, -R99 ;  /* 0x0000000e81587223 */ /* 0x080fe20000010863 */
[-C--:B------:R-:W-:Y:S01]  /*1c7b0*/  FFMA.FTZ R138, R130, R14.reuse, -R11 ;  /* 0x0000000e828a7223 */ /* 0x080fe2000001080b */
[-C--:B------:R-:W-:Y:S01]  /*1c7c0*/  FFMA.FTZ R139, R132, R14.reuse, -R99 ;  /* 0x0000000e848b7223 */ /* 0x080fe20000010863 */
[-C--:B------:R-:W-:Y:S01]  /*1c7d0*/  FFMA.FTZ R11, R131, R14.reuse, -R11 ;  /* 0x0000000e830b7223 */ /* 0x080fe2000001080b */
[----:B------:R-:W-:Y:S01]  /*1c7e0*/  FFMA.FTZ R99, R133, R14, -R99 ;  /* 0x0000000e85637223 */ /* 0x000fe20000010863 */
[----:B------:R-:W1:Y:S01]  /*1c7f0*/  MUFU.EX2 R158, R158 ;  /* 0x0000009e009e7308 */ /* 0x000e620000000800 */
[----:B---3--:R-:W-:-:S07]  /*1c800*/  FADD.FTZ R5, R137, R5 ;  /* 0x0000000589057221 */ /* 0x008fce0000010000 */
[----:B------:R-:W3:Y:S01]  /*1c810*/  MUFU.EX2 R159, R159 ;  /* 0x0000009f009f7308 */ /* 0x000ee20000000800 */
[----:B0-----:R-:W-:-:S07]  /*1c820*/  FADD.FTZ R0, R107, R0 ;  /* 0x000000006b007221 */ /* 0x001fce0000010000 */
[----:B------:R-:W0:Y:S01]  /*1c830*/  MUFU.EX2 R135, R135 ;  /* 0x0000008700877308 */ /* 0x000e220000000800 */
[----:B-1----:R-:W-:-:S07]  /*1c840*/  FADD.FTZ R5, R158, R5 ;  /* 0x000000059e057221 */ /* 0x002fce0000010000 */
        /* <DEDUP_REMOVED lines=80> */
[----:B--2---:R-:W2:Y:S01]  /*1cd50*/  MUFU.EX2 R20, R99 ;  /* 0x0000006300147308 */ /* 0x004ea20000000800 */
[----:B0-----:R-:W-:Y:S01]  /*1cd60*/  FADD.FTZ R0, R139, R0 ;  /* 0x000000008b007221 */ /* 0x001fe20000010000 */
[----:B-1----:R-:W-:-:S03]  /*1cd70*/  FADD.FTZ R5, R11, R5 ;  /* 0x000000050b057221 */ /* 0x002fc60000010000 */
[----:B--2---:R-:W-:Y:S01]  /*1cd80*/  FADD.FTZ R0, R20, R0 ;  /* 0x0000000014007221 */ /* 0x004fe20000010000 */
[----:B------:R-:W-:Y:S06]  /*1cd90*/  @!P0 BRA `(.L_x_1800) ;  /* 0x0000000000048947 */ /* 0x000fec0003800000 */
[----:B------:R-:W-:Y:S01]  /*1cda0*/  BPT.TRAP 0x1 ;  /* 0x000000040000795c */ /* 0x000fe20000300000 */
.L_x_1800:
[----:B------:R-:W-:Y:S01]  /*1cdb0*/  ISETP.GT.AND P1, PT, R7, R8, PT ;  /* 0x000000080700720c */ /* 0x000fe20003f24270 */
[----:B------:R-:W-:Y:S01]  /*1cdc0*/  VIADD R21, R21, 0x2a860 ;  /* 0x0002a86015157836 */ /* 0x000fe20000000000 */
[----:B------:R-:W-:Y:S01]  /*1cdd0*/  F2FP.BF16.F32.PACK_AB R156, R137, R156 ;  /* 0x0000009c899c723e */ /* 0x000fe200000010ff */
[----:B------:R-:W-:Y:S01]  /*1cde0*/  VIADD R7, R7, 0xffffffff ;  /* 0xffffffff07077836 */ /* 0x000fe20000000000 */
        /* <DEDUP_REMOVED lines=29> */
[----:B0-----:R-:W-:Y:S06]  /*1cfc0*/  @P1 BRA `(.L_x_1801) ;  /* 0xffffffd800401947 */ /* 0x001fec000383ffff */
[----:B------:R-:W-:Y:S05]  /*1cfd0*/  BSYNC B1 ;  /* 0x0000000000017941 */ /* 0x000fea0003800000 */
.L_x_1788:
[----:B------:R-:W-:Y:S05]  /*1cfe0*/  BSYNC B0 ;  /* 0x0000000000007941 */ /* 0x000fea0003800000 */
.L_x_1787:
[----:B------:R-:W-:Y:S01]  /*1cff0*/  ISETP.GE.AND P1, PT, R7, R201, PT ;  /* 0x000000c90700720c */ /* 0x000fe20003f26270 */
[----:B------:R-:W-:-:S12]  /*1d000*/  BSSY B0, `(.L_x_1802) ;  /* 0x000039d000007945 */ /* 0x000fd80003800000 */
[----:B------:R-:W-:Y:S05]  /*1d010*/  @!P1 BRA `(.L_x_1803) ;  /* 0x00000038006c9947 */ /* 0x000fea0003800000 */
[----:B------:R-:W-:Y:S02]  /*1d020*/  IMAD.MOV.U32 R10, RZ, RZ, R3 ;  /* 0x000000ffff0a7224 */ /* 0x000fe400078e0003 */
[----:B------:R-:W-:Y:S02]  /*1d030*/  IMAD.MOV.U32 R11, RZ, RZ, R4 ;  /* 0x000000ffff0b7224 */ /* 0x000fe400078e0004 */
[----:B------:R-:W-:Y:S02]  /*1d040*/  IMAD.MOV.U32 R8, RZ, RZ, R164 ;  /* 0x000000ffff087224 */ /* 0x000fe400078e00a4 */
[----:B------:R-:W-:-:S07]  /*1d050*/  IMAD.MOV.U32 R12, RZ, RZ, R23 ;  /* 0x000000ffff0c7224 */ /* 0x000fce00078e0017 */
.L_x_1824:
[----:B------:R-:W-:-:S04]  /*1d060*/  ISETP.NE.AND P1, PT, R12, 0x1, PT ;  /* 0x000000010c00780c */ /* 0x000fc80003f25270 */
[----:B------:R-:W-:-:S04]  /*1d070*/  SEL R3, RZ, 0x1, P1 ;  /* 0x00000001ff037807 */ /* 0x000fc80000800000 */
[----:B------:R-:W-:Y:S01]  /*1d080*/  LOP3.LUT R164, R8, R3, RZ, 0x3c, !PT ;  /* 0x0000000308a47212 */ /* 0x000fe200078e3cff */
[----:B------:R-:W-:Y:S06]  /*1d090*/  @!P0 BRA `(.L_x_1804) ;  /* 0x0000000000048947 */ /* 0x000fec0003800000 */
[----:B------:R-:W-:Y:S01]  /*1d0a0*/  BPT.TRAP 0x1 ;  /* 0x000000040000795c */ /* 0x000fe20000300000 */
.L_x_1804:
        /* <DEDUP_REMOVED lines=8> */
.L_x_1805:
[----:B------:R-:W-:Y:S01]  /*1d130*/  IMAD R95, R23, 0x900, R6 ;  /* 0x00000900175f7824 */ /* 0x000fe200078e0206 */
[----:B------:R-:W-:Y:S03]  /*1d140*/  BSSY B1, `(.L_x_1806) ;  /* 0x0000006000017945 */ /* 0x000fe60003800000 */
[C---:B------:R-:W-:Y:S02]  /*1d150*/  VIADD R90, R95.reuse, 0x2 ;  /* 0x000000025f5a7836 */ /* 0x040fe40000000000 */
[----:B------:R-:W-:Y:S01]  /*1d160*/  VIADD R92, R95, 0x4 ;  /* 0x000000045f5c7836 */ /* 0x000fe20000000000 */
[----:B-1----:R-:W-:Y:S06]  /*1d170*/  @P1 BRA `(.L_x_1807) ;  /* 0x0000000000081947 */ /* 0x002fec0003800000 */
[----:B------:R-:W1:Y:S02]  /*1d180*/  SYNCS.PHASECHK.TRANS64.TRYWAIT P1, [R3+URZ+0x2a830], R4 ;  /* 0x02a83004030075a7 */ /* 0x000e64000802017f */
[----:B-1----:R-:W-:Y:S05]  /*1d190*/  @!P1 BRA `(.L_x_1808) ;  /* 0x0000010400b09947 */ /* 0x002fea0003800000 */
.L_x_1807:
[----:B------:R-:W-:Y:S05]  /*1d1a0*/  BSYNC B1 ;  /* 0x0000000000017941 */ /* 0x000fea0003800000 */
.L_x_1806:
        /* <DEDUP_REMOVED lines=125> */
[----:B------:R-:W-:Y:S01]  /*1d980*/  R2UR UR51, R195 ;  /* 0x00000000c33372ca */ /* 0x000fe200000e0000 */
[----:B------:R-:W-:Y:S02]  /*1d990*/  WARPGROUP.DEPBAR.LE gsb0, 0x0 ;  /* 0x00008000000079c5 */ /* 0x000fe40000010000 */
[----:B------:R-:W-:Y:S01]  /*1d9a0*/  WARPGROUP.ARRIVE ;  /* 0x00000000000079c5 */ /* 0x000fe20000000000 */
[----:B--2---:R-:W-:-:S02]  /*1d9b0*/  R2UR UR44, R196 ;  /* 0x00000000c42c72ca */ /* 0x004fc400000e0000 */
[----:B------:R-:W-:Y:S02]  /*1d9c0*/  R2UR UR45, R197 ;  /* 0x00000000c52d72ca */ /* 0x000fe400000e0000 */
[----:B------:R-:W-:Y:S01]  /*1d9d0*/  R2UR UR48, R198 ;  /* 0x00000000c63072ca */ /* 0x000fe200000e0000 */
[----:B------:R-:W2:Y:S04]  /*1d9e0*/  LDL.64 R196, [R1] ;  /* 0x0000000001c47983 */ /* 0x000ea80000100a00 */
[----:B------:R-:W3:Y:S06]  /*1d9f0*/  LDL.64 R198, [R1+0x8] ;  /* 0x0000080001c67983 */ /* 0x000eec0000100a00 */
[----:B------:R-:W-:Y:S01]  /*1da00*/  HGMMA.64x96x16.F32.BF16 R88, gdesc[UR44], R88, gsb0 ;  /* 0x016000002c5879f0 */ /* 0x000fe20008001858 */
[----:B------:R-:W-:-:S02]  /*1da10*/  R2UR UR44, R194 ;  /* 0x00000000c22c72ca */ /* 0x000fc400000e0000 */
[----:B------:R-:W4:Y:S01]  /*1da20*/  LDL.64 R194, [R1+0x18] ;  /* 0x0000180001c27983 */ /* 0x000f220000100a00 */
[----:B------:R-:W-:Y:S02]  /*1da30*/  R2UR UR46, R192 ;  /* 0x00000000c02e72ca */ /* 0x000fe400000e0000 */
[----:B------:R-:W-:Y:S02]  /*1da40*/  R2UR UR45, R193 ;  /* 0x00000000c12d72ca */ /* 0x000fe400000e0000 */
[----:B------:R-:W5:Y:S01]  /*1da50*/  LDL.64 R192, [R1+0x10] ;  /* 0x0000100001c07983 */ /* 0x000f620000100a00 */
[----:B------:R-:W-:Y:S02]  /*1da60*/  WARPGROUP.DEPBAR.LE gsb0, 0x0 ;  /* 0x00008000000079c5 */ /* 0x000fe40000010000 */
[----:B------:R-:W-:Y:S01]  /*1da70*/  WARPGROUP.ARRIVE ;  /* 0x00000000000079c5 */ /* 0x000fe20000000000 */
[----:B----4-:R-:W-:Y:S02]  /*1da80*/  R2UR UR40, R194 ;  /* 0x00000000c22872ca */ /* 0x010fe400000e0000 */
[----:B------:R-:W-:-:S13]  /*1da90*/  R2UR UR41, R195 ;  /* 0x00000000c32972ca */ /* 0x000fda00000e0000 */
[----:B------:R-:W-:Y:S01]  /*1daa0*/  HGMMA.64x96x16.F32.BF16 R88, gdesc[UR40], R88, gsb0 ;  /* 0x01600000285879f0 */ /* 0x000fe20008001858 */
[----:B-----5:R-:W-:Y:S02]  /*1dab0*/  R2UR UR36, R192 ;  /* 0x00000000c02472ca */ /* 0x020fe400000e0000 */
[----:B------:R-:W-:Y:S02]  /*1dac0*/  R2UR UR37, R193 ;  /* 0x00000000c12572ca */ /* 0x000fe400000e0000 */
[----:B---3--:R-:W-:Y:S02]  /*1dad0*/  R2UR UR32, R198 ;  /* 0x00000000c62072ca */ /* 0x008fe400000e0000 */
        /* <DEDUP_REMOVED lines=49> */
[----:B------:R-:W-:Y:S02]  /*1ddf0*/  R2UR UR39, R4 ;  /* 0x00000000042772ca */ /* 0x000fe400000e0000 */
[----:B------:R-:W-:Y:S01]  /*1de00*/  R2UR UR38, R13 ;  /* 0x000000000d2672ca */ /* 0x000fe200000e0000 */
[----:B------:R-:W-:Y:S02]  /*1de10*/  WARPGROUP.DEPBAR.LE gsb0, 0x0 ;  /* 0x00008000000079c5 */ /* 0x000fe40000010000 */
[----:B------:R-:W-:-:S12]  /*1de20*/  @!P0 BRA `(.L_x_1809) ;  /* 0x0000000000048947 */ /* 0x000fd80003800000 */
[----:B------:R-:W-:Y:S01]  /*1de30*/  BPT.TRAP 0x1 ;  /* 0x000000040000795c */ /* 0x000fe20000300000 */
.L_x_1809:
[----:B------:R-:W-:Y:S01]  /*1de40*/  SHF.L.U32 R4, R8, 0x1f, RZ ;  /* 0x0000001f08047819 */ /* 0x000fe200000006ff */
[----:B------:R-:W-:-:S04]  /*1de50*/  IMAD R15, R12, 0x8, R2 ;  /* 0x000000080c0f7824 */ /* 0x000fc800078e0202 */
[----:B------:R0:W1:Y:S01]  /*1de60*/  SYNCS.PHASECHK.TRANS64.TRYWAIT P1, [R15+URZ+0x2a850], R4 ;  /* 0x02a850040f0075a7 */ /* 0x000062000802017f */
[----:B------:R-:W-:Y:S05]  /*1de70*/  @!P0 BRA `(.L_x_1810) ;  /* 0x0000000000048947 */ /* 0x000fea0003800000 */
[----:B------:R-:W-:Y:S01]  /*1de80*/  BPT.TRAP 0x1 ;  /* 0x000000040000795c */ /* 0x000fe20000300000 */
.L_x_1810:
[----:B------:R-:W-:Y:S04]  /*1de90*/  BSSY B1, `(.L_x_1811) ;  /* 0x0000004000017945 */ /* 0x000fe80003800000 */
[----:B-1----:R-:W-:Y:S05]  /*1dea0*/  @P1 BRA `(.L_x_1812) ;  /* 0x0000000000081947 */ /* 0x002fea0003800000 */
[----:B------:R-:W1:Y:S02]  /*1deb0*/  SYNCS.PHASECHK.TRANS64.TRYWAIT P1, [R15+URZ+0x2a850], R4 ;  /* 0x02a850040f0075a7 */ /* 0x000e64000802017f */
[----:B-1----:R-:W-:Y:S05]  /*1dec0*/  @!P1 BRA `(.L_x_1813) ;  /* 0x000000f800789947 */ /* 0x002fea0003800000 */
.L_x_1812:
[----:B------:R-:W-:Y:S05]  /*1ded0*/  BSYNC B1 ;  /* 0x0000000000017941 */ /* 0x000fea0003800000 */
.L_x_1811:
        /* <DEDUP_REMOVED lines=48> */
.L_x_1814:
        /* <DEDUP_REMOVED lines=8> */
[----:B------:R-:W-:Y:S02]  /*1e260*/  IMAD.IADD R129, R202, 0x1, R188 ;  /* 0x00000001ca817824 */ /* 0x000fe400078e02bc */
[----:B------:R-:W-:Y:S01]  /*1e270*/  FMUL.FTZ R14, R89, UR39 ;  /* 0x00000027590e7c20 */ /* 0x000fe20008410000 */
[----:B------:R-:W-:Y:S01]  /*1e280*/  FMUL.FTZ R89, R93, UR39 ;  /* 0x000000275d597c20 */ /* 0x000fe20008410000 */
[----:B------:R-:W-:Y:S01]  /*1e290*/  FMUL.FTZ R93, R97, UR39 ;  /* 0x00000027615d7c20 */ /* 0x000fe20008410000 */
        /* <DEDUP_REMOVED lines=39> */
[----:B------:R-:W-:-:S02]  /*1e510*/  VIADD R9, R3, 0x2a840 ;  /* 0x0002a84003097836 */ /* 0x000fc40000000000 */
[----:B------:R-:W-:Y:S01]  /*1e520*/  FMUL.FTZ R119, R127, UR39 ;  /* 0x000000277f777c20 */ /* 0x000fe20008410000 */
[----:B------:R-:W-:Y:S02]  /*1e530*/  IMAD R132, R7, -0x60, RZ ;  /* 0xffffffa007847824 */ /* 0x000fe400078e02ff */
[----:B------:R-:W-:Y:S01]  /*1e540*/  FMUL.FTZ R130, R133, UR39 ;  /* 0x0000002785827c20 */ /* 0x000fe20008410000 */
[----:B------:R-:W-:Y:S01]  /*1e550*/  FMUL.FTZ R3, R134, UR39 ;  /* 0x0000002786037c20 */ /* 0x000fe20008410000 */
[----:B------:R-:W-:Y:S01]  /*1e560*/  FMUL.FTZ R126, R135, UR39 ;  /* 0x00000027877e7c20 */ /* 0x000fe20008410000 */
[----:B------:R-:W-:Y:S01]  /*1e570*/  ISETP.GE.AND P1, PT, R224, 0x1, PT ;  /* 0x00000001e000780c */ /* 0x000fe20003f26270 */
[----:B------:R-:W1:Y:S01]  /*1e580*/  MUFU.TANH R13, R13 ;  /* 0x0000000d000d7308 */ /* 0x000e620000002400 */
[----:B------:R-:W-:Y:S01]  /*1e590*/  IADD3 R135, -R182, 0x1, R132 ;  /* 0x00000001b6877810 */ /* 0x000fe20007ffe184 */
[----:B------:R-:W-:Y:S01]  /*1e5a0*/  IMAD.IADD R127, R132, 0x1, -R182 ;  /* 0x00000001847f7824 */ /* 0x000fe200078e0ab6 */
[----:B------:R-:W-:-:S02]  /*1e5b0*/  PRMT R8, R172, 0x654, R9 ;  /* 0x00000654ac087816 */ /* 0x000fc40000000009 */
[----:B------:R-:W-:Y:S02]  /*1e5c0*/  IADD3 R135, -R165, R135, R166 ;  /* 0x00000087a5877210 */ /* 0x000fe40007ffe1a6 */
        /* <DEDUP_REMOVED lines=65> */
.L_x_1817:
[----:B------:R-:W-:-:S05]  /*1e9e0*/  IMAD.U32 R137, RZ, RZ, UR46 ;  /* 0x0000002eff897e24 */ /* 0x000fca000f8e00ff */
[----:B------:R-:W-:-:S13]  /*1e9f0*/  ISETP.NE.AND P1, PT, R137, 0x1, PT ;  /* 0x000000018900780c */ /* 0x000fda0003f25270 */
[----:B------:R-:W1:Y:S02]  /*1ea00*/  @P1 LDC.64 R8, c[0x0][0x9e8] ;  /* 0x00027a00ff081b82 */ /* 0x000e640000000a00 */
[----:B-1----:R-:W-:-:S05]  /*1ea10*/  @P1 IMAD.HI.U32 R8, R131, R8, RZ ;  /* 0x0000000883081227 */ /* 0x002fca00078e00ff */
[----:B------:R-:W-:-:S07]  /*1ea20*/  @P1 SHF.R.U32.HI R131, RZ, R9, R8 ;  /* 0x00000009ff831219 */ /* 0x000fce0000011608 */
.L_x_1818:
[----:B------:R-:W-:Y:S05]  /*1ea30*/  BSYNC B1 ;  /* 0x0000000000017941 */ /* 0x000fea0003800000 */
.L_x_1816:
[----:B------:R-:W-:-:S05]  /*1ea40*/  IMAD R131, R131, R137, R127 ;  /* 0x0000008983837224 */ /* 0x000fca00078e027f */
[----:B------:R-:W-:Y:S02]  /*1ea50*/  VIADDMNMX R134, R131, R137, R134, PT ;  /* 0x0000008983867246 */ /* 0x000fe40003800186 */
[----:B------:R-:W-:-:S07]  /*1ea60*/  VIMNMX R133, R133, R131, !PT ;  /* 0x0000008385857248 */ /* 0x000fce0007fe0100 */
.L_x_1815:
[C---:B------:R-:W-:Y:S02]  /*1ea70*/  ISETP.GE.AND P1, PT, R132.reuse, 0x2, PT ;  /* 0x000000028400780c */ /* 0x040fe40003f26270 */
[C---:B------:R-:W-:Y:S02]  /*1ea80*/  ISETP.GE.AND P2, PT, R132.reuse, 0x9, PT ;  /* 0x000000098400780c */ /* 0x040fe40003f46270 */
[C---:B------:R-:W-:Y:S02]  /*1ea90*/  ISETP.GT.AND P4, PT, R133.reuse, 0x1, !P1 ;  /* 0x000000018500780c */ /* 0x040fe40004f84270 */
[----:B------:R-:W-:Y:S02]  /*1eaa0*/  ISETP.GE.AND P5, PT, R132, 0xa, PT ;  /* 0x0000000a8400780c */ /* 0x000fe40003fa6270 */
[----:B------:R-:W-:Y:S02]  /*1eab0*/  ISETP.GT.AND P3, PT, R133, 0x8, !P2 ;  /* 0x000000088500780c */ /* 0x000fe40005764270 */
[----:B------:R-:W-:-:S02]  /*1eac0*/  ISETP.LT.OR P4, PT, R134, 0x2, P4 ;  /* 0x000000028600780c */ /* 0x000fc40002781670 */
[----:B------:R-:W-:Y:S02]  /*1ead0*/  ISETP.LT.OR P3, PT, R134, 0x9, P3 ;  /* 0x000000098600780c */ /* 0x000fe40001f61670 */
[----:B------:R-:W-:Y:S02]  /*1eae0*/  FSEL R131, R14, -INF , !P4 ;  /* 0xff8000000e837808 */ /* 0x000fe40006000000 */
[----:B------:R-:W-:Y:S01]  /*1eaf0*/  ISETP.GE.AND P4, PT, R132, 0x11, PT ;  /* 0x000000118400780c */ /* 0x000fe20003f86270 */
[----:B------:R-:W1:Y:S01]  /*1eb00*/  SHFL.IDX PT, R14, R129, 0x1, 0x1c1f ;  /* 0x003c1f00810e7f89 */ /* 0x000e6200000e0000 */
[----:B------:R-:W-:Y:S02]  /*1eb10*/  LOP3.LUT R16, R16, 0xfffffffb, RZ, 0xc0, !PT ;  /* 0xfffffffb10107812 */ /* 0x000fe400078ec0ff */
[----:B0-----:R-:W-:Y:S02]  /*1eb20*/  FSEL R88, R88, -INF , !P3 ;  /* 0xff80000058587808 */ /* 0x001fe40005800000 */
[----:B------:R-:W-:-:S02]  /*1eb30*/  ISETP.GT.AND P3, PT, R133, 0x9, !P5 ;  /* 0x000000098500780c */ /* 0x000fc40006f64270 */
[----:B------:R-:W-:Y:S02]  /*1eb40*/  @P5 LOP3.LUT R16, R16, 0x4, RZ, 0xfc, !PT ;  /* 0x0000000410105812 */ /* 0x000fe400078efcff */
[----:B------:R-:W-:Y:S02]  /*1eb50*/  ISETP.LT.OR P3, PT, R134, 0xa, P3 ;  /* 0x0000000a8600780c */ /* 0x000fe40001f61670 */
[----:B------:R-:W-:Y:S02]  /*1eb60*/  LOP3.LUT R16, R16, 0xfffffff7, RZ, 0xc0, !PT ;  /* 0xfffffff710107812 */ /* 0x000fe400078ec0ff */
[----:B------:R-:W-:Y:S02]  /*1eb70*/  FSEL R89, R89, -INF , !P3 ;  /* 0xff80000059597808 */ /* 0x000fe40005800000 */
[----:B------:R-:W-:Y:S02]  /*1eb80*/  @P4 LOP3.LUT R16, R16, 0x8, RZ, 0xfc, !PT ;  /* 0x0000000810104812 */ /* 0x000fe400078efcff */
[----:B------:R-:W-:-:S02]  /*1eb90*/  ISETP.GT.AND P3, PT, R133, 0x10, !P4 ;  /* 0x000000108500780c */ /* 0x000fc40006764270 */
[----:B------:R-:W-:Y:S02]  /*1eba0*/  ISETP.GE.AND P4, PT, R132, 0x12, PT ;  /* 0x000000128400780c */ /* 0x000fe40003f86270 */
[----:B------:R-:W-:Y:S02]  /*1ebb0*/  ISETP.LT.OR P3, PT, R134, 0x11, P3 ;  /* 0x000000118600780c */ /* 0x000fe40001f61670 */
[----:B------:R-:W-:Y:S01]  /*1ebc0*/  LOP3.LUT R16, R16, 0xffffffef, RZ, 0xc0, !PT ;  /* 0xffffffef10107812 */ /* 0x000fe200078ec0ff */
[--C-:B-1----:R-:W-:Y:S01]  /*1ebd0*/  IMAD.IADD R136, R136, 0x1, R14.reuse ;  /* 0x0000000188887824 */ /* 0x102fe200078e020e */
[----:B------:R-:W-:Y:S01]  /*1ebe0*/  FSEL R92, R92, -INF , !P3 ;  /* 0xff8000005c5c7808 */ /* 0x000fe20005800000 */
[----:B------:R-:W-:Y:S01]  /*1ebf0*/  IMAD.IADD R135, R135, 0x1, R14 ;  /* 0x0000000187877824 */ /* 0x000fe200078e020e */
        /* <DEDUP_REMOVED lines=126> */
.L_x_1821:
[----:B------:R-:W-:-:S05]  /*1f3e0*/  IMAD.U32 R129, RZ, RZ, UR46 ;  /* 0x0000002eff817e24 */ /* 0x000fca000f8e00ff */
[----:B------:R-:W-:-:S13]  /*1f3f0*/  ISETP.NE.AND P6, PT, R129, 0x1, PT ;  /* 0x000000018100780c */ /* 0x000fda0003fc5270 */
[----:B------:R-:W0:Y:S02]  /*1f400*/  @P6 LDC.64 R8, c[0x0][0x9e8] ;  /* 0x00027a00ff086b82 */ /* 0x000e240000000a00 */
[----:B0-----:R-:W-:-:S05]  /*1f410*/  @P6 IMAD.HI.U32 R8, R14, R8, RZ ;  /* 0x000000080e086227 */ /* 0x001fca00078e00ff */
[----:B------:R-:W-:-:S07]  /*1f420*/  @P6 SHF.R.U32.HI R14, RZ, R9, R8 ;  /* 0x00000009ff0e6219 */ /* 0x000fce0000011608 */
.L_x_1822:
[----:B------:R-:W-:Y:S05]  /*1f430*/  BSYNC B1 ;  /* 0x0000000000017941 */ /* 0x000fea0003800000 */
.L_x_1820:
[----:B------:R-:W-:-:S05]  /*1f440*/  IMAD R14, R14, R129, R127 ;  /* 0x000000810e0e7224 */ /* 0x000fca00078e027f */
[----:B------:R-:W-:Y:S02]  /*1f450*/  VIADDMNMX R136, R14, R129, R136, PT ;  /* 0x000000810e887246 */ /* 0x000fe40003800188 */
[----:B------:R-:W-:-:S07]  /*1f460*/  VIMNMX R135, R135, R14, !PT ;  /* 0x0000000e87877248 */ /* 0x000fce0007fe0100 */
.L_x_1819:
[C---:B------:R-:W-:Y:S01]  /*1f470*/  ISETP.GT.AND P1, PT, R135.reuse, 0x1, !P1 ;  /* 0x000000018700780c */ /* 0x040fe20004f24270 */
[----:B------:R-:W-:Y:S01]  /*1f480*/  IMAD.U32 R14, RZ, RZ, UR50 ;  /* 0x00000032ff0e7e24 */ /* 0x000fe2000f8e00ff */
[----:B------:R-:W-:Y:S02]  /*1f490*/  ISETP.GT.AND P2, PT, R135, 0x8, !P2 ;  /* 0x000000088700780c */ /* 0x000fe40005744270 */
[C---:B------:R-:W-:Y:S02]  /*1f4a0*/  ISETP.LT.OR P1, PT, R136.reuse, 0x2, P1 ;  /* 0x000000028800780c */ /* 0x040fe40000f21670 */
[----:B------:R-:W-:Y:S02]  /*1f4b0*/  ISETP.LT.OR P2, PT, R136, 0x9, P2 ;  /* 0x000000098800780c */ /* 0x000fe40001741670 */
[----:B------:R-:W-:Y:S02]  /*1f4c0*/  FSEL R8, R4, -INF , !P1 ;  /* 0xff80000004087808 */ /* 0x000fe40004800000 */
[----:B------:R-:W-:-:S02]  /*1f4d0*/  LOP3.LUT P1, RZ, R16, 0x4, RZ, 0xc0, !PT ;  /* 0x0000000410ff7812 */ /* 0x000fc4000782c0ff */
[----:B------:R-:W-:Y:S02]  /*1f4e0*/  FSEL R20, R20, -INF , !P2 ;  /* 0xff80000014147808 */ /* 0x000fe40005000000 */
[----:B------:R-:W-:Y:S02]  /*1f4f0*/  ISETP.GT.AND P1, PT, R135, 0x9, !P1 ;  /* 0x000000098700780c */ /* 0x000fe40004f24270 */
[----:B------:R-:W-:Y:S02]  /*1f500*/  LOP3.LUT P2, RZ, R16, 0x20000, RZ, 0xc0, !PT ;  /* 0x0002000010ff7812 */ /* 0x000fe4000784c0ff */
        /* <DEDUP_REMOVED lines=96> */
[----:B------:R-:W-:-:S04]  /*1fb10*/  ISETP.GT.AND P1, PT, R135, 0x48, !P2 ;  /* 0x000000488700780c */ /* 0x000fc80005724270 */
[----:B------:R-:W-:-:S04]  /*1fb20*/  ISETP.LT.OR P1, PT, R136, 0x49, P1 ;  /* 0x000000498800780c */ /* 0x000fc80000f21670 */
[----:B------:R-:W-:Y:S02]  /*1fb30*/  FSEL R118, R118, -INF , !P1 ;  /* 0xff80000076767808 */ /* 0x000fe40004800000 */
[----:B------:R-:W-:Y:S02]  /*1fb40*/  ISETP.GT.AND P1, PT, R135, 0x49, !P6 ;  /* 0x000000498700780c */ /* 0x000fe40007724270 */
[----:B------:R-:W-:Y:S02]  /*1fb50*/  LOP3.LUT P6, RZ, R16, 0x2, RZ, 0xc0, !PT ;  /* 0x0000000210ff7812 */ /* 0x000fe400078cc0ff */
[----:B------:R-:W-:-:S04]  /*1fb60*/  ISETP.LT.OR P1, PT, R136, 0x4a, P1 ;  /* 0x0000004a8800780c */ /* 0x000fc80000f21670 */
[----:B------:R-:W-:Y:S02]  /*1fb70*/  FSEL R119, R119, -INF , !P1 ;  /* 0xff80000077777808 */ /* 0x000fe40004800000 */
[C---:B------:R-:W-:Y:S02]  /*1fb80*/  ISETP.GT.AND P1, PT, R135.reuse, RZ, !P6 ;  /* 0x000000ff8700720c */ /* 0x040fe40007724270 */
[----:B------:R-:W-:Y:S02]  /*1fb90*/  LOP3.LUT P6, RZ, R16, 0x1, RZ, 0xc0, !PT ;  /* 0x0000000110ff7812 */ /* 0x000fe400078cc0ff */
[----:B------:R-:W-:Y:S02]  /*1fba0*/  ISETP.LT.OR P1, PT, R136, 0x1, P1 ;  /* 0x000000018800780c */ /* 0x000fe40000f21670 */
[----:B------:R-:W-:Y:S02]  /*1fbb0*/  ISETP.GT.AND P2, PT, R135, 0x59, !P6 ;  /* 0x000000598700780c */ /* 0x000fe40007744270 */
[----:B------:R-:W-:-:S02]  /*1fbc0*/  FSEL R12, R12, -INF , !P1 ;  /* 0xff8000000c0c7808 */ /* 0x000fc40004800000 */
[----:B------:R-:W-:Y:S02]  /*1fbd0*/  FSETP.NEU.FTZ.AND P1, PT, R4, -INF , PT ;  /* 0xff8000000400780b */ /* 0x000fe40003f3d000 */
[----:B------:R-:W-:Y:S02]  /*1fbe0*/  ISETP.LT.OR P2, PT, R136, 0x5a, P2 ;  /* 0x0000005a8800780c */ /* 0x000fe40001741670 */
[----:B------:R-:W-:Y:S02]  /*1fbf0*/  FSEL R129, R129, RZ, P1 ;  /* 0x000000ff81817208 */ /* 0x000fe40000800000 */
[----:B------:R-:W-:-:S03]  /*1fc00*/  FSEL R126, R126, -INF , !P2 ;  /* 0xff8000007e7e7808 */ /* 0x000fc60005000000 */
[--C-:B------:R-:W-:Y:S01]  /*1fc10*/  FFMA.FTZ R156, R13, R14, -R129.reuse ;  /* 0x0000000e0d9c7223 */ /* 0x100fe20000010881 */
        /* <DEDUP_REMOVED lines=10> */
[----:B------:R-:W-:Y:S01]  /*1fcc0*/  FSEL R105, R4, RZ, P1 ;  /* 0x000000ff04697208 */ /* 0x000fe20000800000 */
[-CC-:B------:R-:W-:Y:S01]  /*1fcd0*/  FFMA.FTZ R144, R108, R14.reuse, -R129.reuse ;  /* 0x0000000e6c907223 */ /* 0x180fe20000010881 */
[----:B------:R-:W-:Y:S01]  /*1fce0*/  FMNMX.FTZ R13, R21, R13, !PT ;  /* 0x0000000d150d7209 */ /* 0x000fe20007810000 */
[----:B------:R-:W-:Y:S01]  /*1fcf0*/  MUFU.EX2 R156, R156 ;  /* 0x0000009c009c7308 */ /* 0x000fe20000000800 */
[-C--:B------:R-:W-:Y:S01]  /*1fd00*/  FFMA.FTZ R89, R89, R14.reuse, -R129 ;  /* 0x0000000e59597223 */ /* 0x080fe20000010881 */
[----:B------:R-:W-:Y:S01]  /*1fd10*/  FADD.FTZ R105, -R105, R11 ;  /* 0x0000000b69697221 */ /* 0x000fe20000010100 */
[----:B------:R-:W-:Y:S01]  /*1fd20*/  FMNMX.FTZ R13, R90, R13, !PT ;  /* 0x0000000d5a0d7209 */ /* 0x000fe20007810000 */
[-CC-:B------:R-:W-:Y:S01]  /*1fd30*/  FFMA.FTZ R154, R96, R14.reuse, -R129.reuse ;  /* 0x0000000e609a7223 */ /* 0x180fe20000010881 */
[-CC-:B------:R-:W-:Y:S01]  /*1fd40*/  FFMA.FTZ R97, R97, R14.reuse, -R129.reuse ;  /* 0x0000000e61617223 */ /* 0x180fe20000010881 */
[-C--:B------:R-:W-:Y:S01]  /*1fd50*/  FMUL.FTZ R108, R105, R14.reuse ;  /* 0x0000000e696c7220 */ /* 0x080fe20000410000 */
[----:B------:R-:W-:Y:S01]  /*1fd60*/  FMNMX.FTZ R13, R91, R13, !PT ;  /* 0x0000000d5b0d7209 */ /* 0x000fe20007810000 */
[----:B------:R-:W-:Y:S01]  /*1fd70*/  MUFU.EX2 R127, R127 ;  /* 0x0000007f007f7308 */ /* 0x000fe20000000800 */
[-CC-:B------:R-:W-:Y:S01]  /*1fd80*/  FFMA.FTZ R148, R100, R14.reuse, -R129.reuse ;  /* 0x0000000e64947223 */ /* 0x180fe20000010881 */
[-CC-:B------:R-:W-:Y:S01]  /*1fd90*/  FFMA.FTZ R101, R101, R14.reuse, -R129.reuse ;  /* 0x0000000e65657223 */ /* 0x180fe20000010881 */
[----:B------:R-:W-:Y:S01]  /*1fda0*/  FMNMX.FTZ R13, R9, R13, !PT ;  /* 0x0000000d090d7209 */ /* 0x000fe20007810000 */
[-CC-:B------:R-:W-:Y:S01]  /*1fdb0*/  FFMA.FTZ R146, R112, R14.reuse, -R129.reuse ;  /* 0x0000000e70927223 */ /* 0x180fe20000010881 */
[-CC-:B------:R-:W-:Y:S01]  /*1fdc0*/  FFMA.FTZ R100, R113, R14.reuse, -R129.reuse ;  /* 0x0000000e71647223 */ /* 0x180fe20000010881 */
[-CC-:B------:R-:W-:Y:S01]  /*1fdd0*/  FFMA.FTZ R140, R116, R14.reuse, -R129.reuse ;  /* 0x0000000e748c7223 */ /* 0x180fe20000010881 */
[----:B------:R-:W-:Y:S01]  /*1fde0*/  FMNMX.FTZ R13, R95, R13, !PT ;  /* 0x0000000d5f0d7209 */ /* 0x000fe20007810000 */
[----:B------:R-:W-:Y:S01]  /*1fdf0*/  MUFU.EX2 R158, R158 ;  /* 0x0000009e009e7308 */ /* 0x000fe20000000800 */
[-CC-:B------:R-:W-:Y:S01]  /*1fe00*/  FFMA.FTZ R142, R120, R14.reuse, -R129.reuse ;  /* 0x0000000e788e7223 */ /* 0x180fe20000010881 */
[-CC-:B------:R-:W-:Y:S01]  /*1fe10*/  FFMA.FTZ R96, R122, R14.reuse, -R129.reuse ;  /* 0x0000000e7a607223 */ /* 0x180fe20000010881 */
[----:B------:R-:W-:Y:S01]  /*1fe20*/  FMNMX.FTZ R13, R98, R13, !PT ;  /* 0x0000000d620d7209 */ /* 0x000fe20007810000 */
[-CC-:B------:R-:W-:Y:S01]  /*1fe30*/  FFMA.FTZ R136, R124, R14.reuse, -R129.reuse ;  /* 0x0000000e7c887223 */ /* 0x180fe20000010881 */
[----:B------:R-:W-:-:S02]  /*1fe40*/  FFMA.FTZ R138, R128, R14, -R129 ;  /* 0x0000000e808a7223 */ /* 0x000fc40000010881 */
        /* <DEDUP_REMOVED lines=24> */
[----:B0-----:R-:W-:-:S03]  /*1ffd0*/  FFMA.FTZ R101, R109, R14, -R129 ;  /* 0x0000000e6d657223 */ /* 0x001fc60000010881 */
[----:B------:R-:W0:Y:S04]  /*1ffe0*/  SHFL.BFLY PT, R93, R3, 0x2, 0x1f ;  /* 0x0c401f00035d7f89 */ /* 0x000e2800000e0000 */
[----:B------:R-:W-:Y:S08]  /*1fff0*/  MUFU.EX2 R104, R104 ;  /* 0x0000006800687308 */ /* 0x000ff00000000800 */
[----:B------:R-:W-:Y:S08]  /*20000*/  MUFU.EX2 R144, R144 ;  /* 0x0000009000907308 */ /* 0x000ff00000000800 */
[----:B------:R-:W-:Y:S01]  /*20010*/  MUFU.EX2 R101, R101 ;  /* 0x0000006500657308 */ /* 0x000fe20000000800 */
[----:B0-----:R-:W-:Y:S01]  /*20020*/  FMNMX.FTZ R3, R3, R93, !PT ;  /* 0x0000005d03037209 */ /* 0x001fe20007810000 */
[-CC-:B------:R-:W-:Y:S01]  /*20030*/  FFMA.FTZ R93, R125, R14.reuse, -R129.reuse ;  /* 0x0000000e7d5d7223 */ /* 0x180fe20000010881 */
[----:B------:R-:W-:-:S05]  /*20040*/  FFMA.FTZ R129, R130, R14, -R129 ;  /* 0x0000000e82817223 */ /* 0x000fca0000010881 */
[----:B------:R-:W-:Y:S01]  /*20050*/  MUFU.EX2 R146, R146 ;  /* 0x0000009200927308 */ /* 0x000fe20000000800 */
[----:B------:R-:W0:Y:S07]  /*20060*/  SHFL.BFLY PT, R94, R3, 0x1, 0x1f ;  /* 0x0c201f00035e7f89 */ /* 0x000e2e00000e0000 */
        /* <DEDUP_REMOVED lines=11> */
[----:B------:R-:W0:Y:S01]  /*20120*/  MUFU.EX2 R94, R108 ;  /* 0x0000006c005e7308 */ /* 0x000e220000000800 */
[-CC-:B------:R-:W-:Y:S01]  /*20130*/  FFMA.FTZ R8, R8, R14.reuse, -R105.reuse ;  /* 0x0000000e08087223 */ /* 0x180fe20000010869 */
[-CC-:B------:R-:W-:Y:S01]  /*20140*/  FFMA.FTZ R159, R20, R14.reuse, -R105.reuse ;  /* 0x0000000e149f7223 */ /* 0x180fe20000010869 */
[----:B------:R-:W-:Y:S01]  /*20150*/  FADD.FTZ R9, -R9, R10 ;  /* 0x0000000a09097221 */ /* 0x000fe20000010100 */
[-CC-:B------:R-:W-:Y:S01]  /*20160*/  FFMA.FTZ R21, R21, R14.reuse, -R105.reuse ;  /* 0x0000000e15157223 */ /* 0x180fe20000010869 */
[-CC-:B------:R-:W-:Y:S01]  /*20170*/  FFMA.FTZ R153, R90, R14.reuse, -R105.reuse ;  /* 0x0000000e5a997223 */ /* 0x180fe20000010869 */
[-CC-:B------:R-:W-:Y:S01]  /*20180*/  FFMA.FTZ R20, R91, R14.reuse, -R105.reuse ;  /* 0x0000000e5b147223 */ /* 0x180fe20000010869 */
        /* <DEDUP_REMOVED lines=13> */
[-C--:B------:R-:W-:Y:S01]  /*20260*/  FFMA.FTZ R143, R118, R14.reuse, -R105 ;  /* 0x0000000e768f7223 */ /* 0x080fe20000010869 */
[----:B------:R-:W-:Y:S01]  /*20270*/  FADD.FTZ R5, R127, R5 ;  /* 0x000000057f057221 */ /* 0x000fe20000010000 */
[-CC-:B------:R-:W-:Y:S01]  /*20280*/  FFMA.FTZ R90, R119, R14.reuse, -R105.reuse ;  /* 0x0000000e775a7223 */ /* 0x180fe20000010869 */
[-C--:B------:R-:W-:Y:S01]  /*20290*/  FFMA.FTZ R137, R123, R14.reuse, -R105 ;  /* 0x0000000e7b897223 */ /* 0x080fe20000010869 */
[----:B------:R0:W2:Y:S01]  /*202a0*/  MUFU.EX2 R108, R8 ;  /* 0x00000008006c7308 */ /* 0x0000a20000000800 */
[----:B------:R-:W-:Y:S01]  /*202b0*/  FADD.FTZ R5, R158, R5 ;  /* 0x000000059e057221 */ /* 0x000fe20000010000 */
[-CC-:B------:R-:W-:Y:S01]  /*202c0*/  FFMA.FTZ R10, R121, R14.reuse, -R105.reuse ;  /* 0x0000000e790a7223 */ /* 0x180fe20000010869 */
[-CC-:B------:R-:W-:Y:S01]  /*202d0*/  FFMA.FTZ R139, R131, R14.reuse, -R105.reuse ;  /* 0x0000000e838b7223 */ /* 0x180fe20000010869 */
[----:B------:R-:W-:Y:S01]  /*202e0*/  FFMA.FTZ R102, R126, R14, -R105 ;  /* 0x0000000e7e667223 */ /* 0x000fe20000010869 */
[----:B------:R-:W-:-:S03]  /*202f0*/  FADD.FTZ R5, R89, R5 ;  /* 0x0000000559057221 */ /* 0x000fc60000010000 */
[----:B------:R-:W3:Y:S01]  /*20300*/  MUFU.EX2 R159, R159 ;  /* 0x0000009f009f7308 */ /* 0x000ee20000000800 */
[----:B-1----:R-:W-:Y:S01]  /*20310*/  FFMA.FTZ R0, R9, R0, R157 ;  /* 0x0000000009007223 */ /* 0x002fe2000001009d */
[-C--:B0-----:R-:W-:Y:S01]  /*20320*/  FFMA.FTZ R8, R99, R14.reuse, -R105 ;  /* 0x0000000e63087223 */ /* 0x081fe20000010869 */
[----:B------:R-:W-:Y:S01]  /*20330*/  FADD.FTZ R5, R152, R5 ;  /* 0x0000000598057221 */ /* 0x000fe20000010000 */
[----:B------:R-:W-:-:S03]  /*20340*/  FFMA.FTZ R99, R103, R14, -R105 ;  /* 0x0000000e67637223 */ /* 0x000fc60000010869 */
[----:B------:R-:W-:Y:S01]  /*20350*/  FADD.FTZ R5, R88, R5 ;  /* 0x0000000558057221 */ /* 0x000fe20000010000 */
[----:B------:R-:W0:Y:S01]  /*20360*/  MUFU.EX2 R21, R21 ;  /* 0x0000001500157308 */ /* 0x000e220000000800 */
[----:B--2---:R-:W-:Y:S02]  /*20370*/  FADD.FTZ R0, R108, R0 ;  /* 0x000000006c007221 */ /* 0x004fe40000010000 */
[----:B------:R-:W-:-:S04]  /*20380*/  FADD.FTZ R5, R154, R5 ;  /* 0x000000059a057221 */ /* 0x000fc80000010000 */
[----:B------:R-:W-:Y:S01]  /*20390*/  FADD.FTZ R5, R13, R5 ;  /* 0x000000050d057221 */ /* 0x000fe20000010000 */
[----:B------:R-:W1:Y:S01]  /*203a0*/  MUFU.EX2 R153, R153 ;  /* 0x0000009900997308 */ /* 0x000e620000000800 */
[----:B---3--:R-:W-:Y:S02]  /*203b0*/  FADD.FTZ R0, R159, R0 ;  /* 0x000000009f007221 */ /* 0x008fe40000010000 */
        /* <DEDUP_REMOVED lines=8> */
[----:B------:R-:W-:-:S04]  /*20440*/  FADD.FTZ R5, R144, R5 ;  /* 0x0000000590057221 */ /* 0x000fc80000010000 */
        /* <DEDUP_REMOVED lines=54> */
.L_x_1823:
        /* <DEDUP_REMOVED lines=34> */
.L_x_1803:
[----:B------:R-:W-:Y:S05]  /*209d0*/  BSYNC B0 ;  /* 0x0000000000007941 */ /* 0x000fea0003800000 */
.L_x_1802:
        /* <DEDUP_REMOVED lines=67> */
.L_x_1825:
[----:B------:R-:W-:Y:S01]  /*20e10*/  IMAD R8, R23, 0x8, R2 ;  /* 0x0000000817087824 */ /* 0x000fe200078e0202 */
[----:B------:R-:W-:-:S04]  /*20e20*/  SHF.L.U32 R7, R164, 0x1f, RZ ;  /* 0x0000001fa4077819 */ /* 0x000fc800000006ff */
[----:B------:R0:W1:Y:S01]  /*20e30*/  SYNCS.PHASECHK.TRANS64.TRYWAIT P1, [R8+URZ+0x2a850], R7 ;  /* 0x02a85007080075a7 */ /* 0x000062000802017f */
[----:B------:R-:W-:Y:S05]  /*20e40*/  @!P0 BRA `(.L_x_1826) ;  /* 0x0000000000048947 */ /* 0x000fea0003800000 */
[----:B------:R-:W-:Y:S01]  /*20e50*/  BPT.TRAP 0x1 ;  /* 0x000000040000795c */ /* 0x000fe20000300000 */
.L_x_1826:
        /* <DEDUP_REMOVED lines=9> */
.L_x_1828:
[----:B------:R-:W-:Y:S05]  /*20ef0*/  BSYNC B0 ;  /* 0x0000000000007941 */ /* 0x000fea0003800000 */
.L_x_1827:
[----:B------:R-:W-:Y:S01]  /*20f00*/  IMAD.MOV.U32 R6, RZ, RZ, R2 ;  /* 0x000000ffff067224 */ /* 0x000fe200078e0002 */
[----:B------:R-:W-:Y:S01]  /*20f10*/  WARPGROUP.ARRIVE ;  /* 0x00000000000079c5 */ /* 0x000fe20000000000 */
[----:B01----:R-:W-:Y:S02]  /*20f20*/  IMAD.MOV.U32 R7, RZ, RZ, 0x40000040 ;  /* 0x40000040ff077424 */ /* 0x003fe400078e00ff */
[----:B------:R-:W-:Y:S01]  /*20f30*/  IMAD.MOV.U32 R20, RZ, RZ, -0x800000 ;  /* 0xff800000ff147424 */ /* 0x000fe200078e00ff */
[----:B------:R-:W-:Y:S01]  /*20f40*/  R2UR UR6, R6 ;  /* 0x00000000060672ca */ /* 0x000fe200000e0000 */
[----:B------:R-:W-:Y:S01]  /*20f50*/  VIADD R6, R2, 0x80 ;  /* 0x0000008002067836 */ /* 0x000fe20000000000 */
        /* <DEDUP_REMOVED lines=36> */
[----:B------:R-:W0:Y:S02]  /*211a0*/  SHFL.BFLY PT, R7, R0, 0x2, 0x1f ;  /* 0x0c401f0000077f89 */ /* 0x000e2400000e0000 */
[----:B0-----:R-:W-:Y:S01]  /*211b0*/  FADD.FTZ R9, R7, R0 ;  /* 0x0000000007097221 */ /* 0x001fe20000010000 */
[----:B------:R-:W-:Y:S01]  /*211c0*/  IMAD.MOV.U32 R0, RZ, RZ, -0x800000 ;  /* 0xff800000ff007424 */ /* 0x000fe200078e00ff */
[----:B------:R-:W0:Y:S04]  /*211d0*/  SHFL.BFLY PT, R7, R6, 0x1, 0x1f ;  /* 0x0c201f0006077f89 */ /* 0x000e2800000e0000 */
[----:B------:R-:W1:Y:S01]  /*211e0*/  SHFL.BFLY PT, R2, R9, 0x1, 0x1f ;  /* 0x0c201f0009027f89 */ /* 0x000e6200000e0000 */
[----:B0-----:R-:W-:Y:S01]  /*211f0*/  FADD.FTZ R12, R6, R7 ;  /* 0x00000007060c7221 */ /* 0x001fe20000010000 */
[----:B-1----:R-:W-:-:S04]  /*21200*/  FADD.FTZ R13, R9, R2 ;  /* 0x00000002090d7221 */ /* 0x002fc80000010000 */
[----:B------:R-:W-:Y:S01]  /*21210*/  FSETP.NE.FTZ.AND P1, PT, R12, RZ, PT ;  /* 0x000000ff0c00720b */ /* 0x000fe20003f35000 */
[----:B------:R-:W-:Y:S01]  /*21220*/  IMAD.MOV.U32 R2, RZ, RZ, RZ ;  /* 0x000000ffff027224 */ /* 0x000fe200078e00ff */
[----:B------:R-:W-:-:S11]  /*21230*/  FSETP.NE.FTZ.AND P2, PT, R13, RZ, PT ;  /* 0x000000ff0d00720b */ /* 0x000fd60003f55000 */
[----:B------:R-:W0:Y:S01]  /*21240*/  @P1 MUFU.LG2 R10, R12 ;  /* 0x0000000c000a1308 */ /* 0x000e220000000c00 */
[C---:B------:R-:W-:Y:S01]  /*21250*/  @P1 FMUL.FTZ R7, R14.reuse, 0.69314718246459960938 ;  /* 0x3f3172180e071820 */ /* 0x040fe20000410000 */
[----:B------:R-:W-:-:S06]  /*21260*/  @P2 FMUL.FTZ R9, R14, 0.69314718246459960938 ;  /* 0x3f3172180e092820 */ /* 0x000fcc0000410000 */
        /* <DEDUP_REMOVED lines=13> */
.L_x_1830:
[----:B------:R-:W-:Y:S02]  /*21340*/  VIADD R3, R8, 0x2a860 ;  /* 0x0002a86008037836 */ /* 0x000fe40000000000 */
[-C--:B------:R-:W-:Y:S01]  /*21350*/  FMUL.FTZ R88, R24, R5.reuse ;  /* 0x0000000518587220 */ /* 0x080fe20000410000 */
        /* <DEDUP_REMOVED lines=72> */
.L_x_1683:
[----:B------:R-:W2:Y:S08]  /*217e0*/  S2UR UR4, SR_CgaCtaId ;  /* 0x00000000000479c3 */ /* 0x000eb00000008800 */
[----:B------:R-:W-:Y:S01]  /*217f0*/  BAR.SYNC.DEFER_BLOCKING 0x5, 0x180 ;  /* 0x0146000000007b1d */ /* 0x000fe20000010000 */
[----:B------:R-:W-:-:S05]  /*21800*/  MOV R3, 0x400 ;  /* 0x0000040000037802 */ /* 0x000fca0000000f00 */
[----:B------:R-:W-:Y:S01]  /*21810*/  BSSY B0, `(.L_x_1831) ;  /* 0x00002da000007945 */ /* 0x000fe20003800000 */
[----:B--2---:R-:W-:-:S05]  /*21820*/  IMAD.U32 R172, RZ, RZ, UR4 ;  /* 0x00000004ffac7e24 */ /* 0x004fca000f8e00ff */
[----:B------:R-:W-:-:S05]  /*21830*/  LEA R2, R172, R3, 0x18 ;  /* 0x00000003ac027211 */ /* 0x000fca00078ec0ff */
[----:B-1--4-:R1:W2:Y:S01]  /*21840*/  LDS.128 R28, [R2+0x2a8d0] ;  /* 0x02a8d000021c7984 */ /* 0x0122a20000000c00 */
[----:B------:R-:W-:Y:S06]  /*21850*/  BAR.ARV 0x4, 0x180 ;  /* 0x0106000000007b1d */ /* 0x000fec0000002000 */
[----:B------:R-:W-:Y:S05]  /*21860*/  @P0 BRA `(.L_x_1832) ;  /* 0x0000002000680947 */ /* 0x000fea0003800000 */
[----:B------:R-:W3:Y:S01]  /*21870*/  LDL R4, [R1+0x54] ;  /* 0x0000540001047983 */ /* 0x000ee20000100800 */
[----:B------:R-:W-:Y:S01]  /*21880*/  F2FP.BF16.F32.PACK_AB R34, R69, R68 ;  /* 0x000000444522723e */ /* 0x000fe200000010ff */
[----:B------:R-:W-:Y:S01]  /*21890*/  ULDC.64 UR4, c[0x0][0xc00] ;  /* 0x0003000000047ab9 */ /* 0x000fe20000000a00 */
[----:B------:R-:W-:Y:S01]  /*218a0*/  ULDC.64 UR6, c[0x0][0xc08] ;  /* 0x0003020000067ab9 */ /* 0x000fe20000000a00 */
[----:B------:R-:W4:Y:S01]  /*218b0*/  S2R R3, SR_SWINHI ;  /* 0x0000000000037919 */ /* 0x000f220000002f00 */
[----:B------:R-:W-:Y:S02]  /*218c0*/  MOV R72, R2 ;  /* 0x0000000200487202 */ /* 0x000fe40000000f00 */
[----:B----4-:R-:W-:Y:S01]  /*218d0*/  MOV R73, R3 ;  /* 0x0000000300497202 */ /* 0x010fe20000000f00 */
[----:B------:R-:W-:Y:S02]  /*218e0*/  BAR.SYNC.DEFER_BLOCKING 0x1, 0x100 ;  /* 0x0044000000007b1d */ /* 0x000fe40000010000 */
[----:B---3--:R-:W-:-:S03]  /*218f0*/  IMAD.WIDE R4, R4, 0x2, R72 ;  /* 0x0000000204047825 */ /* 0x008fc600078e0248 */
        /* <DEDUP_REMOVED lines=17> */
[----:B0-----:R-:W-:Y:S01]  /*21a10*/  IMAD.X R33, RZ, RZ, R5, P0 ;  /* 0x000000ffff217224 */ /* 0x001fe200000e0605 */
[----:B------:R-:W-:-:S02]  /*21a20*/  LOP3.LUT R12, R21, 0x380, RZ, 0xc0, !PT ;  /* 0x00000380150c7812 */ /* 0x000fc400078ec0ff */
[----:B------:R-:W-:Y:S02]  /*21a30*/  LOP3.LUT R7, R10, 0x380, RZ, 0xc0, !PT ;  /* 0x000003800a077812 */ /* 0x000fe400078ec0ff */
[----:B------:R-:W-:Y:S02]  /*21a40*/  SHF.R.U64 R3, R3, 0x3, RZ ;  /* 0x0000000303037819 */ /* 0x000fe400000012ff */
[----:B------:R-:W-:Y:S02]  /*21a50*/  SHF.R.U64 R12, R12, 0x3, RZ ;  /* 0x000000030c0c7819 */ /* 0x000fe400000012ff */
[----:B------:R-:W-:Y:S02]  /*21a60*/  SHF.R.U64 R7, R7, 0x3, RZ ;  /* 0x0000000307077819 */ /* 0x000fe400000012ff */
[----:B------:R-:W-:Y:S02]  /*21a70*/  LOP3.LUT R14, R35, 0x380, RZ, 0xc0, !PT ;  /* 0x00000380230e7812 */ /* 0x000fe400078ec0ff */
[----:B------:R-:W-:-:S02]  /*21a80*/  LOP3.LUT R8, R3, R6, RZ, 0x3c, !PT ;  /* 0x0000000603087212 */ /* 0x000fc400078e3cff */
[----:B------:R-:W-:Y:S02]  /*21a90*/  LOP3.LUT R3, R24, 0x380, RZ, 0xc0, !PT ;  /* 0x0000038018037812 */ /* 0x000fe400078ec0ff */
[----:B------:R-:W-:Y:S02]  /*21aa0*/  LOP3.LUT R26, R103, 0x380, RZ, 0xc0, !PT ;  /* 0x00000380671a7812 */ /* 0x000fe400078ec0ff */
[----:B------:R-:W-:Y:S02]  /*21ab0*/  LOP3.LUT R12, R12, R21, RZ, 0x3c, !PT ;  /* 0x000000150c0c7212 */ /* 0x000fe400078e3cff */
[----:B--2---:R-:W-:Y:S02]  /*21ac0*/  LOP3.LUT R28, R105, 0x380, RZ, 0xc0, !PT ;  /* 0x00000380691c7812 */ /* 0x004fe400078ec0ff */
[----:B------:R-:W-:Y:S02]  /*21ad0*/  LOP3.LUT R10, R7, R10, RZ, 0x3c, !PT ;  /* 0x0000000a070a7212 */ /* 0x000fe400078e3cff */
[----:B------:R-:W-:-:S02]  /*21ae0*/  MOV R21, R4 ;  /* 0x0000000400157202 */ /* 0x000fc40000000f00 */
[----:B------:R-:W-:Y:S02]  /*21af0*/  SHF.R.U64 R14, R14, 0x3, RZ ;  /* 0x000000030e0e7819 */ /* 0x000fe400000012ff */
[----:B------:R-:W-:Y:S02]  /*21b00*/  F2FP.BF16.F32.PACK_AB R4, R89, R88 ;  /* 0x000000585904723e */ /* 0x000fe400000010ff */
[----:B------:R-:W-:Y:S02]  /*21b10*/  F2FP.BF16.F32.PACK_AB R5, R97, R96 ;  /* 0x000000606105723e */ /* 0x000fe400000010ff */
[----:B------:R-:W-:Y:S02]  /*21b20*/  F2FP.BF16.F32.PACK_AB R6, R91, R90 ;  /* 0x0000005a5b06723e */ /* 0x000fe400000010ff */
[----:B------:R-:W-:Y:S02]  /*21b30*/  F2FP.BF16.F32.PACK_AB R7, R99, R98 ;  /* 0x000000626307723e */ /* 0x000fe400000010ff */
[----:B------:R-:W-:-:S02]  /*21b40*/  SHF.R.U64 R3, R3, 0x3, RZ ;  /* 0x0000000303037819 */ /* 0x000fc400000012ff */
[----:B------:R-:W-:Y:S01]  /*21b50*/  SHF.R.U64 R26, R26, 0x3, RZ ;  /* 0x000000031a1a7819 */ /* 0x000fe200000012ff */
[----:B------:R0:W-:Y:S01]  /*21b60*/  STSM.16.M88.4 [R21], R4 ;  /* 0x0000000415007844 */ /* 0x0001e20000000200 */
[----:B------:R-:W-:Y:S02]  /*21b70*/  SHF.R.U64 R28, R28, 0x3, RZ ;  /* 0x000000031c1c7819 */ /* 0x000fe400000012ff */
[----:B------:R-:W-:Y:S02]  /*21b80*/  LOP3.LUT R14, R14, R35, RZ, 0x3c, !PT ;  /* 0x000000230e0e7212 */ /* 0x000fe400078e3cff */
[----:B------:R-:W-:Y:S02]  /*21b90*/  LOP3.LUT R24, R3, R24, RZ, 0x3c, !PT ;  /* 0x0000001803187212 */ /* 0x000fe400078e3cff */
[----:B------:R-:W-:Y:S02]  /*21ba0*/  LOP3.LUT R26, R26, R103, RZ, 0x3c, !PT ;  /* 0x000000671a1a7212 */ /* 0x000fe400078e3cff */
[----:B------:R-:W-:Y:S01]  /*21bb0*/  LOP3.LUT R32, R28, R105, RZ, 0x3c, !PT ;  /* 0x000000691c207212 */ /* 0x000fe200078e3cff */
[----:B------:R-:W2:Y:S01]  /*21bc0*/  LDC.64 R102, c[0x0][0xc00] ;  /* 0x00030000ff667b82 */ /* 0x000ea20000000a00 */
[----:B------:R-:W-:-:S02]  /*21bd0*/  MOV R107, R8 ;  /* 0x00000008006b7202 */ /* 0x000fc40000000f00 */
[----:B------:R-:W-:Y:S02]  /*21be0*/  MOV R106, R10 ;  /* 0x0000000a006a7202 */ /* 0x000fe40000000f00 */
[----:B------:R-:W-:Y:S02]  /*21bf0*/  F2FP.BF16.F32.PACK_AB R8, R41, R40 ;  /* 0x000000282908723e */ /* 0x000fe400000010ff */
[----:B0-----:R-:W-:Y:S02]  /*21c00*/  F2FP.BF16.F32.PACK_AB R4, R93, R92 ;  /* 0x0000005c5d04723e */ /* 0x001fe400000010ff */
[----:B------:R-:W-:Y:S02]  /*21c10*/  F2FP.BF16.F32.PACK_AB R5, R101, R100 ;  /* 0x000000646505723e */ /* 0x000fe400000010ff */
[----:B------:R-:W-:Y:S02]  /*21c20*/  F2FP.BF16.F32.PACK_AB R6, R37, R36 ;  /* 0x000000242506723e */ /* 0x000fe400000010ff */
[----:B------:R-:W-:-:S02]  /*21c30*/  F2FP.BF16.F32.PACK_AB R7, R39, R38 ;  /* 0x000000262707723e */ /* 0x000fc400000010ff */
[----:B------:R-:W-:Y:S02]  /*21c40*/  F2FP.BF16.F32.PACK_AB R9, R43, R42 ;  /* 0x0000002a2b09723e */ /* 0x000fe400000010ff */
[----:B------:R-:W-:Y:S01]  /*21c50*/  F2FP.BF16.F32.PACK_AB R10, R45, R44 ;  /* 0x0000002c2d0a723e */ /* 0x000fe200000010ff */
[----:B------:R0:W-:Y:S01]  /*21c60*/  STSM.16.M88.4 [R107], R4 ;  /* 0x000000046b007844 */ /* 0x0001e20000000200 */
[----:B------:R-:W-:Y:S02]  /*21c70*/  F2FP.BF16.F32.PACK_AB R11, R47, R46 ;  /* 0x0000002e2f0b723e */ /* 0x000fe400000010ff */
[----:B------:R-:W-:Y:S02]  /*21c80*/  MOV R105, R12 ;  /* 0x0000000c00697202 */ /* 0x000fe40000000f00 */
[----:B------:R-:W-:Y:S01]  /*21c90*/  MOV R3, R14 ;  /* 0x0000000e00037202 */ /* 0x000fe20000000f00 */
[----:B------:R-:W-:Y:S01]  /*21ca0*/  STSM.16.M88.4 [R106], R8 ;  /* 0x000000086a007844 */ /* 0x000fe20000000200 */
[----:B------:R-:W-:-:S02]  /*21cb0*/  MOV R104, R24 ;  /* 0x0000001800687202 */ /* 0x000fc40000000f00 */
[----:B------:R-:W-:Y:S02]  /*21cc0*/  MOV R28, R26 ;  /* 0x0000001a001c7202 */ /* 0x000fe40000000f00 */
[----:B------:R-:W-:Y:S02]  /*21cd0*/  F2FP.BF16.F32.PACK_AB R12, R49, R48 ;  /* 0x00000030310c723e */ /* 0x000fe400000010ff */
[----:B------:R-:W-:Y:S02]  /*21ce0*/  F2FP.BF16.F32.PACK_AB R13, R51, R50 ;  /* 0x00000032330d723e */ /* 0x000fe400000010ff */
[----:B------:R-:W-:Y:S02]  /*21cf0*/  F2FP.BF16.F32.PACK_AB R14, R53, R52 ;  /* 0x00000034350e723e */ /* 0x000fe400000010ff */
[----:B------:R-:W-:Y:S02]  /*21d00*/  F2FP.BF16.F32.PACK_AB R15, R55, R54 ;  /* 0x00000036370f723e */ /* 0x000fe400000010ff */
[----:B------:R-:W-:-:S02]  /*21d10*/  F2FP.BF16.F32.PACK_AB R24, R57, R56 ;  /* 0x000000383918723e */ /* 0x000fc400000010ff */
[----:B------:R-:W-:Y:S01]  /*21d20*/  F2FP.BF16.F32.PACK_AB R25, R59, R58 ;  /* 0x0000003a3b19723e */ /* 0x000fe200000010ff */
[----:B------:R2:W-:Y:S01]  /*21d30*/  STSM.16.M88.4 [R105], R12 ;  /* 0x0000000c69007844 */ /* 0x0005e20000000200 */
[----:B------:R-:W-:Y:S02]  /*21d40*/  F2FP.BF16.F32.PACK_AB R26, R61, R60 ;  /* 0x0000003c3d1a723e */ /* 0x000fe400000010ff */
[----:B------:R-:W-:Y:S02]  /*21d50*/  F2FP.BF16.F32.PACK_AB R27, R63, R62 ;  /* 0x0000003e3f1b723e */ /* 0x000fe400000010ff */
[----:B------:R-:W-:Y:S02]  /*21d60*/  MOV R21, R32 ;  /* 0x0000002000157202 */ /* 0x000fe40000000f00 */
[----:B------:R-:W-:Y:S01]  /*21d70*/  F2FP.BF16.F32.PACK_AB R32, R65, R64 ;  /* 0x000000404120723e */ /* 0x000fe200000010ff */
[----:B------:R3:W-:Y:S01]  /*21d80*/  STSM.16.M88.4 [R3], R24 ;  /* 0x0000001803007844 */ /* 0x0007e20000000200 */
[----:B------:R-:W-:-:S02]  /*21d90*/  F2FP.BF16.F32.PACK_AB R33, R67, R66 ;  /* 0x000000424321723e */ /* 0x000fc400000010ff */
[----:B------:R-:W-:Y:S02]  /*21da0*/  F2FP.BF16.F32.PACK_AB R35, R71, R70 ;  /* 0x000000464723723e */ /* 0x000fe400000010ff */
[----:B0-----:R-:W-:Y:S02]  /*21db0*/  F2FP.BF16.F32.PACK_AB R4, R95, R94 ;  /* 0x0000005e5f04723e */ /* 0x001fe400000010ff */
[----:B------:R-:W-:Y:S01]  /*21dc0*/  F2FP.BF16.F32.PACK_AB R5, R75, R74 ;  /* 0x0000004a4b05723e */ /* 0x000fe200000010ff */
[----:B------:R-:W-:Y:S01]  /*21dd0*/  STSM.16.M88.4 [R104], R32 ;  /* 0x0000002068007844 */ /* 0x000fe20000000200 */
[----:B------:R-:W-:Y:S01]  /*21de0*/  F2FP.BF16.F32.PACK_AB R6, R77, R76 ;  /* 0x0000004c4d06723e */ /* 0x000fe200000010ff */
[----:B--2---:R-:W-:Y:S01]  /*21df0*/  IMAD.WIDE R12, R207, 0x4, R102 ;  /* 0x00000004cf0c7825 */ /* 0x004fe200078e0266 */
[----:B------:R-:W-:Y:S01]  /*21e00*/  F2FP.BF16.F32.PACK_AB R7, R79, R78 ;  /* 0x0000004e4f07723e */ /* 0x000fe200000010ff */
[----:B------:R-:W0:Y:S01]  /*21e10*/  LDC.64 R14, c[0x0][0xba8] ;  /* 0x0002ea00ff0e7b82 */ /* 0x000e220000000a00 */
[----:B------:R-:W-:-:S02]  /*21e20*/  F2FP.BF16.F32.PACK_AB R8, R81, R80 ;  /* 0x000000505108723e */ /* 0x000fc400000010ff */
[----:B------:R-:W-:Y:S01]  /*21e30*/  F2FP.BF16.F32.PACK_AB R9, R83, R82 ;  /* 0x000000525309723e */ /* 0x000fe200000010ff */
[----:B------:R-:W-:Y:S01]  /*21e40*/  STSM.16.M88.4 [R28], R4 ;  /* 0x000000041c007844 */ /* 0x000fe20000000200 */
[----:B------:R-:W-:Y:S01]  /*21e50*/  F2FP.BF16.F32.PACK_AB R10, R85, R84 ;  /* 0x00000054550a723e */ /* 0x000fe200000010ff */
[----:B---3--:R-:W-:Y:S01]  /*21e60*/  IMAD.MOV.U32 R3, RZ, RZ, RZ ;  /* 0x000000ffff037224 */ /* 0x008fe200078e00ff */
[----:B------:R-:W-:Y:S02]  /*21e70*/  F2FP.BF16.F32.PACK_AB R11, R87, R86 ;  /* 0x00000056570b723e */ /* 0x000fe400000010ff */
[----:B------:R-:W-:-:S03]  /*21e80*/  ISETP.NE.U32.AND P0, PT, RZ, UR4, PT ;  /* 0x00000004ff007c0c */ /* 0x000fc6000bf05070 */
[----:B------:R2:W-:Y:S01]  /*21e90*/  STSM.16.M88.4 [R21], R8 ;  /* 0x0000000815007844 */ /* 0x0005e20000000200 */
[----:B------:R-:W-:Y:S01]  /*21ea0*/  BAR.SYNC.DEFER_BLOCKING 0x1, 0x100 ;  /* 0x0044000000007b1d */ /* 0x000fe20000010000 */
[----:B------:R-:W-:Y:S02]  /*21eb0*/  ISETP.NE.AND.EX P0, PT, RZ, UR5, PT, P0 ;  /* 0x00000005ff007c0c */ /* 0x000fe4000bf05300 */
[----:B------:R-:W-:Y:S02]  /*21ec0*/  ISETP.NE.U32.AND P1, PT, RZ, UR6, PT ;  /* 0x00000006ff007c0c */ /* 0x000fe4000bf25070 */
[----:B------:R-:W-:Y:S01]  /*21ed0*/  ISETP.NE.AND P2, PT, R206, RZ, PT ;  /* 0x000000ffce00720c */ /* 0x000fe20003f45270 */
[----:B------:R-:W-:Y:S02]  /*21ee0*/  IMAD.MOV.U32 R26, RZ, RZ, 0x9b8 ;  /* 0x000009b8ff1a7424 */ /* 0x000fe400078e00ff */
[----:B--2---:R-:W2:Y:S06]  /*21ef0*/  LDC R21, c[0x0][0xbe8] ;  /* 0x0002fa00ff157b82 */ /* 0x004eac0000000800 */
[----:B------:R-:W3:Y:S01]  /*21f00*/  @P0 LDG.E R3, desc[UR60][R12.64] ;  /* 0x0000003c0c030981 */ /* 0x000ee2000c1e1900 */
[----:B------:R-:W-:Y:S01]  /*21f10*/  ULDC UR6, c[0x0][0xa88] ;  /* 0x0002a20000067ab9 */ /* 0x000fe20000000800 */
[----:B------:R-:W-:Y:S01]  /*21f20*/  ISETP.NE.AND.EX P1, PT, RZ, UR7, PT, P1 ;  /* 0x00000007ff007c0c */ /* 0x000fe2000bf25310 */
[----:B------:R-:W-:Y:S01]  /*21f30*/  IMAD.U32 R102, RZ, RZ, UR6 ;  /* 0x00000006ff667e24 */ /* 0x000fe2000f8e00ff */
[----:B------:R-:W-:-:S02]  /*21f40*/  ULDC UR6, c[0x0][0xad4] ;  /* 0x0002b50000067ab9 */ /* 0x000fc40000000800 */
[----:B------:R-:W-:-:S04]  /*21f50*/  SEL R206, R206, UR6, P2 ;  /* 0x00000006cece7c07 */ /* 0x000fc80009000000 */
[----:B------:R-:W-:-:S04]  /*21f60*/  ISETP.GT.AND P3, PT, R206, 0x1, PT ;  /* 0x00000001ce00780c */ /* 0x000fc80003f64270 */
[----:B------:R-:W-:Y:S01]  /*21f70*/  SEL R26, R26, 0x978, P3 ;  /* 0x000009781a1a7807 */ /* 0x000fe20001800000 */
[----:B------:R-:W4:Y:S08]  /*21f80*/  @P1 LDC.64 R4, c[0x0][0xc08] ;  /* 0x00030200ff041b82 */ /* 0x000f300000000a00 */
[----:B------:R-:W1:Y:S08]  /*21f90*/  LDC.64 R6, c[0x0][R26+0x220] ;  /* 0x000088001a067b82 */ /* 0x000e700000000a00 */
[----:B------:R-:W0:Y:S01]  /*21fa0*/  LDC.64 R8, c[0x0][R26+0x218] ;  /* 0x000086001a087b82 */ /* 0x000e220000000a00 */
[----:B--2---:R-:W-:-:S07]  /*21fb0*/  ISETP.NE.AND P4, PT, R21, 0x1, PT ;  /* 0x000000011500780c */ /* 0x004fce0003f85270 */
[----:B------:R-:W2:Y:S01]  /*21fc0*/  LDC.64 R10, c[0x0][R26+0x228] ;  /* 0x00008a001a0a7b82 */ /* 0x000ea20000000a00 */
[----:B----4-:R-:W-:-:S05]  /*21fd0*/  @P1 IMAD.WIDE R4, R207, 0x4, R4 ;  /* 0x00000004cf041825 */ /* 0x010fca00078e0204 */
[----:B------:R4:W5:Y:S01]  /*21fe0*/  @P1 LDG.E R102, desc[UR60][R4.64] ;  /* 0x0000003c04661981 */ /* 0x000962000c1e1900 */
[----:B------:R-:W-:Y:S01]  /*21ff0*/  ISETP.NE.U32.AND P2, PT, RZ, UR4, PT ;  /* 0x00000004ff007c0c */ /* 0x000fe2000bf45070 */
[----:B------:R-:W3:Y:S01]  /*22000*/  @P4 LDC R35, c[0x0][0xbec] ;  /* 0x0002fb00ff234b82 */ /* 0x000ee20000000800 */
[----:B------:R-:W-:Y:S02]  /*22010*/  SHF.R.S32.HI R24, RZ, 0x1f, R207 ;  /* 0x0000001fff187819 */ /* 0x000fe400000114cf */
[----:B------:R-:W-:-:S04]  /*22020*/  ISETP.NE.AND.EX P2, PT, RZ, UR5, PT, P2 ;  /* 0x00000005ff007c0c */ /* 0x000fc8000bf45320 */
[----:B------:R-:W-:Y:S01]  /*22030*/  SEL R28, R207, RZ, !P2 ;  /* 0x000000ffcf1c7207 */ /* 0x000fe20005000000 */
[----:B----4-:R-:W4:Y:S01]  /*22040*/  LDC.64 R4, c[0x0][R26+0x210] ;  /* 0x000084001a047b82 */ /* 0x010f220000000a00 */
[----:B------:R-:W-:Y:S01]  /*22050*/  SEL R25, R24, RZ, !P2 ;  /* 0x000000ff18197207 */ /* 0x000fe20005000000 */
[----:B------:R-:W-:-:S06]  /*22060*/  IMAD.IADD R24, R202, 0x1, R188 ;  /* 0x00000001ca187824 */ /* 0x000fcc00078e02bc */
[----:B------:R-:W4:Y:S01]  /*22070*/  @P4 LDC R105, c[0x0][0xbf0] ;  /* 0x0002fc00ff694b82 */ /* 0x000f220000000800 */
[----:B-1----:R-:W-:-:S07]  /*22080*/  IMAD R7, R7, R28, RZ ;  /* 0x0000001c07077224 */ /* 0x002fce00078e02ff */
[----:B0-----:R-:W0:Y:S01]  /*22090*/  @!P3 LDC R14, c[0x0][0xb50] ;  /* 0x0002d400ff0ebb82 */ /* 0x001e220000000800 */
[----:B------:R-:W-:Y:S01]  /*220a0*/  IMAD R33, R6, R25, R7 ;  /* 0x0000001906217224 */ /* 0x000fe200078e0207 */
[----:B------:R-:W-:Y:S01]  /*220b0*/  SEL R25, R210, RZ, P3 ;  /* 0x000000ffd2197207 */ /* 0x000fe20001800000 */
[----:B------:R-:W-:-:S05]  /*220c0*/  IMAD.WIDE.U32 R6, R6, R28, RZ ;  /* 0x0000001c06067225 */ /* 0x000fca00078e00ff */
[----:B------:R-:W1:Y:S01]  /*220d0*/  @!P3 LDC R15, c[0x0][0xb54] ;  /* 0x0002d500ff0fbb82 */ /* 0x000e620000000800 */
[-C--:B------:R-:W-:Y:S02]  /*220e0*/  IMAD R27, R9, R169.reuse, RZ ;  /* 0x000000a9091b7224 */ /* 0x080fe400078e02ff */
[----:B------:R-:W-:-:S04]  /*220f0*/  IMAD.WIDE.U32 R8, R8, R169, RZ ;  /* 0x000000a908087225 */ /* 0x000fc800078e00ff */
[----:B------:R-:W-:Y:S02]  /*22100*/  IMAD.IADD R32, R9, 0x1, R27 ;  /* 0x0000000109207824 */ /* 0x000fe400078e021b */
[----:B------:R-:W-:Y:S02]  /*22110*/  IMAD.IADD R9, R7, 0x1, R33 ;  /* 0x0000000107097824 */ /* 0x000fe400078e0221 */
[----:B------:R-:W-:Y:S02]  /*22120*/  IMAD.MOV.U32 R7, RZ, RZ, R24 ;  /* 0x000000ffff077224 */ /* 0x000fe400078e0018 */
[-C--:B--2---:R-:W-:Y:S02]  /*22130*/  IMAD R27, R11, R25.reuse, RZ ;  /* 0x000000190b1b7224 */ /* 0x084fe400078e02ff */
[----:B------:R-:W-:-:S04]  /*22140*/  IMAD.WIDE.U32 R10, R10, R25, RZ ;  /* 0x000000190a0a7225 */ /* 0x000fc800078e00ff */
[----:B------:R-:W-:Y:S01]  /*22150*/  IMAD.IADD R27, R11, 0x1, R27 ;  /* 0x000000010b1b7824 */ /* 0x000fe200078e021b */
[--C-:B---3--:R-:W-:Y:S01]  /*22160*/  IADD3 R8, P2, P5, R6, R8, R3.reuse ;  /* 0x0000000806087210 */ /* 0x108fe20007d5e003 */
[----:B------:R-:W-:Y:S01]  /*22170*/  @P4 IMAD.HI.U32 R6, R24, R35, RZ ;  /* 0x0000002318064227 */ /* 0x000fe200078e00ff */
[----:B------:R-:W-:-:S04]  /*22180*/  SHF.R.S32.HI R103, RZ, 0x1f, R3 ;  /* 0x0000001fff677819 */ /* 0x000fc80000011403 */
[----:B----4-:R-:W-:Y:S02]  /*22190*/  @P4 SHF.R.U32.HI R7, RZ, R105, R6 ;  /* 0x00000069ff074219 */ /* 0x010fe40000011606 */
[----:B------:R-:W-:Y:S02]  /*221a0*/  IADD3.X R9, R9, R32, R103, P2, P5 ;  /* 0x0000002009097210 */ /* 0x000fe400017ea467 */
[----:B------:R-:W-:Y:S01]  /*221b0*/  IADD3 R10, P2, P5, R7, R8, R10 ;  /* 0x00000008070a7210 */ /* 0x000fe20007d5e00a */
[--C-:B------:R-:W-:Y:S01]  /*221c0*/  IMAD.MOV R25, RZ, RZ, -R7.reuse ;  /* 0x000000ffff197224 */ /* 0x100fe200078e0a07 */
[----:B------:R-:W-:-:S03]  /*221d0*/  SHF.R.S32.HI R6, RZ, 0x1f, R7 ;  /* 0x0000001fff067819 */ /* 0x000fc60000011407 */
[----:B------:R-:W-:Y:S01]  /*221e0*/  IMAD R7, R21, R25, R24 ;  /* 0x0000001915077224 */ /* 0x000fe200078e0218 */
[----:B------:R-:W-:-:S03]  /*221f0*/  IADD3.X R11, R6, R9, R27, P2, P5 ;  /* 0x00000009060b7210 */ /* 0x000fc600017ea41b */
        /* <DEDUP_REMOVED lines=12> */
.L_x_1833:
[----:B------:R-:W2:Y:S01]  /*222c0*/  LDL R8, [R1+0x50] ;  /* 0x0000500001087983 */ /* 0x000ea20000100800 */
[----:B-----5:R-:W-:Y:S01]  /*222d0*/  IMAD R102, R102, R21, RZ ;  /* 0x0000001566667224 */ /* 0x020fe200078e02ff */
[----:B------:R-:W-:Y:S02]  /*222e0*/  LOP3.LUT P0, RZ, R228, 0x3, RZ, 0xc0, !PT ;  /* 0x00000003e4ff7812 */ /* 0x000fe4000780c0ff */
[----:B------:R-:W-:Y:S04]  /*222f0*/  SHFL.IDX PT, R4, R14, RZ, 0x1c1f ;  /* 0x001c1fff0e047589 */ /* 0x000fe800000e0000 */
[----:B------:R-:W0:Y:S04]  /*22300*/  SHFL.IDX PT, R5, R15, RZ, 0x1c1f ;  /* 0x001c1fff0f057589 */ /* 0x000e2800000e0000 */
[----:B------:R-:W-:Y:S04]  /*22310*/  SHFL.IDX PT, R6, R14, 0x1, 0x1c1f ;  /* 0x003c1f000e067f89 */ /* 0x000fe800000e0000 */
[----:B------:R-:W1:Y:S01]  /*22320*/  SHFL.IDX PT, R7, R15, 0x1, 0x1c1f ;  /* 0x003c1f000f077f89 */ /* 0x000e6200000e0000 */
[----:B--2---:R-:W-:-:S04]  /*22330*/  IMAD.IADD R9, R8, 0x1, R188 ;  /* 0x0000000108097824 */ /* 0x004fc800078e02bc */
[C---:B------:R-:W-:Y:S01]  /*22340*/  VIADD R12, R9.reuse, 0x8 ;  /* 0x00000008090c7836 */ /* 0x040fe20000000000 */
[----:B------:R-:W-:-:S04]  /*22350*/  ISETP.GE.OR P1, PT, R9, R102, P0 ;  /* 0x000000660900720c */ /* 0x000fc80000726670 */
[----:B------:R-:W-:-:S09]  /*22360*/  ISETP.GE.OR P0, PT, R12, R102, P0 ;  /* 0x000000660c00720c */ /* 0x000fd20000706670 */
[----:B0-----:R0:W-:Y:S04]  /*22370*/  @!P1 ST.E desc[UR60][R4.64], R0 ;  /* 0x0000000004009985 */ /* 0x0011e8000c10193c */
[----:B-1----:R0:W-:Y:S01]  /*22380*/  @!P0 ST.E desc[UR60][R6.64], R20 ;  /* 0x0000001406008985 */ /* 0x0021e2000c10193c */
[----:B------:R-:W-:Y:S05]  /*22390*/  @P3 BRA `(.L_x_1834) ;  /* 0x0000000800843947 */ /* 0x000fea0003800000 */
[----:B0-----:R-:W-:Y:S01]  /*223a0*/  IMAD R5, R225, 0x40, R203 ;  /* 0x00000040e1057824 */ /* 0x001fe200078e02cb */
[----:B------:R-:W0:Y:S01]  /*223b0*/  @P4 LDC R53, c[0x0][0xbec] ;  /* 0x0002fb00ff354b82 */ /* 0x000e220000000800 */
[----:B------:R-:W-:Y:S02]  /*223c0*/  ULDC.64 UR4, c[0x0][0xaa0] ;  /* 0x0002a80000047ab9 */ /* 0x000fe40000000a00 */
[----:B------:R-:W-:-:S03]  /*223d0*/  IMAD.WIDE R72, R5, 0x2, R72 ;  /* 0x0000000205487825 */ /* 0x000fc600078e0248 */
[C---:B------:R-:W-:Y:S02]  /*223e0*/  IADD3 R9, P6, R72.reuse, 0x1000, RZ ;  /* 0x0000100048097810 */ /* 0x040fe40007fde0ff */
[----:B------:R-:W1:Y:S01]  /*223f0*/  @P4 LDC R55, c[0x0][0xbf0] ;  /* 0x0002fc00ff374b82 */ /* 0x000e620000000800 */
[----:B------:R-:W-:Y:S01]  /*22400*/  IMAD.WIDE.U32 R48, R3, UR4, RZ ;  /* 0x0000000403307c25 */ /* 0x000fe2000f8e00ff */
[C---:B------:R-:W-:Y:S02]  /*22410*/  IADD3 R13, P5, R72.reuse, 0x2000, RZ ;  /* 0x00002000480d7810 */ /* 0x040fe40007fbe0ff */
[----:B------:R-:W-:Y:S02]  /*22420*/  LOP3.LUT R8, R9, 0x380, RZ, 0xc0, !PT ;  /* 0x0000038009087812 */ /* 0x000fe400078ec0ff */
[----:B------:R-:W-:Y:S02]  /*22430*/  IADD3 R25, P3, R72, 0x3000, RZ ;  /* 0x0000300048197810 */ /* 0x000fe40007f7e0ff */
[----:B------:R-:W-:-:S02]  /*22440*/  SHF.R.U64 R8, R8, 0x3, RZ ;  /* 0x0000000308087819 */ /* 0x000fc400000012ff */
[----:B------:R-:W-:Y:S02]  /*22450*/  IADD3 R33, P2, R72, 0x4000, RZ ;  /* 0x0000400048217810 */ /* 0x000fe40007f5e0ff */
[----:B------:R-:W-:Y:S01]  /*22460*/  LOP3.LUT R8, R8, R9, RZ, 0x3c, !PT ;  /* 0x0000000908087212 */ /* 0x000fe200078e3cff */
[--C-:B------:R-:W-:Y:S01]  /*22470*/  IMAD.X R9, RZ, RZ, R73.reuse, P6 ;  /* 0x000000ffff097224 */ /* 0x100fe200030e0649 */
[C---:B------:R-:W-:Y:S02]  /*22480*/  IADD3 R5, P6, R72.reuse, 0x7000, RZ ;  /* 0x0000700048057810 */ /* 0x040fe40007fde0ff */
[C---:B------:R-:W-:Y:S02]  /*22490*/  IADD3 R37, P1, R72.reuse, 0x5000, RZ ;  /* 0x0000500048257810 */ /* 0x040fe40007f3e0ff */
[----:B------:R-:W-:Y:S01]  /*224a0*/  LOP3.LUT R0, R5, 0x380, RZ, 0xc0, !PT ;  /* 0x0000038005007812 */ /* 0x000fe200078ec0ff */
[----:B------:R-:W-:Y:S01]  /*224b0*/  IMAD.X R45, RZ, RZ, R73, P6 ;  /* 0x000000ffff2d7224 */ /* 0x000fe200030e0649 */
[----:B------:R-:W-:Y:S01]  /*224c0*/  IADD3 R41, P0, R72, 0x6000, RZ ;  /* 0x0000600048297810 */ /* 0x000fe20007f1e0ff */
[----:B------:R-:W5:Y:S01]  /*224d0*/  LD.E.128 R8, desc[UR60][R8.64] ;  /* 0x0000003c08087980 */ /* 0x000f62000c101d00 */
[----:B------:R-:W-:-:S02]  /*224e0*/  SHF.R.U64 R0, R0, 0x3, RZ ;  /* 0x0000000300007819 */ /* 0x000fc400000012ff */
[----:B------:R-:W-:Y:S02]  /*224f0*/  LOP3.LUT R12, R13, 0x380, RZ, 0xc0, !PT ;  /* 0x000003800d0c7812 */ /* 0x000fe400078ec0ff */
[----:B------:R-:W-:Y:S01]  /*22500*/  LOP3.LUT R44, R0, R5, RZ, 0x3c, !PT ;  /* 0x00000005002c7212 */ /* 0x000fe200078e3cff */
[----:B------:R-:W-:Y:S01]  /*22510*/  IMAD R0, R103, UR4, RZ ;  /* 0x0000000467007c24 */ /* 0x000fe2000f8e02ff */
[----:B------:R-:W-:Y:S02]  /*22520*/  LOP3.LUT R24, R25, 0x380, RZ, 0xc0, !PT ;  /* 0x0000038019187812 */ /* 0x000fe400078ec0ff */
[----:B------:R-:W-:Y:S01]  /*22530*/  LOP3.LUT R32, R33, 0x380, RZ, 0xc0, !PT ;  /* 0x0000038021207812 */ /* 0x000fe200078ec0ff */
[----:B------:R-:W-:Y:S01]  /*22540*/  IMAD R51, R3, UR5, R0 ;  /* 0x0000000503337c24 */ /* 0x000fe2000f8e0200 */
[----:B------:R-:W-:Y:S01]  /*22550*/  ULDC.64 UR4, c[0x0][0xae8] ;  /* 0x0002ba0000047ab9 */ /* 0x000fe20000000a00 */
[----:B------:R-:W-:Y:S01]  /*22560*/  IMAD R3, R205, 0x20, R225 ;  /* 0x00000020cd037824 */ /* 0x000fe200078e02e1 */
[----:B------:R-:W-:Y:S01]  /*22570*/  LOP3.LUT R36, R37, 0x380, RZ, 0xc0, !PT ;  /* 0x0000038025247812 */ /* 0x000fe200078ec0ff */
[----:B------:R-:W-:Y:S01]  /*22580*/  IMAD.IADD R49, R49, 0x1, R51 ;  /* 0x0000000131317824 */ /* 0x000fe200078e0233 */
[----:B------:R-:W-:Y:S01]  /*22590*/  LOP3.LUT R40, R41, 0x380, RZ, 0xc0, !PT ;  /* 0x0000038029287812 */ /* 0x000fe200078ec0ff */
[----:B------:R-:W-:Y:S01]  /*225a0*/  IMAD.IADD R50, R188, 0x1, R3 ;  /* 0x00000001bc327824 */ /* 0x000fe200078e0203 */
[----:B------:R-:W-:Y:S01]  /*225b0*/  LOP3.LUT R7, R72, 0x380, RZ, 0xc0, !PT ;  /* 0x0000038048077812 */ /* 0x000fe200078ec0ff */
[----:B------:R-:W-:Y:S01]  /*225c0*/  IMAD.WIDE.U32 R48, R169, UR4, R48 ;  /* 0x00000004a9307c25 */ /* 0x000fe2000f8e0030 */
[----:B------:R-:W-:Y:S01]  /*225d0*/  SHF.R.S32.HI R51, RZ, 0x1f, R28 ;  /* 0x0000001fff337819 */ /* 0x000fe2000001141c */
[----:B------:R-:W5:Y:S01]  /*225e0*/  LD.E.128 R44, desc[UR60][R44.64] ;  /* 0x0000003c2c2c7980 */ /* 0x000f62000c101d00 */
[----:B------:R-:W-:Y:S01]  /*225f0*/  SHF.R.U64 R12, R12, 0x3, RZ ;  /* 0x000000030c0c7819 */ /* 0x000fe200000012ff */
[----:B0-----:R-:W-:Y:S01]  /*22600*/  @P4 IMAD.HI.U32 R0, R50, R53, RZ ;  /* 0x0000003532004227 */ /* 0x001fe200078e00ff */
[----:B------:R-:W-:-:S02]  /*22610*/  SHF.R.U64 R24, R24, 0x3, RZ ;  /* 0x0000000318187819 */ /* 0x000fc400000012ff */
[----:B------:R-:W-:Y:S01]  /*22620*/  SHF.R.U64 R32, R32, 0x3, RZ ;  /* 0x0000000320207819 */ /* 0x000fe200000012ff */
[----:B------:R-:W-:Y:S01]  /*22630*/  IMAD R49, R169, UR5, R49 ;  /* 0x00000005a9317c24 */ /* 0x000fe2000f8e0231 */
[----:B------:R-:W-:Y:S01]  /*22640*/  ULDC.64 UR4, c[0x0][0xaf0] ;  /* 0x0002bc0000047ab9 */ /* 0x000fe20000000a00 */
[----:B------:R-:W-:Y:S01]  /*22650*/  IMAD.MOV.U32 R3, RZ, RZ, R50 ;  /* 0x000000ffff037224 */ /* 0x000fe200078e0032 */
[----:B-1----:R-:W-:Y:S01]  /*22660*/  @P4 SHF.R.U32.HI R3, RZ, R55, R0 ;  /* 0x00000037ff034219 */ /* 0x002fe20000011600 */
[----:B------:R-:W-:Y:S01]  /*22670*/  IMAD R51, R51, UR4, RZ ;  /* 0x0000000433337c24 */ /* 0x000fe2000f8e02ff */
[----:B------:R-:W-:Y:S02]  /*22680*/  SHF.R.U64 R36, R36, 0x3, RZ ;  /* 0x0000000324247819 */ /* 0x000fe400000012ff */
[----:B------:R-:W-:Y:S02]  /*22690*/  SHF.R.U64 R40, R40, 0x3, RZ ;  /* 0x0000000328287819 */ /* 0x000fe400000012ff */
[----:B------:R-:W-:Y:S01]  /*226a0*/  SHF.R.U64 R7, R7, 0x3, RZ ;  /* 0x0000000307077819 */ /* 0x000fe200000012ff */
[--C-:B------:R-:W-:Y:S01]  /*226b0*/  IMAD.MOV R20, RZ, RZ, -R3.reuse ;  /* 0x000000ffff147224 */ /* 0x100fe200078e0a03 */
[----:B------:R-:W-:Y:S01]  /*226c0*/  SHF.R.S32.HI R0, RZ, 0x1f, R3 ;  /* 0x0000001fff007819 */ /* 0x000fe20000011403 */
[----:B------:R-:W-:Y:S01]  /*226d0*/  IMAD R51, R28, UR5, R51 ;  /* 0x000000051c337c24 */ /* 0x000fe2000f8e0233 */
[----:B------:R-:W-:Y:S01]  /*226e0*/  LOP3.LUT R12, R12, R13, RZ, 0x3c, !PT ;  /* 0x0000000d0c0c7212 */ /* 0x000fe200078e3cff */
[--C-:B------:R-:W-:Y:S01]  /*226f0*/  IMAD.X R13, RZ, RZ, R73.reuse, P5 ;  /* 0x000000ffff0d7224 */ /* 0x100fe200028e0649 */
[----:B------:R-:W-:Y:S01]  /*22700*/  LOP3.LUT R24, R24, R25, RZ, 0x3c, !PT ;  /* 0x0000001918187212 */ /* 0x000fe200078e3cff */
[--C-:B------:R-:W-:Y:S01]  /*22710*/  IMAD.X R25, RZ, RZ, R73.reuse, P3 ;  /* 0x000000ffff197224 */ /* 0x100fe200018e0649 */
[----:B------:R-:W-:Y:S01]  /*22720*/  LOP3.LUT R32, R32, R33, RZ, 0x3c, !PT ;  /* 0x0000002120207212 */ /* 0x000fe200078e3cff */
[--C-:B------:R-:W-:Y:S01]  /*22730*/  IMAD.X R33, RZ, RZ, R73.reuse, P2 ;  /* 0x000000ffff217224 */ /* 0x100fe200010e0649 */
[----:B------:R-:W-:Y:S01]  /*22740*/  LOP3.LUT R36, R36, R37, RZ, 0x3c, !PT ;  /* 0x0000002524247212 */ /* 0x000fe200078e3cff */
[--C-:B------:R-:W-:Y:S01]  /*22750*/  IMAD.X R37, RZ, RZ, R73.reuse, P1 ;  /* 0x000000ffff257224 */ /* 0x100fe200008e0649 */
[----:B------:R-:W-:Y:S01]  /*22760*/  LOP3.LUT R40, R40, R41, RZ, 0x3c, !PT ;  /* 0x0000002928287212 */ /* 0x000fe200078e3cff */
[----:B------:R-:W-:Y:S01]  /*22770*/  IMAD.X R41, RZ, RZ, R73, P0 ;  /* 0x000000ffff297224 */ /* 0x000fe200000e0649 */
[----:B------:R-:W-:Y:S01]  /*22780*/  LOP3.LUT R72, R7, R72, RZ, 0x3c, !PT ;  /* 0x0000004807487212 */ /* 0x000fe200078e3cff */
[----:B------:R-:W-:Y:S01]  /*22790*/  IMAD.WIDE.U32 R48, R28, UR4, R48 ;  /* 0x000000041c307c25 */ /* 0x000fe2000f8e0030 */
[----:B------:R-:W-:Y:S01]  /*227a0*/  ULDC.64 UR4, c[0x0][0xae0] ;  /* 0x0002b80000047ab9 */ /* 0x000fe20000000a00 */
[----:B------:R-:W5:Y:S02]  /*227b0*/  LD.E.128 R12, desc[UR60][R12.64] ;  /* 0x0000003c0c0c7980 */ /* 0x000f64000c101d00 */
[----:B------:R-:W-:-:S02]  /*227c0*/  IMAD R0, R0, UR4, RZ ;  /* 0x0000000400007c24 */ /* 0x000fc4000f8e02ff */
[----:B------:R-:W-:Y:S01]  /*227d0*/  IMAD R21, R21, R20, R50 ;  /* 0x0000001415157224 */ /* 0x000fe200078e0232 */
[----:B------:R0:W5:Y:S01]  /*227e0*/  LD.E.128 R4, desc[UR60][R72.64] ;  /* 0x0000003c48047980 */ /* 0x000162000c101d00 */
[----:B------:R-:W-:Y:S02]  /*227f0*/  IMAD.IADD R49, R49, 0x1, R51 ;  /* 0x0000000131317824 */ /* 0x000fe400078e0233 */
[----:B------:R-:W-:Y:S01]  /*22800*/  IMAD R51, R3, UR5, R0 ;  /* 0x0000000503337c24 */ /* 0x000fe2000f8e0200 */
        /* <DEDUP_REMOVED lines=13> */
[----:B------:R-:W-:-:S02]  /*228e0*/  IMAD R0, R0, UR4, RZ ;  /* 0x0000000400007c24 */ /* 0x000fc4000f8e02ff */
[----:B------:R-:W-:Y:S02]  /*228f0*/  IMAD.IADD R49, R49, 0x1, R51 ;  /* 0x0000000131317824 */ /* 0x000fe400078e0233 */
[----:B------:R-:W-:Y:S02]  /*22900*/  IMAD.IADD R53, R225, 0x1, R188 ;  /* 0x00000001e1357824 */ /* 0x000fe400078e02bc */
[C---:B------:R-:W-:Y:S02]  /*22910*/  IMAD R51, R21.reuse, UR5, R0 ;  /* 0x0000000515337c24 */ /* 0x040fe4000f8e0200 */
[----:B------:R-:W-:Y:S01]  /*22920*/  IMAD.WIDE.U32 R20, R21, UR4, R48 ;  /* 0x0000000415147c25 */ /* 0x000fe2000f8e0030 */
[----:B------:R-:W-:Y:S01]  /*22930*/  ISETP.GE.AND P2, PT, R53, R102, PT ;  /* 0x000000663500720c */ /* 0x000fe20003f46270 */
[----:B------:R-:W-:Y:S02]  /*22940*/  ULDC.64 UR4, c[0x0][0xa80] ;  /* 0x0002a00000047ab9 */ /* 0x000fe40000000a00 */
[----:B------:R-:W-:Y:S01]  /*22950*/  VIADD R0, R2, 0x2a820 ;  /* 0x0002a82002007836 */ /* 0x000fe20000000000 */
[----:B------:R-:W-:Y:S01]  /*22960*/  LEA R28, P3, R20, UR4, 0x1 ;  /* 0x00000004141c7c11 */ /* 0x000fe2000f8608ff */
[----:B------:R-:W-:-:S02]  /*22970*/  IMAD.IADD R21, R21, 0x1, R51 ;  /* 0x0000000115157824 */ /* 0x000fc400078e0233 */
[----:B------:R-:W-:Y:S01]  /*22980*/  VIADD R3, R53, 0x20 ;  /* 0x0000002035037836 */ /* 0x000fe20000000000 */
[----:B------:R-:W-:Y:S02]  /*22990*/  PRMT R0, RZ, 0x654, R0 ;  /* 0x00000654ff007816 */ /* 0x000fe40000000000 */
[----:B------:R-:W-:Y:S02]  /*229a0*/  LEA.HI.X R50, R20, UR5, R21, 0x1, P3 ;  /* 0x0000000514327c11 */ /* 0x000fe400098f0c15 */
[----:B------:R-:W-:Y:S01]  /*229b0*/  ISETP.GE.AND P0, PT, R3, R102, PT ;  /* 0x000000660300720c */ /* 0x000fe20003f06270 */
[----:B------:R-:W-:Y:S01]  /*229c0*/  VIADD R3, R53, 0x40 ;  /* 0x0000004035037836 */ /* 0x000fe20000000000 */
[----:B-1----:R1:W-:Y:S01]  /*229d0*/  SYNCS.ARRIVE.TRANS64.RED.A1T0 RZ, [R0+URZ], RZ ;  /* 0x000000ff00ff79a7 */ /* 0x0023e2000810043f */
[----:B------:R0:W2:Y:S01]  /*229e0*/  SHFL.IDX PT, R48, R28, RZ, 0x181f ;  /* 0x00181fff1c307589 */ /* 0x0000a200000e0000 */
[----:B------:R-:W-:Y:S01]  /*229f0*/  BSSY B1, `(.L_x_1835) ;  /* 0x000000f000017945 */ /* 0x000fe20003800000 */
[----:B------:R-:W-:-:S02]  /*22a00*/  SHF.R.S32.HI R104, RZ, 0x1f, R204 ;  /* 0x0000001fff687819 */ /* 0x000fc400000114cc */
[----:B------:R-:W-:Y:S01]  /*22a10*/  ISETP.GE.AND P1, PT, R3, R102, PT ;  /* 0x000000660300720c */ /* 0x000fe20003f26270 */
[----:B-1----:R0:W1:Y:S01]  /*22a20*/  SHFL.IDX PT, R0, R50, RZ, 0x181f ;  /* 0x00181fff32007589 */ /* 0x00206200000e0000 */
[----:B------:R-:W-:Y:S01]  /*22a30*/  SHF.R.S32.HI R105, RZ, 0x1f, R203 ;  /* 0x0000001fff697819 */ /* 0x000fe200000114cb */
[----:B------:R-:W-:Y:S10]  /*22a40*/  @P2 BRA `(.L_x_1836) ;  /* 0x0000000000242947 */ /* 0x000ff40003800000 */
        /* <DEDUP_REMOVED lines=9> */
.L_x_1836:
[----:B------:R-:W-:Y:S05]  /*22ae0*/  BSYNC B1 ;  /* 0x0000000000017941 */ /* 0x000fea0003800000 */
.L_x_1835:
        /* <DEDUP_REMOVED lines=13> */
.L_x_1838:
[----:B------:R-:W-:Y:S05]  /*22bc0*/  BSYNC B1 ;  /* 0x0000000000017941 */ /* 0x000fea0003800000 */
.L_x_1837:
        /* <DEDUP_REMOVED lines=13> */
.L_x_1840:
[----:B------:R-:W-:Y:S05]  /*22ca0*/  BSYNC B1 ;  /* 0x0000000000017941 */ /* 0x000fea0003800000 */
.L_x_1839:
[----:B------:R-:W-:Y:S01]  /*22cb0*/  VIADD R3, R53, 0x60 ;  /* 0x0000006035037836 */ /* 0x000fe20000000000 */
[----:B01--4-:R-:W0:Y:S04]  /*22cc0*/  SHFL.IDX PT, R50, R50, 0x3, 0x181f ;  /* 0x00781f0032327f89 */ /* 0x013e2800000e0000 */
        /* <DEDUP_REMOVED lines=14> */
.L_x_1834:
[----:B------:R-:W-:Y:S01]  /*22db0*/  ULDC.64 UR4, c[0x0][0xb08] ;  /* 0x0002c20000047ab9 */ /* 0x000fe20000000a00 */
[----:B------:R-:W1:Y:S01]  /*22dc0*/  @P4 LDC R11, c[0x0][0xbec] ;  /* 0x0002fb00ff0b4b82 */ /* 0x000e620000000800 */
[----:B0-----:R-:W-:Y:S01]  /*22dd0*/  IMAD R0, R103, UR4, RZ ;  /* 0x0000000467007c24 */ /* 0x001fe2000f8e02ff */
[----:B------:R-:W-:Y:S01]  /*22de0*/  ULDC.64 UR6, c[0x0][0xb30] ;  /* 0x0002cc0000067ab9 */ /* 0x000fe20000000a00 */
[----:B------:R-:W-:Y:S01]  /*22df0*/  IMAD.WIDE.U32 R4, R3, UR4, RZ ;  /* 0x0000000403047c25 */ /* 0x000fe2000f8e00ff */
[----:B------:R-:W-:Y:S01]  /*22e00*/  ISETP.GE.AND P0, PT, R9, R102, PT ;  /* 0x000000660900720c */ /* 0x000fe20003f06270 */
[----:B------:R-:W-:Y:S01]  /*22e10*/  BSSY B1, `(.L_x_1842) ;  /* 0x0000079000017945 */ /* 0x000fe20003800000 */
[----:B------:R-:W-:Y:S01]  /*22e20*/  SHF.R.S32.HI R25, RZ, 0x1f, R212 ;  /* 0x0000001fff197819 */ /* 0x000fe200000114d4 */
[----:B------:R-:W-:Y:S01]  /*22e30*/  IMAD R3, R3, UR5, R0 ;  /* 0x0000000503037c24 */ /* 0x000fe2000f8e0200 */
[----:B------:R-:W-:Y:S01]  /*22e40*/  ULDC.64 UR4, c[0x0][0xb38] ;  /* 0x0002ce0000047ab9 */ /* 0x000fe20000000a00 */
[----:B------:R-:W0:Y:S01]  /*22e50*/  @P4 LDC R0, c[0x0][0xbf0] ;  /* 0x0002fc00ff004b82 */ /* 0x000e220000000800 */
[C---:B------:R-:W-:Y:S01]  /*22e60*/  VIADD R13, R182.reuse, 0x8 ;  /* 0x00000008b60d7836 */ /* 0x040fe20000000000 */
[----:B------:R-:W-:Y:S01]  /*22e70*/  SHF.R.S32.HI R26, RZ, 0x1f, R213 ;  /* 0x0000001fff1a7819 */ /* 0x000fe200000114d5 */
[----:B------:R-:W-:Y:S01]  /*22e80*/  IMAD.IADD R5, R5, 0x1, R3 ;  /* 0x0000000105057824 */ /* 0x000fe200078e0203 */
[----:B------:R-:W-:Y:S01]  /*22e90*/  SHF.R.S32.HI R3, RZ, 0x1f, R28 ;  /* 0x0000001fff037819 */ /* 0x000fe2000001141c */
[----:B------:R-:W-:Y:S01]  /*22ea0*/  VIADD R15, R182, 0x10 ;  /* 0x00000010b60f7836 */ /* 0x000fe20000000000 */
[----:B------:R-:W-:Y:S01]  /*22eb0*/  SHF.R.S32.HI R14, RZ, 0x1f, R13 ;  /* 0x0000001fff0e7819 */ /* 0x000fe2000001140d */
[----:B------:R-:W-:Y:S01]  /*22ec0*/  IMAD.WIDE.U32 R4, R169, UR4, R4 ;  /* 0x00000004a9047c25 */ /* 0x000fe2000f8e0004 */
[----:B------:R-:W-:-:S02]  /*22ed0*/  SHF.R.S32.HI R27, RZ, 0x1f, R214 ;  /* 0x0000001fff1b7819 */ /* 0x000fc400000114d6 */
[----:B------:R-:W-:Y:S01]  /*22ee0*/  SHF.R.S32.HI R20, RZ, 0x1f, R15 ;  /* 0x0000001fff147819 */ /* 0x000fe2000001140f */
[----:B------:R-:W-:Y:S01]  /*22ef0*/  IMAD R5, R169, UR5, R5 ;  /* 0x00000005a9057c24 */ /* 0x000fe2000f8e0205 */
[----:B------:R-:W-:Y:S01]  /*22f00*/  ULDC.64 UR4, c[0x0][0xb40] ;  /* 0x0002d00000047ab9 */ /* 0x000fe20000000a00 */
[----:B------:R-:W-:Y:S01]  /*22f10*/  SHF.R.S32.HI R32, RZ, 0x1f, R215 ;  /* 0x0000001fff207819 */ /* 0x000fe200000114d7 */
[----:B------:R-:W-:Y:S01]  /*22f20*/  IMAD R3, R3, UR4, RZ ;  /* 0x0000000403037c24 */ /* 0x000fe2000f8e02ff */
[----:B------:R-:W-:Y:S01]  /*22f30*/  SHF.R.S32.HI R33, RZ, 0x1f, R216 ;  /* 0x0000001fff217819 */ /* 0x000fe200000114d8 */
[----:B-1----:R-:W-:Y:S01]  /*22f40*/  @P4 IMAD.HI.U32 R11, R24, R11, RZ ;  /* 0x0000000b180b4227 */ /* 0x002fe200078e00ff */
        /* <DEDUP_REMOVED lines=8> */
[----:B0-----:R-:W-:Y:S01]  /*22fd0*/  @P4 SHF.R.U32.HI R3, RZ, R0, R11 ;  /* 0x00000000ff034219 */ /* 0x001fe2000001160b */
[----:B------:R-:W-:Y:S01]  /*22fe0*/  IMAD.IADD R5, R5, 0x1, R7 ;  /* 0x0000000105057824 */ /* 0x000fe200078e0207 */
[----:B------:R-:W-:Y:S02]  /*22ff0*/  SHF.R.S32.HI R104, RZ, 0x1f, R221 ;  /* 0x0000001fff687819 */ /* 0x000fe400000114dd */
[--C-:B------:R-:W-:Y:S01]  /*23000*/  SHF.R.S32.HI R0, RZ, 0x1f, R3.reuse ;  /* 0x0000001fff007819 */ /* 0x100fe20000011403 */
[----:B------:R-:W-:Y:S01]  /*23010*/  IMAD.MOV R6, RZ, RZ, -R3 ;  /* 0x000000ffff067224 */ /* 0x000fe200078e0a03 */
[----:B------:R-:W-:Y:S01]  /*23020*/  SHF.R.S32.HI R105, RZ, 0x1f, R222 ;  /* 0x0000001fff697819 */ /* 0x000fe200000114de */
[----:B------:R-:W-:Y:S01]  /*23030*/  IMAD.WIDE.U32 R4, R210, UR4, R4 ;  /* 0x00000004d2047c25 */ /* 0x000fe2000f8e0004 */
[----:B------:R-:W-:-:S03]  /*23040*/  SHF.R.S32.HI R106, RZ, 0x1f, R223 ;  /* 0x0000001fff6a7819 */ /* 0x000fc600000114df */
[----:B------:R-:W-:Y:S02]  /*23050*/  IMAD R21, R21, R6, R24 ;  /* 0x0000000615157224 */ /* 0x000fe400078e0218 */
[----:B------:R-:W-:Y:S02]  /*23060*/  IMAD R0, R0, UR6, RZ ;  /* 0x0000000600007c24 */ /* 0x000fe4000f8e02ff */
[----:B------:R-:W-:Y:S01]  /*23070*/  IMAD R5, R210, UR5, R5 ;  /* 0x00000005d2057c24 */ /* 0x000fe2000f8e0205 */
[----:B------:R-:W-:Y:S01]  /*23080*/  ULDC.64 UR4, c[0x0][0xb28] ;  /* 0x0002ca0000047ab9 */ /* 0x000fe20000000a00 */
        /* <DEDUP_REMOVED lines=9> */
[----:B------:R-:W-:Y:S01]  /*23120*/  LEA R0, P1, R4, UR4, 0x2 ;  /* 0x0000000404007c11 */ /* 0x000fe2000f8210ff */
[----:B------:R-:W-:-:S03]  /*23130*/  VIADD R6, R2, 0x2a820 ;  /* 0x0002a82002067836 */ /* 0x000fc60000000000 */
[----:B------:R-:W-:Y:S02]  /*23140*/  LEA.HI.X R3, R4, UR5, R3, 0x2, P1 ;  /* 0x0000000504037c11 */ /* 0x000fe400088f1403 */
[----:B------:R-:W-:Y:S01]  /*23150*/  PRMT R6, RZ, 0x654, R6 ;  /* 0x00000654ff067816 */ /* 0x000fe20000000006 */
[----:B------:R0:W1:Y:S03]  /*23160*/  SHFL.IDX PT, R4, R0, RZ, 0x1c1f ;  /* 0x001c1fff00047589 */ /* 0x00006600000e0000 */
[----:B------:R0:W-:Y:S01]  /*23170*/  SYNCS.ARRIVE.TRANS64.RED.A1T0 RZ, [R6+URZ], RZ ;  /* 0x000000ff06ff79a7 */ /* 0x0001e2000810043f */
[----:B------:R0:W2:Y:S01]  /*23180*/  SHFL.IDX PT, R5, R3, RZ, 0x1c1f ;  /* 0x001c1fff03057589 */ /* 0x0000a200000e0000 */
        /* <DEDUP_REMOVED lines=65> */
.L_x_1843:
[----:B------:R-:W-:Y:S05]  /*235a0*/  BSYNC B1 ;  /* 0x0000000000017941 */ /* 0x000fea0003800000 */
.L_x_1842:
[----:B------:R-:W-:Y:S01]  /*235b0*/  ISETP.GE.AND P0, PT, R12, R102, PT ;  /* 0x000000660c00720c */ /* 0x000fe20003f06270 */
[----:B--23--:R2:W3:Y:S04]  /*235c0*/  SHFL.IDX PT, R5, R3, 0x1, 0x1c1f ;  /* 0x003c1f0003057f89 */ /* 0x00c4e800000e0000 */
[----:B-1----:R2:W1:Y:S08]  /*235d0*/  SHFL.IDX PT, R4, R0, 0x1, 0x1c1f ;  /* 0x003c1f0000047f89 */ /* 0x00247000000e0000 */
[----:B--2---:R-:W-:Y:S05]  /*235e0*/  @P0 BRA `(.L_x_1841) ;  /* 0x0000000c00f00947 */ /* 0x004fea0003800000 */
[----:B------:R-:W-:Y:S02]  /*235f0*/  ULDC UR4, c[0x0][0xac8] ;  /* 0x0002b20000047ab9 */ /* 0x000fe40000000800 */
[----:B------:R-:W-:Y:S02]  /*23600*/  ISETP.GE.AND P1, PT, R13, UR4, PT ;  /* 0x000000040d007c0c */ /* 0x000fe4000bf26270 */
[----:B------:R-:W-:Y:S02]  /*23610*/  ISETP.GE.AND P0, PT, R15, UR4, PT ;  /* 0x000000040f007c0c */ /* 0x000fe4000bf06270 */
[----:B------:R-:W-:Y:S02]  /*23620*/  ISETP.GE.AND P2, PT, R182, UR4, PT ;  /* 0x00000004b6007c0c */ /* 0x000fe4000bf46270 */
[----:B------:R-:W-:Y:S02]  /*23630*/  ISETP.GE.AND P4, PT, R222, UR4, PT ;  /* 0x00000004de007c0c */ /* 0x000fe4000bf86270 */
[----:B------:R-:W-:-:S05]  /*23640*/  ISETP.GE.AND P3, PT, R223, UR4, PT ;  /* 0x00000004df007c0c */ /* 0x000fca000bf66270 */
[-C--:B-1----:R-:W-:Y:S02]  /*23650*/  @!P1 LEA R8, P5, R13, R4.reuse, 0x2 ;  /* 0x000000040d089211 */ /* 0x082fe400078a10ff */
[-C--:B------:R-:W-:Y:S02]  /*23660*/  @!P0 LEA R10, P6, R15, R4.reuse, 0x2 ;  /* 0x000000040f0a8211 */ /* 0x080fe400078c10ff */
[-C--:B---3--:R-:W-:Y:S01]  /*23670*/  @!P1 LEA.HI.X R9, R13, R5.reuse, R14, 0x2, P5 ;  /* 0x000000050d099211 */ /* 0x088fe200028f140e */
[----:B0-----:R-:W-:Y:S01]  /*23680*/  @!P2 IMAD.WIDE R6, R182, 0x4, R4 ;  /* 0x00000004b606a825 */ /* 0x001fe200078e0204 */
        /* <DEDUP_REMOVED lines=18> */
[-C--:B-1----:R-:W-:Y:S01]  /*237b0*/  @!P2 LEA R10, P6, R218, R4.reuse, 0x2 ;  /* 0x00000004da0aa211 */ /* 0x082fe200078c10ff */
[----:B------:R-:W-:Y:S01]  /*237c0*/  @!P5 ST.E.64 desc[UR60][R20.64], R46 ;  /* 0x0000002e1400d985 */ /* 0x000fe2000c101b3c */
[----:B------:R-:W-:Y:S02]  /*237d0*/  @!P1 LEA R8, P5, R219, R4, 0x2 ;  /* 0x00000004db089211 */ /* 0x000fe400078a10ff */
        /* <DEDUP_REMOVED lines=35> */
.L_x_1832:
[----:B------:R-:W-:Y:S01]  /*23a10*/  ULDC.64 UR4, c[0x0][0xc08] ;  /* 0x0003020000047ab9 */ /* 0x000fe20000000a00 */
[----:B------:R-:W3:Y:S01]  /*23a20*/  LDC.64 R4, c[0x0][0xc00] ;  /* 0x00030000ff047b82 */ /* 0x000ee20000000a00 */
[----:B------:R-:W-:Y:S01]  /*23a30*/  ISETP.NE.U32.AND P0, PT, RZ, UR4, PT ;  /* 0x00000004ff007c0c */ /* 0x000fe2000bf05070 */
[----:B------:R-:W-:-:S03]  /*23a40*/  IMAD.MOV.U32 R3, RZ, RZ, RZ ;  /* 0x000000ffff037224 */ /* 0x000fc600078e00ff */
[----:B------:R-:W-:Y:S01]  /*23a50*/  ISETP.NE.AND.EX P1, PT, RZ, UR5, PT, P0 ;  /* 0x00000005ff007c0c */ /* 0x000fe2000bf25300 */
[----:B------:R-:W-:Y:S02]  /*23a60*/  ULDC.64 UR4, c[0x0][0xc00] ;  /* 0x0003000000047ab9 */ /* 0x000fe40000000a00 */
[----:B------:R-:W-:-:S04]  /*23a70*/  ISETP.NE.U32.AND P0, PT, RZ, UR4, PT ;  /* 0x00000004ff007c0c */ /* 0x000fc8000bf05070 */
[----:B------:R-:W-:-:S06]  /*23a80*/  ISETP.NE.AND.EX P0, PT, RZ, UR5, PT, P0 ;  /* 0x00000005ff007c0c */ /* 0x000fcc000bf05300 */
[----:B------:R-:W4:Y:S01]  /*23a90*/  @P1 LDC.64 R6, c[0x0][0xc08] ;  /* 0x00030200ff061b82 */ /* 0x000f220000000a00 */
[----:B------:R-:W-:Y:S02]  /*23aa0*/  ULDC UR4, c[0x0][0xa88] ;  /* 0x0002a20000047ab9 */ /* 0x000fe40000000800 */
[----:B------:R-:W-:Y:S02]  /*23ab0*/  IMAD.U32 R0, RZ, RZ, UR4 ;  /* 0x00000004ff007e24 */ /* 0x000fe4000f8e00ff */
[----:B---3--:R-:W-:-:S05]  /*23ac0*/  IMAD.WIDE R4, R207, 0x4, R4 ;  /* 0x00000004cf047825 */ /* 0x008fca00078e0204 */
[----:B------:R3:W5:Y:S01]  /*23ad0*/  @P0 LDG.E R3, desc[UR60][R4.64] ;  /* 0x0000003c04030981 */ /* 0x000762000c1e1900 */
[----:B----4-:R-:W-:-:S05]  /*23ae0*/  @P1 IMAD.WIDE R6, R207, 0x4, R6 ;  /* 0x00000004cf061825 */ /* 0x010fca00078e0206 */
[----:B------:R3:W5:Y:S01]  /*23af0*/  @P1 LDG.E R0, desc[UR60][R6.64] ;  /* 0x0000003c06001981 */ /* 0x000762000c1e1900 */
[----:B------:R-:W-:Y:S02]  /*23b00*/  ISETP.NE.AND P2, PT, R206, RZ, PT ;  /* 0x000000ffce00720c */ /* 0x000fe40003f45270 */
[----:B--2---:R-:W-:Y:S01]  /*23b10*/  SHF.R.S32.HI R28, RZ, 0x1f, R207 ;  /* 0x0000001fff1c7819 */ /* 0x004fe200000114cf */
[----:B------:R-:W2:Y:S10]  /*23b20*/  S2R R35, SR_TID.X ;  /* 0x0000000000237919 */ /* 0x000eb40000002100 */
[----:B------:R-:W4:Y:S01]  /*23b30*/  @!P2 LDC R206, c[0x0][0xad4] ;  /* 0x0002b500ffceab82 */ /* 0x000f220000000800 */
[----:B--2---:R-:W-:Y:S01]  /*23b40*/  VIADD R8, R35, 0xffffff80 ;  /* 0xffffff8023087836 */ /* 0x004fe20000000000 */
[----:B----4-:R-:W-:-:S04]  /*23b50*/  ISETP.GT.AND P2, PT, R206, 0x1, PT ;  /* 0x00000001ce00780c */ /* 0x010fc80003f44270 */
[----:B------:R-:W-:Y:S01]  /*23b60*/  ISETP.GT.AND P3, PT, R8, 0x7f, PT ;  /* 0x0000007f0800780c */ /* 0x000fe20003f64270 */
[----:B---3--:R-:W-:-:S12]  /*23b70*/  @P1 BRA `(.L_x_1844) ;  /* 0x0000000000101947 */ /* 0x008fd80003800000 */
[----:B------:R-:W-:Y:S05]  /*23b80*/  @!P0 BRA `(.L_x_1844) ;  /* 0x00000000000c8947 */ /* 0x000fea0003800000 */
[----:B------:R-:W2:Y:S04]  /*23b90*/  LDG.E R7, desc[UR60][R4.64] ;  /* 0x0000003c04077981 */ /* 0x000ea8000c1e1900 */
[----:B-----5:R-:W2:Y:S02]  /*23ba0*/  LDG.E R0, desc[UR60][R4.64+0x4] ;  /* 0x0000043c04007981 */ /* 0x020ea4000c1e1900 */
[----:B--2---:R-:W-:-:S07]  /*23bb0*/  IMAD.IADD R0, R0, 0x1, -R7 ;  /* 0x0000000100007824 */ /* 0x004fce00078e0a07 */
.L_x_1844:
[----:B------:R-:W-:Y:S01]  /*23bc0*/  BSSY B1, `(.L_x_1845) ;  /* 0x0000035000017945 */ /* 0x000fe20003800000 */
[----:B0-----:R-:W-:Y:S02]  /*23bd0*/  SEL R33, R207, RZ, !P0 ;  /* 0x000000ffcf217207 */ /* 0x001fe40004000000 */
[----:B------:R-:W-:Y:S02]  /*23be0*/  SEL R28, R28, RZ, !P0 ;  /* 0x000000ff1c1c7207 */ /* 0x000fe40004000000 */
[----:B-----5:R-:W-:Y:S01]  /*23bf0*/  SHF.R.S32.HI R26, RZ, 0x1f, R3 ;  /* 0x0000001fff1a7819 */ /* 0x020fe20000011403 */
[----:B------:R-:W-:Y:S06]  /*23c00*/  @P3 BRA `(.L_x_1846) ;  /* 0x0000000000c03947 */ /* 0x000fec0003800000 */
[----:B------:R-:W0:Y:S01]  /*23c10*/  LDC R37, c[0x0][0xbe8] ;  /* 0x0002fa00ff257b82 */ /* 0x000e220000000800 */
[----:B------:R-:W-:Y:S01]  /*23c20*/  IADD3 R35, R188, -0x80, R35 ;  /* 0xffffff80bc237810 */ /* 0x000fe20007ffe023 */
[----:B0-----:R-:W-:-:S05]  /*23c30*/  IMAD R4, R0, R37, RZ ;  /* 0x0000002500047224 */ /* 0x001fca00078e02ff */
[----:B------:R-:W-:-:S13]  /*23c40*/  ISETP.GE.AND P0, PT, R35, R4, PT ;  /* 0x000000042300720c */ /* 0x000fda0003f06270 */
[----:B------:R-:W-:Y:S05]  /*23c50*/  @P0 BRA `(.L_x_1846) ;  /* 0x0000000000ac0947 */ /* 0x000fea0003800000 */
[----:B------:R-:W-:Y:S01]  /*23c60*/  IMAD.MOV.U32 R24, RZ, RZ, 0x9b8 ;  /* 0x000009b8ff187424 */ /* 0x000fe200078e00ff */
[----:B------:R-:W-:Y:S01]  /*23c70*/  ISETP.GT.AND P0, PT, R206, 0x1, PT ;  /* 0x00000001ce00780c */ /* 0x000fe20003f04270 */
[----:B------:R-:W0:Y:S01]  /*23c80*/  LDC.64 R4, c[0x0][0xba8] ;  /* 0x0002ea00ff047b82 */ /* 0x000e220000000a00 */
[----:B------:R-:W-:Y:S01]  /*23c90*/  ISETP.NE.AND P1, PT, R37, 0x1, PT ;  /* 0x000000012500780c */ /* 0x000fe20003f25270 */
[----:B------:R-:W-:Y:S01]  /*23ca0*/  IMAD.MOV.U32 R21, RZ, RZ, R35 ;  /* 0x000000ffff157224 */ /* 0x000fe200078e0023 */
[----:B------:R-:W-:-:S05]  /*23cb0*/  SEL R24, R24, 0x978, P0 ;  /* 0x0000097818187807 */ /* 0x000fca0000000000 */
[----:B------:R-:W2:Y:S08]  /*23cc0*/  LDC.64 R12, c[0x0][R24+0x220] ;  /* 0x00008800180c7b82 */ /* 0x000eb00000000a00 */
[----:B------:R-:W3:Y:S08]  /*23cd0*/  LDC.64 R10, c[0x0][R24+0x218] ;  /* 0x00008600180a7b82 */ /* 0x000ef00000000a00 */
[----:B------:R-:W4:Y:S08]  /*23ce0*/  LDC.64 R8, c[0x0][R24+0x228] ;  /* 0x00008a0018087b82 */ /* 0x000f300000000a00 */
[----:B------:R-:W5:Y:S08]  /*23cf0*/  LDC.64 R6, c[0x0][R24+0x210] ;  /* 0x0000840018067b82 */ /* 0x000f700000000a00 */
[----:B------:R-:W1:Y:S08]  /*23d00*/  @P1 LDC R20, c[0x0][0xbec] ;  /* 0x0002fb00ff141b82 */ /* 0x000e700000000800 */
[----:B------:R-:W4:Y:S01]  /*23d10*/  @P1 LDC R27, c[0x0][0xbf0] ;  /* 0x0002fc00ff1b1b82 */ /* 0x000f220000000800 */
[----:B--2---:R-:W-:-:S07]  /*23d20*/  IMAD R13, R13, R33, RZ ;  /* 0x000000210d0d7224 */ /* 0x004fce00078e02ff */
[----:B0-----:R-:W0:Y:S01]  /*23d30*/  @!P0 LDC R4, c[0x0][0xb50] ;  /* 0x0002d400ff048b82 */ /* 0x001e220000000800 */
[----:B-1----:R-:W-:-:S07]  /*23d40*/  @P1 IMAD.HI.U32 R20, R35, R20, RZ ;  /* 0x0000001423141227 */ /* 0x002fce00078e00ff */
[----:B------:R-:W1:Y:S01]  /*23d50*/  @!P0 LDC R5, c[0x0][0xb54] ;  /* 0x0002d500ff058b82 */ /* 0x000e620000000800 */
[-C--:B---3--:R-:W-:Y:S02]  /*23d60*/  IMAD R25, R11, R169.reuse, RZ ;  /* 0x000000a90b197224 */ /* 0x088fe400078e02ff */
[----:B------:R-:W-:Y:S01]  /*23d70*/  IMAD.WIDE.U32 R14, R10, R169, RZ ;  /* 0x000000a90a0e7225 */ /* 0x000fe200078e00ff */
[----:B----4-:R-:W-:-:S03]  /*23d80*/  @P1 SHF.R.U32.HI R21, RZ, R27, R20 ;  /* 0x0000001bff151219 */ /* 0x010fc60000011614 */
        /* <DEDUP_REMOVED lines=13> */
[----:B-----5:R-:W-:Y:S01]  /*23e60*/  IMAD R7, R7, R11, RZ ;  /* 0x0000000b07077224 */ /* 0x020fe200078e02ff */
[----:B------:R-:W-:Y:S02]  /*23e70*/  SHF.R.S32.HI R21, RZ, 0x1f, R21 ;  /* 0x0000001fff157819 */ /* 0x000fe40000011415 */
[----:B------:R-:W-:Y:S02]  /*23e80*/  SHF.R.S32.HI R13, RZ, 0x1f, R11 ;  /* 0x0000001fff0d7819 */ /* 0x000fe4000001140b */
[----:B------:R-:W-:-:S03]  /*23e90*/  IADD3.X R9, R21, R10, R15, P0, P1 ;  /* 0x0000000a15097210 */ /* 0x000fc600007e240f */
[C---:B------:R-:W-:Y:S02]  /*23ea0*/  IMAD R13, R6.reuse, R13, R7 ;  /* 0x0000000d060d7224 */ /* 0x040fe400078e0207 */
[----:B------:R-:W-:-:S04]  /*23eb0*/  IMAD.WIDE.U32 R6, R6, R11, R8 ;  /* 0x0000000b06067225 */ /* 0x000fc800078e0008 */
[----:B------:R-:W-:Y:S01]  /*23ec0*/  IMAD.IADD R7, R7, 0x1, R13 ;  /* 0x0000000107077824 */ /* 0x000fe200078e020d */
[----:B0-----:R-:W-:-:S04]  /*23ed0*/  LEA R4, P0, R6, R4, 0x2 ;  /* 0x0000000406047211 */ /* 0x001fc800078010ff */
[----:B-1----:R-:W-:Y:S01]  /*23ee0*/  LEA.HI.X R5, R6, R5, R7, 0x2, P0 ;  /* 0x0000000506057211 */ /* 0x002fe200000f1407 */
[----:B------:R-:W-:-:S05]  /*23ef0*/  IMAD.MOV.U32 R7, RZ, RZ, -0x800000 ;  /* 0xff800000ff077424 */ /* 0x000fca00078e00ff */
[----:B------:R0:W-:Y:S03]  /*23f00*/  STG.E desc[UR60][R4.64], R7 ;  /* 0x0000000704007986 */ /* 0x0001e6000c10193c */
.L_x_1846:
[----:B------:R-:W-:Y:S05]  /*23f10*/  BSYNC B1 ;  /* 0x0000000000017941 */ /* 0x000fea0003800000 */
.L_x_1845:
[----:B------:R-:W-:Y:S05]  /*23f20*/  @P2 BRA `(.L_x_1841) ;  /* 0x0000000400a02947 */ /* 0x000fea0003800000 */
[----:B------:R-:W2:Y:S01]  /*23f30*/  LDC R11, c[0x0][0xbe8] ;  /* 0x0002fa00ff0b7b82 */ /* 0x000ea20000000800 */
        /* <DEDUP_REMOVED lines=11> */
[----:B------:R-:W-:Y:S02]  /*23ff0*/  IMAD.IADD R9, R188, 0x1, R3 ;  /* 0x00000001bc097824 */ /* 0x000fe400078e0203 */
[----:B------:R-:W-:-:S04]  /*24000*/  IMAD.WIDE.U32 R4, R169, UR4, R4 ;  /* 0x00000004a9047c25 */ /* 0x000fc8000f8e0004 */
[----:B------:R-:W-:Y:S01]  /*24010*/  IMAD.MOV.U32 R3, RZ, RZ, R9 ;  /* 0x000000ffff037224 */ /* 0x000fe200078e0009 */
[----:B--2---:R-:W-:Y:S01]  /*24020*/  ISETP.NE.AND P0, PT, R11, 0x1, PT ;  /* 0x000000010b00780c */ /* 0x004fe20003f05270 */
[----:B------:R-:W-:Y:S02]  /*24030*/  IMAD R7, R28, UR6, RZ ;  /* 0x000000061c077c24 */ /* 0x000fe4000f8e02ff */
[----:B------:R-:W-:Y:S01]  /*24040*/  IMAD R5, R169, UR5, R5 ;  /* 0x00000005a9057c24 */ /* 0x000fe2000f8e0205 */
[----:B------:R-:W-:Y:S01]  /*24050*/  ULDC.64 UR4, c[0x0][0xae0] ;  /* 0x0002b80000047ab9 */ /* 0x000fe20000000a00 */
[C---:B------:R-:W-:Y:S02]  /*24060*/  IMAD R7, R33.reuse, UR7, R7 ;  /* 0x0000000721077c24 */ /* 0x040fe4000f8e0207 */
[----:B------:R-:W-:-:S04]  /*24070*/  IMAD.WIDE.U32 R4, R33, UR6, R4 ;  /* 0x0000000621047c25 */ /* 0x000fc8000f8e0004 */
[----:B------:R-:W-:Y:S02]  /*24080*/  IMAD.IADD R5, R5, 0x1, R7 ;  /* 0x0000000105057824 */ /* 0x000fe400078e0207 */
[----:B------:R-:W0:Y:S01]  /*24090*/  @P0 LDC R6, c[0x0][0xbec] ;  /* 0x0002fb00ff060b82 */ /* 0x000e220000000800 */
[----:B------:R-:W-:-:S07]  /*240a0*/  IMAD.IADD R188, R225, 0x1, R188 ;  /* 0x00000001e1bc7824 */ /* 0x000fce00078e02bc */
[----:B------:R-:W2:Y:S01]  /*240b0*/  @P0 LDC R13, c[0x0][0xbf0] ;  /* 0x0002fc00ff0d0b82 */ /* 0x000ea20000000800 */
[----:B0-----:R-:W-:-:S05]  /*240c0*/  @P0 IMAD.HI.U32 R6, R9, R6, RZ ;  /* 0x0000000609060227 */ /* 0x001fca00078e00ff */
[----:B--2---:R-:W-:-:S04]  /*240d0*/  @P0 SHF.R.U32.HI R3, RZ, R13, R6 ;  /* 0x0000000dff030219 */ /* 0x004fc80000011606 */
[--C-:B------:R-:W-:Y:S01]  /*240e0*/  SHF.R.S32.HI R6, RZ, 0x1f, R3.reuse ;  /* 0x0000001fff067819 */ /* 0x100fe20000011403 */
[----:B------:R-:W-:Y:S02]  /*240f0*/  IMAD.MOV R8, RZ, RZ, -R3 ;  /* 0x000000ffff087224 */ /* 0x000fe400078e0a03 */
[----:B------:R-:W-:-:S04]  /*24100*/  IMAD.WIDE.U32 R4, R3, UR4, R4 ;  /* 0x0000000403047c25 */ /* 0x000fc8000f8e0004 */
[----:B------:R-:W-:Y:S02]  /*24110*/  IMAD R6, R6, UR4, RZ ;  /* 0x0000000406067c24 */ /* 0x000fe4000f8e02ff */
[----:B------:R-:W-:Y:S02]  /*24120*/  IMAD R7, R11, R8, R9 ;  /* 0x000000080b077224 */ /* 0x000fe400078e0209 */
[----:B------:R-:W-:Y:S01]  /*24130*/  IMAD R9, R3, UR5, R6 ;  /* 0x0000000503097c24 */ /* 0x000fe2000f8e0206 */
[----:B------:R-:W-:Y:S01]  /*24140*/  ULDC.64 UR4, c[0x0][0xad8] ;  /* 0x0002b60000047ab9 */ /* 0x000fe20000000a00 */
[----:B------:R-:W-:Y:S01]  /*24150*/  IMAD R11, R0, R11, RZ ;  /* 0x0000000b000b7224 */ /* 0x000fe200078e02ff */
[----:B------:R-:W-:Y:S01]  /*24160*/  SHF.R.S32.HI R3, RZ, 0x1f, R7 ;  /* 0x0000001fff037819 */ /* 0x000fe20000011407 */
[----:B------:R-:W-:Y:S02]  /*24170*/  IMAD.IADD R5, R5, 0x1, R9 ;  /* 0x0000000105057824 */ /* 0x000fe400078e0209 */
[C---:B------:R-:W-:Y:S01]  /*24180*/  VIADD R0, R188.reuse, 0x20 ;  /* 0x00000020bc007836 */ /* 0x040fe20000000000 */
[----:B------:R-:W-:Y:S01]  /*24190*/  ISETP.GE.AND P2, PT, R188, R11, PT ;  /* 0x0000000bbc00720c */ /* 0x000fe20003f46270 */
[----:B------:R-:W-:-:S02]  /*241a0*/  IMAD R6, R3, UR4, RZ ;  /* 0x0000000403067c24 */ /* 0x000fc4000f8e02ff */
[----:B------:R-:W-:Y:S01]  /*241b0*/  IMAD.WIDE.U32 R4, R7, UR4, R4 ;  /* 0x0000000407047c25 */ /* 0x000fe2000f8e0004 */
[----:B------:R-:W-:-:S03]  /*241c0*/  ISETP.GE.AND P1, PT, R0, R11, PT ;  /* 0x0000000b0000720c */ /* 0x000fc60003f26270 */
[----:B------:R-:W-:Y:S01]  /*241d0*/  IMAD R3, R7, UR5, R6 ;  /* 0x0000000507037c24 */ /* 0x000fe2000f8e0206 */
[----:B------:R-:W-:Y:S01]  /*241e0*/  ULDC.64 UR4, c[0x0][0xa80] ;  /* 0x0002a00000047ab9 */ /* 0x000fe20000000a00 */
[----:B------:R-:W-:Y:S01]  /*241f0*/  VIADD R0, R188, 0x40 ;  /* 0x00000040bc007836 */ /* 0x000fe20000000000 */
[----:B------:R-:W-:Y:S01]  /*24200*/  LEA R6, P3, R4, UR4, 0x1 ;  /* 0x0000000404067c11 */ /* 0x000fe2000f8608ff */
[----:B------:R-:W-:-:S03]  /*24210*/  IMAD.IADD R3, R5, 0x1, R3 ;  /* 0x0000000105037824 */ /* 0x000fc600078e0203 */
[----:B------:R-:W-:Y:S02]  /*24220*/  ISETP.GE.AND P0, PT, R0, R11, PT ;  /* 0x0000000b0000720c */ /* 0x000fe40003f06270 */
[----:B------:R-:W-:Y:S02]  /*24230*/  LEA.HI.X R3, R4, UR5, R3, 0x1, P3 ;  /* 0x0000000504037c11 */ /* 0x000fe400098f0c03 */
[----:B------:R0:W2:Y:S04]  /*24240*/  SHFL.IDX PT, R4, R6, RZ, 0x181f ;  /* 0x00181fff06047589 */ /* 0x0000a800000e0000 */
[----:B------:R0:W3:Y:S01]  /*24250*/  SHFL.IDX PT, R0, R3, RZ, 0x181f ;  /* 0x00181fff03007589 */ /* 0x0000e200000e0000 */
[----:B------:R-:W-:Y:S05]  /*24260*/  @P2 BRA `(.L_x_1848) ;  /* 0x0000000000242947 */ /* 0x000fea0003800000 */
[----:B------:R-:W-:Y:S02]  /*24270*/  ULDC UR4, c[0x0][0xac8] ;  /* 0x0002b20000047ab9 */ /* 0x000fe40000000800 */
[----:B------:R-:W-:Y:S02]  /*24280*/  ISETP.GE.AND P4, PT, R203, UR4, PT ;  /* 0x00000004cb007c0c */ /* 0x000fe4000bf86270 */
[----:B------:R-:W-:-:S11]  /*24290*/  ISETP.GE.AND P5, PT, R204, UR4, PT ;  /* 0x00000004cc007c0c */ /* 0x000fd6000bfa6270 */
[CC--:B--2---:R-:W-:Y:S02]  /*242a0*/  @!P4 LEA R8, P2, R203.reuse, R4.reuse, 0x1 ;  /* 0x00000004cb08c211 */ /* 0x0c4fe400078408ff */
[C---:B------:R-:W-:Y:S02]  /*242b0*/  @!P5 LEA R4, P3, R204.reuse, R4, 0x1 ;  /* 0x00000004cc04d211 */ /* 0x040fe400078608ff */
[-C--:B---3--:R-:W-:Y:S02]  /*242c0*/  @!P4 LEA.HI.X R9, R203, R0.reuse, R12, 0x1, P2 ;  /* 0x00000000cb09c211 */ /* 0x088fe400010f0c0c */
[----:B------:R-:W-:-:S03]  /*242d0*/  @!P5 LEA.HI.X R5, R204, R0, R10, 0x1, P3 ;  /* 0x00000000cc05d211 */ /* 0x000fc600018f0c0a */
[----:B------:R4:W-:Y:S04]  /*242e0*/  @!P4 ST.E.128 desc[UR60][R8.64], RZ ;  /* 0x000000ff0800c985 */ /* 0x0009e8000c101d3c */
[----:B------:R4:W-:Y:S02]  /*242f0*/  @!P5 ST.E.128 desc[UR60][R4.64], RZ ;  /* 0x000000ff0400d985 */ /* 0x0009e4000c101d3c */
.L_x_1848:
[----:B------:R-:W-:Y:S05]  /*24300*/  BSYNC B1 ;  /* 0x0000000000017941 */ /* 0x000fea0003800000 */
.L_x_1847:
[----:B---3--:R3:W0:Y:S01]  /*24310*/  SHFL.IDX PT, R0, R3, 0x1, 0x181f ;  /* 0x00381f0003007f89 */ /* 0x00862200000e0000 */
[----:B------:R-:W-:Y:S03]  /*24320*/  BSSY B1, `(.L_x_1849) ;  /* 0x000000c000017945 */ /* 0x000fe60003800000 */
[----:B--2-4-:R3:W2:Y:S01]  /*24330*/  SHFL.IDX PT, R4, R6, 0x1, 0x181f ;  /* 0x00381f0006047f89 */ /* 0x0146a200000e0000 */
[----:B------:R-:W-:Y:S05]  /*24340*/  @P1 BRA `(.L_x_1850) ;  /* 0x0000000000241947 */ /* 0x000fea0003800000 */
[----:B------:R-:W-:Y:S02]  /*24350*/  ULDC UR4, c[0x0][0xac8] ;  /* 0x0002b20000047ab9 */ /* 0x000fe40000000800 */
[----:B------:R-:W-:Y:S02]  /*24360*/  ISETP.GE.AND P3, PT, R203, UR4, PT ;  /* 0x00000004cb007c0c */ /* 0x000fe4000bf66270 */
[----:B------:R-:W-:-:S11]  /*24370*/  ISETP.GE.AND P4, PT, R204, UR4, PT ;  /* 0x00000004cc007c0c */ /* 0x000fd6000bf86270 */
[CC--:B--2---:R-:W-:Y:S02]  /*24380*/  @!P3 LEA R8, P1, R203.reuse, R4.reuse, 0x1 ;  /* 0x00000004cb08b211 */ /* 0x0c4fe400078208ff */
[C---:B------:R-:W-:Y:S02]  /*24390*/  @!P4 LEA R4, P2, R204.reuse, R4, 0x1 ;  /* 0x00000004cc04c211 */ /* 0x040fe400078408ff */
[-C--:B0-----:R-:W-:Y:S02]  /*243a0*/  @!P3 LEA.HI.X R9, R203, R0.reuse, R12, 0x1, P1 ;  /* 0x00000000cb09b211 */ /* 0x081fe400008f0c0c */
[----:B------:R-:W-:-:S03]  /*243b0*/  @!P4 LEA.HI.X R5, R204, R0, R10, 0x1, P2 ;  /* 0x00000000cc05c211 */ /* 0x000fc600010f0c0a */
[----:B------:R4:W-:Y:S04]  /*243c0*/  @!P3 ST.E.128 desc[UR60][R8.64], RZ ;  /* 0x000000ff0800b985 */ /* 0x0009e8000c101d3c */
[----:B------:R4:W-:Y:S02]  /*243d0*/  @!P4 ST.E.128 desc[UR60][R4.64], RZ ;  /* 0x000000ff0400c985 */ /* 0x0009e4000c101d3c */
.L_x_1850:
[----:B------:R-:W-:Y:S05]  /*243e0*/  BSYNC B1 ;  /* 0x0000000000017941 */ /* 0x000fea0003800000 */
.L_x_1849:
[----:B0-----:R0:W0:Y:S01]  /*243f0*/  SHFL.IDX PT, R0, R3, 0x2, 0x181f ;  /* 0x00581f0003007f89 */ /* 0x00102200000e0000 */
[----:B------:R-:W-:Y:S03]  /*24400*/  BSSY B1, `(.L_x_1851) ;  /* 0x000000c000017945 */ /* 0x000fe60003800000 */
[----:B--2-4-:R2:W4:Y:S01]  /*24410*/  SHFL.IDX PT, R4, R6, 0x2, 0x181f ;  /* 0x00581f0006047f89 */ /* 0x01452200000e0000 */
[----:B------:R-:W-:Y:S05]  /*24420*/  @P0 BRA `(.L_x_1852) ;  /* 0x0000000000240947 */ /* 0x000fea0003800000 */
[----:B------:R-:W-:Y:S02]  /*24430*/  ULDC UR4, c[0x0][0xac8] ;  /* 0x0002b20000047ab9 */ /* 0x000fe40000000800 */
[----:B------:R-:W-:Y:S02]  /*24440*/  ISETP.GE.AND P2, PT, R203, UR4, PT ;  /* 0x00000004cb007c0c */ /* 0x000fe4000bf46270 */
[----:B------:R-:W-:-:S11]  /*24450*/  ISETP.GE.AND P3, PT, R204, UR4, PT ;  /* 0x00000004cc007c0c */ /* 0x000fd6000bf66270 */
[CC--:B----4-:R-:W-:Y:S02]  /*24460*/  @!P2 LEA R8, P0, R203.reuse, R4.reuse, 0x1 ;  /* 0x00000004cb08a211 */ /* 0x0d0fe400078008ff */
[C---:B------:R-:W-:Y:S02]  /*24470*/  @!P3 LEA R4, P1, R204.reuse, R4, 0x1 ;  /* 0x00000004cc04b211 */ /* 0x040fe400078208ff */
[-C--:B0-----:R-:W-:Y:S02]  /*24480*/  @!P2 LEA.HI.X R9, R203, R0.reuse, R12, 0x1, P0 ;  /* 0x00000000cb09a211 */ /* 0x081fe400000f0c0c */
[----:B------:R-:W-:-:S03]  /*24490*/  @!P3 LEA.HI.X R5, R204, R0, R10, 0x1, P1 ;  /* 0x00000000cc05b211 */ /* 0x000fc600008f0c0a */
[----:B------:R0:W-:Y:S04]  /*244a0*/  @!P2 ST.E.128 desc[UR60][R8.64], RZ ;  /* 0x000000ff0800a985 */ /* 0x0001e8000c101d3c */
[----:B------:R0:W-:Y:S02]  /*244b0*/  @!P3 ST.E.128 desc[UR60][R4.64], RZ ;  /* 0x000000ff0400b985 */ /* 0x0001e4000c101d3c */
.L_x_1852:
[----:B------:R-:W-:Y:S05]  /*244c0*/  BSYNC B1 ;  /* 0x0000000000017941 */ /* 0x000fea0003800000 */
.L_x_1851:
[----:B0-----:R-:W-:Y:S01]  /*244d0*/  VIADD R0, R188, 0x60 ;  /* 0x00000060bc007836 */ /* 0x001fe20000000000 */
[----:B---3--:R-:W0:Y:S04]  /*244e0*/  SHFL.IDX PT, R3, R3, 0x3, 0x181f ;  /* 0x00781f0003037f89 */ /* 0x008e2800000e0000 */
[----:B------:R-:W-:Y:S01]  /*244f0*/  ISETP.GE.AND P0, PT, R0, R11, PT ;  /* 0x0000000b0000720c */ /* 0x000fe20003f06270 */
[----:B----4-:R3:W4:-:S12]  /*24500*/  SHFL.IDX PT, R4, R6, 0x3, 0x181f ;  /* 0x00781f0006047f89 */ /* 0x01071800000e0000 */
[----:B---3--:R-:W-:Y:S05]  /*24510*/  @P0 BRA `(.L_x_1841) ;  /* 0x0000000000240947 */ /* 0x008fea0003800000 */
[----:B------:R-:W-:Y:S02]  /*24520*/  ULDC UR4, c[0x0][0xac8] ;  /* 0x0002b20000047ab9 */ /* 0x000fe40000000800 */
[----:B------:R-:W-:Y:S02]  /*24530*/  ISETP.GE.AND P2, PT, R203, UR4, PT ;  /* 0x00000004cb007c0c */ /* 0x000fe4000bf46270 */
[----:B------:R-:W-:-:S11]  /*24540*/  ISETP.GE.AND P3, PT, R204, UR4, PT ;  /* 0x00000004cc007c0c */ /* 0x000fd6000bf66270 */
[CC--:B--2-4-:R-:W-:Y:S02]  /*24550*/  @!P2 LEA R6, P0, R203.reuse, R4.reuse, 0x1 ;  /* 0x00000004cb06a211 */ /* 0x0d4fe400078008ff */
[C---:B------:R-:W-:Y:S02]  /*24560*/  @!P3 LEA R4, P1, R204.reuse, R4, 0x1 ;  /* 0x00000004cc04b211 */ /* 0x040fe400078208ff */
[-C--:B0-----:R-:W-:Y:S02]  /*24570*/  @!P2 LEA.HI.X R7, R203, R3.reuse, R12, 0x1, P0 ;  /* 0x00000003cb07a211 */ /* 0x081fe400000f0c0c */
[----:B------:R-:W-:-:S03]  /*24580*/  @!P3 LEA.HI.X R5, R204, R3, R10, 0x1, P1 ;  /* 0x00000003cc05b211 */ /* 0x000fc600008f0c0a */
[----:B------:R0:W-:Y:S04]  /*24590*/  @!P2 ST.E.128 desc[UR60][R6.64], RZ ;  /* 0x000000ff0600a985 */ /* 0x0001e8000c101d3c */
[----:B------:R0:W-:Y:S02]  /*245a0*/  @!P3 ST.E.128 desc[UR60][R4.64], RZ ;  /* 0x000000ff0400b985 */ /* 0x0001e4000c101d3c */
.L_x_1841:
[----:B------:R-:W-:Y:S05]  /*245b0*/  BSYNC B0 ;  /* 0x0000000000007941 */ /* 0x000fea0003800000 */
.L_x_1831:
[----:B------:R-:W-:Y:S02]  /*245c0*/  ULDC UR4, c[0x0][0xc3c] ;  /* 0x00030f0000047ab9 */ /* 0x000fe40000000800 */
[----:B------:R-:W-:-:S13]  /*245d0*/  ISETP.GE.AND P0, PT, R31, UR4, PT ;  /* 0x000000041f007c0c */ /* 0x000fda000bf06270 */
[----:B------:R-:W-:Y:S05]  /*245e0*/  @!P0 BRA `(.L_x_1853) ;  /* 0xfffffdcc00b08947 */ /* 0x000fea000383ffff */
[----:B------:R-:W-:Y:S05]  /*245f0*/  BRA `(.L_x_1546) ;  /* 0x0000008000207947 */ /* 0x000fea0003800000 */
.L_x_1544:
        /* <DEDUP_REMOVED lines=16> */
.L_x_1854:
        /* <DEDUP_REMOVED lines=43> */
.L_x_1858:
[----:B------:R-:W0:Y:S01]  /*249b0*/  LDC R2, c[0x0][0xc3c] ;  /* 0x00030f00ff027b82 */ /* 0x000e220000000800 */
[----:B------:R-:W-:Y:S01]  /*249c0*/  UIADD3 UR4, UR4, 0x1f, URZ ;  /* 0x0000001f04047890 */ /* 0x000fe2000fffe03f */
[----:B------:R-:W-:Y:S02]  /*249d0*/  ULDC UR7, c[0x0][0xc3c] ;  /* 0x00030f0000077ab9 */ /* 0x000fe40000000800 */
[----:B------:R-:W-:-:S03]  /*249e0*/  IMAD.U32 R27, RZ, RZ, UR7 ;  /* 0x00000007ff1b7e24 */ /* 0x000fc6000f8e00ff */
[----:B0-----:R-:W-:-:S13]  /*249f0*/  ISETP.LE.AND P6, PT, R2, UR4, PT ;  /* 0x0000000402007c0c */ /* 0x001fda000bfc3270 */
[----:B------:R-:W-:Y:S05]  /*24a00*/  @P6 BRA `(.L_x_1857) ;  /* 0x0000000800a86947 */ /* 0x000fea0003800000 */
[----:B------:R-:W-:Y:S02]  /*24a10*/  VIADD R11, R6, UR4 ;  /* 0x00000004060b7c36 */ /* 0x000fe40008000000 */
[----:B------:R-:W-:Y:S02]  /*24a20*/  IMAD.MOV.U32 R7, RZ, RZ, RZ ;  /* 0x000000ffff077224 */ /* 0x000fe400078e00ff */
[----:B------:R-:W-:Y:S01]  /*24a30*/  IMAD.MOV.U32 R8, RZ, RZ, RZ ;  /* 0x000000ffff087224 */ /* 0x000fe200078e00ff */
[----:B------:R-:W-:-:S13]  /*24a40*/  ISETP.GE.OR P6, PT, R11, R2, !P0 ;  /* 0x000000020b00720c */ /* 0x000fda00047c6670 */
[----:B------:R-:W0:Y:S08]  /*24a50*/  @!P6 LDC.64 R4, c[0x0][0xc80] ;  /* 0x00032000ff04eb82 */ /* 0x000e300000000a00 */
[----:B------:R-:W1:Y:S01]  /*24a60*/  @!P6 LDC.64 R2, c[0x0][0xc78] ;  /* 0x00031e00ff02eb82 */ /* 0x000e620000000a00 */
[----:B0-----:R-:W-:-:S05]  /*24a70*/  @!P6 IMAD.WIDE R4, R11, 0x4, R4 ;  /* 0x000000040b04e825 */ /* 0x001fca00078e0204 */
[----:B------:R-:W2:Y:S01]  /*24a80*/  @!P6 LDG.E R7, desc[UR60][R4.64] ;  /* 0x0000003c0407e981 */ /* 0x000ea2000c1e1900 */
[----:B-1----:R-:W-:-:S05]  /*24a90*/  @!P6 IMAD.WIDE R2, R11, 0x4, R2 ;  /* 0x000000040b02e825 */ /* 0x002fca00078e0202 */
        /* <DEDUP_REMOVED lines=22> */
.L_x_1856:
        /* <DEDUP_REMOVED lines=11> */
[----:B------:R-:W-:-:S05]  /*24cb0*/  VIADD R3, R27, 0xffffffff ;  /* 0xffffffff1b037836 */ /* 0x000fca0000000000 */
[----:B------:R0:W1:Y:S02]  /*24cc0*/  SHFL.IDX PT, R24, R2, R3, 0x1f ;  /* 0x00001f0302187589 */ /* 0x00006400000e0000 */
.L_x_1859:
[----:B-1----:R-:W-:Y:S02]  /*24cd0*/  IMAD R24, R24, UR5, R5 ;  /* 0x0000000518187c24 */ /* 0x002fe4000f8e0205 */
[----:B------:R-:W-:-:S03]  /*24ce0*/  VIADD R27, R27, UR4 ;  /* 0x000000041b1b7c36 */ /* 0x000fc60008000000 */
[----:B------:R-:W-:Y:S01]  /*24cf0*/  IADD3 R4, -R24, UR6, RZ ;  /* 0x0000000618047c10 */ /* 0x000fe2000fffe1ff */
[----:B------:R-:W-:Y:S06]  /*24d00*/  @!P1 BRA `(.L_x_1860) ;  /* 0x0000000000e89947 */ /* 0x000fec0003800000 */
[-C--:B--2---:R-:W-:Y:S02]  /*24d10*/  IABS R12, R7.reuse ;  /* 0x00000007000c7213 */ /* 0x084fe40000000000 */
[----:B------:R-:W-:Y:S02]  /*24d20*/  IABS R5, R8 ;  /* 0x0000000800057213 */ /* 0x000fe40000000000 */
[----:B------:R-:W1:Y:S01]  /*24d30*/  I2F.RP R9, R12 ;  /* 0x0000000c00097306 */ /* 0x000e620000209400 */
[----:B------:R-:W-:-:S07]  /*24d40*/  IABS R13, R7 ;  /* 0x00000007000d7213 */ /* 0x000fce0000000000 */
[----:B------:R-:W2:Y:S08]  /*24d50*/  I2F.RP R10, R5 ;  /* 0x00000005000a7306 */ /* 0x000eb00000209400 */
[----:B-1----:R-:W0:Y:S08]  /*24d60*/  MUFU.RCP R9, R9 ;  /* 0x0000000900097308 */ /* 0x002e300000001000 */
[----:B--2---:R-:W-:Y:S01]  /*24d70*/  MUFU.RCP R10, R10 ;  /* 0x0000000a000a7308 */ /* 0x004fe20000001000 */
        /* <DEDUP_REMOVED lines=18> */
[----:B------:R-:W0:Y:S01]  /*24ea0*/  F2I.FTZ.U32.TRUNC.NTZ R3, R11 ;  /* 0x0000000b00037305 */ /* 0x000e22000021f000 */
[----:B------:R-:W-:-:S05]  /*24eb0*/  IABS R12, R8 ;  /* 0x00000008000c7213 */ /* 0x000fca0000000000 */
[----:B------:R-:W-:-:S05]  /*24ec0*/  IMAD.MOV R12, RZ, RZ, -R12 ;  /* 0x000000ffff0c7224 */ /* 0x000fca00078e0a0c */
[----:B------:R-:W-:-:S04]  /*24ed0*/  @P0 VIADD R2, R2, 0x1 ;  /* 0x0000000102020836 */ /* 0x000fc80000000000 */
[----:B------:R-:W-:Y:S02]  /*24ee0*/  IMAD.MOV.U32 R13, RZ, RZ, R2 ;  /* 0x000000ffff0d7224 */ /* 0x000fe400078e0002 */
[----:B0-----:R-:W-:Y:S02]  /*24ef0*/  IMAD.MOV R2, RZ, RZ, -R3 ;  /* 0x000000ffff027224 */ /* 0x001fe400078e0a03 */
[----:B------:R-:W-:Y:S01]  /*24f00*/  @!P2 IMAD.MOV R13, RZ, RZ, -R13 ;  /* 0x000000ffff0da224 */ /* 0x000fe200078e0a0d */
[----:B------:R-:W-:Y:S01]  /*24f10*/  @!P1 LOP3.LUT R13, RZ, R7, RZ, 0x33, !PT ;  /* 0x00000007ff0d9212 */ /* 0x000fe200078e33ff */
[----:B------:R-:W-:Y:S02]  /*24f20*/  IMAD R9, R2, R5, RZ ;  /* 0x0000000502097224 */ /* 0x000fe400078e02ff */
[----:B------:R-:W-:Y:S01]  /*24f30*/  IMAD.MOV.U32 R2, RZ, RZ, RZ ;  /* 0x000000ffff027224 */ /* 0x000fe200078e00ff */
[----:B------:R-:W-:-:S03]  /*24f40*/  IABS R10, R13 ;  /* 0x0000000d000a7213 */ /* 0x000fc60000000000 */
[----:B------:R-:W-:-:S04]  /*24f50*/  IMAD.HI.U32 R2, R3, R9, R2 ;  /* 0x0000000903027227 */ /* 0x000fc800078e0002 */
[----:B------:R-:W-:Y:S02]  /*24f60*/  IMAD.MOV.U32 R3, RZ, RZ, R10 ;  /* 0x000000ffff037224 */ /* 0x000fe400078e000a */
[----:B------:R-:W-:Y:S02]  /*24f70*/  IMAD.MOV.U32 R10, RZ, RZ, R12 ;  /* 0x000000ffff0a7224 */ /* 0x000fe400078e000c */
[----:B------:R-:W-:-:S04]  /*24f80*/  IMAD.HI.U32 R2, R2, R3, RZ ;  /* 0x0000000302027227 */ /* 0x000fc800078e00ff */
[----:B------:R-:W-:Y:S01]  /*24f90*/  IMAD R10, R2, R10, R3 ;  /* 0x0000000a020a7224 */ /* 0x000fe200078e0203 */
[----:B------:R-:W-:-:S04]  /*24fa0*/  LOP3.LUT R3, R13, R8, RZ, 0x3c, !PT ;  /* 0x000000080d037212 */ /* 0x000fc800078e3cff */
[----:B------:R-:W-:Y:S02]  /*24fb0*/  ISETP.GT.U32.AND P1, PT, R5, R10, PT ;  /* 0x0000000a0500720c */ /* 0x000fe40003f24070 */
[----:B------:R-:W-:-:S11]  /*24fc0*/  ISETP.GE.AND P2, PT, R3, RZ, PT ;  /* 0x000000ff0300720c */ /* 0x000fd60003f46270 */
[----:B------:R-:W-:Y:S02]  /*24fd0*/  @!P1 IMAD.IADD R10, R10, 0x1, -R5 ;  /* 0x000000010a0a9824 */ /* 0x000fe400078e0a05 */
[----:B------:R-:W-:Y:S01]  /*24fe0*/  @!P1 VIADD R2, R2, 0x1 ;  /* 0x0000000102029836 */ /* 0x000fe20000000000 */
[----:B------:R-:W-:Y:S02]  /*24ff0*/  ISETP.NE.AND P1, PT, R8, RZ, PT ;  /* 0x000000ff0800720c */ /* 0x000fe40003f25270 */
[----:B------:R-:W-:Y:S01]  /*25000*/  ISETP.GE.U32.AND P0, PT, R10, R5, PT ;  /* 0x000000050a00720c */ /* 0x000fe20003f06070 */
[----:B------:R-:W-:-:S12]  /*25010*/  IMAD.MOV R5, RZ, RZ, -R13 ;  /* 0x000000ffff057224 */ /* 0x000fd800078e0a0d */
[----:B------:R-:W-:-:S04]  /*25020*/  @P0 VIADD R2, R2, 0x1 ;  /* 0x0000000102020836 */ /* 0x000fc80000000000 */
        /* <DEDUP_REMOVED lines=8> */
.L_x_1860:
[----:B0-----:R-:W0:Y:S02]  /*250b0*/  LDC.64 R2, c[0x0][0xc90] ;  /* 0x00032400ff027b82 */ /* 0x001e240000000a00 */
        /* <DEDUP_REMOVED lines=32> */
[----:B------:R-:W-:Y:S02]  /*252c0*/  VIADDMNMX R8, R8, UR5, R13, PT ;  /* 0x0000000508087c46 */ /* 0x000fe4000b80010d */
[----:B------:R-:W-:-:S02]  /*252d0*/  IADD3 R9, R9, 0x1000000, R4 ;  /* 0x0100000009097810 */ /* 0x000fc40007ffe004 */
        /* <DEDUP_REMOVED lines=25> */
[----:B------:R-:W-:-:S07]  /*25470*/  IMAD R26, R2, R26, R9 ;  /* 0x0000001a021a7224 */ /* 0x000fce00078e0209 */
.L_x_1861:
[----:B------:R-:W-:-:S05]  /*25480*/  LOP3.LUT R2, RZ, R2, RZ, 0x33, !PT ;  /* 0x00000002ff027212 */ /* 0x000fca00078e33ff */
[----:B------:R-:W-:Y:S01]  /*25490*/  IMAD.IADD R25, R7, 0x1, R2 ;  /* 0x0000000107197824 */ /* 0x000fe200078e0202 */
[----:B------:R-:W-:Y:S06]  /*254a0*/  BRA `(.L_x_1862) ;  /* 0x00000000000c7947 */ /* 0x000fec0003800000 */
.L_x_1857:
[----:B------:R-:W-:Y:S02]  /*254b0*/  IMAD.MOV.U32 R25, RZ, RZ, RZ ;  /* 0x000000ffff197224 */ /* 0x000fe400078e00ff */
[----:B------:R-:W-:Y:S02]  /*254c0*/  IMAD.U32 R24, RZ, RZ, UR6 ;  /* 0x00000006ff187e24 */ /* 0x000fe4000f8e00ff */
[----:B------:R-:W-:-:S07]  /*254d0*/  IMAD.MOV.U32 R26, RZ, RZ, RZ ;  /* 0x000000ffff1a7224 */ /* 0x000fce00078e00ff */
.L_x_1862:
[----:B------:R-:W-:-:S13]  /*254e0*/  ISETP.NE.AND P0, PT, R6, RZ, PT ;  /* 0x000000ff0600720c */ /* 0x000fda0003f05270 */
[----:B------:R-:W0:Y:S01]  /*254f0*/  @!P0 S2R R3, SR_CgaCtaId ;  /* 0x0000000000038919 */ /* 0x000e220000008800 */
[----:B------:R-:W-:-:S04]  /*25500*/  @!P0 MOV R2, 0x400 ;  /* 0x0000040000028802 */ /* 0x000fc80000000f00 */
[----:B0-----:R-:W-:-:S05]  /*25510*/  @!P0 LEA R2, R3, R2, 0x18 ;  /* 0x0000000203028211 */ /* 0x001fca00078ec0ff */
[----:B------:R0:W-:Y:S01]  /*25520*/  @!P0 STS.128 [R2+0x2a8d0], R24 ;  /* 0x02a8d01802008388 */ /* 0x0001e20000000c00 */
[----:B------:R-:W-:Y:S06]  /*25530*/  BAR.ARV 0x5, 0x180 ;  /* 0x0146000000007b1d */ /* 0x000fec0000002000 */
.L_x_1855:
        /* <DEDUP_REMOVED lines=12> */
[----:B------:R-:W-:Y:S01]  /*25600*/  ULDC.64 UR36, c[0x0][0x198] ;  /* 0x0000660000247ab9 */ /* 0x000fe20000000a00 */
[----:B------:R-:W-:Y:S01]  /*25610*/  IMAD.SHL.U32 R34, R4, 0x8, RZ ;  /* 0x0000000804227824 */ /* 0x000fe200078e00ff */
[----:B------:R-:W-:Y:S01]  /*25620*/  ULDC UR38, c[0x0][0xc] ;  /* 0x0000030000267ab9 */ /* 0x000fe20000000800 */
[----:B------:R-:W-:Y:S02]  /*25630*/  IMAD.MOV.U32 R22, RZ, RZ, RZ ;  /* 0x000000ffff167224 */ /* 0x000fe400078e00ff */
[----:B------:R-:W-:-:S02]  /*25640*/  IMAD.MOV.U32 R28, RZ, RZ, RZ ;  /* 0x000000ffff1c7224 */ /* 0x000fc400078e00ff */
[----:B------:R-:W-:Y:S01]  /*25650*/  IMAD.MOV.U32 R30, RZ, RZ, 0x1 ;  /* 0x00000001ff1e7424 */ /* 0x000fe200078e00ff */
        /* <DEDUP_REMOVED lines=9> */
[----:B------:R-:W-:Y:S01]  /*256f0*/  SHF.R.U32.HI R3, RZ, 0x3, R4 ;  /* 0x00000003ff037819 */ /* 0x000fe20000011604 */
[----:B0-----:R-:W-:-:S03]  /*25700*/  ULEA UR4, UR5, UR4, 0x18 ;  /* 0x0000000405047291 */ /* 0x001fc6000f8ec03f */
[----:B------:R-:W-:Y:S02]  /*25710*/  LOP3.LUT R4, R3, 0x70, R0, 0xf8, !PT ;  /* 0x0000007003047812 */ /* 0x000fe400078ef800 */
[C---:B------:R-:W-:Y:S01]  /*25720*/  LOP3.LUT R3, R2.reuse, 0x40, RZ, 0xfc, !PT ;  /* 0x0000004002037812 */ /* 0x040fe200078efcff */
[----:B------:R-:W-:Y:S01]  /*25730*/  IMAD.U32 R17, RZ, RZ, UR4 ;  /* 0x00000004ff117e24 */ /* 0x000fe2000f8e00ff */
[----:B------:R-:W-:-:S03]  /*25740*/  LOP3.LUT R0, R2, 0x80, RZ, 0xfc, !PT ;  /* 0x0000008002007812 */ /* 0x000fc600078efcff */
[----:B-1----:R-:W-:-:S07]  /*25750*/  IMAD R36, R34, 0x2, R17 ;  /* 0x0000000222247824 */ /* 0x002fce00078e0211 */
.L_x_1984:
[----:B------:R-:W-:Y:S05]  /*25760*/  YIELD ;  /* 0x0000000000007946 */ /* 0x000fea0003800000 */
[----:B------:R-:W-:Y:S01]  /*25770*/  ULDC.64 UR4, c[0x0][0xa28] ;  /* 0x00028a0000047ab9 */ /* 0x000fe20000000a00 */
[----:B------:R-:W-:Y:S01]  /*25780*/  IMAD.MOV.U32 R11, RZ, RZ, RZ ;  /* 0x000000ffff0b7224 */ /* 0x000fe200078e00ff */
[----:B------:R-:W-:Y:S01]  /*25790*/  ISETP.NE.U32.AND P0, PT, RZ, UR4, PT ;  /* 0x00000004ff007c0c */ /* 0x000fe2000bf05070 */
[----:B0-----:R-:W0:Y:S01]  /*257a0*/  LDC.64 R4, c[0x0][0xa00] ;  /* 0x00028000ff047b82 */ /* 0x001e220000000a00 */
[----:B------:R-:W-:Y:S02]  /*257b0*/  ULDC.64 UR6, c[0x0][0xa10] ;  /* 0x0002840000067ab9 */ /* 0x000fe40000000a00 */
[----:B------:R-:W-:Y:S01]  /*257c0*/  ISETP.NE.AND.EX P0, PT, RZ, UR5, PT, P0 ;  /* 0x00000005ff007c0c */ /* 0x000fe2000bf05300 */
[----:B------:R-:W-:-:S12]  /*257d0*/  ULDC.64 UR4, c[0x0][0xa18] ;  /* 0x0002860000047ab9 */ /* 0x000fd80000000a00 */
[----:B-1----:R-:W1:Y:S01]  /*257e0*/  @P0 LDC.64 R2, c[0x0][0xa28] ;  /* 0x00028a00ff020b82 */ /* 0x002e620000000a00 */
[----:B------:R-:W-:Y:S01]  /*257f0*/  ISETP.NE.U32.AND P1, PT, RZ, UR6, PT ;  /* 0x00000006ff007c0c */ /* 0x000fe2000bf25070 */
[----:B-1----:R-:W-:-:S05]  /*25800*/  @P0 IMAD.WIDE R2, R27, 0x4, R2 ;  /* 0x000000041b020825 */ /* 0x002fca00078e0202 */
[----:B------:R1:W2:Y:S01]  /*25810*/  @P0 LDG.E R11, desc[UR60][R2.64] ;  /* 0x0000003c020b0981 */ /* 0x0002a2000c1e1900 */
[----:B------:R-:W-:Y:S01]  /*25820*/  ISETP.NE.U32.AND P0, PT, RZ, UR4, PT ;  /* 0x00000004ff007c0c */ /* 0x000fe2000bf05070 */
[----:B------:R-:W-:Y:S01]  /*25830*/  IMAD.MOV.U32 R35, RZ, RZ, RZ ;  /* 0x000000ffff237224 */ /* 0x000fe200078e00ff */
[----:B------:R-:W-:Y:S01]  /*25840*/  ISETP.NE.AND.EX P1, PT, RZ, UR7, PT, P1 ;  /* 0x00000007ff007c0c */ /* 0x000fe2000bf25310 */
[----:B------:R-:W-:Y:S01]  /*25850*/  IMAD.MOV.U32 R0, RZ, RZ, RZ ;  /* 0x000000ffff007224 */ /* 0x000fe200078e00ff */
[----:B------:R-:W-:Y:S01]  /*25860*/  ISETP.NE.AND.EX P2, PT, RZ, UR5, PT, P0 ;  /* 0x00000005ff007c0c */ /* 0x000fe2000bf45300 */
[----:B------:R-:W-:Y:S01]  /*25870*/  ULDC.64 UR4, c[0x0][0xa00] ;  /* 0x0002800000047ab9 */ /* 0x000fe20000000a00 */
[----:B0-----:R-:W-:Y:S01]  /*25880*/  IMAD.WIDE R4, R27, 0x4, R4 ;  /* 0x000000041b047825 */ /* 0x001fe200078e0204 */
[----:B------:R-:W-:Y:S01]  /*25890*/  ISETP.NE.U32.AND P0, PT, RZ, UR4, PT ;  /* 0x00000004ff007c0c */ /* 0x000fe2000bf05070 */
[----:B-1----:R-:W0:Y:S03]  /*258a0*/  LDC.64 R2, c[0x0][0xa10] ;  /* 0x00028400ff027b82 */ /* 0x002e260000000a00 */
[----:B------:R-:W-:-:S06]  /*258b0*/  ISETP.NE.AND.EX P0, PT, RZ, UR5, PT, P0 ;  /* 0x00000005ff007c0c */ /* 0x000fcc000bf05300 */
[----:B------:R-:W1:Y:S07]  /*258c0*/  @P2 LDC.64 R6, c[0x0][0xa18] ;  /* 0x00028600ff062b82 */ /* 0x000e6e0000000a00 */
[----:B------:R-:W5:Y:S01]  /*258d0*/  @P0 LDG.E R35, desc[UR60][R4.64] ;  /* 0x0000003c04230981 */ /* 0x000f62000c1e1900 */
[----:B0-----:R-:W-:-:S05]  /*258e0*/  IMAD.WIDE R2, R27, 0x4, R2 ;  /* 0x000000041b027825 */ /* 0x001fca00078e0202 */
[----:B------:R-:W5:Y:S01]  /*258f0*/  @P1 LDG.E R0, desc[UR60][R2.64] ;  /* 0x0000003c02001981 */ /* 0x000f62000c1e1900 */
[----:B------:R-:W-:Y:S02]  /*25900*/  ULDC UR4, c[0x0][0x288] ;  /* 0x0000a20000047ab9 */ /* 0x000fe40000000800 */
[----:B------:R-:W-:Y:S01]  /*25910*/  IMAD.U32 R32, RZ, RZ, UR4 ;  /* 0x00000004ff207e24 */ /* 0x000fe2000f8e00ff */
[----:B------:R-:W-:Y:S02]  /*25920*/  ULDC.64 UR4, c[0x0][0x418] ;  /* 0x0001060000047ab9 */ /* 0x000fe40000000a00 */
[----:B------:R-:W-:-:S03]  /*25930*/  UISETP.NE.U32.AND UP0, UPT, UR4, URZ, UPT ;  /* 0x0000003f0400728c */ /* 0x000fc6000bf05070 */
[----:B------:R-:W-:Y:S01]  /*25940*/  ULDC UR4, c[0x0][0x424] ;  /* 0x0001090000047ab9 */ /* 0x000fe20000000800 */
[----:B------:R-:W-:Y:S01]  /*25950*/  UISETP.NE.AND.EX UP0, UPT, UR5, URZ, UPT, UP0 ;  /* 0x0000003f0500728c */ /* 0x000fe2000bf05300 */
[----:B-1----:R-:W-:Y:S02]  /*25960*/  @P2 IMAD.WIDE R6, R27, 0x4, R6 ;  /* 0x000000041b062825 */ /* 0x002fe400078e0206 */
[----:B------:R-:W-:Y:S01]  /*25970*/  ULDC UR5, c[0x0][0x2f0] ;  /* 0x0000bc0000057ab9 */ /* 0x000fe20000000800 */
[----:B------:R-:W-:Y:S02]  /*25980*/  USEL UR4, UR4, 0x1, UP0 ;  /* 0x0000000104047887 */ /* 0x000fe40008000000 */
[----:B------:R0:W5:Y:S02]  /*25990*/  @P2 LDG.E R32, desc[UR60][R6.64] ;  /* 0x0000003c06202981 */ /* 0x000164000c1e1900 */
[----:B------:R-:W-:-:S03]  /*259a0*/  UIMAD UR4, UR4, UR5, URZ ;  /* 0x00000005040472a4 */ /* 0x000fc6000f8e023f */
[----:B------:R-:W-:-:S03]  /*259b0*/  ULDC UR5, c[0x0][0x348] ;  /* 0x0000d20000057ab9 */ /* 0x000fc60000000800 */
[----:B------:R-:W-:Y:S02]  /*259c0*/  IMAD.U32 R10, RZ, RZ, UR4 ;  /* 0x00000004ff0a7e24 */ /* 0x000fe4000f8e00ff */
[----:B0-----:R-:W-:Y:S01]  /*259d0*/  IMAD.U32 R7, RZ, RZ, UR5 ;  /* 0x00000005ff077e24 */ /* 0x001fe2000f8e00ff */
[----:B--2---:R0:W-:Y:S01]  /*259e0*/  STL [R1+0x4], R11 ;  /* 0x0000040b01007387 */ /* 0x0041e20000100800 */
[----:B---3--:R-:W-:Y:S05]  /*259f0*/  @P2 BRA `(.L_x_1864) ;  /* 0x0000000000102947 */ /* 0x008fea0003800000 */
[----:B------:R-:W-:Y:S05]  /*25a00*/  @!P0 BRA `(.L_x_1864) ;  /* 0x00000000000c8947 */ /* 0x000fea0003800000 */
[----:B------:R-:W2:Y:S04]  /*25a10*/  LDG.E R9, desc[UR60][R4.64] ;  /* 0x0000003c04097981 */ /* 0x000ea8000c1e1900 */
[----:B-----5:R-:W2:Y:S02]  /*25a20*/  LDG.E R32, desc[UR60][R4.64+0x4] ;  /* 0x0000043c04207981 */ /* 0x020ea4000c1e1900 */
[----:B--2---:R-:W-:-:S07]  /*25a30*/  IMAD.IADD R32, R32, 0x1, -R9 ;  /* 0x0000000120207824 */ /* 0x004fce00078e0a09 */
.L_x_1864:
[----:B------:R-:W-:Y:S01]  /*25a40*/  ULDC.64 UR4, c[0x0][0xa20] ;  /* 0x0002880000047ab9 */ /* 0x000fe20000000a00 */
[C---:B------:R-:W-:Y:S02]  /*25a50*/  LOP3.LUT R4, R26.reuse, 0xff000000, RZ, 0xc0, !PT ;  /* 0xff0000001a047812 */ /* 0x040fe400078ec0ff */
[----:B------:R-:W-:Y:S02]  /*25a60*/  ISETP.NE.U32.AND P0, PT, RZ, UR4, PT ;  /* 0x00000004ff007c0c */ /* 0x000fe4000bf05070 */
[----:B------:R-:W-:Y:S02]  /*25a70*/  SHF.R.U32.HI R5, RZ, 0x8, R4 ;  /* 0x00000008ff057819 */ /* 0x000fe40000011604 */
[----:B------:R-:W-:Y:S02]  /*25a80*/  ISETP.NE.AND.EX P0, PT, RZ, UR5, PT, P0 ;  /* 0x00000005ff007c0c */ /* 0x000fe4000bf05300 */
[C---:B------:R-:W-:Y:S02]  /*25a90*/  LOP3.LUT R6, R26.reuse, 0xff0000, RZ, 0xc0, !PT ;  /* 0x00ff00001a067812 */ /* 0x040fe400078ec0ff */
[----:B------:R-:W-:-:S02]  /*25aa0*/  LOP3.LUT R26, R26, 0xffff, RZ, 0xc0, !PT ;  /* 0x0000ffff1a1a7812 */ /* 0x000fc400078ec0ff */
[----:B------:R-:W-:-:S07]  /*25ab0*/  LEA.HI R6, R6, R5, RZ, 0x10 ;  /* 0x0000000506067211 */ /* 0x000fce00078f80ff */
[----:B------:R-:W-:Y:S05]  /*25ac0*/  @!P0 BRA `(.L_x_1865) ;  /* 0x0000000000108947 */ /* 0x000fea0003800000 */
[----:B------:R-:W1:Y:S02]  /*25ad0*/  LDC.64 R4, c[0x0][0xa20] ;  /* 0x00028800ff047b82 */ /* 0x000e640000000a00 */
[----:B-1----:R-:W-:-:S05]  /*25ae0*/  IMAD.WIDE R4, R27, 0x4, R4 ;  /* 0x000000041b047825 */ /* 0x002fca00078e0204 */
[----:B------:R1:W5:Y:S01]  /*25af0*/  LDG.E R10, desc[UR60][R4.64] ;  /* 0x0000003c040a7981 */ /* 0x000362000c1e1900 */
[----:B------:R-:W-:Y:S05]  /*25b00*/  BRA `(.L_x_1866) ;  /* 0x0000000000247947 */ /* 0x000fea0003800000 */
.L_x_1865:
[----:B------:R-:W-:Y:S02]  /*25b10*/  ULDC.64 UR4, c[0x0][0xa08] ;  /* 0x0002820000047ab9 */ /* 0x000fe40000000a00 */
[----:B------:R-:W-:-:S04]  /*25b20*/  ISETP.NE.U32.AND P0, PT, RZ, UR4, PT ;  /* 0x00000004ff007c0c */ /* 0x000fc8000bf05070 */
[----:B------:R-:W-:-:S13]  /*25b30*/  ISETP.NE.AND.EX P0, PT, RZ, UR5, PT, P0 ;  /* 0x00000005ff007c0c */ /* 0x000fda000bf05300 */
[----:B------:R-:W-:Y:S05]  /*25b40*/  @!P0 BRA `(.L_x_1866) ;  /* 0x0000000000148947 */ /* 0x000fea0003800000 */
[----:B------:R-:W1:Y:S02]  /*25b50*/  LDC.64 R4, c[0x0][0xa08] ;  /* 0x00028200ff047b82 */ /* 0x000e640000000a00 */
[----:B-1----:R-:W-:-:S05]  /*25b60*/  IMAD.WIDE R4, R27, 0x4, R4 ;  /* 0x000000041b047825 */ /* 0x002fca00078e0204 */
[----:B------:R-:W2:Y:S04]  /*25b70*/  LDG.E R10, desc[UR60][R4.64] ;  /* 0x0000003c040a7981 */ /* 0x000ea8000c1e1900 */
[----:B------:R-:W2:Y:S02]  /*25b80*/  LDG.E R9, desc[UR60][R4.64+0x4] ;  /* 0x0000043c04097981 */ /* 0x000ea4000c1e1900 */
[----:B--2---:R-:W-:-:S07]  /*25b90*/  IMAD.IADD R10, R9, 0x1, -R10 ;  /* 0x00000001090a7824 */ /* 0x004fce00078e0a0a */
.L_x_1866:
[----:B-1----:R-:W2:Y:S01]  /*25ba0*/  @P1 LDG.E R5, desc[UR60][R2.64] ;  /* 0x0000003c02051981 */ /* 0x002ea2000c1e1900 */
[----:B------:R-:W1:Y:S03]  /*25bb0*/  LDC R8, c[0x0][0x448] ;  /* 0x00011200ff087b82 */ /* 0x000e660000000800 */
[----:B------:R3:W2:Y:S01]  /*25bc0*/  @P1 LDG.E R4, desc[UR60][R2.64+0x4] ;  /* 0x0000043c02041981 */ /* 0x0006a2000c1e1900 */
[----:B------:R-:W-:Y:S02]  /*25bd0*/  IMAD.SHL.U32 R25, R25, 0x80, RZ ;  /* 0x0000008019197824 */ /* 0x000fe400078e00ff */
[----:B-----5:R-:W-:Y:S02]  /*25be0*/  IMAD.IADD R10, R10, 0x1, -R11 ;  /* 0x000000010a0a7824 */ /* 0x020fe400078e0a0b */
[----:B---3--:R-:W3:Y:S01]  /*25bf0*/  LDC.64 R2, c[0x0][0x9e0] ;  /* 0x00027800ff027b82 */ /* 0x008ee20000000a00 */
[----:B-1----:R-:W-:-:S13]  /*25c00*/  ISETP.NE.AND P2, PT, R8, 0x1, PT ;  /* 0x000000010800780c */ /* 0x002fda0003f45270 */
[----:B------:R-:W1:Y:S01]  /*25c10*/  @P2 LDC R8, c[0x0][0x44c] ;  /* 0x00011300ff082b82 */ /* 0x000e620000000800 */
[----:B---3--:R-:W-:-:S07]  /*25c20*/  ISETP.GE.AND P3, PT, R3, 0x1, PT ;  /* 0x000000010300780c */ /* 0x008fce0003f66270 */
[----:B------:R-:W3:Y:S01]  /*25c30*/  @P2 LDC R9, c[0x0][0x450] ;  /* 0x00011400ff092b82 */ /* 0x000ee20000000800 */
[----:B--2---:R-:W-:Y:S02]  /*25c40*/  @P1 IMAD.IADD R7, R4, 0x1, -R5 ;  /* 0x0000000104071824 */ /* 0x004fe400078e0a05 */
[----:B------:R-:W-:Y:S02]  /*25c50*/  VIADD R5, R25, 0x7f ;  /* 0x0000007f19057836 */ /* 0x000fe40000000000 */
[----:B------:R-:W-:Y:S02]  /*25c60*/  IMAD.IADD R37, R10, 0x1, R7 ;  /* 0x000000010a257824 */ /* 0x000fe400078e0207 */
[----:B-1----:R-:W-:-:S03]  /*25c70*/  @P2 IMAD.HI.U32 R4, R5, R8, RZ ;  /* 0x0000000805042227 */ /* 0x002fc600078e00ff */
[C---:B------:R-:W-:Y:S02]  /*25c80*/  IADD3 R18, R37.reuse, 0x1, -R32 ;  /* 0x0000000125127810 */ /* 0x040fe40007ffe820 */
[----:B---3--:R-:W-:Y:S01]  /*25c90*/  @P2 SHF.R.U32.HI R5, RZ, R9, R4 ;  /* 0x00000009ff052219 */ /* 0x008fe20000011604 */
[----:B------:R-:W-:-:S04]  /*25ca0*/  VIADD R4, R37, 0x5f ;  /* 0x0000005f25047836 */ /* 0x000fc80000000000 */
[----:B------:R-:W-:-:S04]  /*25cb0*/  IMAD.HI R4, R4, 0x2aaaaaab, RZ ;  /* 0x2aaaaaab04047827 */ /* 0x000fc800078e02ff */
[----:B------:R-:W-:Y:S01]  /*25cc0*/  IMAD.IADD R8, R18, 0x1, R5 ;  /* 0x0000000112087824 */ /* 0x000fe200078e0205 */
[----:B------:R-:W-:-:S03]  /*25cd0*/  SHF.R.U32.HI R19, RZ, 0x1f, R4 ;  /* 0x0000001fff137819 */ /* 0x000fc60000011604 */
[----:B------:R-:W-:Y:S01]  /*25ce0*/  IMAD.IADD R2, R8, 0x1, R2 ;  /* 0x0000000108027824 */ /* 0x000fe200078e0202 */
[----:B------:R-:W-:Y:S01]  /*25cf0*/  LEA.HI.SX32 R19, R4, R19, 0x1c ;  /* 0x0000001304137211 */ /* 0x000fe200078fe2ff */
[----:B------:R-:W-:Y:S06]  /*25d00*/  @!P3 BRA `(.L_x_1867) ;  /* 0x000000000048b947 */ /* 0x000fec0003800000 */
[C---:B------:R-:W-:Y:S01]  /*25d10*/  ISETP.GT.AND P0, PT, R8.reuse, RZ, PT ;  /* 0x000000ff0800720c */ /* 0x040fe20003f04270 */
[----:B------:R-:W-:Y:S01]  /*25d20*/  BSSY B0, `(.L_x_1868) ;  /* 0x000000e000007945 */ /* 0x000fe20003800000 */
[----:B------:R-:W-:-:S11]  /*25d30*/  VIADD R9, R8, 0xffffffff ;  /* 0xffffffff08097836 */ /* 0x000fd60000000000 */
[----:B------:R-:W-:Y:S05]  /*25d40*/  @P0 BRA `(.L_x_1869) ;  /* 0x00000000001c0947 */ /* 0x000fea0003800000 */
[----:B------:R-:W-:Y:S01]  /*25d50*/  ISETP.NE.AND P0, PT, R3, 0x1, PT ;  /* 0x000000010300780c */ /* 0x000fe20003f05270 */
[----:B------:R-:W-:-:S12]  /*25d60*/  IMAD.MOV R9, RZ, RZ, -R8 ;  /* 0x000000ffff097224 */ /* 0x000fd800078e0a08 */
[----:B------:R-:W1:Y:S02]  /*25d70*/  @P0 LDC.64 R4, c[0x0][0x9e8] ;  /* 0x00027a00ff040b82 */ /* 0x000e640000000a00 */
[----:B-1----:R-:W-:-:S05]  /*25d80*/  @P0 IMAD.HI.U32 R4, R9, R4, RZ ;  /* 0x0000000409040227 */ /* 0x002fca00078e00ff */
[----:B------:R-:W-:-:S04]  /*25d90*/  @P0 SHF.R.U32.HI R9, RZ, R5, R4 ;  /* 0x00000005ff090219 */ /* 0x000fc80000011604 */
[----:B------:R-:W-:Y:S01]  /*25da0*/  LOP3.LUT R9, RZ, R9, RZ, 0x33, !PT ;  /* 0x00000009ff097212 */ /* 0x000fe200078e33ff */
[----:B------:R-:W-:Y:S06]  /*25db0*/  BRA `(.L_x_1870) ;  /* 0x0000000000107947 */ /* 0x000fec0003800000 */
.L_x_1869:
[----:B------:R-:W-:-:S13]  /*25dc0*/  ISETP.NE.AND P0, PT, R3, 0x1, PT ;  /* 0x000000010300780c */ /* 0x000fda0003f05270 */
[----:B------:R-:W1:Y:S02]  /*25dd0*/  @P0 LDC.64 R4, c[0x0][0x9e8] ;  /* 0x00027a00ff040b82 */ /* 0x000e640000000a00 */
[----:B-1----:R-:W-:-:S05]  /*25de0*/  @P0 IMAD.HI.U32 R4, R9, R4, RZ ;  /* 0x0000000409040227 */ /* 0x002fca00078e00ff */
[----:B------:R-:W-:-:S07]  /*25df0*/  @P0 SHF.R.U32.HI R9, RZ, R5, R4 ;  /* 0x00000005ff090219 */ /* 0x000fce0000011604 */
.L_x_1870:
[----:B------:R-:W-:Y:S05]  /*25e00*/  BSYNC B0 ;  /* 0x0000000000007941 */ /* 0x000fea0003800000 */
.L_x_1868:
[----:B------:R-:W-:-:S05]  /*25e10*/  IMAD R9, R9, R3, R3 ;  /* 0x0000000309097224 */ /* 0x000fca00078e0203 */
[----:B------:R-:W-:-:S07]  /*25e20*/  VIMNMX R2, R2, R9, PT ;  /* 0x0000000902027248 */ /* 0x000fce0003fe0100 */
.L_x_1867:
[----:B------:R-:W1:Y:S01]  /*25e30*/  @P2 LDC R8, c[0x0][0x44c] ;  /* 0x00011300ff082b82 */ /* 0x000e620000000800 */
[----:B------:R-:W-:Y:S01]  /*25e40*/  VIADD R2, R2, 0x5f ;  /* 0x0000005f02027836 */ /* 0x000fe20000000000 */
[----:B------:R-:W-:Y:S01]  /*25e50*/  ULDC UR4, c[0x0][0x9dc] ;  /* 0x0002770000047ab9 */ /* 0x000fe20000000800 */
[----:B------:R-:W-:Y:S02]  /*25e60*/  IMAD.MOV.U32 R5, RZ, RZ, R25 ;  /* 0x000000ffff057224 */ /* 0x000fe400078e0019 */
[----:B------:R-:W-:-:S03]  /*25e70*/  IMAD.HI R2, R2, 0x2aaaaaab, RZ ;  /* 0x2aaaaaab02027827 */ /* 0x000fc600078e02ff */
[----:B------:R-:W2:Y:S01]  /*25e80*/  @P2 LDC R4, c[0x0][0x450] ;  /* 0x00011400ff042b82 */ /* 0x000ea20000000800 */
[----:B-1----:R-:W-:-:S04]  /*25e90*/  @P2 IMAD.HI.U32 R9, R25, R8, RZ ;  /* 0x0000000819092227 */ /* 0x002fc800078e00ff */
[----:B------:R-:W-:Y:S01]  /*25ea0*/  IMAD.IADD R8, R37, 0x1, -R32 ;  /* 0x0000000125087824 */ /* 0x000fe200078e0a20 */
[----:B--2---:R-:W-:Y:S02]  /*25eb0*/  @P2 SHF.R.U32.HI R5, RZ, R4, R9 ;  /* 0x00000004ff052219 */ /* 0x004fe40000011609 */
[----:B------:R-:W-:-:S04]  /*25ec0*/  SHF.R.U32.HI R9, RZ, 0x1f, R2 ;  /* 0x0000001fff097819 */ /* 0x000fc80000011602 */
[----:B------:R-:W-:Y:S01]  /*25ed0*/  LEA.HI.SX32 R2, R2, R9, 0x1c ;  /* 0x0000000902027211 */ /* 0x000fe200078fe2ff */
[----:B------:R-:W-:-:S03]  /*25ee0*/  IMAD.IADD R9, R8, 0x1, R5 ;  /* 0x0000000108097824 */ /* 0x000fc600078e0205 */
[----:B0-----:R-:W-:Y:S01]  /*25ef0*/  VIMNMX R11, R19, R2, PT ;  /* 0x00000002130b7248 */ /* 0x001fe20003fe0100 */
        /* <DEDUP_REMOVED lines=12> */
.L_x_1873:
[----:B------:R-:W-:-:S13]  /*25fc0*/  ISETP.NE.AND P0, PT, R3, 0x1, PT ;  /* 0x000000010300780c */ /* 0x000fda0003f05270 */
[----:B------:R-:W0:Y:S02]  /*25fd0*/  @P0 LDC.64 R4, c[0x0][0x9e8] ;  /* 0x00027a00ff040b82 */ /* 0x000e240000000a00 */
[----:B0-----:R-:W-:-:S05]  /*25fe0*/  @P0 IMAD.HI.U32 R4, R9, R4, RZ ;  /* 0x0000000409040227 */ /* 0x001fca00078e00ff */
[----:B------:R-:W-:-:S07]  /*25ff0*/  @P0 SHF.R.U32.HI R9, RZ, R5, R4 ;  /* 0x00000005ff090219 */ /* 0x000fce0000011604 */
.L_x_1874:
[----:B------:R-:W-:Y:S05]  /*26000*/  BSYNC B0 ;  /* 0x0000000000007941 */ /* 0x000fea0003800000 */
.L_x_1872:
[----:B------:R-:W-:-:S05]  /*26010*/  IMAD R3, R9, R3, RZ ;  /* 0x0000000309037224 */ /* 0x000fca00078e02ff */
[----:B------:R-:W-:-:S07]  /*26020*/  VIMNMX R2, R2, R3, !PT ;  /* 0x0000000302027248 */ /* 0x000fce0007fe0100 */
.L_x_1871:
[----:B------:R-:W-:Y:S01]  /*26030*/  IMAD.HI R2, R2, 0x2aaaaaab, RZ ;  /* 0x2aaaaaab02027827 */ /* 0x000fe200078e02ff */
[----:B------:R-:W-:Y:S01]  /*26040*/  BSSY B0, `(.L_x_1875) ;  /* 0x0000026000007945 */ /* 0x000fe20003800000 */
[----:B------:R-:W-:Y:S02]  /*26050*/  LOP3.LUT R9, R6, 0xff, RZ, 0xc0, !PT ;  /* 0x000000ff06097812 */ /* 0x000fe400078ec0ff */
[----:B------:R-:W-:Y:S01]  /*26060*/  SHF.R.U32.HI R6, RZ, 0x10, R6 ;  /* 0x00000010ff067819 */ /* 0x000fe20000011606 */
        /* <DEDUP_REMOVED lines=9> */
[----:B------:R-:W-:Y:S02]  /*26100*/  IABS R13, R5 ;  /* 0x00000005000d7213 */ /* 0x000fe40000000000 */
[----:B------:R-:W-:Y:S02]  /*26110*/  IADD3 R12, R5, -0x1, R11 ;  /* 0xffffffff050c7810 */ /* 0x000fe40007ffe00b */
[----:B------:R-:W0:Y:S03]  /*26120*/  I2F.RP R2, R13 ;  /* 0x0000000d00027306 */ /* 0x000e260000209400 */
[----:B------:R-:W-:-:S05]  /*26130*/  IMAD.IADD R12, R12, 0x1, -R4 ;  /* 0x000000010c0c7824 */ /* 0x000fca00078e0a04 */
        /* <DEDUP_REMOVED lines=22> */
.L_x_1876:
[----:B------:R-:W-:Y:S05]  /*262a0*/  BSYNC B0 ;  /* 0x0000000000007941 */ /* 0x000fea0003800000 */
.L_x_1875:
[-C--:B------:R-:W-:Y:S01]  /*262b0*/  IMAD R3, R9, R14.reuse, R4 ;  /* 0x0000000e09037224 */ /* 0x080fe200078e0204 */
        /* <DEDUP_REMOVED lines=11> */
[----:B------:R-:W-:Y:S01]  /*26370*/  @P0 SHF.R.U32.HI R3, RZ, 0x1f, R4 ;  /* 0x0000001fff030819 */ /* 0x000fe20000011604 */
[----:B------:R-:W-:-:S03]  /*26380*/  IMAD.MOV.U32 R2, RZ, RZ, R5 ;  /* 0x000000ffff027224 */ /* 0x000fc600078e0005 */
        /* <DEDUP_REMOVED lines=11> */
.L_x_2052:
[----:B-1----:R-:W-:Y:S02]  /*26440*/  ISETP.NE.AND P0, PT, R14, RZ, PT ;  /* 0x000000ff0e00720c */ /* 0x002fe40003f05270 */
[----:B------:R-:W-:-:S11]  /*26450*/  PLOP3.LUT P6, PT, PT, PT, PT, 0x8, 0x0 ;  /* 0x000000000000781c */ /* 0x000fd60003fce170 */
[----:B------:R-:W-:Y:S05]  /*26460*/  @P0 BRA `(.L_x_1880) ;  /* 0x00000000000c0947 */ /* 0x000fea0003800000 */
[----:B------:R-:W-:-:S03]  /*26470*/  UMOV UR4, 0xffffffff ;  /* 0xffffffff00047882 */ /* 0x000fc60000000000 */
[----:B------:R-:W-:Y:S05]  /*26480*/  BRA.DIV UR4, `(.L_x_1881) ;  /* 0x0000007604647947 */ /* 0x000fea000b800000 */
[----:B------:R-:W-:-:S13]  /*26490*/  ELECT P6, URZ, PT ;  /* 0x00000000003f782f */ /* 0x000fda00038c0000 */
.L_x_1880:
        /* <DEDUP_REMOVED lines=9> */
.L_x_2055:
[----:B------:R-:W-:Y:S05]  /*26530*/  BSYNC B1 ;  /* 0x0000000000017941 */ /* 0x000fea0003800000 */
.L_x_1882:
        /* <DEDUP_REMOVED lines=10> */
.L_x_2056:
[----:B------:R-:W-:Y:S05]  /*265e0*/  BSYNC B2 ;  /* 0x0000000000027941 */ /* 0x000fea0003800000 */
.L_x_1886:
[----:B------:R-:W-:Y:S04]  /*265f0*/  BSSY B2, `(.L_x_1888) ;  /* 0x0000009000027945 */ /* 0x000fe80003800000 */
        /* <DEDUP_REMOVED lines=8> */
.L_x_1889:
[----:B------:R-:W-:Y:S05]  /*26680*/  BSYNC B2 ;  /* 0x0000000000027941 */ /* 0x000fea0003800000 */
.L_x_1888:
[----:B------:R-:W-:Y:S01]  /*26690*/  IMAD.MOV.U32 R20, RZ, RZ, RZ ;  /* 0x000000ffff147224 */ /* 0x000fe200078e00ff */
[----:B------:R-:W-:Y:S01]  /*266a0*/  UIADD3 UR4, UP0, UR36, 0x570, URZ ;  /* 0x0000057024047890 */ /* 0x000fe2000ff1e03f */
[----:B------:R-:W-:Y:S01]  /*266b0*/  IMAD R7, R2, 0x60, R0 ;  /* 0x0000006002077824 */ /* 0x000fe200078e0200 */
[----:B------:R-:W-:Y:S01]  /*266c0*/  PLOP3.LUT P0, PT, PT, PT, PT, 0x80, 0x0 ;  /* 0x000000000000781c */ /* 0x000fe20003f0f070 */
[----:B0-----:R-:W-:Y:S01]  /*266d0*/  IMAD R10, R22, 0x9000, R17 ;  /* 0x00009000160a7824 */ /* 0x001fe200078e0211 */
[----:B------:R-:W-:Y:S01]  /*266e0*/  R2UR UR10, R20 ;  /* 0x00000000140a72ca */ /* 0x000fe200000e0000 */
[----:B------:R-:W-:Y:S01]  /*266f0*/  VIADD R7, R7, 0xffffffa0 ;  /* 0xffffffa007077836 */ /* 0x000fe20000000000 */
[----:B------:R-:W-:Y:S01]  /*26700*/  UIADD3.X UR5, URZ, UR37, URZ, UP0, !UPT ;  /* 0x000000253f057290 */ /* 0x000fe200087fe43f */
[----:B------:R-:W-:Y:S01]  /*26710*/  VIADD R3, R12, 0x2a890 ;  /* 0x0002a8900c037836 */ /* 0x000fe20000000000 */
[----:B------:R-:W-:Y:S01]  /*26720*/  UMOV UR6, 0x0 ;  /* 0x0000000000067882 */ /* 0x000fe20000000000 */
[----:B------:R-:W-:Y:S01]  /*26730*/  VIADD R13, R10, 0x18400 ;  /* 0x000184000a0d7836 */ /* 0x000fe20000000000 */
[----:B------:R-:W-:-:S09]  /*26740*/  UMOV UR7, 0x12f00000 ;  /* 0x12f0000000077882 */ /* 0x000fd20000000000 */
.L_x_1890:
        /* <DEDUP_REMOVED lines=16> */
.L_x_1891:
        /* <DEDUP_REMOVED lines=15> */
.L_x_1892:
        /* <DEDUP_REMOVED lines=13> */
.L_x_2057:
[----:B------:R-:W-:Y:S05]  /*26a10*/  BSYNC B2 ;  /* 0x0000000000027941 */ /* 0x000fea0003800000 */
.L_x_1893:
        /* <DEDUP_REMOVED lines=11> */
.L_x_1896:
[----:B------:R-:W-:Y:S05]  /*26ad0*/  BSYNC B2 ;  /* 0x0000000000027941 */ /* 0x000fea0003800000 */
.L_x_1895:
        /* <DEDUP_REMOVED lines=9> */
.L_x_1897:
        /* <DEDUP_REMOVED lines=15> */
.L_x_1898:
        /* <DEDUP_REMOVED lines=10> */
.L_x_1885:
[----:B------:R-:W-:Y:S05]  /*26d00*/  BSYNC B1 ;  /* 0x0000000000017941 */ /* 0x000fea0003800000 */
.L_x_1884:
        /* <DEDUP_REMOVED lines=9> */
.L_x_1914:
[----:B------:R-:W-:Y:S05]  /*26da0*/  YIELD ;  /* 0x0000000000007946 */ /* 0x000fea0003800000 */
[----:B------:R-:W-:Y:S04]  /*26db0*/  BSSY B1, `(.L_x_1899) ;  /* 0x000007b000017945 */ /* 0x000fe80003800000 */
[----:B------:R-:W-:Y:S05]  /*26dc0*/  @!P6 BRA `(.L_x_1900) ;  /* 0x0000000400e4e947 */ /* 0x000fea0003800000 */
[----:B0-----:R-:W-:Y:S01]  /*26dd0*/  IMAD R10, R22, 0x8, R17 ;  /* 0x00000008160a7824 */ /* 0x001fe200078e0211 */
[----:B------:R-:W-:Y:S01]  /*26de0*/  SHF.L.U32 R2, R31, 0x1f, RZ ;  /* 0x0000001f1f027819 */ /* 0x000fe200000006ff */
[----:B------:R-:W0:Y:S01]  /*26df0*/  S2R R3, SR_TID.X ;  /* 0x0000000000037919 */ /* 0x000e220000002100 */
[----:B------:R-:W-:Y:S02]  /*26e00*/  BSSY B2, `(.L_x_1901) ;  /* 0x0000005000027945 */ /* 0x000fe40003800000 */
[----:B------:R-:W1:Y:S01]  /*26e10*/  SYNCS.PHASECHK.TRANS64.TRYWAIT P1, [R10+URZ+0x2a8a0], R2 ;  /* 0x02a8a0020a0075a7 */ /* 0x000e62000802017f */
[----:B0-----:R-:W-:-:S04]  /*26e20*/  LOP3.LUT R3, R3, 0x7f, RZ, 0xc0, !PT ;  /* 0x0000007f03037812 */ /* 0x001fc800078ec0ff */
[----:B------:R-:W-:Y:S01]  /*26e30*/  ISETP.NE.AND P2, PT, R3, RZ, PT ;  /* 0x000000ff0300720c */ /* 0x000fe20003f45270 */
[----:B-1----:R-:W-:-:S12]  /*26e40*/  @!P1 BRA `(.L_x_1902) ;  /* 0x0000006c00509947 */ /* 0x002fd80003800000 */
.L_x_2058:
[----:B------:R-:W-:Y:S05]  /*26e50*/  BSYNC B2 ;  /* 0x0000000000027941 */ /* 0x000fea0003800000 */
.L_x_1901:
[----:B------:R-:W-:Y:S04]  /*26e60*/  BSSY B2, `(.L_x_1903) ;  /* 0x0000009000027945 */ /* 0x000fe80003800000 */
[----:B------:R-:W-:Y:S05]  /*26e70*/  @P2 BRA `(.L_x_1904) ;  /* 0x00000000001c2947 */ /* 0x000fea0003800000 */
[----:B------:R-:W1:Y:S01]  /*26e80*/  S2R R7, SR_TID.X ;  /* 0x0000000000077919 */ /* 0x000e620000002100 */
[----:B------:R-:W-:-:S04]  /*26e90*/  IMAD.MOV.U32 R3, RZ, RZ, 0x9000 ;  /* 0x00009000ff037424 */ /* 0x000fc800078e00ff */
[----:B------:R2:W-:Y:S01]  /*26ea0*/  SYNCS.ARRIVE.TRANS64 RZ, [R10+URZ+0x2a890], R3 ;  /* 0x02a890030aff79a7 */ /* 0x0005e2000800003f */
[----:B-1----:R-:W-:-:S04]  /*26eb0*/  LOP3.LUT R7, R7, 0x1f, RZ, 0xc0, !PT ;  /* 0x0000001f07077812 */ /* 0x002fc800078ec0ff */
[----:B------:R-:W-:-:S13]  /*26ec0*/  ISETP.NE.AND P1, PT, R7, RZ, PT ;  /* 0x000000ff0700720c */ /* 0x000fda0003f25270 */
[----:B--2---:R-:W-:Y:S05]  /*26ed0*/  @!P1 BRA `(.L_x_1904) ;  /* 0x0000000000049947 */ /* 0x004fea0003800000 */
[----:B------:R-:W-:Y:S01]  /*26ee0*/  BPT.TRAP 0x1 ;  /* 0x000000040000795c */ /* 0x000fe20000300000 */
.L_x_1904:
[----:B------:R-:W-:Y:S05]  /*26ef0*/  BSYNC B2 ;  /* 0x0000000000027941 */ /* 0x000fea0003800000 */
.L_x_1903:
        /* <DEDUP_REMOVED lines=8> */
[----:B------:R-:W-:Y:S01]  /*26f80*/  VIADD R12, R3, 0x18400 ;  /* 0x00018400030c7836 */ /* 0x000fe20000000000 */
[----:B------:R-:W-:Y:S01]  /*26f90*/  UMOV UR6, 0x0 ;  /* 0x0000000000067882 */ /* 0x000fe20000000000 */
[----:B------:R-:W-:-:S10]  /*26fa0*/  UMOV UR7, 0x12f00000 ;  /* 0x12f0000000077882 */ /* 0x000fd40000000000 */
.L_x_1905:
        /* <DEDUP_REMOVED lines=10> */
[----:B------:R-:W-:Y:S01]  /*27050*/  IMAD.MOV.U32 R12, RZ, RZ, 0x40 ;  /* 0x00000040ff0c7424 */ /* 0x000fe200078e00ff */
[----:B------:R-:W-:Y:S01]  /*27060*/  PLOP3.LUT P1, PT, PT, PT, PT, 0x80, 0x0 ;  /* 0x000000000000781c */ /* 0x000fe20003f2f070 */
[----:B------:R-:W-:Y:S01]  /*27070*/  VIADD R14, R3, 0x1b400 ;  /* 0x0001b400030e7836 */ /* 0x000fe20000000000 */
[----:B------:R-:W-:Y:S01]  /*27080*/  UMOV UR6, 0x0 ;  /* 0x0000000000067882 */ /* 0x000fe20000000000 */
[----:B------:R-:W-:Y:S01]  /*27090*/  UMOV UR7, 0x12f00000 ;  /* 0x12f0000000077882 */ /* 0x000fe20000000000 */
[----:B------:R-:W-:-:S15]  /*270a0*/  R2UR UR10, R12 ;  /* 0x000000000c0a72ca */ /* 0x000fde00000e0000 */
.L_x_1906:
        /* <DEDUP_REMOVED lines=10> */
[----:B------:R-:W-:Y:S01]  /*27150*/  PLOP3.LUT P1, PT, PT, PT, PT, 0x80, 0x0 ;  /* 0x000000000000781c */ /* 0x000fe20003f2f070 */
[----:B------:R-:W-:Y:S01]  /*27160*/  VIADD R3, R3, 0x1e400 ;  /* 0x0001e40003037836 */ /* 0x000fe20000000000 */
[----:B------:R-:W-:Y:S01]  /*27170*/  UMOV UR6, 0x0 ;  /* 0x0000000000067882 */ /* 0x000fe20000000000 */
[----:B------:R-:W-:Y:S01]  /*27180*/  UMOV UR7, 0x12f00000 ;  /* 0x12f0000000077882 */ /* 0x000fe20000000000 */
[----:B------:R-:W-:-:S09]  /*27190*/  UMOV UR10, 0x80 ;  /* 0x00000080000a7882 */ /* 0x000fd20000000000 */
.L_x_1907:
        /* <DEDUP_REMOVED lines=10> */
[----:B------:R-:W1:Y:S01]  /*27240*/  SYNCS.PHASECHK.TRANS64.TRYWAIT P1, [R10+URZ+0x2a8c0], R2 ;  /* 0x02a8c0020a0075a7 */ /* 0x000e62000802017f */
[----:B------:R-:W-:Y:S04]  /*27250*/  BSSY B2, `(.L_x_1908) ;  /* 0x0000002000027945 */ /* 0x000fe80003800000 */
[----:B-1----:R-:W-:Y:S05]  /*27260*/  @!P1 BRA `(.L_x_1909) ;  /* 0x00000068005c9947 */ /* 0x002fea0003800000 */
.L_x_2059:
[----:B------:R-:W-:Y:S05]  /*27270*/  BSYNC B2 ;  /* 0x0000000000027941 */ /* 0x000fea0003800000 */
.L_x_1908:
[----:B------:R-:W-:Y:S01]  /*27280*/  BSSY B2, `(.L_x_1910) ;  /* 0x000000b000027945 */ /* 0x000fe20003800000 */
[----:B01----:R-:W-:Y:S02]  /*27290*/  IMAD.MOV.U32 R2, RZ, RZ, 0x0 ;  /* 0x00000000ff027424 */ /* 0x003fe400078e00ff */
[----:B------:R-:W-:Y:S01]  /*272a0*/  IMAD.MOV.U32 R3, RZ, RZ, 0x12f00000 ;  /* 0x12f00000ff037424 */ /* 0x000fe200078e00ff */
[----:B------:R-:W-:Y:S06]  /*272b0*/  @P2 BRA `(.L_x_1911) ;  /* 0x00000000001c2947 */ /* 0x000fec0003800000 */
[----:B------:R-:W0:Y:S01]  /*272c0*/  S2R R14, SR_TID.X ;  /* 0x00000000000e7919 */ /* 0x000e220000002100 */
[----:B------:R-:W-:-:S04]  /*272d0*/  IMAD.MOV.U32 R13, RZ, RZ, 0x6000 ;  /* 0x00006000ff0d7424 */ /* 0x000fc800078e00ff */
[----:B------:R1:W-:Y:S01]  /*272e0*/  SYNCS.ARRIVE.TRANS64 RZ, [R10+URZ+0x2a8b0], R13 ;  /* 0x02a8b00d0aff79a7 */ /* 0x0003e2000800003f */
[----:B0-----:R-:W-:-:S04]  /*272f0*/  LOP3.LUT R14, R14, 0x1f, RZ, 0xc0, !PT ;  /* 0x0000001f0e0e7812 */ /* 0x001fc800078ec0ff */
[----:B------:R-:W-:-:S13]  /*27300*/  ISETP.NE.AND P1, PT, R14, RZ, PT ;  /* 0x000000ff0e00720c */ /* 0x000fda0003f25270 */
[----:B-1----:R-:W-:Y:S05]  /*27310*/  @!P1 BRA `(.L_x_1911) ;  /* 0x0000000000049947 */ /* 0x002fea0003800000 */
[----:B------:R-:W-:Y:S01]  /*27320*/  BPT.TRAP 0x1 ;  /* 0x000000040000795c */ /* 0x000fe20000300000 */
.L_x_1911:
[----:B------:R-:W-:Y:S05]  /*27330*/  BSYNC B2 ;  /* 0x0000000000027941 */ /* 0x000fea0003800000 */
.L_x_1910:
[----:B------:R-:W-:Y:S01]  /*27340*/  R2UR UR10, R15 ;  /* 0x000000000f0a72ca */ /* 0x000fe200000e0000 */
[----:B------:R-:W-:Y:S01]  /*27350*/  IMAD R13, R22, 0x6000, R17 ;  /* 0x00006000160d7824 */ /* 0x000fe200078e0211 */
[----:B------:R-:W-:Y:S01]  /*27360*/  R2UR UR6, R2 ;  /* 0x00000000020672ca */ /* 0x000fe200000e0000 */
[----:B------:R-:W-:Y:S01]  /*27370*/  UIADD3 UR4, UP0, UR36, 0x670, URZ ;  /* 0x0000067024047890 */ /* 0x000fe2000ff1e03f */
[----:B------:R-:W-:Y:S01]  /*27380*/  R2UR UR7, R3 ;  /* 0x00000000030772ca */ /* 0x000fe200000e0000 */
[----:B------:R-:W-:Y:S01]  /*27390*/  VIADD R10, R10, 0x2a8b0 ;  /* 0x0002a8b00a0a7836 */ /* 0x000fe20000000000 */
[----:B------:R-:W-:Y:S01]  /*273a0*/  PLOP3.LUT P1, PT, PT, PT, PT, 0x80, 0x0 ;  /* 0x000000000000781c */ /* 0x000fe20003f2f070 */
[----:B------:R-:W-:Y:S01]  /*273b0*/  VIADD R14, R13, 0x400 ;  /* 0x000004000d0e7836 */ /* 0x000fe20000000000 */
[----:B------:R-:W-:-:S12]  /*273c0*/  UIADD3.X UR5, URZ, UR37, URZ, UP0, !UPT ;  /* 0x000000253f057290 */ /* 0x000fd800087fe43f */
.L_x_1912:
        /* <DEDUP_REMOVED lines=15> */
.L_x_1913:
        /* <DEDUP_REMOVED lines=10> */
.L_x_1900:
[----:B------:R-:W-:Y:S05]  /*27560*/  BSYNC B1 ;  /* 0x0000000000017941 */ /* 0x000fea0003800000 */
.L_x_1899:
[C---:B------:R-:W-:Y:S01]  /*27570*/  ISETP.GT.AND P2, PT, R11.reuse, R5, PT ;  /* 0x000000050b00720c */ /* 0x040fe20003f44270 */
[----:B------:R-:W-:Y:S02]  /*27580*/  VIADD R22, R22, 0x1 ;  /* 0x0000000116167836 */ /* 0x000fe40000000000 */
[----:B------:R-:W-:-:S03]  /*27590*/  VIADD R11, R11, 0xffffffff ;  /* 0xffffffff0b0b7836 */ /* 0x000fc60000000000 */
[----:B------:R-:W-:-:S04]  /*275a0*/  ISETP.NE.AND P1, PT, R22, 0x2, PT ;  /* 0x000000021600780c */ /* 0x000fc80003f25270 */
[----:B------:R-:W-:Y:S02]  /*275b0*/  SEL R2, RZ, 0x1, P1 ;  /* 0x00000001ff027807 */ /* 0x000fe40000800000 */
[----:B------:R-:W-:Y:S02]  /*275c0*/  SEL R22, R22, RZ, P1 ;  /* 0x000000ff16167207 */ /* 0x000fe40000800000 */
[----:B------:R-:W-:Y:S01]  /*275d0*/  LOP3.LUT R31, R31, R2, RZ, 0x3c, !PT ;  /* 0x000000021f1f7212 */ /* 0x000fe200078e3cff */
[----:B------:R-:W-:Y:S06]  /*275e0*/  @P2 BRA `(.L_x_1914) ;  /* 0xfffffff400ec2947 */ /* 0x000fec000383ffff */
.L_x_1878:
[----:B------:R-:W-:Y:S05]  /*275f0*/  BSYNC B0 ;  /* 0x0000000000007941 */ /* 0x000fea0003800000 */
.L_x_1877:
[----:B------:R-:W1:Y:S01]  /*27600*/  LDC R0, c[0x0][0x448] ;  /* 0x00011200ff007b82 */ /* 0x000e620000000800 */
[----:B------:R-:W-:Y:S01]  /*27610*/  VIADD R5, R25, 0x7f ;  /* 0x0000007f19057836 */ /* 0x000fe20000000000 */
[----:B------:R-:W-:Y:S06]  /*27620*/  @!P0 WARPSYNC.ALL ;  /* 0x0000000000008948 */ /* 0x000fec0003800000 */
[----:B------:R-:W2:Y:S08]  /*27630*/  LDC.64 R2, c[0x0][0x9e0] ;  /* 0x00027800ff027b82 */ /* 0x000eb00000000a00 */
[----:B------:R-:W-:Y:S01]  /*27640*/  @!P0 BAR.SYNC.DEFER_BLOCKING 0xc, 0x180 ;  /* 0x0306000000008b1d */ /* 0x000fe20000010000 */
[----:B-1----:R-:W-:-:S02]  /*27650*/  ISETP.NE.AND P1, PT, R0, 0x1, PT ;  /* 0x000000010000780c */ /* 0x002fc40003f25270 */
[----:B--2---:R-:W-:-:S11]  /*27660*/  ISETP.GE.AND P2, PT, R3, 0x1, PT ;  /* 0x000000010300780c */ /* 0x004fd60003f46270 */
[----:B------:R-:W1:Y:S08]  /*27670*/  @P1 LDC R4, c[0x0][0x44c] ;  /* 0x00011300ff041b82 */ /* 0x000e700000000800 */
[----:B------:R-:W2:Y:S01]  /*27680*/  @P1 LDC R0, c[0x0][0x450] ;  /* 0x00011400ff001b82 */ /* 0x000ea20000000800 */
[----:B-1----:R-:W-:-:S05]  /*27690*/  @P1 IMAD.HI.U32 R7, R5, R4, RZ ;  /* 0x0000000405071227 */ /* 0x002fca00078e00ff */
[----:B--2---:R-:W-:-:S05]  /*276a0*/  @P1 SHF.R.U32.HI R5, RZ, R0, R7 ;  /* 0x00000000ff051219 */ /* 0x004fca0000011607 */
        /* <DEDUP_REMOVED lines=14> */
.L_x_1917:
[----:B------:R-:W-:-:S13]  /*27790*/  ISETP.NE.AND P0, PT, R3, 0x1, PT ;  /* 0x000000010300780c */ /* 0x000fda0003f05270 */
[----:B------:R-:W1:Y:S02]  /*277a0*/  @P0 LDC.64 R4, c[0x0][0x9e8] ;  /* 0x00027a00ff040b82 */ /* 0x000e640000000a00 */
[----:B-1----:R-:W-:-:S05]  /*277b0*/  @P0 IMAD.HI.U32 R4, R0, R4, RZ ;  /* 0x0000000400040227 */ /* 0x002fca00078e00ff */
[----:B------:R-:W-:-:S07]  /*277c0*/  @P0 SHF.R.U32.HI R0, RZ, R5, R4 ;  /* 0x00000005ff000219 */ /* 0x000fce0000011604 */
.L_x_1918:
[----:B------:R-:W-:Y:S05]  /*277d0*/  BSYNC B0 ;  /* 0x0000000000007941 */ /* 0x000fea0003800000 */
.L_x_1916:
[----:B------:R-:W-:-:S05]  /*277e0*/  IMAD R5, R0, R3, R3 ;  /* 0x0000000300057224 */ /* 0x000fca00078e0203 */
[----:B------:R-:W-:-:S07]  /*277f0*/  VIMNMX R2, R2, R5, PT ;  /* 0x0000000502027248 */ /* 0x000fce0003fe0100 */
.L_x_1915:
[----:B------:R-:W1:Y:S01]  /*27800*/  @P1 LDC R0, c[0x0][0x44c] ;  /* 0x00011300ff001b82 */ /* 0x000e620000000800 */
[----:B------:R-:W-:Y:S01]  /*27810*/  VIADD R2, R2, 0x5f ;  /* 0x0000005f02027836 */ /* 0x000fe20000000000 */
[----:B------:R-:W-:Y:S01]  /*27820*/  ULDC UR4, c[0x0][0x9dc] ;  /* 0x0002770000047ab9 */ /* 0x000fe20000000800 */
[----:B------:R-:W-:Y:S02]  /*27830*/  IMAD.MOV.U32 R5, RZ, RZ, R25 ;  /* 0x000000ffff057224 */ /* 0x000fe400078e0019 */
[----:B------:R-:W-:-:S03]  /*27840*/  IMAD.HI R2, R2, 0x2aaaaaab, RZ ;  /* 0x2aaaaaab02027827 */ /* 0x000fc600078e02ff */
[----:B------:R-:W2:Y:S01]  /*27850*/  @P1 LDC R7, c[0x0][0x450] ;  /* 0x00011400ff071b82 */ /* 0x000ea20000000800 */
[----:B-1----:R-:W-:-:S05]  /*27860*/  @P1 IMAD.HI.U32 R0, R25, R0, RZ ;  /* 0x0000000019001227 */ /* 0x002fca00078e00ff */
[----:B--2---:R-:W-:Y:S02]  /*27870*/  @P1 SHF.R.U32.HI R5, RZ, R7, R0 ;  /* 0x00000007ff051219 */ /* 0x004fe40000011600 */
[----:B------:R-:W-:-:S03]  /*27880*/  SHF.R.U32.HI R7, RZ, 0x1f, R2 ;  /* 0x0000001fff077819 */ /* 0x000fc60000011602 */
[----:B------:R-:W-:Y:S01]  /*27890*/  IMAD.IADD R8, R8, 0x1, R5 ;  /* 0x0000000108087824 */ /* 0x000fe200078e0205 */
[----:B------:R-:W-:-:S03]  /*278a0*/  LEA.HI.SX32 R2, R2, R7, 0x1c ;  /* 0x0000000702027211 */ /* 0x000fc600078fe2ff */
[----:B------:R-:W-:Y:S01]  /*278b0*/  VIADD R0, R8, -UR4 ;  /* 0x8000000408007c36 */ /* 0x000fe20008000000 */
[----:B------:R-:W-:Y:S01]  /*278c0*/  VIMNMX R19, R19, R2, PT ;  /* 0x0000000213137248 */ /* 0x000fe20003fe0100 */
[----:B------:R-:W-:Y:S06]  /*278d0*/  @!P2 BRA `(.L_x_1919) ;  /* 0x000000000044a947 */ /* 0x000fec0003800000 */
[----:B------:R-:W-:Y:S01]  /*278e0*/  ISETP.GT.AND P0, PT, R8, -0x1, PT ;  /* 0xffffffff0800780c */ /* 0x000fe20003f04270 */
[----:B------:R-:W-:-:S12]  /*278f0*/  BSSY B0, `(.L_x_1920) ;  /* 0x000000d000007945 */ /* 0x000fd80003800000 */
        /* <DEDUP_REMOVED lines=8> */
.L_x_1921:
[----:B------:R-:W-:-:S13]  /*27980*/  ISETP.NE.AND P0, PT, R3, 0x1, PT ;  /* 0x000000010300780c */ /* 0x000fda0003f05270 */
[----:B------:R-:W1:Y:S02]  /*27990*/  @P0 LDC.64 R4, c[0x0][0x9e8] ;  /* 0x00027a00ff040b82 */ /* 0x000e640000000a00 */
[----:B-1----:R-:W-:-:S05]  /*279a0*/  @P0 IMAD.HI.U32 R4, R8, R4, RZ ;  /* 0x0000000408040227 */ /* 0x002fca00078e00ff */
[----:B------:R-:W-:-:S07]  /*279b0*/  @P0 SHF.R.U32.HI R8, RZ, R5, R4 ;  /* 0x00000005ff080219 */ /* 0x000fce0000011604 */
.L_x_1922:
[----:B------:R-:W-:Y:S05]  /*279c0*/  BSYNC B0 ;  /* 0x0000000000007941 */ /* 0x000fea0003800000 */
.L_x_1920:
[----:B------:R-:W-:-:S05]  /*279d0*/  IMAD R3, R8, R3, RZ ;  /* 0x0000000308037224 */ /* 0x000fca00078e02ff */
[----:B------:R-:W-:-:S07]  /*279e0*/  VIMNMX R0, R0, R3, !PT ;  /* 0x0000000300007248 */ /* 0x000fce0007fe0100 */
.L_x_1919:
[----:B------:R-:W-:Y:S01]  /*279f0*/  ISETP.NE.AND P1, PT, R6, RZ, PT ;  /* 0x000000ff0600720c */ /* 0x000fe20003f25270 */
[----:B------:R-:W-:Y:S01]  /*27a00*/  IMAD.HI R0, R0, 0x2aaaaaab, RZ ;  /* 0x2aaaaaab00007827 */ /* 0x000fe200078e02ff */
[----:B------:R-:W-:Y:S03]  /*27a10*/  BSSY B0, `(.L_x_1923) ;  /* 0x0000022000007945 */ /* 0x000fe60003800000 */
[----:B------:R-:W-:Y:S01]  /*27a20*/  IMAD.MOV.U32 R2, RZ, RZ, RZ ;  /* 0x000000ffff027224 */ /* 0x000fe200078e00ff */
[----:B------:R-:W-:-:S04]  /*27a30*/  SHF.R.U32.HI R3, RZ, 0x1f, R0 ;  /* 0x0000001fff037819 */ /* 0x000fc80000011600 */
[----:B------:R-:W-:-:S03]  /*27a40*/  LEA.HI.SX32 R0, R0, R3, 0x1c ;  /* 0x0000000300007211 */ /* 0x000fc600078fe2ff */
[----:B------:R-:W1:Y:S01]  /*27a50*/  @!P1 LDC R6, c[0x0][0x9f0] ;  /* 0x00027c00ff069b82 */ /* 0x000e620000000800 */
[----:B------:R-:W-:-:S04]  /*27a60*/  VIMNMX R0, RZ, R0, !PT ;  /* 0x00000000ff007248 */ /* 0x000fc80007fe0100 */
[----:B------:R-:W-:-:S13]  /*27a70*/  ISETP.GT.AND P0, PT, R19, R0, PT ;  /* 0x000000001300720c */ /* 0x000fda0003f04270 */
[----:B------:R-:W-:Y:S05]  /*27a80*/  @!P0 BRA `(.L_x_1924) ;  /* 0x0000000000688947 */ /* 0x000fea0003800000 */
[-C--:B-1----:R-:W-:Y:S01]  /*27a90*/  IABS R4, R6.reuse ;  /* 0x0000000600047213 */ /* 0x082fe20000000000 */
[----:B------:R-:W-:Y:S01]  /*27aa0*/  IMAD.MOV.U32 R2, RZ, RZ, RZ ;  /* 0x000000ffff027224 */ /* 0x000fe200078e00ff */
[----:B------:R-:W-:Y:S02]  /*27ab0*/  IABS R8, R6 ;  /* 0x0000000600087213 */ /* 0x000fe40000000000 */
[----:B------:R-:W1:Y:S08]  /*27ac0*/  I2F.RP R5, R4 ;  /* 0x0000000400057306 */ /* 0x000e700000209400 */
[----:B-1----:R-:W1:Y:S02]  /*27ad0*/  MUFU.RCP R5, R5 ;  /* 0x0000000500057308 */ /* 0x002e640000001000 */
[----:B-1----:R-:W-:-:S06]  /*27ae0*/  VIADD R7, R5, 0xffffffe ;  /* 0x0ffffffe05077836 */ /* 0x002fcc0000000000 */
[----:B------:R1:W2:Y:S02]  /*27af0*/  F2I.FTZ.U32.TRUNC.NTZ R3, R7 ;  /* 0x0000000700037305 */ /* 0x0002a4000021f000 */
[----:B-1----:R-:W-:Y:S02]  /*27b00*/  IMAD.MOV R7, RZ, RZ, -R8 ;  /* 0x000000ffff077224 */ /* 0x002fe400078e0a08 */
[----:B--2---:R-:W-:-:S04]  /*27b10*/  IMAD.MOV R11, RZ, RZ, -R3 ;  /* 0x000000ffff0b7224 */ /* 0x004fc800078e0a03 */
        /* <DEDUP_REMOVED lines=17> */
.L_x_1924:
[----:B------:R-:W-:Y:S05]  /*27c30*/  BSYNC B0 ;  /* 0x0000000000007941 */ /* 0x000fea0003800000 */
.L_x_1923:
[-C--:B------:R-:W-:Y:S01]  /*27c40*/  IMAD R0, R9, R2.reuse, R0 ;  /* 0x0000000209007224 */ /* 0x080fe200078e0200 */
[----:B------:R-:W-:Y:S04]  /*27c50*/  BSSY B7, `(.L_x_1925) ;  /* 0x0000365000077945 */ /* 0x000fe80003800000 */
[----:B------:R-:W-:Y:S01]  /*27c60*/  VIADDMNMX R19, R0, R2, R19, PT ;  /* 0x0000000200137246 */ /* 0x000fe20003800113 */
[----:B------:R2:W-:Y:S03]  /*27c70*/  STL [R1], R0 ;  /* 0x0000000001007387 */ /* 0x0005e60000100800 */
[----:B------:R-:W-:Y:S01]  /*27c80*/  ISETP.GT.AND P0, PT, R19, R0, PT ;  /* 0x000000001300720c */ /* 0x000fe20003f04270 */
[----:B------:R2:W-:-:S12]  /*27c90*/  STL [R1+0x20], R19 ;  /* 0x0000201301007387 */ /* 0x0005d80000100800 */
[----:B--2---:R-:W-:Y:S05]  /*27ca0*/  @P0 BRA `(.L_x_1926) ;  /* 0x0000000000440947 */ /* 0x004fea0003800000 */
[----:B------:R-:W2:Y:S02]  /*27cb0*/  S2R R3, SR_TID.X ;  /* 0x0000000000037919 */ /* 0x000ea40000002100 */
[----:B--2---:R-:W-:-:S04]  /*27cc0*/  LOP3.LUT R3, R3, 0x7f, RZ, 0xc0, !PT ;  /* 0x0000007f03037812 */ /* 0x004fc800078ec0ff */
[----:B------:R-:W-:-:S13]  /*27cd0*/  ISETP.NE.AND P0, PT, R3, RZ, PT ;  /* 0x000000ff0300720c */ /* 0x000fda0003f05270 */
[----:B------:R-:W-:Y:S05]  /*27ce0*/  @P0 BRA `(.L_x_1927) ;  /* 0x00000034006c0947 */ /* 0x000fea0003800000 */
[----:B------:R-:W2:Y:S01]  /*27cf0*/  S2R R5, SR_LANEID ;  /* 0x0000000000057919 */ /* 0x000ea20000000000 */
[----:B------:R-:W-:Y:S01]  /*27d00*/  VOTEU.ANY UR4, UPT, PT ;  /* 0x0000000000047886 */ /* 0x000fe200038e0100 */
[----:B------:R-:W3:Y:S01]  /*27d10*/  LDC.64 R2, c[0x0][0xc60] ;  /* 0x00031800ff027b82 */ /* 0x000ee20000000a00 */
[----:B------:R-:W2:Y:S02]  /*27d20*/  FLO.U32 R0, UR4 ;  /* 0x0000000400007d00 */ /* 0x000ea400080e0000 */
[----:B--2---:R-:W-:-:S06]  /*27d30*/  ISETP.EQ.U32.AND P0, PT, R0, R5, PT ;  /* 0x000000050000720c */ /* 0x004fcc0003f02070 */
[----:B------:R-:W3:Y:S07]  /*27d40*/  POPC R5, UR4 ;  /* 0x0000000400057d09 */ /* 0x000eee0008000000 */
[----:B---3--:R-:W2:Y:S01]  /*27d50*/  @P0 ATOMG.E.ADD.STRONG.GPU PT, R3, desc[UR60][R2.64], R5 ;  /* 0x00000005020309a8 */ /* 0x008ea200081ee1fc */
[----:B------:R-:W3:Y:S02]  /*27d60*/  S2R R4, SR_LTMASK ;  /* 0x0000000000047919 */ /* 0x000ee40000003900 */
[----:B---3--:R-:W-:-:S04]  /*27d70*/  LOP3.LUT R4, R4, UR4, RZ, 0xc0, !PT ;  /* 0x0000000404047c12 */ /* 0x008fc8000f8ec0ff */
[----:B------:R-:W3:Y:S01]  /*27d80*/  POPC R7, R4 ;  /* 0x0000000400077309 */ /* 0x000ee20000000000 */
[----:B--2---:R-:W3:Y:S02]  /*27d90*/  SHFL.IDX PT, R0, R3, R0, 0x1f ;  /* 0x00001f0003007589 */ /* 0x004ee400000e0000 */
[----:B---3--:R-:W-:Y:S01]  /*27da0*/  IADD3 R24, R0, UR38, R7 ;  /* 0x0000002600187c10 */ /* 0x008fe2000fffe007 */
[----:B------:R-:W-:Y:S06]  /*27db0*/  BRA `(.L_x_1927) ;  /* 0x0000003400387947 */ /* 0x000fec0003800000 */
.L_x_1926:
        /* <DEDUP_REMOVED lines=9> */
[----:B------:R-:W2:Y:S01]  /*27e50*/  LDC.64 R2, c[0x4][R2] ;  /* 0x0100000002027b82 */ /* 0x000ea20000000a00 */
[----:B------:R-:W-:Y:S02]  /*27e60*/  IMAD.U32 R5, RZ, RZ, UR7 ;  /* 0x00000007ff057e24 */ /* 0x000fe4000f8e00ff */
[----:B-1----:R-:W-:Y:S02]  /*27e70*/  IMAD.U32 R6, RZ, RZ, UR8 ;  /* 0x00000008ff067e24 */ /* 0x002fe4000f8e00ff */
[----:B------:R-:W-:-:S02]  /*27e80*/  IMAD.U32 R7, RZ, RZ, UR9 ;  /* 0x00000009ff077e24 */ /* 0x000fc4000f8e00ff */
[----:B0-----:R-:W-:Y:S02]  /*27e90*/  IMAD.U32 R10, RZ, RZ, UR4 ;  /* 0x00000004ff0a7e24 */ /* 0x001fe4000f8e00ff */
[----:B------:R-:W-:Y:S02]  /*27ea0*/  IMAD.U32 R11, RZ, RZ, UR5 ;  /* 0x00000005ff0b7e24 */ /* 0x000fe4000f8e00ff */
[----:B------:R-:W-:Y:S02]  /*27eb0*/  IMAD.MOV.U32 R8, RZ, RZ, 0x70 ;  /* 0x00000070ff087424 */ /* 0x000fe400078e00ff */
[----:B------:R-:W-:Y:S02]  /*27ec0*/  IMAD.MOV.U32 R12, RZ, RZ, 0x1 ;  /* 0x00000001ff0c7424 */ /* 0x000fe400078e00ff */
[----:B------:R-:W-:-:S07]  /*27ed0*/  IMAD.MOV.U32 R13, RZ, RZ, RZ ;  /* 0x000000ffff0d7224 */ /* 0x000fce00078e00ff */
[----:B------:R-:W-:-:S07]  /*27ee0*/  LEPC R20, `(.L_x_1929) ;  /* 0x000000001014794e */ /* 0x000fce0000000000 */
[----:B--2---:R-:W-:Y:S05]  /*27ef0*/  CALL.ABS.NOINC R2 ;  /* 0x0000000002007343 */ /* 0x004fea0003c00000 */
.L_x_1929:
[----:B------:R-:W-:Y:S05]  /*27f00*/  BSYNC B6 ;  /* 0x0000000000067941 */ /* 0x000fea0003800000 */
.L_x_1928:
        /* <DEDUP_REMOVED lines=8> */
[----:B------:R2:W3:Y:S01]  /*27f90*/  LDC.64 R2, c[0x4][R18] ;  /* 0x0100000012027b82 */ /* 0x0004e20000000a00 */
[----:B------:R-:W-:Y:S02]  /*27fa0*/  IMAD.U32 R4, RZ, RZ, UR6 ;  /* 0x00000006ff047e24 */ /* 0x000fe4000f8e00ff */
[----:B------:R-:W-:Y:S02]  /*27fb0*/  IMAD.U32 R5, RZ, RZ, UR7 ;  /* 0x00000007ff057e24 */ /* 0x000fe4000f8e00ff */
[----:B-1----:R-:W-:Y:S02]  /*27fc0*/  IMAD.U32 R6, RZ, RZ, UR8 ;  /* 0x00000008ff067e24 */ /* 0x002fe4000f8e00ff */
[----:B------:R-:W-:-:S02]  /*27fd0*/  IMAD.U32 R7, RZ, RZ, UR9 ;  /* 0x00000009ff077e24 */ /* 0x000fc4000f8e00ff */
[----:B0-----:R-:W-:Y:S02]  /*27fe0*/  IMAD.U32 R10, RZ, RZ, UR4 ;  /* 0x00000004ff0a7e24 */ /* 0x001fe4000f8e00ff */
[----:B------:R-:W-:Y:S02]  /*27ff0*/  IMAD.U32 R11, RZ, RZ, UR5 ;  /* 0x00000005ff0b7e24 */ /* 0x000fe4000f8e00ff */
[----:B------:R-:W-:Y:S02]  /*28000*/  IMAD.MOV.U32 R8, RZ, RZ, 0x70 ;  /* 0x00000070ff087424 */ /* 0x000fe400078e00ff */
[----:B------:R-:W-:Y:S02]  /*28010*/  IMAD.MOV.U32 R12, RZ, RZ, 0x1 ;  /* 0x00000001ff0c7424 */ /* 0x000fe400078e00ff */
[----:B--2---:R-:W-:-:S07]  /*28020*/  IMAD.MOV.U32 R13, RZ, RZ, RZ ;  /* 0x000000ffff0d7224 */ /* 0x004fce00078e00ff */
[----:B------:R-:W-:-:S07]  /*28030*/  LEPC R20, `(.L_x_1932) ;  /* 0x000000001014794e */ /* 0x000fce0000000000 */
[----:B---3--:R-:W-:Y:S05]  /*28040*/  CALL.ABS.NOINC R2 ;  /* 0x0000000002007343 */ /* 0x008fea0003c00000 */
.L_x_1932:
        /* <DEDUP_REMOVED lines=15> */
.L_x_1931:
[----:B------:R-:W-:Y:S05]  /*28140*/  BSYNC B6 ;  /* 0x0000000000067941 */ /* 0x000fea0003800000 */
.L_x_1930:
[----:B------:R-:W-:Y:S01]  /*28150*/  ULDC.64 UR4, c[0x0][0x9f8] ;  /* 0x00027e0000047ab9 */ /* 0x000fe20000000a00 */
[----:B------:R-:W2:Y:S01]  /*28160*/  LDL R18, [R1+0x4] ;  /* 0x0000040001127983 */ /* 0x000ea20000100800 */
[----:B------:R-:W-:Y:S01]  /*28170*/  ISETP.NE.U32.AND P0, PT, RZ, UR4, PT ;  /* 0x00000004ff007c0c */ /* 0x000fe2000bf05070 */
[----:B------:R-:W-:Y:S01]  /*28180*/  IMAD.MOV.U32 R33, RZ, RZ, R27 ;  /* 0x000000ffff217224 */ /* 0x000fe200078e001b */
[----:B------:R-:W3:Y:S01]  /*28190*/  LDC R0, c[0x0][0x430] ;  /* 0x00010c00ff007b82 */ /* 0x000ee20000000800 */
[----:B------:R-:W4:Y:S01]  /*281a0*/  S2R R20, SR_TID.X ;  /* 0x0000000000147919 */ /* 0x000f220000002100 */
[----:B------:R-:W-:Y:S01]  /*281b0*/  ISETP.NE.AND.EX P0, PT, RZ, UR5, PT, P0 ;  /* 0x00000005ff007c0c */ /* 0x000fe2000bf05300 */
[----:B------:R-:W-:Y:S01]  /*281c0*/  VIADD R23, R19, 0xffffffff ;  /* 0xffffffff13177836 */ /* 0x000fe20000000000 */
[----:B------:R-:W-:-:S11]  /*281d0*/  ULDC UR4, c[0x0][0x320] ;  /* 0x0000c80000047ab9 */ /* 0x000fd60000000800 */
[----:B------:R-:W0:Y:S01]  /*281e0*/  @P0 LDC.64 R2, c[0x0][0x9f8] ;  /* 0x00027e00ff020b82 */ /* 0x000e220000000a00 */
[----:B----4-:R-:W-:Y:S01]  /*281f0*/  LOP3.LUT R20, R20, 0x7f, RZ, 0xc0, !PT ;  /* 0x0000007f14147812 */ /* 0x010fe200078ec0ff */
[----:B0-----:R-:W-:-:S05]  /*28200*/  @P0 IMAD.WIDE R2, R27, 0x4, R2 ;  /* 0x000000041b020825 */ /* 0x001fca00078e0202 */
[----:B------:R0:W4:Y:S01]  /*28210*/  @P0 LDG.E R33, desc[UR60][R2.64] ;  /* 0x0000003c02210981 */ /* 0x000122000c1e1900 */
[----:B------:R-:W-:Y:S02]  /*28220*/  SHF.R.U32.HI R21, RZ, 0x3, R20 ;  /* 0x00000003ff157819 */ /* 0x000fe40000011614 */
[----:B---3--:R-:W-:Y:S01]  /*28230*/  ISETP.NE.AND P1, PT, R0, 0x1, PT ;  /* 0x000000010000780c */ /* 0x008fe20003f25270 */
[----:B------:R-:W3:Y:S01]  /*28240*/  S2R R20, SR_TID.X ;  /* 0x0000000000147919 */ /* 0x000ee20000002100 */
[----:B------:R-:W0:Y:S11]  /*28250*/  S2R R19, SR_TID.X ;  /* 0x0000000000137919 */ /* 0x000e360000002100 */
[----:B-1----:R-:W1:Y:S08]  /*28260*/  @P1 LDC R6, c[0x0][0x434] ;  /* 0x00010d00ff061b82 */ /* 0x002e700000000800 */
[----:B------:R-:W1:Y:S01]  /*28270*/  @P1 LDC R7, c[0x0][0x438] ;  /* 0x00010e00ff071b82 */ /* 0x000e620000000800 */
[----:B---3--:R-:W-:-:S02]  /*28280*/  IMAD.SHL.U32 R20, R20, 0x10, RZ ;  /* 0x0000001014147824 */ /* 0x008fc400078e00ff */
[----:B0-----:R-:W-:-:S03]  /*28290*/  IMAD.SHL.U32 R19, R19, 0x8, RZ ;  /* 0x0000000813137824 */ /* 0x001fc600078e00ff */
[----:B------:R-:W-:Y:S02]  /*282a0*/  LOP3.LUT R20, R21, 0x70, R20, 0xf8, !PT ;  /* 0x0000007015147812 */ /* 0x000fe400078ef814 */
[----:B------:R-:W-:-:S03]  /*282b0*/  LOP3.LUT R19, R19, 0x38, RZ, 0xc0, !PT ;  /* 0x0000003813137812 */ /* 0x000fc600078ec0ff */
[----:B------:R-:W-:-:S05]  /*282c0*/  IMAD R4, R23, 0x60, R20 ;  /* 0x0000006017047824 */ /* 0x000fca00078e0214 */
[----:B------:R-:W-:-:S04]  /*282d0*/  ISETP.GE.AND P0, PT, R4, R37, PT ;  /* 0x000000250400720c */ /* 0x000fc80003f06270 */
[----:B------:R-:W-:Y:S02]  /*282e0*/  ISETP.GT.U32.OR P0, PT, R20, 0x5f, P0 ;  /* 0x0000005f1400780c */ /* 0x000fe40000704470 */
[----:B------:R-:W-:Y:S01]  /*282f0*/  LOP3.LUT R16, R16, 0xfffffff7, RZ, 0xc0, !PT ;  /* 0xfffffff710107812 */ /* 0x000fe200078ec0ff */
[----:B------:R-:W-:Y:S01]  /*28300*/  UMOV UR5, 0xffffffff ;  /* 0xffffffff00057882 */ /* 0x000fe20000000000 */
[----:B--2---:R-:W-:Y:S01]  /*28310*/  IMAD.IADD R5, R4, 0x1, R18 ;  /* 0x0000000104057824 */ /* 0x004fe200078e0212 */
[----:B------:R-:W-:-:S03]  /*28320*/  LOP3.LUT R18, R19, 0x40, RZ, 0xfc, !PT ;  /* 0x0000004013127812 */ /* 0x000fc600078efcff */
[----:B-1----:R-:W-:Y:S01]  /*28330*/  @P1 IMAD.HI.U32 R6, R5, R6, RZ ;  /* 0x0000000605061227 */ /* 0x002fe200078e00ff */
[----:B------:R-:W-:-:S03]  /*28340*/  ISETP.GE.AND P2, PT, R18, UR4, PT ;  /* 0x0000000412007c0c */ /* 0x000fc6000bf46270 */
[----:B------:R-:W-:Y:S01]  /*28350*/  IMAD.MOV.U32 R4, RZ, RZ, R5 ;  /* 0x000000ffff047224 */ /* 0x000fe200078e0005 */
[----:B------:R-:W-:Y:S02]  /*28360*/  @P1 SHF.R.U32.HI R4, RZ, R7, R6 ;  /* 0x00000007ff041219 */ /* 0x000fe40000011606 */
[----:B------:R-:W-:Y:S01]  /*28370*/  ISETP.GE.AND P1, PT, R19, UR4, PT ;  /* 0x0000000413007c0c */ /* 0x000fe2000bf26270 */
[----:B------:R-:W-:Y:S02]  /*28380*/  ULDC UR4, c[0x0][0x2f4] ;  /* 0x0000bd0000047ab9 */ /* 0x000fe40000000800 */
[----:B------:R-:W-:Y:S01]  /*28390*/  IMAD.MOV R2, RZ, RZ, -R4 ;  /* 0x000000ffff027224 */ /* 0x000fe200078e0a04 */
[----:B------:R-:W-:-:S03]  /*283a0*/  SEL R29, RZ, 0x1, P1 ;  /* 0x00000001ff1d7807 */ /* 0x000fc60000800000 */
[----:B------:R-:W-:Y:S01]  /*283b0*/  IMAD R0, R0, R2, R5 ;  /* 0x0000000200007224 */ /* 0x000fe200078e0205 */
[----:B------:R-:W-:Y:S01]  /*283c0*/  SEL R5, RZ, 0xffffffff, P2 ;  /* 0xffffffffff057807 */ /* 0x000fe20001000000 */
[----:B------:R-:W0:Y:S04]  /*283d0*/  @!P0 LDC.64 R2, c[0x0][0x428] ;  /* 0x00010a00ff028b82 */ /* 0x000e280000000a00 */
[----:B------:R-:W-:Y:S01]  /*283e0*/  IMAD.SHL.U32 R6, R5, 0x2, RZ ;  /* 0x0000000205067824 */ /* 0x000fe200078e00ff */
[----:B------:R-:W-:-:S04]  /*283f0*/  @!P0 SHF.R.S32.HI R5, RZ, 0x1f, R4 ;  /* 0x0000001fff058819 */ /* 0x000fc80000011404 */
[----:B------:R-:W-:Y:S02]  /*28400*/  LOP3.LUT R29, R6, 0x2, R29, 0xe2, !PT ;  /* 0x00000002061d7812 */ /* 0x000fe400078ee21d */
[----:B----4-:R-:W-:Y:S01]  /*28410*/  SHF.R.S32.HI R8, RZ, 0x1f, R33 ;  /* 0x0000001fff087819 */ /* 0x010fe20000011421 */
[----:B0-----:R-:W-:-:S04]  /*28420*/  @!P0 IMAD.WIDE.U32 R4, R33, R2, R4 ;  /* 0x0000000221048225 */ /* 0x001fc800078e0004 */
[----:B------:R-:W-:Y:S01]  /*28430*/  @!P0 IMAD R6, R8, R2, RZ ;  /* 0x0000000208068224 */ /* 0x000fe200078e02ff */
[----:B------:R-:W-:Y:S01]  /*28440*/  ISETP.GE.AND P2, PT, R19, UR4, PT ;  /* 0x0000000413007c0c */ /* 0x000fe2000bf46270 */
[----:B------:R0:W-:Y:S02]  /*28450*/  STL [R1+0x8], R8 ;  /* 0x0000080801007387 */ /* 0x0001e40000100800 */
[----:B------:R-:W-:Y:S02]  /*28460*/  @!P0 IMAD R6, R33, R3, R6 ;  /* 0x0000000321068224 */ /* 0x000fe400078e0206 */
[----:B------:R-:W1:Y:S02]  /*28470*/  @!P0 LDC.64 R2, c[0x0][0x418] ;  /* 0x00010600ff028b82 */ /* 0x000e640000000a00 */
[----:B------:R-:W-:Y:S02]  /*28480*/  @!P0 IMAD.IADD R6, R5, 0x1, R6 ;  /* 0x0000000105068824 */ /* 0x000fe400078e0206 */
[----:B------:R-:W-:Y:S01]  /*28490*/  IMAD.U32 R5, RZ, RZ, UR39 ;  /* 0x00000027ff057e24 */ /* 0x000fe2000f8e00ff */
[----:B-1----:R-:W-:-:S04]  /*284a0*/  @!P0 LEA R2, P1, R4, R2, 0x2 ;  /* 0x0000000204028211 */ /* 0x002fc800078210ff */
[----:B------:R-:W-:Y:S01]  /*284b0*/  @!P0 LEA.HI.X R3, R4, R3, R6, 0x2, P1 ;  /* 0x0000000304038211 */ /* 0x000fe200008f1406 */
[----:B------:R-:W-:-:S06]  /*284c0*/  IMAD.MOV.U32 R4, RZ, RZ, RZ ;  /* 0x000000ffff047224 */ /* 0x000fcc00078e00ff */
[----:B------:R1:W5:Y:S01]  /*284d0*/  @!P0 LDG.E R4, desc[UR60][R2.64] ;  /* 0x0000003c02048981 */ /* 0x000362000c1e1900 */
[----:B------:R-:W-:Y:S02]  /*284e0*/  ISETP.GT.U32.AND P0, PT, R20, 0x5f, PT ;  /* 0x0000005f1400780c */ /* 0x000fe40003f04070 */
[----:B------:R-:W-:Y:S02]  /*284f0*/  ISETP.NE.AND P3, PT, R5, 0x3, PT ;  /* 0x000000030500780c */ /* 0x000fe40003f65270 */
[----:B0-----:R-:W-:Y:S02]  /*28500*/  LOP3.LUT R8, R19, 0x80, RZ, 0xfc, !PT ;  /* 0x0000008013087812 */ /* 0x001fe400078efcff */
[----:B------:R-:W-:-:S07]  /*28510*/  ISETP.GE.AND P1, PT, R18, UR4, PT ;  /* 0x0000000412007c0c */ /* 0x000fce000bf26270 */
[----:B------:R-:W-:Y:S02]  /*28520*/  @P0 LOP3.LUT R16, R16, 0x8, RZ, 0xfc, !PT ;  /* 0x0000000810100812 */ /* 0x000fe400078efcff */
[----:B------:R-:W-:Y:S02]  /*28530*/  ISETP.GE.AND P0, PT, R8, UR4, PT ;  /* 0x0000000408007c0c */ /* 0x000fe4000bf06270 */
[----:B------:R-:W-:-:S04]  /*28540*/  LOP3.LUT R16, R16, 0xffffffef, RZ, 0xc0, !PT ;  /* 0xffffffef10107812 */ /* 0x000fc800078ec0ff */
[----:B------:R-:W-:-:S04]  /*28550*/  @P3 LOP3.LUT R16, R16, 0x10, RZ, 0xfc, !PT ;  /* 0x0000001010103812 */ /* 0x000fc800078efcff */
[----:B------:R-:W-:-:S04]  /*28560*/  LOP3.LUT R16, R16, 0xfffffffb, RZ, 0xc0, !PT ;  /* 0xfffffffb10107812 */ /* 0x000fc800078ec0ff */
[----:B------:R-:W-:-:S04]  /*28570*/  @P2 LOP3.LUT R16, R16, 0x4, RZ, 0xfc, !PT ;  /* 0x0000000410102812 */ /* 0x000fc800078efcff */
[----:B------:R-:W-:-:S04]  /*28580*/  LOP3.LUT R16, R16, 0xfffffffe, RZ, 0xc0, !PT ;  /* 0xfffffffe10107812 */ /* 0x000fc800078ec0ff */
[----:B------:R-:W-:-:S04]  /*28590*/  LOP3.LUT R16, R16, 0xfffffffd, RZ, 0xc0, !PT ;  /* 0xfffffffd10107812 */ /* 0x000fc800078ec0ff */
[----:B------:R-:W-:-:S04]  /*285a0*/  @P1 LOP3.LUT R16, R16, 0x2, RZ, 0xfc, !PT ;  /* 0x0000000210101812 */ /* 0x000fc800078efcff */
[----:B------:R-:W-:Y:S01]  /*285b0*/  @P0 LOP3.LUT R16, R16, 0x1, RZ, 0xfc, !PT ;  /* 0x0000000110100812 */ /* 0x000fe200078efcff */
[----:B-1----:R-:W-:Y:S06]  /*285c0*/  BRA.DIV UR5, `(.L_x_1933) ;  /* 0x0000005605987947 */ /* 0x002fec000b800000 */
.L_x_2062:
[----:B------:R-:W-:Y:S05]  /*285d0*/  @!P3 BRA `(.L_x_1934) ;  /* 0x000000000004b947 */ /* 0x000fea0003800000 */
[----:B------:R-:W-:Y:S01]  /*285e0*/  BPT.TRAP 0x1 ;  /* 0x000000040000795c */ /* 0x000fe20000300000 */
.L_x_1934:
        /* <DEDUP_REMOVED lines=23> */
.L_x_2063:
[----:B------:R-:W-:Y:S05]  /*28760*/  BSYNC B0 ;  /* 0x0000000000007941 */ /* 0x000fea0003800000 */
.L_x_1935:
[----:B------:R-:W1:Y:S01]  /*28770*/  S2R R8, SR_TID.X ;  /* 0x0000000000087919 */ /* 0x000e620000002100 */
[----:B------:R-:W-:Y:S01]  /*28780*/  ULDC.64 UR4, c[0x0][0x300] ;  /* 0x0000c00000047ab9 */ /* 0x000fe20000000a00 */
[----:B------:R-:W-:Y:S01]  /*28790*/  ULDC.64 UR6, c[0x0][0x2e8] ;  /* 0x0000ba0000067ab9 */ /* 0x000fe20000000a00 */
[----:B------:R-:W-:Y:S01]  /*287a0*/  IMAD R5, R5, UR4, RZ ;  /* 0x0000000405057c24 */ /* 0x000fe2000f8e02ff */
[----:B------:R-:W2:Y:S01]  /*287b0*/  S2R R9, SR_TID.X ;  /* 0x0000000000097919 */ /* 0x000ea20000002100 */
[----:B0-----:R-:W-:Y:S01]  /*287c0*/  IMAD.WIDE.U32 R2, R0, UR4, RZ ;  /* 0x0000000400027c25 */ /* 0x001fe2000f8e00ff */
[C---:B------:R-:W-:Y:S02]  /*287d0*/  LOP3.LUT P4, RZ, R16.reuse, 0x4, RZ, 0xc0, !PT ;  /* 0x0000000410ff7812 */ /* 0x040fe4000788c0ff */
[----:B------:R-:W-:Y:S01]  /*287e0*/  LOP3.LUT P3, RZ, R16, 0x2, RZ, 0xc0, !PT ;  /* 0x0000000210ff7812 */ /* 0x000fe2000786c0ff */
        /* <DEDUP_REMOVED lines=85> */
.L_x_2077:
        /* <DEDUP_REMOVED lines=12> */
.L_x_1938:
        /* <DEDUP_REMOVED lines=10> */
.L_x_1939:
[----:B------:R2:W-:Y:S02]  /*28ea0*/  SYNCS.ARRIVE.TRANS64.A1T0 RZ, [R7+URZ+0x2a830], RZ ;  /* 0x02a830ff07ff79a7 */ /* 0x0005e4000810003f */
[----:B------:R-:W-:Y:S05]  /*28eb0*/  WARPSYNC.ALL ;  /* 0x0000000000007948 */ /* 0x000fea0003800000 */
[----:B------:R-:W-:Y:S01]  /*28ec0*/  ULDC.64 UR4, c[0x0][0xa00] ;  /* 0x0002800000047ab9 */ /* 0x000fe20000000a00 */
[----:B-1----:R-:W-:Y:S01]  /*28ed0*/  VIADD R2, R17, 0xc400 ;  /* 0x0000c40011027836 */ /* 0x002fe20000000000 */
[----:B------:R-:W-:Y:S01]  /*28ee0*/  BAR.SYNC.DEFER_BLOCKING 0x8, 0x180 ;  /* 0x0206000000007b1d */ /* 0x000fe20000010000 */
[----:B------:R-:W-:Y:S02]  /*28ef0*/  ISETP.NE.U32.AND P0, PT, RZ, UR4, PT ;  /* 0x00000004ff007c0c */ /* 0x000fe4000bf05070 */
[----:B------:R-:W-:-:S02]  /*28f00*/  SHF.R.S32.HI R0, RZ, 0x1f, R27 ;  /* 0x0000001fff007819 */ /* 0x000fc4000001141b */
[----:B------:R-:W-:Y:S01]  /*28f10*/  ISETP.NE.AND.EX P0, PT, RZ, UR5, PT, P0 ;  /* 0x00000005ff007c0c */ /* 0x000fe2000bf05300 */
[----:B------:R-:W-:Y:S01]  /*28f20*/  ULDC.64 UR4, c[0x0][0x298] ;  /* 0x0000a60000047ab9 */ /* 0x000fe20000000a00 */
[----:B------:R-:W-:Y:S01]  /*28f30*/  LOP3.LUT P1, RZ, R2, 0x3ff, RZ, 0xc0, !PT ;  /* 0x000003ff02ff7812 */ /* 0x000fe2000782c0ff */
[----:B------:R-:W-:Y:S01]  /*28f40*/  BSSY B6, `(.L_x_1940) ;  /* 0x000001c000067945 */ /* 0x000fe20003800000 */
[----:B------:R-:W-:Y:S02]  /*28f50*/  SEL R0, R0, RZ, !P0 ;  /* 0x000000ff00007207 */ /* 0x000fe40004000000 */
[----:B------:R-:W-:-:S03]  /*28f60*/  SEL R2, R27, RZ, !P0 ;  /* 0x000000ff1b027207 */ /* 0x000fc60004000000 */
[----:B------:R1:W-:Y:S04]  /*28f70*/  STL [R1+0x28], R0 ;  /* 0x0000280001007387 */ /* 0x0003e80000100800 */
[----:B------:R3:W-:Y:S01]  /*28f80*/  STL [R1+0x14], R2 ;  /* 0x0000140201007387 */ /* 0x0007e20000100800 */
[----:B-1----:R-:W-:Y:S01]  /*28f90*/  SHF.R.S32.HI R0, RZ, 0x1f, R35 ;  /* 0x0000001fff007819 */ /* 0x002fe20000011423 */
[----:B---3--:R-:W-:-:S04]  /*28fa0*/  IMAD.WIDE.U32 R2, R35, UR4, RZ ;  /* 0x0000000423027c25 */ /* 0x008fc8000f8e00ff */
[----:B------:R-:W-:Y:S01]  /*28fb0*/  IMAD R0, R0, UR4, RZ ;  /* 0x0000000400007c24 */ /* 0x000fe2000f8e02ff */
[----:B------:R1:W-:Y:S03]  /*28fc0*/  STL.64 [R1+0x18], R2 ;  /* 0x0000180201007387 */ /* 0x0003e60000100a00 */
[----:B------:R-:W-:-:S04]  /*28fd0*/  IMAD R0, R35, UR5, R0 ;  /* 0x0000000523007c24 */ /* 0x000fc8000f8e0200 */
[----:B------:R-:W-:Y:S01]  /*28fe0*/  IMAD.IADD R35, R3, 0x1, R0 ;  /* 0x0000000103237824 */ /* 0x000fe200078e0200 */
[----:B------:R-:W-:Y:S06]  /*28ff0*/  @!P1 BRA `(.L_x_1941) ;  /* 0x0000000000409947 */ /* 0x000fec0003800000 */
[----:B-1----:R-:W-:Y:S01]  /*29000*/  MOV R2, 0x0 ;  /* 0x0000000000027802 */ /* 0x002fe20000000f00 */
        /* <DEDUP_REMOVED lines=15> */
.L_x_1941:
[----:B------:R-:W-:Y:S05]  /*29100*/  BSYNC B6 ;  /* 0x0000000000067941 */ /* 0x000fea0003800000 */
.L_x_1940:
[----:B------:R-:W3:Y:S01]  /*29110*/  LDL.LU R20, [R1+0x28] ;  /* 0x0000280001147983 */ /* 0x000ee20000300800 */
[----:B------:R-:W-:Y:S01]  /*29120*/  ULDC.64 UR4, c[0x0][0x2d8] ;  /* 0x0000b60000047ab9 */ /* 0x000fe20000000a00 */
[----:B--2---:R-:W2:Y:S02]  /*29130*/  LDC R7, c[0x0][0x448] ;  /* 0x00011200ff077b82 */ /* 0x004ea40000000800 */
[----:B------:R-:W4:Y:S04]  /*29140*/  LDL.LU R21, [R1+0x14] ;  /* 0x0000140001157983 */ /* 0x000f280000300800 */
[----:B-1----:R-:W5:Y:S01]  /*29150*/  LDL.LU.64 R2, [R1+0x18] ;  /* 0x0000180001027983 */ /* 0x002f620000300a00 */
[----:B------:R-:W1:Y:S01]  /*29160*/  S2R R8, SR_TID.X ;  /* 0x0000000000087919 */ /* 0x000e620000002100 */
[----:B--2---:R-:W-:-:S13]  /*29170*/  ISETP.NE.AND P0, PT, R7, 0x1, PT ;  /* 0x000000010700780c */ /* 0x004fda0003f05270 */
[----:B------:R-:W2:Y:S01]  /*29180*/  @P0 LDC R6, c[0x0][0x44c] ;  /* 0x00011300ff060b82 */ /* 0x000ea20000000800 */
[----:B-1----:R-:W-:-:S05]  /*29190*/  IMAD.SHL.U32 R8, R8, 0x8, RZ ;  /* 0x0000000808087824 */ /* 0x002fca00078e00ff */
[----:B------:R-:W-:Y:S01]  /*291a0*/  LOP3.LUT R8, R8, 0x38, RZ, 0xc0, !PT ;  /* 0x0000003808087812 */ /* 0x000fe200078ec0ff */
[----:B-----5:R-:W-:Y:S02]  /*291b0*/  IMAD.MOV.U32 R3, RZ, RZ, R35 ;  /* 0x000000ffff037224 */ /* 0x020fe400078e0023 */
[----:B------:R-:W-:-:S04]  /*291c0*/  IMAD.WIDE.U32 R2, R26, UR4, R2 ;  /* 0x000000041a027c25 */ /* 0x000fc8000f8e0002 */
[----:B------:R-:W-:Y:S01]  /*291d0*/  IMAD R3, R26, UR5, R3 ;  /* 0x000000051a037c24 */ /* 0x000fe2000f8e0203 */
[----:B------:R-:W-:Y:S02]  /*291e0*/  ULDC.64 UR4, c[0x0][0x2e0] ;  /* 0x0000b80000047ab9 */ /* 0x000fe40000000a00 */
[----:B---3--:R-:W-:Y:S02]  /*291f0*/  IMAD R0, R20, UR4, RZ ;  /* 0x0000000414007c24 */ /* 0x008fe4000f8e02ff */
[----:B------:R-:W1:Y:S01]  /*29200*/  S2R R20, SR_TID.X ;  /* 0x0000000000147919 */ /* 0x000e620000002100 */
[----:B----4-:R-:W-:-:S04]  /*29210*/  IMAD.WIDE.U32 R2, R21, UR4, R2 ;  /* 0x0000000415027c25 */ /* 0x010fc8000f8e0002 */
[----:B------:R-:W-:Y:S01]  /*29220*/  IMAD R0, R21, UR5, R0 ;  /* 0x0000000515007c24 */ /* 0x000fe2000f8e0200 */
[----:B------:R-:W-:-:S03]  /*29230*/  ULDC.64 UR4, c[0x0][0x2d0] ;  /* 0x0000b40000047ab9 */ /* 0x000fc60000000a00 */
[----:B------:R-:W-:Y:S02]  /*29240*/  IMAD.IADD R3, R3, 0x1, R0 ;  /* 0x0000000103037824 */ /* 0x000fe400078e0200 */
[----:B------:R-:W3:Y:S01]  /*29250*/  @P0 LDC R0, c[0x0][0x450] ;  /* 0x00011400ff000b82 */ /* 0x000ee20000000800 */
[----:B-1----:R-:W-:-:S04]  /*29260*/  LOP3.LUT R20, R20, 0x7f, RZ, 0xc0, !PT ;  /* 0x0000007f14147812 */ /* 0x002fc800078ec0ff */
[----:B------:R-:W-:Y:S02]  /*29270*/  SHF.R.U32.HI R21, RZ, 0x3, R20 ;  /* 0x00000003ff157819 */ /* 0x000fe40000011614 */
[----:B------:R-:W1:Y:S02]  /*29280*/  S2R R20, SR_TID.X ;  /* 0x0000000000147919 */ /* 0x000e640000002100 */
[----:B-1----:R-:W-:-:S05]  /*29290*/  IMAD.SHL.U32 R20, R20, 0x10, RZ ;  /* 0x0000001014147824 */ /* 0x002fca00078e00ff */
[----:B------:R-:W-:Y:S02]  /*292a0*/  LOP3.LUT R20, R21, 0x70, R20, 0xf8, !PT ;  /* 0x0000007015147812 */ /* 0x000fe400078ef814 */
[----:B------:R-:W1:Y:S03]  /*292b0*/  S2R R21, SR_TID.X ;  /* 0x0000000000157919 */ /* 0x000e660000002100 */
[----:B------:R-:W-:Y:S02]  /*292c0*/  IMAD.IADD R5, R20, 0x1, R25 ;  /* 0x0000000114057824 */ /* 0x000fe400078e0219 */
[----:B------:R-:W4:Y:S02]  /*292d0*/  S2R R20, SR_TID.X ;  /* 0x0000000000147919 */ /* 0x000f240000002100 */
[----:B--2---:R-:W-:-:S04]  /*292e0*/  @P0 IMAD.HI.U32 R6, R5, R6, RZ ;  /* 0x0000000605060227 */ /* 0x004fc800078e00ff */
[----:B0-----:R-:W-:Y:S01]  /*292f0*/  IMAD.MOV.U32 R4, RZ, RZ, R5 ;  /* 0x000000ffff047224 */ /* 0x001fe200078e0005 */
[----:B---3--:R-:W-:-:S05]  /*29300*/  @P0 SHF.R.U32.HI R4, RZ, R0, R6 ;  /* 0x00000000ff040219 */ /* 0x008fca0000011606 */
[----:B------:R-:W-:Y:S02]  /*29310*/  IMAD.MOV R0, RZ, RZ, -R4 ;  /* 0x000000ffff007224 */ /* 0x000fe400078e0a04 */
[----:B------:R-:W-:-:S04]  /*29320*/  IMAD.WIDE.U32 R2, R4, UR4, R2 ;  /* 0x0000000404027c25 */ /* 0x000fc8000f8e0002 */
[----:B------:R-:W-:Y:S01]  /*29330*/  IMAD R0, R7, R0, R5 ;  /* 0x0000000007007224 */ /* 0x000fe200078e0205 */
[----:B------:R-:W-:-:S05]  /*29340*/  SHF.R.S32.HI R5, RZ, 0x1f, R4 ;  /* 0x0000001fff057819 */ /* 0x000fca0000011404 */
[----:B------:R-:W-:Y:S02]  /*29350*/  IMAD R5, R5, UR4, RZ ;  /* 0x0000000405057c24 */ /* 0x000fe4000f8e02ff */
[----:B-1----:R-:W-:Y:S02]  /*29360*/  IMAD.SHL.U32 R21, R21, 0x8, RZ ;  /* 0x0000000815157824 */ /* 0x002fe400078e00ff */
[----:B------:R-:W-:Y:S01]  /*29370*/  IMAD R5, R4, UR5, R5 ;  /* 0x0000000504057c24 */ /* 0x000fe2000f8e0205 */
[----:B------:R-:W-:Y:S01]  /*29380*/  SHF.R.S32.HI R4, RZ, 0x1f, R0 ;  /* 0x0000001fff047819 */ /* 0x000fe20000011400 */
[----:B------:R-:W-:Y:S01]  /*29390*/  ULDC.64 UR4, c[0x0][0x2c8] ;  /* 0x0000b20000047ab9 */ /* 0x000fe20000000a00 */
[----:B------:R-:W-:Y:S01]  /*293a0*/  LOP3.LUT R21, R21, 0x38, RZ, 0xc0, !PT ;  /* 0x0000003815157812 */ /* 0x000fe200078ec0ff */
[----:B------:R-:W-:Y:S01]  /*293b0*/  IMAD.IADD R3, R3, 0x1, R5 ;  /* 0x0000000103037824 */ /* 0x000fe200078e0205 */
[----:B----4-:R-:W-:Y:S01]  /*293c0*/  LOP3.LUT R20, R20, 0x7f, RZ, 0xc0, !PT ;  /* 0x0000007f14147812 */ /* 0x010fe200078ec0ff */
[----:B------:R-:W-:Y:S01]  /*293d0*/  IMAD R4, R4, UR4, RZ ;  /* 0x0000000404047c24 */ /* 0x000fe2000f8e02ff */
[C---:B------:R-:W-:Y:S01]  /*293e0*/  LOP3.LUT R9, R21.reuse, 0x40, RZ, 0xfc, !PT ;  /* 0x0000004015097812 */ /* 0x040fe200078efcff */
[----:B------:R-:W-:Y:S01]  /*293f0*/  IMAD.WIDE.U32 R2, R0, UR4, R2 ;  /* 0x0000000400027c25 */ /* 0x000fe2000f8e0002 */
[----:B------:R-:W-:-:S03]  /*29400*/  LOP3.LUT R10, R21, 0x80, RZ, 0xfc, !PT ;  /* 0x00000080150a7812 */ /* 0x000fc600078efcff */
[----:B------:R-:W-:Y:S01]  /*29410*/  IMAD R5, R0, UR5, R4 ;  /* 0x0000000500057c24 */ /* 0x000fe2000f8e0204 */
[----:B------:R-:W-:Y:S02]  /*29420*/  ULDC.64 UR4, c[0x0][0x280] ;  /* 0x0000a00000047ab9 */ /* 0x000fe40000000a00 */
[----:B------:R-:W-:Y:S01]  /*29430*/  LEA R0, P0, R2, UR4, 0x1 ;  /* 0x0000000402007c11 */ /* 0x000fe2000f8008ff */
[----:B------:R-:W-:Y:S01]  /*29440*/  IMAD.IADD R4, R3, 0x1, R5 ;  /* 0x0000000103047824 */ /* 0x000fe200078e0205 */
[----:B------:R-:W-:Y:S02]  /*29450*/  ULDC UR4, c[0x0][0x2b8] ;  /* 0x0000ae0000047ab9 */ /* 0x000fe40000000800 */
[----:B------:R-:W-:Y:S02]  /*29460*/  ISETP.GE.AND P3, PT, R8, UR4, PT ;  /* 0x0000000408007c0c */ /* 0x000fe4000bf66270 */
[----:B------:R-:W-:Y:S01]  /*29470*/  LEA.HI.X R4, R2, UR5, R4, 0x1, P0 ;  /* 0x0000000502047c11 */ /* 0x000fe200080f0c04 */
[----:B------:R-:W-:Y:S01]  /*29480*/  UMOV UR5, 0xffffffff ;  /* 0xffffffff00057882 */ /* 0x000fe20000000000 */
[----:B------:R-:W-:-:S02]  /*29490*/  ISETP.GE.AND P2, PT, R9, UR4, PT ;  /* 0x0000000409007c0c */ /* 0x000fc4000bf46270 */
[----:B------:R-:W-:Y:S02]  /*294a0*/  ISETP.GE.AND P0, PT, R10, UR4, PT ;  /* 0x000000040a007c0c */ /* 0x000fe4000bf06270 */
[----:B------:R-:W-:Y:S01]  /*294b0*/  SHF.R.U32.HI R9, RZ, 0x3, R20 ;  /* 0x00000003ff097819 */ /* 0x000fe20000011614 */
[----:B------:R-:W-:Y:S10]  /*294c0*/  BRA.DIV UR5, `(.L_x_1942) ;  /* 0x0000005205487947 */ /* 0x000ff4000b800000 */
[----:B------:R-:W0:Y:S01]  /*294d0*/  SHFL.IDX PT, R3, R0, RZ, 0x181f ;  /* 0x00181fff00037589 */ /* 0x000e2200000e0000 */
[----:B------:R-:W-:Y:S02]  /*294e0*/  IMAD R32, R32, R7, RZ ;  /* 0x0000000720207224 */ /* 0x000fe400078e02ff */
        /* <DEDUP_REMOVED lines=77> */
.L_x_2094:
[----:B------:R-:W-:Y:S01]  /*299c0*/  VIADD R25, R25, 0x70 ;  /* 0x0000007019197836 */ /* 0x000fe20000000000 */
[----:B------:R-:W-:Y:S04]  /*299d0*/  BSSY B0, `(.L_x_1943) ;  /* 0x000000b000007945 */ /* 0x000fe80003800000 */
[----:B------:R-:W-:-:S13]  /*299e0*/  ISETP.GE.AND P1, PT, R25, R32, PT ;  /* 0x000000201900720c */ /* 0x000fda0003f26270 */
[----:B------:R-:W-:Y:S05]  /*299f0*/  @P1 BRA `(.L_x_1944) ;  /* 0x0000000000201947 */ /* 0x000fea0003800000 */
[----:B0-----:R-:W-:-:S05]  /*29a00*/  LEA R2, P1, R8, R14, 0x1 ;  /* 0x0000000e08027211 */ /* 0x001fca00078208ff */
[----:B------:R-:W-:-:S05]  /*29a10*/  IMAD.X R3, RZ, RZ, R4, P1 ;  /* 0x000000ffff037224 */ /* 0x000fca00008e0604 */
[----:B------:R-:W-:Y:S01]  /*29a20*/  @!PT LDS RZ, [RZ] ;  /* 0x00000000fffff984 */ /* 0x000fe20000000800 */
[----:B------:R-:W-:Y:S01]  /*29a30*/  @!PT LDS RZ, [RZ] ;  /* 0x00000000fffff984 */ /* 0x000fe20000000800 */
[----:B------:R-:W-:Y:S01]  /*29a40*/  @!PT LDS RZ, [RZ] ;  /* 0x00000000fffff984 */ /* 0x000fe20000000800 */
[----:B------:R1:W-:Y:S04]  /*29a50*/  LDGSTS.E.BYPASS.LTC128B.128 [R36+0xfc00], desc[UR60][R2.64], !P3 ;  /* 0x0fc0000002247fae */ /* 0x0003e8000d901d7c */
[----:B------:R1:W-:Y:S04]  /*29a60*/  LDGSTS.E.BYPASS.LTC128B.128 [R36+0x13c00], desc[UR60][R2.64+0x80], !P2 ;  /* 0x13c0008002247fae */ /* 0x0003e8000d101d7c */
[----:B------:R1:W-:Y:S02]  /*29a70*/  LDGSTS.E.BYPASS.LTC128B.128 [R36+0x17c00], desc[UR60][R2.64+0x100], !P0 ;  /* 0x17c0010002247fae */ /* 0x0003e4000c101d7c */
.L_x_1944:
[----:B------:R-:W-:Y:S05]  /*29a80*/  BSYNC B0 ;  /* 0x0000000000007941 */ /* 0x000fea0003800000 */
.L_x_1943:
[----:B------:R-:W-:Y:S01]  /*29a90*/  NOP ;  /* 0x0000000000007918 */ /* 0x000fe20000000000 */
[----:B------:R-:W-:-:S13]  /*29aa0*/  PLOP3.LUT P0, PT, PT, PT, PT, 0x80, 0x0 ;  /* 0x000000000000781c */ /* 0x000fda0003f0f070 */
.L_x_1945:
[----:B------:R-:W-:Y:S02]  /*29ab0*/  PLOP3.LUT P1, PT, P1, P0, PT, 0xa2, 0x0 ;  /* 0x000000000000781c */ /* 0x000fe40000f21472 */
[----:B------:R-:W-:-:S08]  /*29ac0*/  @P0 R2UR P1, UR4, R17 ;  /* 0x00000000110402ca */ /* 0x000fd00000020000 */
[----:B------:R-:W-:-:S05]  /*29ad0*/  @P0 PLOP3.LUT P0, PT, P1, PT, PT, 0x80, 0x0 ;  /* 0x000000000000081c */ /* 0x000fca0000f0f070 */
[----:B------:R-:W-:Y:S01]  /*29ae0*/  @!P1 SYNCS.ARRIVE.TRANS64.RED.A0T1 RZ, [UR4+0x2a800], RZ ;  /* 0x02a800ffffff99a7 */ /* 0x000fe20008200404 */
[----:B------:R-:W-:Y:S07]  /*29af0*/  @!P1 ARRIVES.LDGSTSBAR.64.TRANSCNT [UR4+0x2a800] ;  /* 0x02a80000ff0099b0 */ /* 0x000fee0008000a84 */
[----:B------:R-:W-:Y:S05]  /*29b00*/  @P0 BRA.U.ANY `(.L_x_1945) ;  /* 0xfffffffd00e80947 */ /* 0x000fea000393ffff */
[----:B01----:R-:W2:Y:S02]  /*29b10*/  LDL.LU R2, [R1+0x24] ;  /* 0x0000240001027983 */ /* 0x003ea40000300800 */
[----:B--2---:R-:W-:-:S05]  /*29b20*/  VIADD R2, R2, 0x1 ;  /* 0x0000000102027836 */ /* 0x004fca0000000000 */
[----:B------:R-:W-:Y:S01]  /*29b30*/  LEA.HI R0, R2, R2, RZ, 0x1 ;  /* 0x0000000202007211 */ /* 0x000fe200078f08ff */
[----:B------:R0:W-:Y:S03]  /*29b40*/  STL [R1+0x24], R2 ;  /* 0x0000240201007387 */ /* 0x0001e60000100800 */
[----:B------:R-:W-:-:S05]  /*29b50*/  LOP3.LUT R0, R0, 0xfffffffe, RZ, 0xc0, !PT ;  /* 0xfffffffe00007812 */ /* 0x000fca00078ec0ff */
[----:B------:R-:W-:-:S05]  /*29b60*/  IMAD.IADD R0, R2, 0x1, -R0 ;  /* 0x0000000102007824 */ /* 0x000fca00078e0a00 */
[----:B0-----:R-:W-:Y:S01]  /*29b70*/  SHF.L.U32 R2, R0, 0x1f, RZ ;  /* 0x0000001f00027819 */ /* 0x001fe200000006ff */
[----:B------:R-:W-:Y:S01]  /*29b80*/  NOP ;  /* 0x0000000000007918 */ /* 0x000fe20000000000 */
[----:B------:R-:W2:Y:S01]  /*29b90*/  LDL.LU R3, [R1+0x20] ;  /* 0x0000200001037983 */ /* 0x000ea20000300800 */
[----:B------:R0:W-:Y:S01]  /*29ba0*/  SYNCS.ARRIVE.TRANS64.A1T0 RZ, [R17+URZ+0x2a800], RZ ;  /* 0x02a800ff11ff79a7 */ /* 0x0001e2000810003f */
[----:B------:R-:W-:Y:S01]  /*29bb0*/  BSSY B0, `(.L_x_1946) ;  /* 0x0000004000007945 */ /* 0x000fe20003800000 */
[----:B------:R-:W1:Y:S01]  /*29bc0*/  SYNCS.PHASECHK.TRANS64.TRYWAIT P0, [R17+URZ+0x2a820], R2 ;  /* 0x02a82002110075a7 */ /* 0x000e62000800017f */
[----:B--2---:R-:W-:Y:S02]  /*29bd0*/  VIADD R0, R3, 0xfffffffe ;  /* 0xfffffffe03007836 */ /* 0x004fe40000000000 */
[----:B01----:R-:W-:Y:S05]  /*29be0*/  @!P0 BRA `(.L_x_1947) ;  /* 0x0000005400388947 */ /* 0x003fea0003800000 */
.L_x_2095:
[----:B------:R-:W-:Y:S05]  /*29bf0*/  BSYNC B0 ;  /* 0x0000000000007941 */ /* 0x000fea0003800000 */
.L_x_1946:
[----:B------:R-:W2:Y:S01]  /*29c00*/  LDL R3, [R1] ;  /* 0x0000000001037983 */ /* 0x000ea20000100800 */
[----:B------:R-:W-:Y:S01]  /*29c10*/  BSSY B0, `(.L_x_1948) ;  /* 0x00000f8000007945 */ /* 0x000fe20003800000 */
[----:B--2---:R-:W-:-:S13]  /*29c20*/  ISETP.GE.AND P0, PT, R0, R3, PT ;  /* 0x000000030000720c */ /* 0x004fda0003f06270 */
[----:B------:R-:W-:Y:S05]  /*29c30*/  @!P0 BRA `(.L_x_1949) ;  /* 0x0000000c00d48947 */ /* 0x000fea0003800000 */
[----:B------:R-:W-:Y:S02]  /*29c40*/  IMAD.MOV.U32 R10, RZ, RZ, R28 ;  /* 0x000000ffff0a7224 */ /* 0x000fe400078e001c */
[----:B------:R-:W-:Y:S02]  /*29c50*/  IMAD.MOV.U32 R20, RZ, RZ, R30 ;  /* 0x000000ffff147224 */ /* 0x000fe400078e001e */
[----:B------:R-:W-:-:S07]  /*29c60*/  IMAD.MOV.U32 R32, RZ, RZ, R23 ;  /* 0x000000ffff207224 */ /* 0x000fce00078e0017 */
.L_x_1962:
[----:B0-----:R-:W2:Y:S01]  /*29c70*/  LDL R2, [R1+0x4] ;  /* 0x0000040001027983 */ /* 0x001ea20000100800 */
[----:B------:R-:W0:Y:S03]  /*29c80*/  LDC R7, c[0x0][0x430] ;  /* 0x00010c00ff077b82 */ /* 0x000e260000000800 */
[----:B------:R-:W3:Y:S01]  /*29c90*/  LDL R8, [R1+0x8] ;  /* 0x0000080001087983 */ /* 0x000ee20000100800 */
[----:B------:R-:W1:Y:S01]  /*29ca0*/  S2R R3, SR_TID.X ;  /* 0x0000000000037919 */ /* 0x000e620000002100 */
[----:B------:R-:W4:Y:S01]  /*29cb0*/  S2R R9, SR_TID.X ;  /* 0x0000000000097919 */ /* 0x000f220000002100 */
[----:B0-----:R-:W-:-:S13]  /*29cc0*/  ISETP.NE.AND P0, PT, R7, 0x1, PT ;  /* 0x000000010700780c */ /* 0x001fda0003f05270 */
[----:B------:R-:W0:Y:S01]  /*29cd0*/  @P0 LDC R5, c[0x0][0x434] ;  /* 0x00010d00ff050b82 */ /* 0x000e220000000800 */
[----:B-1----:R-:W-:-:S04]  /*29ce0*/  LOP3.LUT R3, R3, 0x7f, RZ, 0xc0, !PT ;  /* 0x0000007f03037812 */ /* 0x002fc800078ec0ff */
[----:B------:R-:W-:Y:S01]  /*29cf0*/  SHF.R.U32.HI R3, RZ, 0x3, R3 ;  /* 0x00000003ff037819 */ /* 0x000fe20000011603 */
[----:B----4-:R-:W-:-:S05]  /*29d00*/  IMAD.SHL.U32 R9, R9, 0x10, RZ ;  /* 0x0000001009097824 */ /* 0x010fca00078e00ff */
[----:B------:R-:W-:Y:S02]  /*29d10*/  LOP3.LUT R9, R3, 0x70, R9, 0xf8, !PT ;  /* 0x0000007003097812 */ /* 0x000fe400078ef809 */
[----:B------:R-:W1:Y:S02]  /*29d20*/  @P0 LDC R3, c[0x0][0x438] ;  /* 0x00010e00ff030b82 */ /* 0x000e640000000800 */
[----:B------:R-:W-:Y:S01]  /*29d30*/  ISETP.GT.U32.AND P2, PT, R9, 0x5f, PT ;  /* 0x0000005f0900780c */ /* 0x000fe20003f44070 */
[----:B--2---:R-:W-:-:S04]  /*29d40*/  IMAD R4, R0, 0x60, R2 ;  /* 0x0000006000047824 */ /* 0x004fc800078e0202 */
[----:B------:R-:W-:-:S04]  /*29d50*/  IMAD.IADD R4, R9, 0x1, R4 ;  /* 0x0000000109047824 */ /* 0x000fc800078e0204 */
[----:B0-----:R-:W-:-:S04]  /*29d60*/  @P0 IMAD.HI.U32 R6, R4, R5, RZ ;  /* 0x0000000504060227 */ /* 0x001fc800078e00ff */
[----:B------:R-:W-:Y:S01]  /*29d70*/  IMAD.MOV.U32 R2, RZ, RZ, R4 ;  /* 0x000000ffff027224 */ /* 0x000fe200078e0004 */
[----:B-1----:R-:W-:-:S05]  /*29d80*/  @P0 SHF.R.U32.HI R2, RZ, R3, R6 ;  /* 0x00000003ff020219 */ /* 0x002fca0000011606 */
        /* <DEDUP_REMOVED lines=13> */
[----:B------:R-:W-:Y:S01]  /*29e60*/  LOP3.LUT P1, RZ, R16, 0x10, RZ, 0xc0, !PT ;  /* 0x0000001010ff7812 */ /* 0x000fe2000782c0ff */
[----:B------:R-:W-:-:S05]  /*29e70*/  VIADD R28, R10, 0x1 ;  /* 0x000000010a1c7836 */ /* 0x000fca0000000000 */
[C---:B------:R-:W-:Y:S01]  /*29e80*/  ISETP.NE.AND P0, PT, R28.reuse, 0x2, PT ;  /* 0x000000021c00780c */ /* 0x040fe20003f05270 */
[----:B------:R-:W-:Y:S05]  /*29e90*/  YIELD ;  /* 0x0000000000007946 */ /* 0x000fea0003800000 */
[----:B------:R-:W-:Y:S01]  /*29ea0*/  SEL R3, RZ, 0x1, P0 ;  /* 0x00000001ff037807 */ /* 0x000fe20000000000 */
[----:B------:R-:W-:Y:S01]  /*29eb0*/  IMAD.MOV.U32 R23, RZ, RZ, R0 ;  /* 0x000000ffff177224 */ /* 0x000fe200078e0000 */
[----:B------:R-:W-:Y:S02]  /*29ec0*/  SEL R28, R28, RZ, P0 ;  /* 0x000000ff1c1c7207 */ /* 0x000fe40000000000 */
[----:B------:R-:W-:Y:S01]  /*29ed0*/  LOP3.LUT R30, R20, R3, RZ, 0x3c, !PT ;  /* 0x00000003141e7212 */ /* 0x000fe200078e3cff */
[----:B0-----:R-:W-:Y:S06]  /*29ee0*/  @!P1 BRA `(.L_x_1950) ;  /* 0x0000000000049947 */ /* 0x001fec0003800000 */
[----:B------:R-:W-:Y:S01]  /*29ef0*/  BPT.TRAP 0x1 ;  /* 0x000000040000795c */ /* 0x000fe20000300000 */
.L_x_1950:
[----:B------:R-:W-:Y:S01]  /*29f00*/  IMAD R5, R28, 0x8, R17 ;  /* 0x000000081c057824 */ /* 0x000fe200078e0211 */
[----:B------:R-:W-:Y:S01]  /*29f10*/  SHF.L.U32 R0, R30, 0x1f, RZ ;  /* 0x0000001f1e007819 */ /* 0x000fe200000006ff */
[----:B------:R-:W-:Y:S03]  /*29f20*/  BSSY B1, `(.L_x_1951) ;  /* 0x0000003000017945 */ /* 0x000fe60003800000 */
[----:B------:R-:W0:Y:S02]  /*29f30*/  SYNCS.PHASECHK.TRANS64.TRYWAIT P0, [R5+URZ+0x2a840], R0 ;  /* 0x02a84000050075a7 */ /* 0x000e24000800017f */
[----:B0-----:R-:W-:Y:S05]  /*29f40*/  @!P0 BRA `(.L_x_1952) ;  /* 0x0000005000748947 */ /* 0x001fea0003800000 */
.L_x_2096:
[----:B------:R-:W-:Y:S05]  /*29f50*/  BSYNC B1 ;  /* 0x0000000000017941 */ /* 0x000fea0003800000 */
.L_x_1951:
[----:B------:R-:W-:Y:S01]  /*29f60*/  SHF.R.S32.HI R21, RZ, 0x1f, R7 ;  /* 0x0000001fff157819 */ /* 0x000fe20000011407 */
[----:B------:R-:W-:Y:S01]  /*29f70*/  ULDC.64 UR4, c[0x0][0x300] ;  /* 0x0000c00000047ab9 */ /* 0x000fe20000000a00 */
[----:B-----5:R-:W-:Y:S01]  /*29f80*/  SHF.R.S32.HI R25, RZ, 0x1f, R6 ;  /* 0x0000001fff197819 */ /* 0x020fe20000011406 */
[----:B------:R-:W-:Y:S01]  /*29f90*/  IMAD.WIDE.U32 R2, R7, UR4, RZ ;  /* 0x0000000407027c25 */ /* 0x000fe2000f8e00ff */
[----:B------:R-:W-:Y:S01]  /*29fa0*/  ULDC.64 UR6, c[0x0][0x2e8] ;  /* 0x0000ba0000067ab9 */ /* 0x000fe20000000a00 */
[C---:B------:R-:W-:Y:S02]  /*29fb0*/  LOP3.LUT P3, RZ, R16.reuse, 0x4, RZ, 0xc0, !PT ;  /* 0x0000000410ff7812 */ /* 0x040fe4000786c0ff */
[----:B0-----:R-:W-:Y:S01]  /*29fc0*/  IMAD R0, R21, UR4, RZ ;  /* 0x0000000415007c24 */ /* 0x001fe2000f8e02ff */
        /* <DEDUP_REMOVED lines=59> */
.L_x_2110:
        /* <DEDUP_REMOVED lines=10> */
.L_x_1954:
        /* <DEDUP_REMOVED lines=10> */
.L_x_1955:
[----:B------:R2:W-:Y:S01]  /*2a4c0*/  SYNCS.ARRIVE.TRANS64.A1T0 RZ, [R5+URZ+0x2a830], RZ ;  /* 0x02a830ff05ff79a7 */ /* 0x0005e2000810003f */
[----:B------:R-:W-:Y:S05]  /*2a4d0*/  @!P2 BRA `(.L_x_1956) ;  /* 0x000000000004a947 */ /* 0x000fea0003800000 */
[----:B------:R-:W-:Y:S01]  /*2a4e0*/  BPT.TRAP 0x1 ;  /* 0x000000040000795c */ /* 0x000fe20000300000 */
.L_x_1956:
[----:B-1----:R-:W-:Y:S01]  /*2a4f0*/  SHF.L.U32 R2, R20, 0x1f, RZ ;  /* 0x0000001f14027819 */ /* 0x002fe200000006ff */
[----:B--2---:R-:W-:Y:S01]  /*2a500*/  IMAD R5, R10, 0x8, R17 ;  /* 0x000000080a057824 */ /* 0x004fe200078e0211 */
[----:B------:R-:W-:Y:S03]  /*2a510*/  BSSY B1, `(.L_x_1957) ;  /* 0x0000003000017945 */ /* 0x000fe60003800000 */
[----:B------:R-:W1:Y:S02]  /*2a520*/  SYNCS.PHASECHK.TRANS64.TRYWAIT P0, [R5+URZ+0x2a860], R2 ;  /* 0x02a86002050075a7 */ /* 0x000e64000800017f */
[----:B-1----:R-:W-:Y:S05]  /*2a530*/  @!P0 BRA `(.L_x_1958) ;  /* 0x0000005000e88947 */ /* 0x002fea0003800000 */
.L_x_2111:
[----:B------:R-:W-:Y:S05]  /*2a540*/  BSYNC B1 ;  /* 0x0000000000017941 */ /* 0x000fea0003800000 */
.L_x_1957:
[----:B------:R-:W2:Y:S01]  /*2a550*/  S2R R3, SR_TID.X ;  /* 0x0000000000037919 */ /* 0x000ea20000002100 */
[----:B------:R-:W-:Y:S01]  /*2a560*/  UMOV UR4, 0xffffffff ;  /* 0xffffffff00047882 */ /* 0x000fe20000000000 */
[----:B0-----:R-:W-:Y:S01]  /*2a570*/  IMAD R8, R32, -0x60, R37 ;  /* 0xffffffa020087824 */ /* 0x001fe200078e0225 */
[----:B------:R-:W-:Y:S01]  /*2a580*/  LOP3.LUT P0, RZ, R29, 0x2, RZ, 0xc0, !PT ;  /* 0x000000021dff7812 */ /* 0x000fe2000780c0ff */
[----:B------:R-:W-:Y:S01]  /*2a590*/  IMAD R4, R10, 0x3000, R34 ;  /* 0x000030000a047824 */ /* 0x000fe200078e0222 */
[----:B--2---:R-:W-:-:S04]  /*2a5a0*/  LOP3.LUT R3, R3, 0x7f, RZ, 0xc0, !PT ;  /* 0x0000007f03037812 */ /* 0x004fc800078ec0ff */
[----:B------:R-:W-:-:S05]  /*2a5b0*/  SHF.R.U32.HI R3, RZ, 0x3, R3 ;  /* 0x00000003ff037819 */ /* 0x000fca0000011603 */
[----:B------:R-:W-:Y:S01]  /*2a5c0*/  IMAD.IADD R8, R8, 0x1, -R3 ;  /* 0x0000000108087824 */ /* 0x000fe200078e0a03 */
[----:B------:R-:W-:Y:S06]  /*2a5d0*/  BRA.DIV UR4, `(.L_x_1959) ;  /* 0x0000005204d47947 */ /* 0x000fec000b800000 */
[----:B-1----:R-:W0:Y:S01]  /*2a5e0*/  SHFL.IDX PT, R2, R18, RZ, 0x181f ;  /* 0x00181fff12027589 */ /* 0x002e2200000e0000 */
        /* <DEDUP_REMOVED lines=44> */
.L_x_2125:
[C---:B------:R-:W-:Y:S01]  /*2a8b0*/  ISETP.LT.OR P1, PT, R8.reuse, 0x51, !P1 ;  /* 0x000000510800780c */ /* 0x040fe20004f21670 */
[----:B------:R-:W-:Y:S01]  /*2a8c0*/  ULDC.64 UR4, c[0x0][0x328] ;  /* 0x0000ca0000047ab9 */ /* 0x000fe20000000a00 */
[----:B------:R-:W-:Y:S02]  /*2a8d0*/  ISETP.LT.OR P0, PT, R8, 0x51, !P0 ;  /* 0x000000510800780c */ /* 0x000fe40004701670 */
[----:B-1----:R-:W-:Y:S01]  /*2a8e0*/  IADD3 R2, P2, R2, R0, RZ ;  /* 0x0000000002027210 */ /* 0x002fe20007f5e0ff */
        /* <DEDUP_REMOVED lines=17> */
.L_x_1960:
        /* <DEDUP_REMOVED lines=10> */
.L_x_1961:
[----:B------:R-:W2:Y:S01]  /*2aaa0*/  LDL R0, [R1] ;  /* 0x0000000001007983 */ /* 0x000ea20000100800 */
[----:B------:R-:W-:Y:S01]  /*2aab0*/  IMAD.MOV.U32 R3, RZ, RZ, R25 ;  /* 0x000000ffff037224 */ /* 0x000fe200078e0019 */
[----:B------:R-:W-:Y:S01]  /*2aac0*/  ULDC.64 UR4, c[0x0][0x330] ;  /* 0x0000cc0000047ab9 */ /* 0x000fe20000000a00 */
[----:B------:R-:W-:Y:S01]  /*2aad0*/  ULDC.64 UR6, c[0x0][0x318] ;  /* 0x0000c60000067ab9 */ /* 0x000fe20000000a00 */
[----:B------:R1:W-:Y:S01]  /*2aae0*/  SYNCS.ARRIVE.TRANS64.A1T0 RZ, [R5+URZ+0x2a850], RZ ;  /* 0x02a850ff05ff79a7 */ /* 0x0003e2000810003f */
[----:B------:R-:W-:-:S04]  /*2aaf0*/  IMAD.WIDE.U32 R2, R26, UR4, R2 ;  /* 0x000000041a027c25 */ /* 0x000fc8000f8e0002 */
[----:B------:R-:W-:Y:S01]  /*2ab00*/  IMAD R19, R26, UR5, R3 ;  /* 0x000000051a137c24 */ /* 0x000fe2000f8e0203 */
[C---:B0-----:R-:W-:Y:S01]  /*2ab10*/  LEA R18, P0, R2.reuse, UR6, 0x1 ;  /* 0x0000000602127c11 */ /* 0x041fe2000f8008ff */
[----:B------:R-:W-:Y:S02]  /*2ab20*/  IMAD.MOV.U32 R10, RZ, RZ, R28 ;  /* 0x000000ffff0a7224 */ /* 0x000fe400078e001c */
[----:B------:R-:W-:Y:S01]  /*2ab30*/  IMAD.MOV.U32 R20, RZ, RZ, R30 ;  /* 0x000000ffff147224 */ /* 0x000fe200078e001e */
[----:B------:R-:W-:Y:S01]  /*2ab40*/  LEA.HI.X R19, R2, UR7, R19, 0x1, P0 ;  /* 0x0000000702137c11 */ /* 0x000fe200080f0c13 */
[----:B------:R-:W-:Y:S01]  /*2ab50*/  IMAD.MOV.U32 R32, RZ, RZ, R23 ;  /* 0x000000ffff207224 */ /* 0x000fe200078e0017 */
[C---:B--2---:R-:W-:Y:S01]  /*2ab60*/  ISETP.GT.AND P0, PT, R23.reuse, R0, PT ;  /* 0x000000001700720c */ /* 0x044fe20003f04270 */
[----:B------:R-:W-:-:S12]  /*2ab70*/  VIADD R0, R23, 0xffffffff ;  /* 0xffffffff17007836 */ /* 0x000fd80000000000 */
[----:B-1----:R-:W-:Y:S05]  /*2ab80*/  @P0 BRA `(.L_x_1962) ;  /* 0xfffffff000380947 */ /* 0x002fea000383ffff */
.L_x_1949:
[----:B------:R-:W-:Y:S05]  /*2ab90*/  BSYNC B0 ;  /* 0x0000000000007941 */ /* 0x000fea0003800000 */
.L_x_1948:
[----:B0-----:R-:W0:Y:S01]  /*2aba0*/  S2R R2, SR_TID.X ;  /* 0x0000000000027919 */ /* 0x001e220000002100 */
[----:B------:R-:W-:Y:S01]  /*2abb0*/  BSSY B0, `(.L_x_1963) ;  /* 0x0000010000007945 */ /* 0x000fe20003800000 */
[----:B0-----:R-:W-:-:S04]  /*2abc0*/  LOP3.LUT R2, R2, 0x7f, RZ, 0xc0, !PT ;  /* 0x0000007f02027812 */ /* 0x001fc800078ec0ff */
[----:B------:R-:W-:-:S13]  /*2abd0*/  ISETP.NE.AND P0, PT, R2, RZ, PT ;  /* 0x000000ff0200720c */ /* 0x000fda0003f05270 */
[----:B------:R-:W-:Y:S05]  /*2abe0*/  @P0 BRA `(.L_x_1964) ;  /* 0x0000000000300947 */ /* 0x000fea0003800000 */
[----:B------:R-:W0:Y:S01]  /*2abf0*/  S2R R5, SR_LANEID ;  /* 0x0000000000057919 */ /* 0x000e220000000000 */
[----:B------:R-:W-:Y:S01]  /*2ac00*/  VOTEU.ANY UR4, UPT, PT ;  /* 0x0000000000047886 */ /* 0x000fe200038e0100 */
[----:B------:R-:W1:Y:S01]  /*2ac10*/  LDC.64 R2, c[0x0][0xc60] ;  /* 0x00031800ff027b82 */ /* 0x000e620000000a00 */
[----:B------:R-:W0:Y:S02]  /*2ac20*/  FLO.U32 R0, UR4 ;  /* 0x0000000400007d00 */ /* 0x000e2400080e0000 */
[----:B0-----:R-:W-:-:S06]  /*2ac30*/  ISETP.EQ.U32.AND P0, PT, R0, R5, PT ;  /* 0x000000050000720c */ /* 0x001fcc0003f02070 */
[----:B------:R-:W1:Y:S07]  /*2ac40*/  POPC R5, UR4 ;  /* 0x0000000400057d09 */ /* 0x000e6e0008000000 */
[----:B-1----:R-:W2:Y:S01]  /*2ac50*/  @P0 ATOMG.E.ADD.STRONG.GPU PT, R3, desc[UR60][R2.64], R5 ;  /* 0x00000005020309a8 */ /* 0x002ea200081ee1fc */
[----:B------:R-:W0:Y:S02]  /*2ac60*/  S2R R4, SR_LTMASK ;  /* 0x0000000000047919 */ /* 0x000e240000003900 */
[----:B0-----:R-:W-:-:S04]  /*2ac70*/  LOP3.LUT R4, R4, UR4, RZ, 0xc0, !PT ;  /* 0x0000000404047c12 */ /* 0x001fc8000f8ec0ff */
[----:B------:R-:W0:Y:S01]  /*2ac80*/  POPC R7, R4 ;  /* 0x0000000400077309 */ /* 0x000e220000000000 */
[----:B--2---:R-:W0:Y:S02]  /*2ac90*/  SHFL.IDX PT, R0, R3, R0, 0x1f ;  /* 0x00001f0003007589 */ /* 0x004e2400000e0000 */
[----:B0-----:R-:W-:-:S07]  /*2aca0*/  IADD3 R24, R0, UR38, R7 ;  /* 0x0000002600187c10 */ /* 0x001fce000fffe007 */
.L_x_1964:
[----:B------:R-:W-:Y:S05]  /*2acb0*/  BSYNC B0 ;  /* 0x0000000000007941 */ /* 0x000fea0003800000 */
.L_x_1963:
[----:B------:R-:W-:-:S13]  /*2acc0*/  LOP3.LUT P0, RZ, R16, 0x10, RZ, 0xc0, !PT ;  /* 0x0000001010ff7812 */ /* 0x000fda000780c0ff */
[----:B------:R-:W-:Y:S05]  /*2acd0*/  @!P0 BRA `(.L_x_1965) ;  /* 0x0000000000048947 */ /* 0x000fea0003800000 */
[----:B------:R-:W-:Y:S01]  /*2ace0*/  BPT.TRAP 0x1 ;  /* 0x000000040000795c */ /* 0x000fe20000300000 */
.L_x_1965:
[----:B------:R-:W-:Y:S01]  /*2acf0*/  IMAD R0, R28, 0x8, R17 ;  /* 0x000000081c007824 */ /* 0x000fe200078e0211 */
[----:B------:R-:W-:Y:S01]  /*2ad00*/  SHF.L.U32 R3, R30, 0x1f, RZ ;  /* 0x0000001f1e037819 */ /* 0x000fe200000006ff */
[----:B------:R-:W-:Y:S01]  /*2ad10*/  BSSY B0, `(.L_x_1966) ;  /* 0x0000004000007945 */ /* 0x000fe20003800000 */
[----:B------:R-:W-:Y:S02]  /*2ad20*/  IMAD R6, R23, -0x60, R37 ;  /* 0xffffffa017067824 */ /* 0x000fe400078e0225 */
[----:B------:R-:W0:Y:S02]  /*2ad30*/  SYNCS.PHASECHK.TRANS64.TRYWAIT P0, [R0+URZ+0x2a860], R3 ;  /* 0x02a86003000075a7 */ /* 0x000e24000800017f */
[----:B0-----:R-:W-:Y:S05]  /*2ad40*/  @!P0 BRA `(.L_x_1967) ;  /* 0x0000005000e88947 */ /* 0x001fea0003800000 */
.L_x_2126:
[----:B------:R-:W-:Y:S05]  /*2ad50*/  BSYNC B0 ;  /* 0x0000000000007941 */ /* 0x000fea0003800000 */
.L_x_1966:
        /* <DEDUP_REMOVED lines=57> */
.L_x_2140:
        /* <DEDUP_REMOVED lines=11> */
.L_x_1969:
        /* <DEDUP_REMOVED lines=10> */
.L_x_1970:
[----:B------:R2:W-:Y:S01]  /*2b240*/  SYNCS.ARRIVE.TRANS64.A1T0 RZ, [R0+URZ+0x2a850], RZ ;  /* 0x02a850ff00ff79a7 */ /* 0x0005e2000810003f */
[----:B------:R-:W-:-:S05]  /*2b250*/  VIADD R28, R28, 0x1 ;  /* 0x000000011c1c7836 */ /* 0x000fca0000000000 */
[----:B------:R-:W-:-:S04]  /*2b260*/  ISETP.NE.AND P0, PT, R28, 0x2, PT ;  /* 0x000000021c00780c */ /* 0x000fc80003f05270 */
[----:B0-----:R-:W-:Y:S02]  /*2b270*/  SEL R3, RZ, 0x1, P0 ;  /* 0x00000001ff037807 */ /* 0x001fe40000000000 */
[----:B------:R-:W-:Y:S02]  /*2b280*/  SEL R28, R28, RZ, P0 ;  /* 0x000000ff1c1c7207 */ /* 0x000fe40000000000 */
[----:B--2---:R-:W-:-:S07]  /*2b290*/  LOP3.LUT R30, R30, R3, RZ, 0x3c, !PT ;  /* 0x000000031e1e7212 */ /* 0x004fce00078e3cff */
.L_x_1927:
[----:B------:R-:W-:Y:S05]  /*2b2a0*/  BSYNC B7 ;  /* 0x0000000000077941 */ /* 0x000fea0003800000 */
.L_x_1925:
[----:B------:R-:W-:-:S13]  /*2b2b0*/  LOP3.LUT P0, RZ, R16, 0x20, RZ, 0xc0, !PT ;  /* 0x0000002010ff7812 */ /* 0x000fda000780c0ff */
[----:B------:R-:W-:Y:S05]  /*2b2c0*/  @!P0 BRA `(.L_x_1971) ;  /* 0x0000000000248947 */ /* 0x000fea0003800000 */
[----:B------:R-:W-:Y:S05]  /*2b2d0*/  WARPSYNC.ALL ;  /* 0x0000000000007948 */ /* 0x000fea0003800000 */
[----:B------:R-:W2:Y:S08]  /*2b2e0*/  S2UR UR5, SR_CgaCtaId ;  /* 0x00000000000579c3 */ /* 0x000eb00000008800 */
[----:B------:R-:W-:Y:S06]  /*2b2f0*/  BAR.SYNC.DEFER_BLOCKING 0x5, 0x180 ;  /* 0x0146000000007b1d */ /* 0x000fec0000010000 */
[----:B------:R-:W-:-:S02]  /*2b300*/  UMOV UR4, 0x400 ;  /* 0x0000040000047882 */ /* 0x000fc40000000000 */
[----:B--2---:R-:W-:-:S06]  /*2b310*/  ULEA UR4, UR5, UR4, 0x18 ;  /* 0x0000000405047291 */ /* 0x004fcc000f8ec03f */
[----:B0-----:R-:W-:-:S05]  /*2b320*/  IMAD.U32 R17, RZ, RZ, UR4 ;  /* 0x00000004ff117e24 */ /* 0x001fca000f8e00ff */
[----:B------:R0:W2:Y:S01]  /*2b330*/  LDS.128 R24, [R17+0x2a8d0] ;  /* 0x02a8d00011187984 */ /* 0x0000a20000000c00 */
[----:B------:R-:W-:Y:S06]  /*2b340*/  BAR.ARV 0x4, 0x180 ;  /* 0x0106000000007b1d */ /* 0x000fec0000002000 */
[----:B------:R-:W-:Y:S05]  /*2b350*/  BRA `(.L_x_1972) ;  /* 0x0000000c00d47947 */ /* 0x000fea0003800000 */
.L_x_1971:
[----:B------:R-:W2:Y:S01]  /*2b360*/  S2R R8, SR_TID.X ;  /* 0x0000000000087919 */ /* 0x000ea20000002100 */
[----:B------:R-:W-:Y:S01]  /*2b370*/  UMOV UR4, 0xffffffff ;  /* 0xffffffff00047882 */ /* 0x000fe20000000000 */
[----:B--2---:R-:W-:-:S04]  /*2b380*/  LOP3.LUT R8, R8, 0x1f, RZ, 0xc0, !PT ;  /* 0x0000001f08087812 */ /* 0x004fc800078ec0ff */
[----:B------:R-:W-:Y:S01]  /*2b390*/  ISETP.NE.AND P0, PT, R8, 0x1f, PT ;  /* 0x0000001f0800780c */ /* 0x000fe20003f05270 */
[----:B------:R-:W-:-:S12]  /*2b3a0*/  BRA.DIV UR4, `(.L_x_1973) ;  /* 0x0000005604507947 */ /* 0x000fd8000b800000 */
[----:B------:R-:W-:Y:S01]  /*2b3b0*/  IMAD.IADD R7, R27, 0x1, R8 ;  /* 0x000000011b077824 */ /* 0x000fe200078e0208 */
[----:B------:R-:W-:-:S04]  /*2b3c0*/  ULDC UR4, c[0x0][0xc3c] ;  /* 0x00030f0000047ab9 */ /* 0x000fc80000000800 */
[----:B------:R-:W-:-:S13]  /*2b3d0*/  ISETP.GE.OR P1, PT, R7, UR4, !P0 ;  /* 0x0000000407007c0c */ /* 0x000fda000c726670 */
[----:B------:R-:W2:Y:S08]  /*2b3e0*/  @!P1 LDC.64 R2, c[0x0][0xc80] ;  /* 0x00032000ff029b82 */ /* 0x000eb00000000a00 */
[----:B------:R-:W3:Y:S01]  /*2b3f0*/  @!P1 LDC.64 R4, c[0x0][0xc78] ;  /* 0x00031e00ff049b82 */ /* 0x000ee20000000a00 */
[----:B--2---:R-:W-:-:S05]  /*2b400*/  @!P1 IMAD.WIDE R2, R7, 0x4, R2 ;  /* 0x0000000407029825 */ /* 0x004fca00078e0202 */
[----:B-1----:R3:W2:Y:S02]  /*2b410*/  @!P1 LDG.E R6, desc[UR60][R2.64] ;  /* 0x0000003c02069981 */ /* 0x0026a4000c1e1900 */
[----:B---3--:R-:W-:-:S05]  /*2b420*/  @!P1 IMAD.WIDE R2, R7, 0x4, R4 ;  /* 0x0000000407029825 */ /* 0x008fca00078e0204 */
        /* <DEDUP_REMOVED lines=29> */
[----:B------:R1:W2:Y:S02]  /*2b600*/  SHFL.IDX PT, R14, R2, 0x1f, 0x1f ;  /* 0x03e01f00020e7f89 */ /* 0x0002a400000e0000 */
.L_x_2150:
[----:B------:R-:W-:Y:S02]  /*2b610*/  ULDC UR4, c[0x0][0xc38] ;  /* 0x00030e0000047ab9 */ /* 0x000fe40000000800 */
[----:B------:R-:W-:-:S04]  /*2b620*/  IMAD.U32 R5, RZ, RZ, UR4 ;  /* 0x00000004ff057e24 */ /* 0x000fc8000f8e00ff */
[----:B--2---:R-:W-:-:S04]  /*2b630*/  IMAD R14, R14, R5, RZ ;  /* 0x000000050e0e7224 */ /* 0x004fc800078e02ff */
[----:B------:R-:W-:-:S05]  /*2b640*/  IMAD.IADD R7, R7, 0x1, R14 ;  /* 0x0000000107077824 */ /* 0x000fca00078e020e */
[----:B------:R-:W-:-:S13]  /*2b650*/  ISETP.GT.AND P6, PT, R7, R0, PT ;  /* 0x000000000700720c */ /* 0x000fda0003fc4270 */
[----:B------:R-:W-:Y:S05]  /*2b660*/  @P6 BRA `(.L_x_1974) ;  /* 0x0000000000a46947 */ /* 0x000fea0003800000 */
.L_x_1977:
[----:B-1----:R-:W1:Y:S01]  /*2b670*/  LDC R2, c[0x0][0xc3c] ;  /* 0x00030f00ff027b82 */ /* 0x002e620000000800 */
[----:B------:R-:W-:-:S05]  /*2b680*/  VIADD R27, R27, 0x1f ;  /* 0x0000001f1b1b7836 */ /* 0x000fca0000000000 */
[----:B-1----:R-:W-:-:S13]  /*2b690*/  ISETP.GE.AND P6, PT, R27, R2, PT ;  /* 0x000000021b00720c */ /* 0x002fda0003fc6270 */
[----:B------:R-:W-:Y:S05]  /*2b6a0*/  @P6 BRA `(.L_x_1975) ;  /* 0x0000000800bc6947 */ /* 0x000fea0003800000 */
[----:B------:R-:W1:Y:S01]  /*2b6b0*/  S2R R3, SR_TID.X ;  /* 0x0000000000037919 */ /* 0x000e620000002100 */
[----:B------:R-:W-:Y:S01]  /*2b6c0*/  IMAD.MOV.U32 R25, RZ, RZ, RZ ;  /* 0x000000ffff197224 */ /* 0x000fe200078e00ff */
[----:B-1----:R-:W-:-:S05]  /*2b6d0*/  LOP3.LUT R3, R3, 0x1f, RZ, 0xc0, !PT ;  /* 0x0000001f03037812 */ /* 0x002fca00078ec0ff */
[----:B------:R-:W-:-:S05]  /*2b6e0*/  IMAD.IADD R9, R27, 0x1, R3 ;  /* 0x000000011b097824 */ /* 0x000fca00078e0203 */
[----:B------:R-:W-:-:S13]  /*2b6f0*/  ISETP.GE.OR P6, PT, R9, R2, !P0 ;  /* 0x000000020900720c */ /* 0x000fda00047c6670 */
[----:B------:R-:W1:Y:S08]  /*2b700*/  @!P6 LDC.64 R2, c[0x0][0xc80] ;  /* 0x00032000ff02eb82 */ /* 0x000e700000000a00 */
[----:B------:R-:W2:Y:S01]  /*2b710*/  @!P6 LDC.64 R4, c[0x0][0xc78] ;  /* 0x00031e00ff04eb82 */ /* 0x000ea20000000a00 */
[----:B-1----:R-:W-:-:S05]  /*2b720*/  @!P6 IMAD.WIDE R2, R9, 0x4, R2 ;  /* 0x000000040902e825 */ /* 0x002fca00078e0202 */
[----:B------:R2:W3:Y:S02]  /*2b730*/  @!P6 LDG.E R25, desc[UR60][R2.64] ;  /* 0x0000003c0219e981 */ /* 0x0004e4000c1e1900 */
[----:B--2---:R-:W-:-:S04]  /*2b740*/  @!P6 IMAD.WIDE R2, R9, 0x4, R4 ;  /* 0x000000040902e825 */ /* 0x004fc800078e0204 */
[----:B------:R-:W-:-:S06]  /*2b750*/  IMAD.MOV.U32 R4, RZ, RZ, RZ ;  /* 0x000000ffff047224 */ /* 0x000fcc00078e00ff */
[----:B------:R-:W3:Y:S01]  /*2b760*/  @!P6 LDG.E R4, desc[UR60][R2.64] ;  /* 0x0000003c0204e981 */ /* 0x000ee2000c1e1900 */
[----:B------:R-:W-:Y:S01]  /*2b770*/  UMOV UR4, 0xffffffff ;  /* 0xffffffff00047882 */ /* 0x000fe20000000000 */
[----:B---3--:R-:W-:Y:S02]  /*2b780*/  IMAD R13, R4, R25, RZ ;  /* 0x00000019040d7224 */ /* 0x008fe400078e02ff */
[----:B------:R-:W-:Y:S05]  /*2b790*/  BRA.DIV UR4, `(.L_x_1976) ;  /* 0x0000005604907947 */ /* 0x000fea000b800000 */
        /* <DEDUP_REMOVED lines=16> */
.L_x_2158:
[----:B------:R-:W-:Y:S02]  /*2b8a0*/  ULDC UR4, c[0x0][0xc38] ;  /* 0x00030e0000047ab9 */ /* 0x000fe40000000800 */
[----:B------:R-:W-:-:S04]  /*2b8b0*/  IMAD.U32 R5, RZ, RZ, UR4 ;  /* 0x00000004ff057e24 */ /* 0x000fc8000f8e00ff */
[----:B--2---:R-:W-:-:S04]  /*2b8c0*/  IMAD R14, R14, R5, RZ ;  /* 0x000000050e0e7224 */ /* 0x004fc800078e02ff */
[----:B------:R-:W-:-:S05]  /*2b8d0*/  IMAD.IADD R7, R14, 0x1, R7 ;  /* 0x000000010e077824 */ /* 0x000fca00078e0207 */
[----:B------:R-:W-:-:S13]  /*2b8e0*/  ISETP.GT.AND P6, PT, R7, R0, PT ;  /* 0x000000000700720c */ /* 0x000fda0003fc4270 */
[----:B------:R-:W-:Y:S05]  /*2b8f0*/  @!P6 BRA `(.L_x_1977) ;  /* 0xfffffffc005ce947 */ /* 0x000fea000383ffff */
.L_x_1974:
[----:B------:R-:W-:Y:S01]  /*2b900*/  IMAD.IADD R7, R7, 0x1, -R14 ;  /* 0x0000000107077824 */ /* 0x000fe200078e0a0e */
[----:B------:R-:W-:-:S03]  /*2b910*/  UMOV UR4, 0xffffffff ;  /* 0xffffffff00047882 */ /* 0x000fc60000000000 */
[----:B------:R-:W-:-:S05]  /*2b920*/  IMAD R3, R2, R5, R7 ;  /* 0x0000000502037224 */ /* 0x000fca00078e0207 */
[----:B------:R-:W-:Y:S01]  /*2b930*/  ISETP.GT.AND P6, PT, R3, R0, PT ;  /* 0x000000000300720c */ /* 0x000fe20003fc4270 */
[----:B------:R-:W-:-:S12]  /*2b940*/  BRA.DIV UR4, `(.L_x_1978) ;  /* 0x0000005604dc7947 */ /* 0x000fd8000b800000 */
[----:B------:R-:W-:-:S04]  /*2b950*/  VOTE.ANY R3, PT, !P6 ;  /* 0x0000000000037806 */ /* 0x000fc800070e0100 */
[----:B------:R-:W2:Y:S02]  /*2b960*/  POPC R12, R3 ;  /* 0x00000003000c7309 */ /* 0x000ea40000000000 */
[----:B--2---:R2:W3:Y:S01]  /*2b970*/  SHFL.IDX PT, R25, R25, R12, 0x1f ;  /* 0x00001f0c19197589 */ /* 0x0044e200000e0000 */
[----:B------:R-:W-:-:S03]  /*2b980*/  IMAD.IADD R27, R12, 0x1, R27 ;  /* 0x000000010c1b7824 */ /* 0x000fc600078e021b */
[----:B------:R2:W4:Y:S04]  /*2b990*/  SHFL.IDX PT, R4, R4, R12, 0x1f ;  /* 0x00001f0c04047589 */ /* 0x00052800000e0000 */
.L_x_2163:
[----:B------:R-:W-:-:S13]  /*2b9a0*/  ISETP.NE.AND P0, PT, R3, RZ, PT ;  /* 0x000000ff0300720c */ /* 0x000fda0003f05270 */
[----:B------:R-:W-:Y:S05]  /*2b9b0*/  @!P0 BRA `(.L_x_1979) ;  /* 0x0000000000108947 */ /* 0x000fea0003800000 */
[----:B------:R-:W-:Y:S01]  /*2b9c0*/  UMOV UR4, 0xffffffff ;  /* 0xffffffff00047882 */ /* 0x000fe20000000000 */
[----:B--2---:R-:W-:Y:S02]  /*2b9d0*/  VIADD R12, R12, 0xffffffff ;  /* 0xffffffff0c0c7836 */ /* 0x004fe40000000000 */
[----:B------:R-:W-:Y:S05]  /*2b9e0*/  BRA.DIV UR4, `(.L_x_1980) ;  /* 0x0000005a04107947 */ /* 0x000fea000b800000 */
[----:B------:R2:W0:Y:S02]  /*2b9f0*/  SHFL.IDX PT, R6, R2, R12, 0x1f ;  /* 0x00001f0c02067589 */ /* 0x00042400000e0000 */
.L_x_1979:
[----:B----4-:R-:W-:Y:S01]  /*2ba00*/  ISETP.NE.AND P0, PT, R4, 0x1, PT ;  /* 0x000000010400780c */ /* 0x010fe20003f05270 */
[----:B0-----:R-:W-:-:S04]  /*2ba10*/  IMAD R24, R6, R5, R7 ;  /* 0x0000000506187224 */ /* 0x001fc800078e0207 */
[----:B------:R-:W-:-:S08]  /*2ba20*/  IMAD.IADD R0, R0, 0x1, -R24 ;  /* 0x0000000100007824 */ /* 0x000fd000078e0a18 */
[----:B------:R-:W-:Y:S05]  /*2ba30*/  @!P0 BRA `(.L_x_1981) ;  /* 0x0000000000dc8947 */ /* 0x000fea0003800000 */
[-C--:B---3--:R-:W-:Y:S02]  /*2ba40*/  IABS R5, R25.reuse ;  /* 0x0000001900057213 */ /* 0x088fe40000000000 */
[----:B------:R-:W-:Y:S02]  /*2ba50*/  IABS R6, R4 ;  /* 0x0000000400067213 */ /* 0x000fe40000000000 */
[----:B------:R-:W0:Y:S08]  /*2ba60*/  I2F.RP R7, R5 ;  /* 0x0000000500077306 */ /* 0x000e300000209400 */
[----:B------:R-:W3:Y:S08]  /*2ba70*/  I2F.RP R8, R6 ;  /* 0x0000000600087306 */ /* 0x000ef00000209400 */
[----:B0-----:R-:W1:Y:S08]  /*2ba80*/  MUFU.RCP R7, R7 ;  /* 0x0000000700077308 */ /* 0x001e700000001000 */
[----:B---3--:R-:W-:Y:S01]  /*2ba90*/  MUFU.RCP R8, R8 ;  /* 0x0000000800087308 */ /* 0x008fe20000001000 */
[----:B-12---:R-:W-:Y:S01]  /*2baa0*/  VIADD R2, R7, 0xffffffe ;  /* 0x0ffffffe07027836 */ /* 0x006fe20000000000 */
        /* <DEDUP_REMOVED lines=43> */
[--C-:B------:R-:W-:Y:S02]  /*2bd60*/  IMAD R4, R4, R2, R7.reuse ;  /* 0x0000000204047224 */ /* 0x100fe400078e0207 */
[----:B------:R-:W-:Y:S02]  /*2bd70*/  IMAD.MOV R2, RZ, RZ, -R7 ;  /* 0x000000ffff027224 */ /* 0x000fe400078e0a07 */
[----:B------:R-:W-:Y:S02]  /*2bd80*/  IMAD R26, R4, 0x10000, R5 ;  /* 0x00010000041a7824 */ /* 0x000fe400078e0205 */
[----:B------:R-:W-:Y:S01]  /*2bd90*/  IMAD R2, R25, R2, R0 ;  /* 0x0000000219027224 */ /* 0x000fe200078e0200 */
[----:B------:R-:W-:Y:S06]  /*2bda0*/  BRA `(.L_x_1982) ;  /* 0x0000000000f07947 */ /* 0x000fec0003800000 */
.L_x_1981:
[----:B-12---:R-:W0:Y:S02]  /*2bdb0*/  LDC.64 R2, c[0x0][0xc90] ;  /* 0x00032400ff027b82 */ /* 0x006e240000000a00 */
[----:B0-----:R-:W-:-:S05]  /*2bdc0*/  IMAD.WIDE R2, R27, 0x4, R2 ;  /* 0x000000041b027825 */ /* 0x001fca00078e0202 */
[----:B------:R0:W3:Y:S02]  /*2bdd0*/  LDG.E R6, desc[UR60][R2.64] ;  /* 0x0000003c02067981 */ /* 0x0000e4000c1e1900 */
[----:B0-----:R-:W-:Y:S02]  /*2bde0*/  IMAD.MOV.U32 R2, RZ, RZ, RZ ;  /* 0x000000ffff027224 */ /* 0x001fe400078e00ff */
[----:B---3--:R-:W-:-:S05]  /*2bdf0*/  IMAD R7, R25, R6, RZ ;  /* 0x0000000619077224 */ /* 0x008fca00078e02ff */
        /* <DEDUP_REMOVED lines=55> */
.L_x_1982:
[----:B------:R-:W-:-:S05]  /*2c170*/  LOP3.LUT R2, RZ, R2, RZ, 0x33, !PT ;  /* 0x00000002ff027212 */ /* 0x000fca00078e33ff */
[----:B------:R-:W-:Y:S01]  /*2c180*/  IMAD.IADD R25, R25, 0x1, R2 ;  /* 0x0000000119197824 */ /* 0x000fe200078e0202 */
[----:B------:R-:W-:Y:S06]  /*2c190*/  BRA `(.L_x_1983) ;  /* 0x00000000001c7947 */ /* 0x000fec0003800000 */
.L_x_1975:
[----:B------:R-:W-:Y:S01]  /*2c1a0*/  UMOV UR4, URZ ;  /* 0x0000003f00047c82 */ /* 0x000fe20008000000 */
[----:B------:R-:W-:Y:S01]  /*2c1b0*/  UMOV UR5, URZ ;  /* 0x0000003f00057c82 */ /* 0x000fe20008000000 */
[----:B------:R-:W-:Y:S01]  /*2c1c0*/  ULDC UR6, c[0x0][0xc3c] ;  /* 0x00030f0000067ab9 */ /* 0x000fe20000000800 */
[----:B------:R-:W-:Y:S02]  /*2c1d0*/  IMAD.MOV.U32 R24, RZ, RZ, R0 ;  /* 0x000000ffff187224 */ /* 0x000fe400078e0000 */
[----:B------:R-:W-:Y:S02]  /*2c1e0*/  IMAD.U32 R25, RZ, RZ, UR4 ;  /* 0x00000004ff197e24 */ /* 0x000fe4000f8e00ff */
[----:B------:R-:W-:Y:S02]  /*2c1f0*/  IMAD.U32 R26, RZ, RZ, UR5 ;  /* 0x00000005ff1a7e24 */ /* 0x000fe4000f8e00ff */
[----:B------:R-:W-:-:S07]  /*2c200*/  IMAD.U32 R27, RZ, RZ, UR6 ;  /* 0x00000006ff1b7e24 */ /* 0x000fce000f8e00ff */
.L_x_1983:
[----:B------:R-:W1:Y:S01]  /*2c210*/  S2R R0, SR_TID.X ;  /* 0x0000000000007919 */ /* 0x000e620000002100 */
[----:B------:R-:W-:Y:S05]  /*2c220*/  WARPSYNC.ALL ;  /* 0x0000000000007948 */ /* 0x000fea0003800000 */
[----:B------:R-:W-:Y:S01]  /*2c230*/  BAR.SYNC.DEFER_BLOCKING 0x4, 0x180 ;  /* 0x0106000000007b1d */ /* 0x000fe20000010000 */
[----:B-1----:R-:W-:-:S04]  /*2c240*/  LOP3.LUT R0, R0, 0x1f, RZ, 0xc0, !PT ;  /* 0x0000001f00007812 */ /* 0x002fc800078ec0ff */
[----:B------:R-:W-:-:S13]  /*2c250*/  ISETP.NE.AND P0, PT, R0, RZ, PT ;  /* 0x000000ff0000720c */ /* 0x000fda0003f05270 */
[----:B------:R-:W0:Y:S01]  /*2c260*/  @!P0 S2R R3, SR_CgaCtaId ;  /* 0x0000000000038919 */ /* 0x000e220000008800 */
[----:B------:R-:W-:-:S04]  /*2c270*/  @!P0 MOV R0, 0x400 ;  /* 0x0000040000008802 */ /* 0x000fc80000000f00 */
[----:B0-----:R-:W-:-:S05]  /*2c280*/  @!P0 LEA R17, R3, R0, 0x18 ;  /* 0x0000000003118211 */ /* 0x001fca00078ec0ff */
[----:B------:R3:W-:Y:S01]  /*2c290*/  @!P0 STS.128 [R17+0x2a8d0], R24 ;  /* 0x02a8d01811008388 */ /* 0x0007e20000000c00 */
[----:B------:R-:W-:Y:S06]  /*2c2a0*/  BAR.ARV 0x5, 0x180 ;  /* 0x0146000000007b1d */ /* 0x000fec0000002000 */
.L_x_1972:
[----:B------:R-:W-:Y:S02]  /*2c2b0*/  ULDC UR4, c[0x0][0xc3c] ;  /* 0x00030f0000047ab9 */ /* 0x000fe40000000800 */
[----:B--2---:R-:W-:-:S13]  /*2c2c0*/  ISETP.GE.AND P0, PT, R27, UR4, PT ;  /* 0x000000041b007c0c */ /* 0x004fda000bf06270 */
[----:B------:R-:W-:Y:S05]  /*2c2d0*/  @!P0 BRA `(.L_x_1984) ;  /* 0xffffff9400208947 */ /* 0x000fea000383ffff */
[----:B------:R-:W-:Y:S05]  /*2c2e0*/  BSYNC B8 ;  /* 0x0000000000087941 */ /* 0x000fea0003800000 */
.L_x_1863:
[----:B------:R-:W2:Y:S01]  /*2c2f0*/  LDL.LU R0, [R1+0x24] ;  /* 0x0000240001007983 */ /* 0x000ea20000300800 */
[----:B------:R-:W-:Y:S01]  /*2c300*/  BSSY B0, `(.L_x_1985) ;  /* 0x000000b000007945 */ /* 0x000fe20003800000 */
[----:B------:R-:W4:Y:S01]  /*2c310*/  S2R R5, SR_CgaCtaId ;  /* 0x0000000000057919 */ /* 0x000f220000008800 */
[----:B--2---:R-:W-:-:S05]  /*2c320*/  VIADD R0, R0, 0x1 ;  /* 0x0000000100007836 */ /* 0x004fca0000000000 */
        /* <DEDUP_REMOVED lines=8> */
.L_x_2166:
[----:B------:R-:W-:Y:S05]  /*2c3b0*/  BSYNC B0 ;  /* 0x0000000000007941 */ /* 0x000fea0003800000 */
.L_x_1985:
[----:B------:R-:W-:-:S03]  /*2c3c0*/  UMOV UR4, 0xffffffff ;  /* 0xffffffff00047882 */ /* 0x000fc60000000000 */
[----:B------:R-:W-:Y:S05]  /*2c3d0*/  BRA.DIV UR4, `(.L_x_1987) ;  /* 0x0000004e04d07947 */ /* 0x000fea000b800000 */
[----:B0-----:R-:W0:Y:S02]  /*2c3e0*/  S2R R0, SR_TID.X ;  /* 0x0000000000007919 */ /* 0x001e240000002100 */
[----:B0-----:R-:W-:-:S04]  /*2c3f0*/  SHF.R.U32.HI R0, RZ, 0x5, R0 ;  /* 0x00000005ff007819 */ /* 0x001fc80000011600 */
[----:B------:R-:W-:-:S05]  /*2c400*/  LOP3.LUT R0, R0, 0x3, RZ, 0xc0, !PT ;  /* 0x0000000300007812 */ /* 0x000fca00078ec0ff */
[----:B------:R0:W2:Y:S02]  /*2c410*/  SHFL.IDX PT, R14, R0, RZ, 0x1f ;  /* 0x00001fff000e7589 */ /* 0x0000a400000e0000 */
.L_x_2169:
[----:B--2---:R-:W-:-:S13]  /*2c420*/  ISETP.NE.AND P0, PT, R14, RZ, PT ;  /* 0x000000ff0e00720c */ /* 0x004fda0003f05270 */
[----:B------:R-:W-:Y:S05]  /*2c430*/  @P0 BRA `(.L_x_1546) ;  /* 0x0000000000900947 */ /* 0x000fea0003800000 */
[----:B------:R-:W-:-:S03]  /*2c440*/  UMOV UR4, 0xffffffff ;  /* 0xffffffff00047882 */ /* 0x000fc60000000000 */
[----:B------:R-:W-:Y:S05]  /*2c450*/  BRA.DIV UR4, `(.L_x_1988) ;  /* 0x0000004e04e47947 */ /* 0x000fea000b800000 */
[----:B------:R-:W-:-:S13]  /*2c460*/  ELECT P6, URZ, PT ;  /* 0x00000000003f782f */ /* 0x000fda00038c0000 */
.L_x_2172:
[----:B------:R-:W-:Y:S05]  /*2c470*/  @!P6 BRA `(.L_x_1546) ;  /* 0x000000000080e947 */ /* 0x000fea0003800000 */
[----:B0-----:R-:W2:Y:S02]  /*2c480*/  LDL R0, [R1+0x58] ;  /* 0x0000580001007983 */ /* 0x001ea40000100800 */
[----:B--2---:R-:W-:-:S13]  /*2c490*/  R2UR UR4, R0 ;  /* 0x00000000000472ca */ /* 0x004fda00000e0000 */
[----:B------:R-:W-:-:S06]  /*2c4a0*/  ULOP3.LUT UR4, UR4, 0x2, URZ, 0xfc, !UPT ;  /* 0x0000000204047892 */ /* 0x000fcc000f8efc3f */
[----:B------:R-:W-:-:S05]  /*2c4b0*/  IMAD.U32 R0, RZ, RZ, UR4 ;  /* 0x00000004ff007e24 */ /* 0x000fca000f8e00ff */
[----:B------:R-:W-:-:S13]  /*2c4c0*/  ISETP.NE.AND P0, PT, R0, 0x3, PT ;  /* 0x000000030000780c */ /* 0x000fda0003f05270 */
[----:B------:R-:W-:Y:S05]  /*2c4d0*/  @!P0 BRA `(.L_x_1989) ;  /* 0x0000000000048947 */ /* 0x000fea0003800000 */
[----:B------:R-:W-:Y:S01]  /*2c4e0*/  BPT.TRAP 0x1 ;  /* 0x000000040000795c */ /* 0x000fe20000300000 */
.L_x_1989:
[----:B------:R-:W-:Y:S01]  /*2c4f0*/  IMAD R5, R28, 0x8, R7 ;  /* 0x000000081c057824 */ /* 0x000fe200078e0207 */
[----:B------:R-:W-:Y:S01]  /*2c500*/  SHF.L.U32 R0, R30, 0x1f, RZ ;  /* 0x0000001f1e007819 */ /* 0x000fe200000006ff */
[----:B------:R-:W-:-:S03]  /*2c510*/  VIADD R28, R28, 0x1 ;  /* 0x000000011c1c7836 */ /* 0x000fc60000000000 */
[----:B------:R-:W0:Y:S02]  /*2c520*/  SYNCS.PHASECHK.TRANS64.TRYWAIT P1, [R5+URZ+0x2a840], R0 ;  /* 0x02a84000050075a7 */ /* 0x000e24000802017f */
[----:B------:R-:W-:-:S04]  /*2c530*/  ISETP.NE.AND P2, PT, R28, 0x2, PT ;  /* 0x000000021c00780c */ /* 0x000fc80003f45270 */
[----:B------:R-:W-:Y:S01]  /*2c540*/  SEL R3, RZ, 0x1, P2 ;  /* 0x00000001ff037807 */ /* 0x000fe20001000000 */
[----:B0-----:R-:W-:Y:S08]  /*2c550*/  @!P1 BRA `(.L_x_1990) ;  /* 0x0000004c00c49947 */ /* 0x001ff00003800000 */
.L_x_2173:
[----:B------:R-:W-:Y:S02]  /*2c560*/  SEL R28, R28, RZ, P2 ;  /* 0x000000ff1c1c7207 */ /* 0x000fe40001000000 */
[----:B------:R-:W-:Y:S01]  /*2c570*/  LOP3.LUT R2, R30, R3, RZ, 0x3c, !PT ;  /* 0x000000031e027212 */ /* 0x000fe200078e3cff */
[----:B------:R-:W-:Y:S06]  /*2c580*/  @!P0 BRA `(.L_x_1991) ;  /* 0x0000000000048947 */ /* 0x000fec0003800000 */
[----:B------:R-:W-:Y:S01]  /*2c590*/  BPT.TRAP 0x1 ;  /* 0x000000040000795c */ /* 0x000fe20000300000 */
.L_x_1991:
[----:B------:R-:W-:Y:S01]  /*2c5a0*/  IMAD R3, R28, 0x8, R7 ;  /* 0x000000081c037824 */ /* 0x000fe200078e0207 */
[----:B------:R-:W-:-:S04]  /*2c5b0*/  SHF.L.U32 R2, R2, 0x1f, RZ ;  /* 0x0000001f02027819 */ /* 0x000fc800000006ff */
[----:B------:R-:W2:Y:S02]  /*2c5c0*/  SYNCS.PHASECHK.TRANS64.TRYWAIT P1, [R3+URZ+0x2a840], R2 ;  /* 0x02a84002030075a7 */ /* 0x000ea4000802017f */
[----:B--2---:R-:W-:Y:S05]  /*2c5d0*/  @!P1 BRA `(.L_x_1992) ;  /* 0x0000004c00b89947 */ /* 0x004fea0003800000 */
.L_x_2174:
[----:B------:R-:W-:Y:S05]  /*2c5e0*/  @!P0 BRA `(.L_x_1993) ;  /* 0x0000000000048947 */ /* 0x000fea0003800000 */
[----:B------:R-:W-:Y:S01]  /*2c5f0*/  BPT.TRAP 0x1 ;  /* 0x000000040000795c */ /* 0x000fe20000300000 */
.L_x_1993:
[----:B------:R-:W4:Y:S02]  /*2c600*/  SYNCS.PHASECHK.TRANS64.TRYWAIT P1, [R5+URZ+0x2a860], R0 ;  /* 0x02a86000050075a7 */ /* 0x000f24000802017f */
[----:B----4-:R-:W-:Y:S05]  /*2c610*/  @!P1 BRA `(.L_x_1994) ;  /* 0x0000004c00bc9947 */ /* 0x010fea0003800000 */
.L_x_2175:
[----:B------:R-:W-:Y:S05]  /*2c620*/  @!P0 BRA `(.L_x_1995) ;  /* 0x0000000000048947 */ /* 0x000fea0003800000 */
[----:B------:R-:W-:Y:S01]  /*2c630*/  BPT.TRAP 0x1 ;  /* 0x000000040000795c */ /* 0x000fe20000300000 */
.L_x_1995:
[----:B------:R0:W0:Y:S02]  /*2c640*/  SYNCS.PHASECHK.TRANS64.TRYWAIT P0, [R3+URZ+0x2a860], R2 ;  /* 0x02a86002030075a7 */ /* 0x000024000800017f */
[----:B0-----:R-:W-:Y:S05]  /*2c650*/  @!P0 NANOSLEEP.SYNCS 0x989680 ;  /* 0x009896800000895d */ /* 0x001fea0003900000 */
[----:B------:R-:W0:Y:S02]  /*2c660*/  @!P0 SYNCS.PHASECHK.TRANS64 P0, [R3+URZ+0x2a860], R2 ;  /* 0x02a86002030085a7 */ /* 0x000e24000800007f */
[----:B0-----:R-:W-:Y:S05]  /*2c670*/  @!P0 BRA `(.L_x_1995) ;  /* 0xfffffffc00f08947 */ /* 0x001fea000383ffff */
.L_x_1546:
[----:B------:R-:W-:Y:S05]  /*2c680*/  BSYNC B9 ;  /* 0x0000000000097941 */ /* 0x000fea0003800000 */
.L_x_1543:
[----:B------:R-:W-:Y:S05]  /*2c690*/  EXIT ;  /* 0x000000000000794d */ /* 0x000fea0003800000 */
.L_x_1574:
[----:B0-----:R0:W1:Y:S02]  /*2c6a0*/  SYNCS.PHASECHK.TRANS64.TRYWAIT P6, [R86+URZ+0x2a890], R87 ;  /* 0x02a89057560075a7 */ /* 0x00106400080c017f */
[----:B-1----:R-:W-:Y:S05]  /*2c6b0*/  @!P6 NANOSLEEP.SYNCS 0x989680 ;  /* 0x009896800000e95d */ /* 0x002fea0003900000 */
[----:B------:R-:W1:Y:S02]  /*2c6c0*/  @!P6 SYNCS.PHASECHK.TRANS64 P6, [R86+URZ+0x2a890], R87 ;  /* 0x02a890575600e5a7 */ /* 0x000e6400080c007f */
[----:B-1----:R-:W-:Y:S05]  /*2c6d0*/  @!P6 BRA `(.L_x_1574) ;  /* 0xfffffffc00f0e947 */ /* 0x002fea000383ffff */
[----:B------:R-:W-:Y:S05]  /*2c6e0*/  BRA `(.L_x_1996) ;  /* 0xfffffd7800047947 */ /* 0x000fea000383ffff */
.L_x_1575:
        /* <DEDUP_REMOVED lines=8> */
.L_x_1998:
[----:B------:R-:W-:Y:S05]  /*2c770*/  BSYNC B1 ;  /* 0x0000000000017941 */ /* 0x000fea0003800000 */
.L_x_1997:
        /* <DEDUP_REMOVED lines=8> */
.L_x_1999:
[----:B------:R-:W-:Y:S01]  /*2c800*/  IMAD.MOV.U32 R11, RZ, RZ, R14 ;  /* 0x000000ffff0b7224 */ /* 0x000fe200078e000e */
[----:B------:R-:W-:Y:S06]  /*2c810*/  BRA `(.L_x_2000) ;  /* 0xfffffd7400cc7947 */ /* 0x000fec000383ffff */
.L_x_1600:
        /* <DEDUP_REMOVED lines=8> */
.L_x_2002:
[----:B------:R-:W-:Y:S05]  /*2c8a0*/  BSYNC B1 ;  /* 0x0000000000017941 */ /* 0x000fea0003800000 */
.L_x_2001:
        /* <DEDUP_REMOVED lines=8> */
.L_x_2003:
[----:B------:R-:W-:Y:S01]  /*2c930*/  IMAD.MOV.U32 R117, RZ, RZ, R14 ;  /* 0x000000ffff757224 */ /* 0x000fe200078e000e */
[----:B------:R-:W-:Y:S06]  /*2c940*/  BRA `(.L_x_2004) ;  /* 0xfffffd8c00307947 */ /* 0x000fec000383ffff */
.L_x_1630:
[----:B0-----:R0:W1:Y:S02]  /*2c950*/  SYNCS.PHASECHK.TRANS64.TRYWAIT P6, [R86+URZ+0x2a890], R87 ;  /* 0x02a89057560075a7 */ /* 0x00106400080c017f */
[----:B-1----:R-:W-:Y:S05]  /*2c960*/  @!P6 NANOSLEEP.SYNCS 0x989680 ;  /* 0x009896800000e95d */ /* 0x002fea0003900000 */
[----:B------:R-:W1:Y:S02]  /*2c970*/  @!P6 SYNCS.PHASECHK.TRANS64 P6, [R86+URZ+0x2a890], R87 ;  /* 0x02a890575600e5a7 */ /* 0x000e6400080c007f */
[----:B-1----:R-:W-:Y:S05]  /*2c980*/  @!P6 BRA `(.L_x_1630) ;  /* 0xfffffffc00f0e947 */ /* 0x002fea000383ffff */
[----:B------:R-:W-:Y:S05]  /*2c990*/  BRA `(.L_x_2005) ;  /* 0xfffffdac00607947 */ /* 0x000fea000383ffff */
.L_x_1631:
        /* <DEDUP_REMOVED lines=8> */
.L_x_2007:
[----:B------:R-:W-:Y:S05]  /*2ca20*/  BSYNC B1 ;  /* 0x0000000000017941 */ /* 0x000fea0003800000 */
.L_x_2006:
        /* <DEDUP_REMOVED lines=8> */
.L_x_2008:
[----:B------:R-:W-:Y:S01]  /*2cab0*/  IMAD.MOV.U32 R11, RZ, RZ, R14 ;  /* 0x000000ffff0b7224 */ /* 0x000fe200078e000e */
[----:B------:R-:W-:Y:S06]  /*2cac0*/  BRA `(.L_x_2009) ;  /* 0xfffffdac00307947 */ /* 0x000fec000383ffff */
.L_x_1644:
[----:B------:R-:W-:Y:S01]  /*2cad0*/  BSSY B1, `(.L_x_2010) ;  /* 0x0000008000017945 */ /* 0x000fe20003800000 */
[----:B--234-:R-:W-:Y:S02]  /*2cae0*/  IMAD.MOV.U32 R13, RZ, RZ, R116 ;  /* 0x000000ffff0d7224 */ /* 0x01cfe400078e0074 */
[----:B------:R-:W-:Y:S02]  /*2caf0*/  IMAD.MOV.U32 R12, RZ, RZ, 0x1 ;  /* 0x00000001ff0c7424 */ /* 0x000fe400078e00ff */
[----:B------:R-:W-:Y:S02]  /*2cb00*/  IMAD.MOV.U32 R11, RZ, RZ, 0x1c1f ;  /* 0x00001c1fff0b7424 */ /* 0x000fe400078e00ff */
[----:B------:R-:W-:-:S07]  /*2cb10*/  IMAD.MOV.U32 R15, RZ, RZ, -0x1 ;  /* 0xffffffffff0f7424 */ /* 0x000fce00078e00ff */
[----:B01----:R-:W-:Y:S05]  /*2cb20*/  WARPSYNC.COLLECTIVE R15, `(.L_x_2011) ;  /* 0x000000000f087348 */ /* 0x003fea0003c00000 */
[----:B------:R2:W3:Y:S02]  /*2cb30*/  SHFL.IDX P6, R14, R13, R12, R11 ;  /* 0x0000000c0d0e7389 */ /* 0x0004e400000c000b */
[----:B0123--:R-:W-:Y:S01]  /*2cb40*/  ENDCOLLECTIVE ;  /* 0x000000000000791b */ /* 0x00ffe20003800000 */
.L_x_2011:
[----:B------:R-:W-:Y:S05]  /*2cb50*/  BSYNC B1 ;  /* 0x0000000000017941 */ /* 0x000fea0003800000 */
.L_x_2010:
        /* <DEDUP_REMOVED lines=8> */
.L_x_2012:
[----:B------:R-:W-:Y:S01]  /*2cbe0*/  IMAD.MOV.U32 R117, RZ, RZ, R14 ;  /* 0x000000ffff757224 */ /* 0x000fe200078e000e */
[----:B------:R-:W-:Y:S06]  /*2cbf0*/  BRA `(.L_x_2013) ;  /* 0xfffffdc000e07947 */ /* 0x000fec000383ffff */
.L_x_1657:
[----:B0-----:R0:W1:Y:S02]  /*2cc00*/  SYNCS.PHASECHK.TRANS64.TRYWAIT P4, [R86+URZ+0x2a890], R87 ;  /* 0x02a89057560075a7 */ /* 0x001064000808017f */
[----:B-1----:R-:W-:Y:S05]  /*2cc10*/  @!P4 NANOSLEEP.SYNCS 0x989680 ;  /* 0x009896800000c95d */ /* 0x002fea0003900000 */
[----:B------:R-:W1:Y:S02]  /*2cc20*/  @!P4 SYNCS.PHASECHK.TRANS64 P4, [R86+URZ+0x2a890], R87 ;  /* 0x02a890575600c5a7 */ /* 0x000e64000808007f */
[----:B-1----:R-:W-:Y:S05]  /*2cc30*/  @!P4 BRA `(.L_x_1657) ;  /* 0xfffffffc00f0c947 */ /* 0x002fea000383ffff */
[----:B------:R-:W-:Y:S05]  /*2cc40*/  BRA `(.L_x_2014) ;  /* 0xfffffdd800f07947 */ /* 0x000fea000383ffff */
.L_x_1658:
        /* <DEDUP_REMOVED lines=8> */
.L_x_2016:
[----:B------:R-:W-:Y:S05]  /*2ccd0*/  BSYNC B1 ;  /* 0x0000000000017941 */ /* 0x000fea0003800000 */
.L_x_2015:
        /* <DEDUP_REMOVED lines=8> */
.L_x_2017:
[----:B------:R-:W-:Y:S01]  /*2cd60*/  IMAD.MOV.U32 R34, RZ, RZ, R14 ;  /* 0x000000ffff227224 */ /* 0x000fe200078e000e */
[----:B------:R-:W-:Y:S06]  /*2cd70*/  BRA `(.L_x_2018) ;  /* 0xfffffddc000c7947 */ /* 0x000fec000383ffff */
.L_x_1661:
        /* <DEDUP_REMOVED lines=8> */
.L_x_2020:
[----:B------:R-:W-:Y:S05]  /*2ce00*/  BSYNC B1 ;  /* 0x0000000000017941 */ /* 0x000fea0003800000 */
.L_x_2019:
        /* <DEDUP_REMOVED lines=8> */
.L_x_2021:
[----:B------:R-:W-:Y:S01]  /*2ce90*/  IMAD.MOV.U32 R32, RZ, RZ, R14 ;  /* 0x000000ffff207224 */ /* 0x000fe200078e000e */
[----:B------:R-:W-:Y:S06]  /*2cea0*/  BRA `(.L_x_2022) ;  /* 0xfffffddc00687947 */ /* 0x000fec000383ffff */
.L_x_1665:
[----:B---3--:R3:W0:Y:S02]  /*2ceb0*/  SYNCS.PHASECHK.TRANS64.TRYWAIT P0, [R86+URZ+0x2a8b0], R87 ;  /* 0x02a8b057560075a7 */ /* 0x008624000800017f */
[----:B0-----:R-:W-:Y:S05]  /*2cec0*/  @!P0 NANOSLEEP.SYNCS 0x989680 ;  /* 0x009896800000895d */ /* 0x001fea0003900000 */
[----:B------:R-:W0:Y:S02]  /*2ced0*/  @!P0 SYNCS.PHASECHK.TRANS64 P0, [R86+URZ+0x2a8b0], R87 ;  /* 0x02a8b057560085a7 */ /* 0x000e24000800007f */
[----:B0-----:R-:W-:Y:S05]  /*2cee0*/  @!P0 BRA `(.L_x_1665) ;  /* 0xfffffffc00f08947 */ /* 0x001fea000383ffff */
[----:B------:R-:W-:Y:S05]  /*2cef0*/  BRA `(.L_x_2023) ;  /* 0xfffffde000407947 */ /* 0x000fea000383ffff */
.L_x_1693:
[----:B------:R-:W-:Y:S01]  /*2cf00*/  BSSY B1, `(.L_x_2024) ;  /* 0x0000008000017945 */ /* 0x000fe20003800000 */
[----:B------:R-:W-:Y:S02]  /*2cf10*/  IMAD.MOV.U32 R13, RZ, RZ, R62 ;  /* 0x000000ffff0d7224 */ /* 0x000fe400078e003e */
[----:B------:R-:W-:Y:S02]  /*2cf20*/  IMAD.MOV.U32 R12, RZ, RZ, RZ ;  /* 0x000000ffff0c7224 */ /* 0x000fe400078e00ff */
[----:B------:R-:W-:Y:S02]  /*2cf30*/  IMAD.MOV.U32 R11, RZ, RZ, 0x1c1f ;  /* 0x00001c1fff0b7424 */ /* 0x000fe400078e00ff */
[----:B------:R-:W-:-:S07]  /*2cf40*/  IMAD.MOV.U32 R15, RZ, RZ, -0x1 ;  /* 0xffffffffff0f7424 */ /* 0x000fce00078e00ff */
[----:B01----:R-:W-:Y:S05]  /*2cf50*/  WARPSYNC.COLLECTIVE R15, `(.L_x_2025) ;  /* 0x000000000f087348 */ /* 0x003fea0003c00000 */
[----:B------:R2:W3:Y:S02]  /*2cf60*/  SHFL.IDX P6, R14, R13, R12, R11 ;  /* 0x0000000c0d0e7389 */ /* 0x0004e400000c000b */
[----:B0123--:R-:W-:Y:S01]  /*2cf70*/  ENDCOLLECTIVE ;  /* 0x000000000000791b */ /* 0x00ffe20003800000 */
.L_x_2025:
[----:B------:R-:W-:Y:S05]  /*2cf80*/  BSYNC B1 ;  /* 0x0000000000017941 */ /* 0x000fea0003800000 */
.L_x_2024:
        /* <DEDUP_REMOVED lines=8> */
.L_x_2026:
[----:B------:R-:W-:Y:S02]  /*2d010*/  IMAD.MOV.U32 R13, RZ, RZ, R0 ;  /* 0x000000ffff0d7224 */ /* 0x000fe400078e0000 */
[----:B------:R-:W-:-:S07]  /*2d020*/  IMAD.MOV.U32 R6, RZ, RZ, R14 ;  /* 0x000000ffff067224 */ /* 0x000fce00078e000e */
[----:B------:R-:W-:Y:S05]  /*2d030*/  WARPSYNC.COLLECTIVE R15, `(.L_x_2027) ;  /* 0x000000000f087348 */ /* 0x000fea0003c00000 */
[----:B------:R0:W1:Y:S02]  /*2d040*/  SHFL.IDX P6, R14, R13, R12, R11 ;  /* 0x0000000c0d0e7389 */ /* 0x00006400000c000b */
[----:B01----:R-:W-:Y:S01]  /*2d050*/  ENDCOLLECTIVE ;  /* 0x000000000000791b */ /* 0x003fe20003800000 */
.L_x_2027:
[----:B------:R-:W-:Y:S02]  /*2d060*/  IMAD.MOV.U32 R13, RZ, RZ, R65 ;  /* 0x000000ffff0d7224 */ /* 0x000fe400078e0041 */
[----:B------:R-:W-:-:S07]  /*2d070*/  IMAD.MOV.U32 R9, RZ, RZ, R14 ;  /* 0x000000ffff097224 */ /* 0x000fce00078e000e */
[----:B------:R-:W-:Y:S05]  /*2d080*/  WARPSYNC.COLLECTIVE R15, `(.L_x_2028) ;  /* 0x000000000f087348 */ /* 0x000fea0003c00000 */
[----:B------:R0:W1:Y:S02]  /*2d090*/  SHFL.IDX P6, R14, R13, R12, R11 ;  /* 0x0000000c0d0e7389 */ /* 0x00006400000c000b */
[----:B01----:R-:W-:Y:S01]  /*2d0a0*/  ENDCOLLECTIVE ;  /* 0x000000000000791b */ /* 0x003fe20003800000 */
.L_x_2028:
[----:B------:R-:W-:Y:S01]  /*2d0b0*/  IMAD.MOV.U32 R8, RZ, RZ, R14 ;  /* 0x000000ffff087224 */ /* 0x000fe200078e000e */
[----:B------:R-:W-:Y:S06]  /*2d0c0*/  BRA `(.L_x_2029) ;  /* 0xfffffdf400707947 */ /* 0x000fec000383ffff */
.L_x_1696:
[----:B------:R-:W-:Y:S01]  /*2d0d0*/  BSSY B1, `(.L_x_2030) ;  /* 0x0000008000017945 */ /* 0x000fe20003800000 */
[----:B------:R-:W-:Y:S02]  /*2d0e0*/  IMAD.MOV.U32 R13, RZ, RZ, R62 ;  /* 0x000000ffff0d7224 */ /* 0x000fe400078e003e */
[----:B------:R-:W-:Y:S02]  /*2d0f0*/  IMAD.MOV.U32 R12, RZ, RZ, 0x1 ;  /* 0x00000001ff0c7424 */ /* 0x000fe400078e00ff */
[----:B------:R-:W-:Y:S02]  /*2d100*/  IMAD.MOV.U32 R11, RZ, RZ, 0x1c1f ;  /* 0x00001c1fff0b7424 */ /* 0x000fe400078e00ff */
[----:B------:R-:W-:-:S07]  /*2d110*/  IMAD.MOV.U32 R15, RZ, RZ, -0x1 ;  /* 0xffffffffff0f7424 */ /* 0x000fce00078e00ff */
[----:B-12---:R-:W-:Y:S05]  /*2d120*/  WARPSYNC.COLLECTIVE R15, `(.L_x_2031) ;  /* 0x000000000f087348 */ /* 0x006fea0003c00000 */
[----:B------:R0:W3:Y:S02]  /*2d130*/  SHFL.IDX P6, R14, R13, R12, R11 ;  /* 0x0000000c0d0e7389 */ /* 0x0000e400000c000b */
[----:B0123--:R-:W-:Y:S01]  /*2d140*/  ENDCOLLECTIVE ;  /* 0x000000000000791b */ /* 0x00ffe20003800000 */
.L_x_2031:
[----:B------:R-:W-:Y:S05]  /*2d150*/  BSYNC B1 ;  /* 0x0000000000017941 */ /* 0x000fea0003800000 */
.L_x_2030:
        /* <DEDUP_REMOVED lines=8> */
.L_x_2032:
[----:B------:R-:W-:Y:S02]  /*2d1e0*/  IMAD.MOV.U32 R13, RZ, RZ, R0 ;  /* 0x000000ffff0d7224 */ /* 0x000fe400078e0000 */
[----:B------:R-:W-:-:S07]  /*2d1f0*/  IMAD.MOV.U32 R63, RZ, RZ, R14 ;  /* 0x000000ffff3f7224 */ /* 0x000fce00078e000e */
[----:B------:R-:W-:Y:S05]  /*2d200*/  WARPSYNC.COLLECTIVE R15, `(.L_x_2033) ;  /* 0x000000000f087348 */ /* 0x000fea0003c00000 */
[----:B------:R0:W1:Y:S02]  /*2d210*/  SHFL.IDX P6, R14, R13, R12, R11 ;  /* 0x0000000c0d0e7389 */ /* 0x00006400000c000b */
[----:B01----:R-:W-:Y:S01]  /*2d220*/  ENDCOLLECTIVE ;  /* 0x000000000000791b */ /* 0x003fe20003800000 */
.L_x_2033:
[----:B------:R-:W-:Y:S02]  /*2d230*/  IMAD.MOV.U32 R13, RZ, RZ, R65 ;  /* 0x000000ffff0d7224 */ /* 0x000fe400078e0041 */
[----:B------:R-:W-:-:S07]  /*2d240*/  IMAD.MOV.U32 R0, RZ, RZ, R14 ;  /* 0x000000ffff007224 */ /* 0x000fce00078e000e */
[----:B------:R-:W-:Y:S05]  /*2d250*/  WARPSYNC.COLLECTIVE R15, `(.L_x_2034) ;  /* 0x000000000f087348 */ /* 0x000fea0003c00000 */
[----:B------:R0:W1:Y:S02]  /*2d260*/  SHFL.IDX P6, R14, R13, R12, R11 ;  /* 0x0000000c0d0e7389 */ /* 0x00006400000c000b */
[----:B01----:R-:W-:Y:S01]  /*2d270*/  ENDCOLLECTIVE ;  /* 0x000000000000791b */ /* 0x003fe20003800000 */
.L_x_2034:
[----:B------:R-:W-:Y:S01]  /*2d280*/  IMAD.MOV.U32 R65, RZ, RZ, R14 ;  /* 0x000000ffff417224 */ /* 0x000fe200078e000e */
[----:B------:R-:W-:Y:S06]  /*2d290*/  BRA `(.L_x_2035) ;  /* 0xfffffdfc00247947 */ /* 0x000fec000383ffff */
.L_x_1700:
[----:B0-----:R0:W1:Y:S02]  /*2d2a0*/  SYNCS.PHASECHK.TRANS64.TRYWAIT P0, [R2+URZ+0x2a800], R5 ;  /* 0x02a80005020075a7 */ /* 0x001064000800017f */
[----:B-1----:R-:W-:Y:S05]  /*2d2b0*/  @!P0 NANOSLEEP.SYNCS 0x989680 ;  /* 0x009896800000895d */ /* 0x002fea0003900000 */
[----:B------:R-:W1:Y:S02]  /*2d2c0*/  @!P0 SYNCS.PHASECHK.TRANS64 P0, [R2+URZ+0x2a800], R5 ;  /* 0x02a80005020085a7 */ /* 0x000e64000800007f */
[----:B-1----:R-:W-:Y:S05]  /*2d2d0*/  @!P0 BRA `(.L_x_1700) ;  /* 0xfffffffc00f08947 */ /* 0x002fea000383ffff */
[----:B------:R-:W-:Y:S05]  /*2d2e0*/  BRA `(.L_x_2036) ;  /* 0xfffffe0400547947 */ /* 0x000fea000383ffff */
.L_x_1724:
        /* <DEDUP_REMOVED lines=8> */
.L_x_2038:
[----:B------:R-:W-:Y:S05]  /*2d370*/  BSYNC B1 ;  /* 0x0000000000017941 */ /* 0x000fea0003800000 */
.L_x_2037:
        /* <DEDUP_REMOVED lines=8> */
.L_x_2039:
[----:B------:R-:W-:Y:S02]  /*2d400*/  IMAD.MOV.U32 R13, RZ, RZ, R61 ;  /* 0x000000ffff0d7224 */ /* 0x000fe400078e003d */
[----:B------:R-:W-:-:S07]  /*2d410*/  IMAD.MOV.U32 R0, RZ, RZ, R14 ;  /* 0x000000ffff007224 */ /* 0x000fce00078e000e */
[----:B------:R-:W-:Y:S05]  /*2d420*/  WARPSYNC.COLLECTIVE R15, `(.L_x_2040) ;  /* 0x000000000f087348 */ /* 0x000fea0003c00000 */
[----:B------:R0:W1:Y:S02]  /*2d430*/  SHFL.IDX P6, R14, R13, R12, R11 ;  /* 0x0000000c0d0e7389 */ /* 0x00006400000c000b */
[----:B01----:R-:W-:Y:S01]  /*2d440*/  ENDCOLLECTIVE ;  /* 0x000000000000791b */ /* 0x003fe20003800000 */
.L_x_2040:
[----:B------:R-:W-:Y:S02]  /*2d450*/  IMAD.MOV.U32 R13, RZ, RZ, R62 ;  /* 0x000000ffff0d7224 */ /* 0x000fe400078e003e */
[----:B------:R-:W-:-:S07]  /*2d460*/  IMAD.MOV.U32 R7, RZ, RZ, R14 ;  /* 0x000000ffff077224 */ /* 0x000fce00078e000e */
[----:B------:R-:W-:Y:S05]  /*2d470*/  WARPSYNC.COLLECTIVE R15, `(.L_x_2041) ;  /* 0x000000000f087348 */ /* 0x000fea0003c00000 */
[----:B------:R0:W1:Y:S02]  /*2d480*/  SHFL.IDX P6, R14, R13, R12, R11 ;  /* 0x0000000c0d0e7389 */ /* 0x00006400000c000b */
[----:B01----:R-:W-:Y:S01]  /*2d490*/  ENDCOLLECTIVE ;  /* 0x000000000000791b */ /* 0x003fe20003800000 */
.L_x_2041:
[----:B------:R-:W-:Y:S05]  /*2d4a0*/  BRA `(.L_x_2042) ;  /* 0xfffffe2800ec7947 */ /* 0x000fea000383ffff */
.L_x_1727:
[----:B------:R-:W-:Y:S01]  /*2d4b0*/  BSSY B1, `(.L_x_2043) ;  /* 0x0000008000017945 */ /* 0x000fe20003800000 */
[----:B------:R-:W-:Y:S02]  /*2d4c0*/  IMAD.MOV.U32 R13, RZ, RZ, R21 ;  /* 0x000000ffff0d7224 */ /* 0x000fe400078e0015 */
[----:B------:R-:W-:Y:S02]  /*2d4d0*/  IMAD.MOV.U32 R12, RZ, RZ, 0x1 ;  /* 0x00000001ff0c7424 */ /* 0x000fe400078e00ff */
[----:B------:R-:W-:Y:S02]  /*2d4e0*/  IMAD.MOV.U32 R11, RZ, RZ, 0x1c1f ;  /* 0x00001c1fff0b7424 */ /* 0x000fe400078e00ff */
[----:B------:R-:W-:-:S07]  /*2d4f0*/  IMAD.MOV.U32 R15, RZ, RZ, -0x1 ;  /* 0xffffffffff0f7424 */ /* 0x000fce00078e00ff */
[----:B--2---:R-:W-:Y:S05]  /*2d500*/  WARPSYNC.COLLECTIVE R15, `(.L_x_2044) ;  /* 0x000000000f087348 */ /* 0x004fea0003c00000 */
[----:B------:R0:W1:Y:S02]  /*2d510*/  SHFL.IDX P6, R14, R13, R12, R11 ;  /* 0x0000000c0d0e7389 */ /* 0x00006400000c000b */
[----:B012---:R-:W-:Y:S01]  /*2d520*/  ENDCOLLECTIVE ;  /* 0x000000000000791b */ /* 0x007fe20003800000 */
.L_x_2044:
[----:B------:R-:W-:Y:S05]  /*2d530*/  BSYNC B1 ;  /* 0x0000000000017941 */ /* 0x000fea0003800000 */
.L_x_2043:
        /* <DEDUP_REMOVED lines=8> */
.L_x_2045:
[----:B------:R-:W-:Y:S02]  /*2d5c0*/  IMAD.MOV.U32 R13, RZ, RZ, R61 ;  /* 0x000000ffff0d7224 */ /* 0x000fe400078e003d */
[----:B------:R-:W-:-:S07]  /*2d5d0*/  IMAD.MOV.U32 R3, RZ, RZ, R14 ;  /* 0x000000ffff037224 */ /* 0x000fce00078e000e */
[----:B------:R-:W-:Y:S05]  /*2d5e0*/  WARPSYNC.COLLECTIVE R15, `(.L_x_2046) ;  /* 0x000000000f087348 */ /* 0x000fea0003c00000 */
[----:B------:R0:W1:Y:S02]  /*2d5f0*/  SHFL.IDX P6, R14, R13, R12, R11 ;  /* 0x0000000c0d0e7389 */ /* 0x00006400000c000b */
[----:B01----:R-:W-:Y:S01]  /*2d600*/  ENDCOLLECTIVE ;  /* 0x000000000000791b */ /* 0x003fe20003800000 */
.L_x_2046:
[----:B------:R-:W-:Y:S02]  /*2d610*/  IMAD.MOV.U32 R13, RZ, RZ, R62 ;  /* 0x000000ffff0d7224 */ /* 0x000fe400078e003e */
[----:B------:R-:W-:-:S07]  /*2d620*/  IMAD.MOV.U32 R61, RZ, RZ, R14 ;  /* 0x000000ffff3d7224 */ /* 0x000fce00078e000e */
[----:B------:R-:W-:Y:S05]  /*2d630*/  WARPSYNC.COLLECTIVE R15, `(.L_x_2047) ;  /* 0x000000000f087348 */ /* 0x000fea0003c00000 */
[----:B------:R0:W1:Y:S02]  /*2d640*/  SHFL.IDX P6, R14, R13, R12, R11 ;  /* 0x0000000c0d0e7389 */ /* 0x00006400000c000b */
[----:B01----:R-:W-:Y:S01]  /*2d650*/  ENDCOLLECTIVE ;  /* 0x000000000000791b */ /* 0x003fe20003800000 */
.L_x_2047:
[----:B------:R-:W-:Y:S01]  /*2d660*/  IMAD.MOV.U32 R62, RZ, RZ, R14 ;  /* 0x000000ffff3e7224 */ /* 0x000fe200078e000e */
[----:B------:R-:W-:Y:S06]  /*2d670*/  BRA `(.L_x_2048) ;  /* 0xfffffe3000307947 */ /* 0x000fec000383ffff */
.L_x_1731:
[----:B0-----:R0:W1:Y:S02]  /*2d680*/  SYNCS.PHASECHK.TRANS64.TRYWAIT P0, [R2+URZ+0x2a800], R61 ;  /* 0x02a8003d020075a7 */ /* 0x001064000800017f */
[----:B-1----:R-:W-:Y:S05]  /*2d690*/  @!P0 NANOSLEEP.SYNCS 0x989680 ;  /* 0x009896800000895d */ /* 0x002fea0003900000 */
[----:B------:R-:W1:Y:S02]  /*2d6a0*/  @!P0 SYNCS.PHASECHK.TRANS64 P0, [R2+URZ+0x2a800], R61 ;  /* 0x02a8003d020085a7 */ /* 0x000e64000800007f */
[----:B-1----:R-:W-:Y:S05]  /*2d6b0*/  @!P0 BRA `(.L_x_1731) ;  /* 0xfffffffc00f08947 */ /* 0x002fea000383ffff */
[----:B------:R-:W-:Y:S05]  /*2d6c0*/  BRA `(.L_x_2049) ;  /* 0xfffffe3400cc7947 */ /* 0x000fea000383ffff */
.L_x_1745:
[----:B-1----:R1:W3:Y:S02]  /*2d6d0*/  SYNCS.PHASECHK.TRANS64.TRYWAIT P1, [R21+URZ+0x2a830], R0 ;  /* 0x02a83000150075a7 */ /* 0x0022e4000802017f */
[----:B---3--:R-:W-:Y:S05]  /*2d6e0*/  @!P1 NANOSLEEP.SYNCS 0x989680 ;  /* 0x009896800000995d */ /* 0x008fea0003900000 */
[----:B------:R-:W3:Y:S02]  /*2d6f0*/  @!P1 SYNCS.PHASECHK.TRANS64 P1, [R21+URZ+0x2a830], R0 ;  /* 0x02a83000150095a7 */ /* 0x000ee4000802007f */
[----:B---3--:R-:W-:Y:S05]  /*2d700*/  @!P1 BRA `(.L_x_1745) ;  /* 0xfffffffc00f09947 */ /* 0x008fea000383ffff */
[----:B------:R-:W-:Y:S05]  /*2d710*/  BRA `(.L_x_1744) ;  /* 0xfffffe6000487947 */ /* 0x000fea000383ffff */
.L_x_1766:
[----:B-1----:R1:W2:Y:S02]  /*2d720*/  SYNCS.PHASECHK.TRANS64.TRYWAIT P1, [R20+URZ+0x2a830], R11 ;  /* 0x02a8300b140075a7 */ /* 0x0022a4000802017f */
[----:B--2---:R-:W-:Y:S05]  /*2d730*/  @!P1 NANOSLEEP.SYNCS 0x989680 ;  /* 0x009896800000995d */ /* 0x004fea0003900000 */
[----:B------:R-:W2:Y:S02]  /*2d740*/  @!P1 SYNCS.PHASECHK.TRANS64 P1, [R20+URZ+0x2a830], R11 ;  /* 0x02a8300b140095a7 */ /* 0x000ea4000802007f */
[----:B--2---:R-:W-:Y:S05]  /*2d750*/  @!P1 BRA `(.L_x_1766) ;  /* 0xfffffffc00f09947 */ /* 0x004fea000383ffff */
[----:B------:R-:W-:Y:S05]  /*2d760*/  BRA `(.L_x_1765) ;  /* 0xfffffe9400747947 */ /* 0x000fea000383ffff */
.L_x_1771:
[----:B-1----:R1:W2:Y:S02]  /*2d770*/  SYNCS.PHASECHK.TRANS64.TRYWAIT P1, [R21+URZ+0x2a850], R9 ;  /* 0x02a85009150075a7 */ /* 0x0022a4000802017f */
[----:B--2---:R-:W-:Y:S05]  /*2d780*/  @!P1 NANOSLEEP.SYNCS 0x989680 ;  /* 0x009896800000995d */ /* 0x004fea0003900000 */
[----:B------:R-:W2:Y:S02]  /*2d790*/  @!P1 SYNCS.PHASECHK.TRANS64 P1, [R21+URZ+0x2a850], R9 ;  /* 0x02a85009150095a7 */ /* 0x000ea4000802007f */
[----:B--2---:R-:W-:Y:S05]  /*2d7a0*/  @!P1 BRA `(.L_x_1771) ;  /* 0xfffffffc00f09947 */ /* 0x004fea000383ffff */
[----:B------:R-:W-:Y:S05]  /*2d7b0*/  BRA `(.L_x_1770) ;  /* 0xfffffea000ac7947 */ /* 0x000fea000383ffff */
.L_x_1793:
[----:B-1----:R1:W2:Y:S02]  /*2d7c0*/  SYNCS.PHASECHK.TRANS64.TRYWAIT P1, [R20+URZ+0x2a830], R3 ;  /* 0x02a83003140075a7 */ /* 0x0022a4000802017f */
[----:B--2---:R-:W-:Y:S05]  /*2d7d0*/  @!P1 NANOSLEEP.SYNCS 0x989680 ;  /* 0x009896800000995d */ /* 0x004fea0003900000 */
[----:B------:R-:W2:Y:S02]  /*2d7e0*/  @!P1 SYNCS.PHASECHK.TRANS64 P1, [R20+URZ+0x2a830], R3 ;  /* 0x02a83003140095a7 */ /* 0x000ea4000802007f */
[----:B--2---:R-:W-:Y:S05]  /*2d7f0*/  @!P1 BRA `(.L_x_1793) ;  /* 0xfffffffc00f09947 */ /* 0x004fea000383ffff */
[----:B------:R-:W-:Y:S05]  /*2d800*/  BRA `(.L_x_1792) ;  /* 0xfffffed000807947 */ /* 0x000fea000383ffff */
.L_x_1798:
[----:B-1----:R1:W2:Y:S02]  /*2d810*/  SYNCS.PHASECHK.TRANS64.TRYWAIT P1, [R21+URZ+0x2a850], R3 ;  /* 0x02a85003150075a7 */ /* 0x0022a4000802017f */
[----:B--2---:R-:W-:Y:S05]  /*2d820*/  @!P1 NANOSLEEP.SYNCS 0x989680 ;  /* 0x009896800000995d */ /* 0x004fea0003900000 */
[----:B------:R-:W2:Y:S02]  /*2d830*/  @!P1 SYNCS.PHASECHK.TRANS64 P1, [R21+URZ+0x2a850], R3 ;  /* 0x02a85003150095a7 */ /* 0x000ea4000802007f */
[----:B--2---:R-:W-:Y:S05]  /*2d840*/  @!P1 BRA `(.L_x_1798) ;  /* 0xfffffffc00f09947 */ /* 0x004fea000383ffff */
[----:B------:R-:W-:Y:S05]  /*2d850*/  BRA `(.L_x_1797) ;  /* 0xfffffedc00b87947 */ /* 0x000fea000383ffff */
.L_x_1808:
[----:B-1----:R1:W2:Y:S02]  /*2d860*/  SYNCS.PHASECHK.TRANS64.TRYWAIT P1, [R3+URZ+0x2a830], R4 ;  /* 0x02a83004030075a7 */ /* 0x0022a4000802017f */
[----:B--2---:R-:W-:Y:S05]  /*2d870*/  @!P1 NANOSLEEP.SYNCS 0x989680 ;  /* 0x009896800000995d */ /* 0x004fea0003900000 */
[----:B------:R-:W2:Y:S02]  /*2d880*/  @!P1 SYNCS.PHASECHK.TRANS64 P1, [R3+URZ+0x2a830], R4 ;  /* 0x02a83004030095a7 */ /* 0x000ea4000802007f */
[----:B--2---:R-:W-:Y:S05]  /*2d890*/  @!P1 BRA `(.L_x_1808) ;  /* 0xfffffffc00f09947 */ /* 0x004fea000383ffff */
[----:B------:R-:W-:Y:S05]  /*2d8a0*/  BRA `(.L_x_1807) ;  /* 0xfffffef8003c7947 */ /* 0x000fea000383ffff */
.L_x_1813:
[----:B-1----:R1:W2:Y:S02]  /*2d8b0*/  SYNCS.PHASECHK.TRANS64.TRYWAIT P1, [R15+URZ+0x2a850], R4 ;  /* 0x02a850040f0075a7 */ /* 0x0022a4000802017f */
[----:B--2---:R-:W-:Y:S05]  /*2d8c0*/  @!P1 NANOSLEEP.SYNCS 0x989680 ;  /* 0x009896800000995d */ /* 0x004fea0003900000 */
[----:B------:R-:W2:Y:S02]  /*2d8d0*/  @!P1 SYNCS.PHASECHK.TRANS64 P1, [R15+URZ+0x2a850], R4 ;  /* 0x02a850040f0095a7 */ /* 0x000ea4000802007f */
[----:B--2---:R-:W-:Y:S05]  /*2d8e0*/  @!P1 BRA `(.L_x_1813) ;  /* 0xfffffffc00f09947 */ /* 0x004fea000383ffff */
[----:B------:R-:W-:Y:S05]  /*2d8f0*/  BRA `(.L_x_1812) ;  /* 0xffffff0400747947 */ /* 0x000fea000383ffff */
.L_x_1829:
[----:B-1----:R1:W2:Y:S02]  /*2d900*/  SYNCS.PHASECHK.TRANS64.TRYWAIT P1, [R8+URZ+0x2a850], R7 ;  /* 0x02a85007080075a7 */ /* 0x0022a4000802017f */
[----:B--2---:R-:W-:Y:S05]  /*2d910*/  @!P1 NANOSLEEP.SYNCS 0x989680 ;  /* 0x009896800000995d */ /* 0x004fea0003900000 */
[----:B------:R-:W2:Y:S02]  /*2d920*/  @!P1 SYNCS.PHASECHK.TRANS64 P1, [R8+URZ+0x2a850], R7 ;  /* 0x02a85007080095a7 */ /* 0x000ea4000802007f */
[----:B--2---:R-:W-:Y:S05]  /*2d930*/  @!P1 BRA `(.L_x_1829) ;  /* 0xfffffffc00f09947 */ /* 0x004fea000383ffff */
[----:B------:R-:W-:Y:S05]  /*2d940*/  BRA `(.L_x_1828) ;  /* 0xffffff3400687947 */ /* 0x000fea000383ffff */
.L_x_1879:
[----:B------:R-:W0:Y:S01]  /*2d950*/  S2R R12, SR_TID.X ;  /* 0x00000000000c7919 */ /* 0x000e220000002100 */
[----:B------:R-:W-:Y:S01]  /*2d960*/  BSSY B1, `(.L_x_2050) ;  /* 0x000000a000017945 */ /* 0x000fe20003800000 */
[----:B------:R-:W-:Y:S02]  /*2d970*/  IMAD.MOV.U32 R11, RZ, RZ, 0x1f ;  /* 0x0000001fff0b7424 */ /* 0x000fe400078e00ff */
[----:B------:R-:W-:Y:S01]  /*2d980*/  IMAD.MOV.U32 R15, RZ, RZ, -0x1 ;  /* 0xffffffffff0f7424 */ /* 0x000fe200078e00ff */
[----:B0-----:R-:W-:-:S04]  /*2d990*/  SHF.R.U32.HI R12, RZ, 0x5, R12 ;  /* 0x00000005ff0c7819 */ /* 0x001fc8000001160c */
[----:B------:R-:W-:-:S05]  /*2d9a0*/  LOP3.LUT R12, R12, 0x3, RZ, 0xc0, !PT ;  /* 0x000000030c0c7812 */ /* 0x000fca00078ec0ff */
[----:B------:R-:W-:Y:S02]  /*2d9b0*/  IMAD.MOV.U32 R13, RZ, RZ, R12 ;  /* 0x000000ffff0d7224 */ /* 0x000fe400078e000c */
[----:B------:R-:W-:-:S07]  /*2d9c0*/  IMAD.MOV.U32 R12, RZ, RZ, RZ ;  /* 0x000000ffff0c7224 */ /* 0x000fce00078e00ff */
[----:B------:R-:W-:Y:S05]  /*2d9d0*/  WARPSYNC.COLLECTIVE R15, `(.L_x_2051) ;  /* 0x000000000f087348 */ /* 0x000fea0003c00000 */
[----:B------:R0:W1:Y:S02]  /*2d9e0*/  SHFL.IDX P6, R14, R13, R12, R11 ;  /* 0x0000000c0d0e7389 */ /* 0x00006400000c000b */
[----:B01----:R-:W-:Y:S01]  /*2d9f0*/  ENDCOLLECTIVE ;  /* 0x000000000000791b */ /* 0x003fe20003800000 */
.L_x_2051:
[----:B------:R-:W-:Y:S05]  /*2da00*/  BSYNC B1 ;  /* 0x0000000000017941 */ /* 0x000fea0003800000 */
.L_x_2050:
[----:B------:R-:W-:Y:S05]  /*2da10*/  BRA `(.L_x_2052) ;  /* 0xffffff8800887947 */ /* 0x000fea000383ffff */
.L_x_1881:
[----:B------:R-:W-:Y:S01]  /*2da20*/  BSSY B1, `(.L_x_2053) ;  /* 0x0000006000017945 */ /* 0x000fe20003800000 */
[----:B------:R-:W-:-:S07]  /*2da30*/  IMAD.MOV.U32 R15, RZ, RZ, -0x1 ;  /* 0xffffffffff0f7424 */ /* 0x000fce00078e00ff */
[----:B0-----:R-:W-:Y:S05]  /*2da40*/  WARPSYNC.COLLECTIVE R15, `(.L_x_2054) ;  /* 0x000000000f0c7348 */ /* 0x001fea0003c00000 */
[----:B------:R-:W-:Y:S02]  /*2da50*/  ELECT P6, UR62, PT ;  /* 0x00000000003e782f */ /* 0x000fe400038c0000 */
[----:B------:R-:W-:Y:S01]  /*2da60*/  MOV R14, UR62 ;  /* 0x0000003e000e7c02 */ /* 0x000fe20008000f00 */
[----:B0-----:R-:W-:Y:S10]  /*2da70*/  ENDCOLLECTIVE ;  /* 0x000000000000791b */ /* 0x001ff40003800000 */
.L_x_2054:
[----:B------:R-:W-:Y:S05]  /*2da80*/  BSYNC B1 ;  /* 0x0000000000017941 */ /* 0x000fea0003800000 */
.L_x_2053:
[----:B------:R-:W-:Y:S05]  /*2da90*/  BRA `(.L_x_1880) ;  /* 0xffffff8800807947 */ /* 0x000fea000383ffff */
.L_x_1883:
[----:B0-----:R0:W1:Y:S02]  /*2daa0*/  SYNCS.PHASECHK.TRANS64.TRYWAIT P0, [R17+URZ+0x2a820], R10 ;  /* 0x02a8200a110075a7 */ /* 0x001064000800017f */
[----:B-1----:R-:W-:Y:S05]  /*2dab0*/  @!P0 NANOSLEEP.SYNCS 0x989680 ;  /* 0x009896800000895d */ /* 0x002fea0003900000 */
[----:B------:R-:W1:Y:S02]  /*2dac0*/  @!P0 SYNCS.PHASECHK.TRANS64 P0, [R17+URZ+0x2a820], R10 ;  /* 0x02a8200a110085a7 */ /* 0x000e64000800007f */
[----:B-1----:R-:W-:Y:S05]  /*2dad0*/  @!P0 BRA `(.L_x_1883) ;  /* 0xfffffffc00f08947 */ /* 0x002fea000383ffff */
[----:B------:R-:W-:Y:S05]  /*2dae0*/  BRA `(.L_x_2055) ;  /* 0xffffff8800907947 */ /* 0x000fea000383ffff */
.L_x_1887:
[----:B-1----:R1:W2:Y:S02]  /*2daf0*/  SYNCS.PHASECHK.TRANS64.TRYWAIT P0, [R12+URZ+0x2a8a0], R11 ;  /* 0x02a8a00b0c0075a7 */ /* 0x0022a4000800017f */
[----:B--2---:R-:W-:Y:S05]  /*2db00*/  @!P0 NANOSLEEP.SYNCS 0x989680 ;  /* 0x009896800000895d */ /* 0x004fea0003900000 */
[----:B------:R-:W2:Y:S02]  /*2db10*/  @!P0 SYNCS.PHASECHK.TRANS64 P0, [R12+URZ+0x2a8a0], R11 ;  /* 0x02a8a00b0c0085a7 */ /* 0x000ea4000800007f */
[----:B--2---:R-:W-:Y:S05]  /*2db20*/  @!P0 BRA `(.L_x_1887) ;  /* 0xfffffffc00f08947 */ /* 0x004fea000383ffff */
[----:B------:R-:W-:Y:S05]  /*2db30*/  BRA `(.L_x_2056) ;  /* 0xffffff8800a87947 */ /* 0x000fea000383ffff */
.L_x_1894:
[----:B0-----:R0:W2:Y:S02]  /*2db40*/  SYNCS.PHASECHK.TRANS64.TRYWAIT P0, [R12+URZ+0x2a8c0], R11 ;  /* 0x02a8c00b0c0075a7 */ /* 0x0010a4000800017f */
[----:B--2---:R-:W-:Y:S05]  /*2db50*/  @!P0 NANOSLEEP.SYNCS 0x989680 ;  /* 0x009896800000895d */ /* 0x004fea0003900000 */
[----:B------:R-:W2:Y:S02]  /*2db60*/  @!P0 SYNCS.PHASECHK.TRANS64 P0, [R12+URZ+0x2a8c0], R11 ;  /* 0x02a8c00b0c0085a7 */ /* 0x000ea4000800007f */
[----:B--2---:R-:W-:Y:S05]  /*2db70*/  @!P0 BRA `(.L_x_1894) ;  /* 0xfffffffc00f08947 */ /* 0x004fea000383ffff */
[----:B------:R-:W-:Y:S05]  /*2db80*/  BRA `(.L_x_2057) ;  /* 0xffffff8c00a07947 */ /* 0x000fea000383ffff */
.L_x_1902:
[----:B0-----:R0:W1:Y:S02]  /*2db90*/  SYNCS.PHASECHK.TRANS64.TRYWAIT P1, [R10+URZ+0x2a8a0], R2 ;  /* 0x02a8a0020a0075a7 */ /* 0x001064000802017f */
[----:B-1----:R-:W-:Y:S05]  /*2dba0*/  @!P1 NANOSLEEP.SYNCS 0x989680 ;  /* 0x009896800000995d */ /* 0x002fea0003900000 */
[----:B------:R-:W1:Y:S02]  /*2dbb0*/  @!P1 SYNCS.PHASECHK.TRANS64 P1, [R10+URZ+0x2a8a0], R2 ;  /* 0x02a8a0020a0095a7 */ /* 0x000e64000802007f */
[----:B-1----:R-:W-:Y:S05]  /*2dbc0*/  @!P1 BRA `(.L_x_1902) ;  /* 0xfffffffc00f09947 */ /* 0x002fea000383ffff */
[----:B------:R-:W-:Y:S05]  /*2dbd0*/  BRA `(.L_x_2058) ;  /* 0xffffff90009c7947 */ /* 0x000fea000383ffff */
.L_x_1909:
[----:B-1----:R1:W2:Y:S02]  /*2dbe0*/  SYNCS.PHASECHK.TRANS64.TRYWAIT P1, [R10+URZ+0x2a8c0], R2 ;  /* 0x02a8c0020a0075a7 */ /* 0x0022a4000802017f */
[----:B--2---:R-:W-:Y:S05]  /*2dbf0*/  @!P1 NANOSLEEP.SYNCS 0x989680 ;  /* 0x009896800000995d */ /* 0x004fea0003900000 */
[----:B------:R-:W2:Y:S02]  /*2dc00*/  @!P1 SYNCS.PHASECHK.TRANS64 P1, [R10+URZ+0x2a8c0], R2 ;  /* 0x02a8c0020a0095a7 */ /* 0x000ea4000802007f */
[----:B--2---:R-:W-:Y:S05]  /*2dc10*/  @!P1 BRA `(.L_x_1909) ;  /* 0xfffffffc00f09947 */ /* 0x004fea000383ffff */
[----:B------:R-:W-:Y:S05]  /*2dc20*/  BRA `(.L_x_2059) ;  /* 0xffffff9400907947 */ /* 0x000fea000383ffff */
.L_x_1933:
        /* <DEDUP_REMOVED lines=11> */
.L_x_2061:
[----:B------:R-:W-:Y:S05]  /*2dce0*/  BSYNC B0 ;  /* 0x0000000000007941 */ /* 0x000fea0003800000 */
.L_x_2060:
[----:B------:R-:W-:Y:S05]  /*2dcf0*/  BRA `(.L_x_2062) ;  /* 0xffffffa800347947 */ /* 0x000fea000383ffff */
.L_x_1936:
[----:B0-----:R0:W1:Y:S02]  /*2dd00*/  SYNCS.PHASECHK.TRANS64.TRYWAIT P0, [R7+URZ+0x2a840], R2 ;  /* 0x02a84002070075a7 */ /* 0x001064000800017f */
[----:B-1----:R-:W-:Y:S05]  /*2dd10*/  @!P0 NANOSLEEP.SYNCS 0x989680 ;  /* 0x009896800000895d */ /* 0x002fea0003900000 */
[----:B------:R-:W1:Y:S02]  /*2dd20*/  @!P0 SYNCS.PHASECHK.TRANS64 P0, [R7+URZ+0x2a840], R2 ;  /* 0x02a84002070085a7 */ /* 0x000e64000800007f */
[----:B-1----:R-:W-:Y:S05]  /*2dd30*/  @!P0 BRA `(.L_x_1936) ;  /* 0xfffffffc00f08947 */ /* 0x002fea000383ffff */
[----:B------:R-:W-:Y:S05]  /*2dd40*/  BRA `(.L_x_2063) ;  /* 0xffffffa800847947 */ /* 0x000fea000383ffff */
.L_x_1937:
        /* <DEDUP_REMOVED lines=8> */
.L_x_2065:
[----:B------:R-:W-:Y:S05]  /*2ddd0*/  BSYNC B0 ;  /* 0x0000000000007941 */ /* 0x000fea0003800000 */
.L_x_2064:
        /* <DEDUP_REMOVED lines=9> */
.L_x_2066:
[----:B------:R-:W-:Y:S02]  /*2de70*/  IMAD.MOV.U32 R13, RZ, RZ, R0 ;  /* 0x000000ffff0d7224 */ /* 0x000fe400078e0000 */
[----:B------:R-:W-:Y:S02]  /*2de80*/  IMAD.MOV.U32 R12, RZ, RZ, 0x1 ;  /* 0x00000001ff0c7424 */ /* 0x000fe400078e00ff */
[----:B------:R-:W-:-:S07]  /*2de90*/  IMAD.MOV.U32 R3, RZ, RZ, R14 ;  /* 0x000000ffff037224 */ /* 0x000fce00078e000e */
[----:B------:R-:W-:Y:S05]  /*2dea0*/  WARPSYNC.COLLECTIVE R15, `(.L_x_2067) ;  /* 0x000000000f087348 */ /* 0x000fea0003c00000 */
[----:B------:R0:W1:Y:S02]  /*2deb0*/  SHFL.IDX P6, R14, R13, R12, R11 ;  /* 0x0000000c0d0e7389 */ /* 0x00006400000c000b */
[----:B01----:R-:W-:Y:S01]  /*2dec0*/  ENDCOLLECTIVE ;  /* 0x000000000000791b */ /* 0x003fe20003800000 */
.L_x_2067:
        /* <DEDUP_REMOVED lines=17> */
.L_x_2068:
[----:B------:R-:W-:Y:S02]  /*2dfe0*/  @P1 IMAD R8, R5, 0x2, R17 ;  /* 0x0000000205081824 */ /* 0x000fe400078e0211 */
[----:B------:R-:W-:Y:S02]  /*2dff0*/  IMAD.MOV.U32 R13, RZ, RZ, R0 ;  /* 0x000000ffff0d7224 */ /* 0x000fe400078e0000 */
[----:B------:R-:W-:Y:S02]  /*2e000*/  IMAD.MOV.U32 R12, RZ, RZ, 0x2 ;  /* 0x00000002ff0c7424 */ /* 0x000fe400078e00ff */
[----:B------:R-:W-:-:S07]  /*2e010*/  IMAD.MOV.U32 R3, RZ, RZ, R14 ;  /* 0x000000ffff037224 */ /* 0x000fce00078e000e */
[----:B------:R-:W-:Y:S05]  /*2e020*/  WARPSYNC.COLLECTIVE R15, `(.L_x_2069) ;  /* 0x000000000f087348 */ /* 0x000fea0003c00000 */
[----:B------:R0:W1:Y:S02]  /*2e030*/  SHFL.IDX P6, R14, R13, R12, R11 ;  /* 0x0000000c0d0e7389 */ /* 0x00006400000c000b */
[----:B01----:R-:W-:Y:S01]  /*2e040*/  ENDCOLLECTIVE ;  /* 0x000000000000791b */ /* 0x003fe20003800000 */
.L_x_2069:
        /* <DEDUP_REMOVED lines=17> */
.L_x_2070:
[----:B------:R-:W-:Y:S02]  /*2e160*/  @P1 IMAD R8, R5, 0x2, R17 ;  /* 0x0000000205081824 */ /* 0x000fe400078e0211 */
[----:B------:R-:W-:Y:S02]  /*2e170*/  IMAD.MOV.U32 R13, RZ, RZ, R0 ;  /* 0x000000ffff0d7224 */ /* 0x000fe400078e0000 */
[----:B------:R-:W-:Y:S02]  /*2e180*/  IMAD.MOV.U32 R12, RZ, RZ, 0x3 ;  /* 0x00000003ff0c7424 */ /* 0x000fe400078e00ff */
[----:B------:R-:W-:-:S07]  /*2e190*/  IMAD.MOV.U32 R3, RZ, RZ, R14 ;  /* 0x000000ffff037224 */ /* 0x000fce00078e000e */
[----:B------:R-:W-:Y:S05]  /*2e1a0*/  WARPSYNC.COLLECTIVE R15, `(.L_x_2071) ;  /* 0x000000000f087348 */ /* 0x000fea0003c00000 */
[----:B------:R0:W1:Y:S02]  /*2e1b0*/  SHFL.IDX P6, R14, R13, R12, R11 ;  /* 0x0000000c0d0e7389 */ /* 0x00006400000c000b */
[----:B01----:R-:W-:Y:S01]  /*2e1c0*/  ENDCOLLECTIVE ;  /* 0x000000000000791b */ /* 0x003fe20003800000 */
.L_x_2071:
        /* <DEDUP_REMOVED lines=17> */
.L_x_2072:
[----:B------:R-:W-:Y:S02]  /*2e2e0*/  @P1 IMAD R8, R5, 0x2, R17 ;  /* 0x0000000205081824 */ /* 0x000fe400078e0211 */
[----:B------:R-:W-:Y:S02]  /*2e2f0*/  IMAD.MOV.U32 R13, RZ, RZ, R0 ;  /* 0x000000ffff0d7224 */ /* 0x000fe400078e0000 */
[----:B------:R-:W-:Y:S02]  /*2e300*/  IMAD.MOV.U32 R12, RZ, RZ, 0x4 ;  /* 0x00000004ff0c7424 */ /* 0x000fe400078e00ff */
[----:B------:R-:W-:-:S07]  /*2e310*/  IMAD.MOV.U32 R3, RZ, RZ, R14 ;  /* 0x000000ffff037224 */ /* 0x000fce00078e000e */
[----:B------:R-:W-:Y:S05]  /*2e320*/  WARPSYNC.COLLECTIVE R15, `(.L_x_2073) ;  /* 0x000000000f087348 */ /* 0x000fea0003c00000 */
[----:B------:R0:W1:Y:S02]  /*2e330*/  SHFL.IDX P6, R14, R13, R12, R11 ;  /* 0x0000000c0d0e7389 */ /* 0x00006400000c000b */
[----:B01----:R-:W-:Y:S01]  /*2e340*/  ENDCOLLECTIVE ;  /* 0x000000000000791b */ /* 0x003fe20003800000 */
.L_x_2073:
        /* <DEDUP_REMOVED lines=17> */
.L_x_2074:
[----:B------:R-:W-:Y:S02]  /*2e460*/  @P1 IMAD R8, R5, 0x2, R17 ;  /* 0x0000000205081824 */ /* 0x000fe400078e0211 */
[----:B------:R-:W-:Y:S02]  /*2e470*/  IMAD.MOV.U32 R13, RZ, RZ, R0 ;  /* 0x000000ffff0d7224 */ /* 0x000fe400078e0000 */
[----:B------:R-:W-:Y:S02]  /*2e480*/  IMAD.MOV.U32 R12, RZ, RZ, 0x5 ;  /* 0x00000005ff0c7424 */ /* 0x000fe400078e00ff */
[----:B------:R-:W-:-:S07]  /*2e490*/  IMAD.MOV.U32 R3, RZ, RZ, R14 ;  /* 0x000000ffff037224 */ /* 0x000fce00078e000e */
[----:B------:R-:W-:Y:S05]  /*2e4a0*/  WARPSYNC.COLLECTIVE R15, `(.L_x_2075) ;  /* 0x000000000f087348 */ /* 0x000fea0003c00000 */
[----:B------:R0:W1:Y:S02]  /*2e4b0*/  SHFL.IDX P6, R14, R13, R12, R11 ;  /* 0x0000000c0d0e7389 */ /* 0x00006400000c000b */
[----:B01----:R-:W-:Y:S01]  /*2e4c0*/  ENDCOLLECTIVE ;  /* 0x000000000000791b */ /* 0x003fe20003800000 */
.L_x_2075:
        /* <DEDUP_REMOVED lines=10> */
.L_x_2076:
        /* <DEDUP_REMOVED lines=8> */
.L_x_1942:
        /* <DEDUP_REMOVED lines=9> */
.L_x_2078:
[----:B------:R-:W-:Y:S01]  /*2e680*/  ISETP.GE.AND P1, PT, R25, R32, PT ;  /* 0x000000201900720c */ /* 0x000fe20003f26270 */
[----:B------:R-:W-:Y:S02]  /*2e690*/  IMAD.MOV.U32 R13, RZ, RZ, R0 ;  /* 0x000000ffff0d7224 */ /* 0x000fe400078e0000 */
[----:B------:R-:W-:-:S10]  /*2e6a0*/  IMAD.MOV.U32 R2, RZ, RZ, R14 ;  /* 0x000000ffff027224 */ /* 0x000fd400078e000e */
[----:B------:R-:W-:Y:S05]  /*2e6b0*/  WARPSYNC.COLLECTIVE R15, `(.L_x_2079) ;  /* 0x000000000f087348 */ /* 0x000fea0003c00000 */
[----:B------:R0:W1:Y:S02]  /*2e6c0*/  SHFL.IDX P6, R14, R13, R12, R11 ;  /* 0x0000000c0d0e7389 */ /* 0x00006400000c000b */
[----:B01----:R-:W-:Y:S01]  /*2e6d0*/  ENDCOLLECTIVE ;  /* 0x000000000000791b */ /* 0x003fe20003800000 */
.L_x_2079:
[----:B------:R-:W-:Y:S02]  /*2e6e0*/  IMAD.MOV.U32 R13, RZ, RZ, R4 ;  /* 0x000000ffff0d7224 */ /* 0x000fe400078e0004 */
[----:B------:R-:W-:Y:S02]  /*2e6f0*/  IMAD.MOV.U32 R12, RZ, RZ, 0x1 ;  /* 0x00000001ff0c7424 */ /* 0x000fe400078e00ff */
[----:B------:R-:W-:-:S07]  /*2e700*/  IMAD.MOV.U32 R3, RZ, RZ, R14 ;  /* 0x000000ffff037224 */ /* 0x000fce00078e000e */
[----:B------:R-:W-:Y:S05]  /*2e710*/  WARPSYNC.COLLECTIVE R15, `(.L_x_2080) ;  /* 0x000000000f087348 */ /* 0x000fea0003c00000 */
[----:B------:R0:W1:Y:S02]  /*2e720*/  SHFL.IDX P6, R14, R13, R12, R11 ;  /* 0x0000000c0d0e7389 */ /* 0x00006400000c000b */
[----:B01----:R-:W-:Y:S01]  /*2e730*/  ENDCOLLECTIVE ;  /* 0x000000000000791b */ /* 0x003fe20003800000 */
.L_x_2080:
        /* <DEDUP_REMOVED lines=16> */
.L_x_2081:
[----:B------:R-:W-:Y:S02]  /*2e840*/  IMAD.MOV.U32 R13, RZ, RZ, R4 ;  /* 0x000000ffff0d7224 */ /* 0x000fe400078e0004 */
[----:B------:R-:W-:Y:S02]  /*2e850*/  IMAD.MOV.U32 R12, RZ, RZ, 0x2 ;  /* 0x00000002ff0c7424 */ /* 0x000fe400078e00ff */
[----:B------:R-:W-:-:S07]  /*2e860*/  IMAD.MOV.U32 R3, RZ, RZ, R14 ;  /* 0x000000ffff037224 */ /* 0x000fce00078e000e */
[----:B------:R-:W-:Y:S05]  /*2e870*/  WARPSYNC.COLLECTIVE R15, `(.L_x_2082) ;  /* 0x000000000f087348 */ /* 0x000fea0003c00000 */
[----:B------:R0:W1:Y:S02]  /*2e880*/  SHFL.IDX P6, R14, R13, R12, R11 ;  /* 0x0000000c0d0e7389 */ /* 0x00006400000c000b */
[----:B01----:R-:W-:Y:S01]  /*2e890*/  ENDCOLLECTIVE ;  /* 0x000000000000791b */ /* 0x003fe20003800000 */
.L_x_2082:
        /* <DEDUP_REMOVED lines=17> */
.L_x_2083:
[----:B------:R-:W-:Y:S02]  /*2e9b0*/  IMAD.MOV.U32 R13, RZ, RZ, R4 ;  /* 0x000000ffff0d7224 */ /* 0x000fe400078e0004 */
[----:B------:R-:W-:Y:S02]  /*2e9c0*/  IMAD.MOV.U32 R12, RZ, RZ, 0x3 ;  /* 0x00000003ff0c7424 */ /* 0x000fe400078e00ff */
[----:B------:R-:W-:-:S07]  /*2e9d0*/  IMAD.MOV.U32 R3, RZ, RZ, R14 ;  /* 0x000000ffff037224 */ /* 0x000fce00078e000e */
[----:B------:R-:W-:Y:S05]  /*2e9e0*/  WARPSYNC.COLLECTIVE R15, `(.L_x_2084) ;  /* 0x000000000f087348 */ /* 0x000fea0003c00000 */
[----:B------:R0:W1:Y:S02]  /*2e9f0*/  SHFL.IDX P6, R14, R13, R12, R11 ;  /* 0x0000000c0d0e7389 */ /* 0x00006400000c000b */
[----:B01----:R-:W-:Y:S01]  /*2ea00*/  ENDCOLLECTIVE ;  /* 0x000000000000791b */ /* 0x003fe20003800000 */
.L_x_2084:
        /* <DEDUP_REMOVED lines=17> */
.L_x_2085:
[----:B------:R-:W-:Y:S02]  /*2eb20*/  IMAD.MOV.U32 R13, RZ, RZ, R4 ;  /* 0x000000ffff0d7224 */ /* 0x000fe400078e0004 */
[----:B------:R-:W-:Y:S02]  /*2eb30*/  IMAD.MOV.U32 R12, RZ, RZ, 0x4 ;  /* 0x00000004ff0c7424 */ /* 0x000fe400078e00ff */
[----:B------:R-:W-:-:S07]  /*2eb40*/  IMAD.MOV.U32 R3, RZ, RZ, R14 ;  /* 0x000000ffff037224 */ /* 0x000fce00078e000e */
[----:B------:R-:W-:Y:S05]  /*2eb50*/  WARPSYNC.COLLECTIVE R15, `(.L_x_2086) ;  /* 0x000000000f087348 */ /* 0x000fea0003c00000 */
[----:B------:R0:W1:Y:S02]  /*2eb60*/  SHFL.IDX P6, R14, R13, R12, R11 ;  /* 0x0000000c0d0e7389 */ /* 0x00006400000c000b */
[----:B01----:R-:W-:Y:S01]  /*2eb70*/  ENDCOLLECTIVE ;  /* 0x000000000000791b */ /* 0x003fe20003800000 */
.L_x_2086:
        /* <DEDUP_REMOVED lines=17> */
.L_x_2087:
[----:B------:R-:W-:Y:S02]  /*2ec90*/  IMAD.MOV.U32 R13, RZ, RZ, R4 ;  /* 0x000000ffff0d7224 */ /* 0x000fe400078e0004 */
[----:B------:R-:W-:Y:S02]  /*2eca0*/  IMAD.MOV.U32 R12, RZ, RZ, 0x5 ;  /* 0x00000005ff0c7424 */ /* 0x000fe400078e00ff */
[----:B------:R-:W-:-:S07]  /*2ecb0*/  IMAD.MOV.U32 R3, RZ, RZ, R14 ;  /* 0x000000ffff037224 */ /* 0x000fce00078e000e */
[----:B------:R-:W-:Y:S05]  /*2ecc0*/  WARPSYNC.COLLECTIVE R15, `(.L_x_2088) ;  /* 0x000000000f087348 */ /* 0x000fea0003c00000 */
[----:B------:R0:W1:Y:S02]  /*2ecd0*/  SHFL.IDX P6, R14, R13, R12, R11 ;  /* 0x0000000c0d0e7389 */ /* 0x00006400000c000b */
[----:B01----:R-:W-:Y:S01]  /*2ece0*/  ENDCOLLECTIVE ;  /* 0x000000000000791b */ /* 0x003fe20003800000 */
.L_x_2088:
        /* <DEDUP_REMOVED lines=17> */
.L_x_2089:
[----:B------:R-:W-:Y:S02]  /*2ee00*/  IMAD.MOV.U32 R13, RZ, RZ, R4 ;  /* 0x000000ffff0d7224 */ /* 0x000fe400078e0004 */
[----:B------:R-:W-:Y:S02]  /*2ee10*/  IMAD.MOV.U32 R12, RZ, RZ, 0x6 ;  /* 0x00000006ff0c7424 */ /* 0x000fe400078e00ff */
[----:B------:R-:W-:-:S07]  /*2ee20*/  IMAD.MOV.U32 R3, RZ, RZ, R14 ;  /* 0x000000ffff037224 */ /* 0x000fce00078e000e */
[----:B------:R-:W-:Y:S05]  /*2ee30*/  WARPSYNC.COLLECTIVE R15, `(.L_x_2090) ;  /* 0x000000000f087348 */ /* 0x000fea0003c00000 */
[----:B------:R0:W1:Y:S02]  /*2ee40*/  SHFL.IDX P6, R14, R13, R12, R11 ;  /* 0x0000000c0d0e7389 */ /* 0x00006400000c000b */
[----:B01----:R-:W-:Y:S01]  /*2ee50*/  ENDCOLLECTIVE ;  /* 0x000000000000791b */ /* 0x003fe20003800000 */
.L_x_2090:
        /* <DEDUP_REMOVED lines=17> */
.L_x_2091:
[----:B------:R-:W-:Y:S02]  /*2ef70*/  IMAD.MOV.U32 R13, RZ, RZ, R4 ;  /* 0x000000ffff0d7224 */ /* 0x000fe400078e0004 */
[----:B------:R-:W-:Y:S02]  /*2ef80*/  IMAD.MOV.U32 R12, RZ, RZ, 0x7 ;  /* 0x00000007ff0c7424 */ /* 0x000fe400078e00ff */
[----:B------:R-:W-:-:S07]  /*2ef90*/  IMAD.MOV.U32 R3, RZ, RZ, R14 ;  /* 0x000000ffff037224 */ /* 0x000fce00078e000e */
[----:B------:R-:W-:Y:S05]  /*2efa0*/  WARPSYNC.COLLECTIVE R15, `(.L_x_2092) ;  /* 0x000000000f087348 */ /* 0x000fea0003c00000 */
[----:B------:R0:W1:Y:S02]  /*2efb0*/  SHFL.IDX P6, R14, R13, R12, R11 ;  /* 0x0000000c0d0e7389 */ /* 0x00006400000c000b */
[----:B01----:R-:W-:Y:S01]  /*2efc0*/  ENDCOLLECTIVE ;  /* 0x000000000000791b */ /* 0x003fe20003800000 */
.L_x_2092:
        /* <DEDUP_REMOVED lines=15> */
.L_x_2093:
[----:B------:R-:W-:Y:S05]  /*2f0c0*/  BRA `(.L_x_2094) ;  /* 0xffffffa8003c7947 */ /* 0x000fea000383ffff */
.L_x_1947:
[----:B0-----:R0:W1:Y:S02]  /*2f0d0*/  SYNCS.PHASECHK.TRANS64.TRYWAIT P0, [R17+URZ+0x2a820], R2 ;  /* 0x02a82002110075a7 */ /* 0x001064000800017f */
[----:B-1----:R-:W-:Y:S05]  /*2f0e0*/  @!P0 NANOSLEEP.SYNCS 0x989680 ;  /* 0x009896800000895d */ /* 0x002fea0003900000 */
[----:B------:R-:W1:Y:S02]  /*2f0f0*/  @!P0 SYNCS.PHASECHK.TRANS64 P0, [R17+URZ+0x2a820], R2 ;  /* 0x02a82002110085a7 */ /* 0x000e64000800007f */
[----:B-1----:R-:W-:Y:S05]  /*2f100*/  @!P0 BRA `(.L_x_1947) ;  /* 0xfffffffc00f08947 */ /* 0x002fea000383ffff */
[----:B------:R-:W-:Y:S05]  /*2f110*/  BRA `(.L_x_2095) ;  /* 0xffffffa800b47947 */ /* 0x000fea000383ffff */
.L_x_1952:
[----:B0-----:R0:W1:Y:S02]  /*2f120*/  SYNCS.PHASECHK.TRANS64.TRYWAIT P0, [R5+URZ+0x2a840], R0 ;  /* 0x02a84000050075a7 */ /* 0x001064000800017f */
[----:B-1----:R-:W-:Y:S05]  /*2f130*/  @!P0 NANOSLEEP.SYNCS 0x989680 ;  /* 0x009896800000895d */ /* 0x002fea0003900000 */
[----:B------:R-:W1:Y:S02]  /*2f140*/  @!P0 SYNCS.PHASECHK.TRANS64 P0, [R5+URZ+0x2a840], R0 ;  /* 0x02a84000050085a7 */ /* 0x000e64000800007f */
[----:B-1----:R-:W-:Y:S05]  /*2f150*/  @!P0 BRA `(.L_x_1952) ;  /* 0xfffffffc00f08947 */ /* 0x002fea000383ffff */
[----:B------:R-:W-:Y:S05]  /*2f160*/  BRA `(.L_x_2096) ;  /* 0xffffffac00787947 */ /* 0x000fea000383ffff */
.L_x_1953:
        /* <DEDUP_REMOVED lines=8> */
.L_x_2098:
[----:B------:R-:W-:Y:S05]  /*2f1f0*/  BSYNC B1 ;  /* 0x0000000000017941 */ /* 0x000fea0003800000 */
.L_x_2097:
        /* <DEDUP_REMOVED lines=10> */
.L_x_2099:
        /* <DEDUP_REMOVED lines=8> */
.L_x_2100:
        /* <DEDUP_REMOVED lines=14> */
.L_x_2101:
[----:B------:R-:W-:Y:S02]  /*2f400*/  IMAD.MOV.U32 R13, RZ, RZ, R8 ;  /* 0x000000ffff0d7224 */ /* 0x000fe400078e0008 */
[----:B------:R-:W-:Y:S02]  /*2f410*/  IMAD.MOV.U32 R12, RZ, RZ, 0x2 ;  /* 0x00000002ff0c7424 */ /* 0x000fe400078e00ff */
[----:B------:R-:W-:-:S07]  /*2f420*/  IMAD.MOV.U32 R2, RZ, RZ, R14 ;  /* 0x000000ffff027224 */ /* 0x000fce00078e000e */
[----:B------:R-:W-:Y:S05]  /*2f430*/  WARPSYNC.COLLECTIVE R15, `(.L_x_2102) ;  /* 0x000000000f087348 */ /* 0x000fea0003c00000 */
[----:B------:R0:W1:Y:S02]  /*2f440*/  SHFL.IDX P6, R14, R13, R12, R11 ;  /* 0x0000000c0d0e7389 */ /* 0x00006400000c000b */
[----:B01----:R-:W-:Y:S01]  /*2f450*/  ENDCOLLECTIVE ;  /* 0x000000000000791b */ /* 0x003fe20003800000 */
.L_x_2102:
        /* <DEDUP_REMOVED lines=13> */
.L_x_2103:
[----:B------:R-:W-:Y:S02]  /*2f530*/  IMAD.MOV.U32 R13, RZ, RZ, R8 ;  /* 0x000000ffff0d7224 */ /* 0x000fe400078e0008 */
[----:B------:R-:W-:Y:S02]  /*2f540*/  IMAD.MOV.U32 R12, RZ, RZ, 0x3 ;  /* 0x00000003ff0c7424 */ /* 0x000fe400078e00ff */
[----:B------:R-:W-:-:S07]  /*2f550*/  IMAD.MOV.U32 R2, RZ, RZ, R14 ;  /* 0x000000ffff027224 */ /* 0x000fce00078e000e */
[----:B------:R-:W-:Y:S05]  /*2f560*/  WARPSYNC.COLLECTIVE R15, `(.L_x_2104) ;  /* 0x000000000f087348 */ /* 0x000fea0003c00000 */
[----:B------:R0:W1:Y:S02]  /*2f570*/  SHFL.IDX P6, R14, R13, R12, R11 ;  /* 0x0000000c0d0e7389 */ /* 0x00006400000c000b */
[----:B01----:R-:W-:Y:S01]  /*2f580*/  ENDCOLLECTIVE ;  /* 0x000000000000791b */ /* 0x003fe20003800000 */
.L_x_2104:
        /* <DEDUP_REMOVED lines=13> */
.L_x_2105:
[----:B------:R-:W-:Y:S02]  /*2f660*/  IMAD.MOV.U32 R13, RZ, RZ, R8 ;  /* 0x000000ffff0d7224 */ /* 0x000fe400078e0008 */
[----:B------:R-:W-:Y:S02]  /*2f670*/  IMAD.MOV.U32 R12, RZ, RZ, 0x4 ;  /* 0x00000004ff0c7424 */ /* 0x000fe400078e00ff */
[----:B------:R-:W-:-:S07]  /*2f680*/  IMAD.MOV.U32 R2, RZ, RZ, R14 ;  /* 0x000000ffff027224 */ /* 0x000fce00078e000e */
[----:B------:R-:W-:Y:S05]  /*2f690*/  WARPSYNC.COLLECTIVE R15, `(.L_x_2106) ;  /* 0x000000000f087348 */ /* 0x000fea0003c00000 */
[----:B------:R0:W1:Y:S02]  /*2f6a0*/  SHFL.IDX P6, R14, R13, R12, R11 ;  /* 0x0000000c0d0e7389 */ /* 0x00006400000c000b */
[----:B01----:R-:W-:Y:S01]  /*2f6b0*/  ENDCOLLECTIVE ;  /* 0x000000000000791b */ /* 0x003fe20003800000 */
.L_x_2106:
        /* <DEDUP_REMOVED lines=13> */
.L_x_2107:
[----:B------:R-:W-:Y:S02]  /*2f790*/  IMAD.MOV.U32 R13, RZ, RZ, R8 ;  /* 0x000000ffff0d7224 */ /* 0x000fe400078e0008 */
[----:B------:R-:W-:Y:S02]  /*2f7a0*/  IMAD.MOV.U32 R12, RZ, RZ, 0x5 ;  /* 0x00000005ff0c7424 */ /* 0x000fe400078e00ff */
[----:B------:R-:W-:-:S07]  /*2f7b0*/  IMAD.MOV.U32 R2, RZ, RZ, R14 ;  /* 0x000000ffff027224 */ /* 0x000fce00078e000e */
[----:B------:R-:W-:Y:S05]  /*2f7c0*/  WARPSYNC.COLLECTIVE R15, `(.L_x_2108) ;  /* 0x000000000f087348 */ /* 0x000fea0003c00000 */
[----:B------:R0:W1:Y:S02]  /*2f7d0*/  SHFL.IDX P6, R14, R13, R12, R11 ;  /* 0x0000000c0d0e7389 */ /* 0x00006400000c000b */
[----:B01----:R-:W-:Y:S01]  /*2f7e0*/  ENDCOLLECTIVE ;  /* 0x000000000000791b */ /* 0x003fe20003800000 */
.L_x_2108:
        /* <DEDUP_REMOVED lines=13> */
.L_x_2109:
[----:B------:R-:W-:Y:S01]  /*2f8c0*/  IMAD.MOV.U32 R2, RZ, RZ, R14 ;  /* 0x000000ffff027224 */ /* 0x000fe200078e000e */
[----:B------:R-:W-:Y:S06]  /*2f8d0*/  BRA `(.L_x_2110) ;  /* 0xffffffa800a87947 */ /* 0x000fec000383ffff */
.L_x_1958:
[----:B-1----:R1:W2:Y:S02]  /*2f8e0*/  SYNCS.PHASECHK.TRANS64.TRYWAIT P0, [R5+URZ+0x2a860], R2 ;  /* 0x02a86002050075a7 */ /* 0x0022a4000800017f */
[----:B--2---:R-:W-:Y:S05]  /*2f8f0*/  @!P0 NANOSLEEP.SYNCS 0x989680 ;  /* 0x009896800000895d */ /* 0x004fea0003900000 */
[----:B------:R-:W2:Y:S02]  /*2f900*/  @!P0 SYNCS.PHASECHK.TRANS64 P0, [R5+URZ+0x2a860], R2 ;  /* 0x02a86002050085a7 */ /* 0x000ea4000800007f */
[----:B--2---:R-:W-:Y:S05]  /*2f910*/  @!P0 BRA `(.L_x_1958) ;  /* 0xfffffffc00f08947 */ /* 0x004fea000383ffff */
[----:B------:R-:W-:Y:S05]  /*2f920*/  BRA `(.L_x_2111) ;  /* 0xffffffac00047947 */ /* 0x000fea000383ffff */
.L_x_1959:
        /* <DEDUP_REMOVED lines=8> */
.L_x_2113:
[----:B------:R-:W-:Y:S05]  /*2f9b0*/  BSYNC B1 ;  /* 0x0000000000017941 */ /* 0x000fea0003800000 */
.L_x_2112:
        /* <DEDUP_REMOVED lines=9> */
.L_x_2114:
[----:B------:R-:W-:Y:S02]  /*2fa50*/  IMAD.MOV.U32 R13, RZ, RZ, R19 ;  /* 0x000000ffff0d7224 */ /* 0x000fe400078e0013 */
[----:B------:R-:W-:Y:S02]  /*2fa60*/  IMAD.MOV.U32 R12, RZ, RZ, 0x1 ;  /* 0x00000001ff0c7424 */ /* 0x000fe400078e00ff */
[----:B------:R-:W-:-:S07]  /*2fa70*/  IMAD.MOV.U32 R2, RZ, RZ, R14 ;  /* 0x000000ffff027224 */ /* 0x000fce00078e000e */
[----:B------:R-:W-:Y:S05]  /*2fa80*/  WARPSYNC.COLLECTIVE R15, `(.L_x_2115) ;  /* 0x000000000f087348 */ /* 0x000fea0003c00000 */
[----:B------:R0:W1:Y:S02]  /*2fa90*/  SHFL.IDX P6, R14, R13, R12, R11 ;  /* 0x0000000c0d0e7389 */ /* 0x00006400000c000b */
[----:B01----:R-:W-:Y:S01]  /*2faa0*/  ENDCOLLECTIVE ;  /* 0x000000000000791b */ /* 0x003fe20003800000 */
.L_x_2115:
        /* <DEDUP_REMOVED lines=15> */
.L_x_2116:
[----:B------:R-:W-:Y:S02]  /*2fba0*/  IMAD.MOV.U32 R13, RZ, RZ, R19 ;  /* 0x000000ffff0d7224 */ /* 0x000fe400078e0013 */
[----:B------:R-:W-:Y:S02]  /*2fbb0*/  IMAD.MOV.U32 R12, RZ, RZ, 0x2 ;  /* 0x00000002ff0c7424 */ /* 0x000fe400078e00ff */
[----:B------:R-:W-:-:S07]  /*2fbc0*/  IMAD.MOV.U32 R2, RZ, RZ, R14 ;  /* 0x000000ffff027224 */ /* 0x000fce00078e000e */
[----:B------:R-:W-:Y:S05]  /*2fbd0*/  WARPSYNC.COLLECTIVE R15, `(.L_x_2117) ;  /* 0x000000000f087348 */ /* 0x000fea0003c00000 */
[----:B------:R0:W1:Y:S02]  /*2fbe0*/  SHFL.IDX P6, R14, R13, R12, R11 ;  /* 0x0000000c0d0e7389 */ /* 0x00006400000c000b */
[----:B01----:R-:W-:Y:S01]  /*2fbf0*/  ENDCOLLECTIVE ;  /* 0x000000000000791b */ /* 0x003fe20003800000 */
.L_x_2117:
        /* <DEDUP_REMOVED lines=14> */
.L_x_2118:
[----:B------:R-:W-:Y:S02]  /*2fce0*/  IMAD.MOV.U32 R13, RZ, RZ, R19 ;  /* 0x000000ffff0d7224 */ /* 0x000fe400078e0013 */
[----:B------:R-:W-:Y:S02]  /*2fcf0*/  IMAD.MOV.U32 R12, RZ, RZ, 0x3 ;  /* 0x00000003ff0c7424 */ /* 0x000fe400078e00ff */
[----:B------:R-:W-:-:S07]  /*2fd00*/  IMAD.MOV.U32 R2, RZ, RZ, R14 ;  /* 0x000000ffff027224 */ /* 0x000fce00078e000e */
[----:B------:R-:W-:Y:S05]  /*2fd10*/  WARPSYNC.COLLECTIVE R15, `(.L_x_2119) ;  /* 0x000000000f087348 */ /* 0x000fea0003c00000 */
[----:B------:R0:W1:Y:S02]  /*2fd20*/  SHFL.IDX P6, R14, R13, R12, R11 ;  /* 0x0000000c0d0e7389 */ /* 0x00006400000c000b */
[----:B01----:R-:W-:Y:S01]  /*2fd30*/  ENDCOLLECTIVE ;  /* 0x000000000000791b */ /* 0x003fe20003800000 */
.L_x_2119:
        /* <DEDUP_REMOVED lines=14> */
.L_x_2120:
[----:B------:R-:W-:Y:S02]  /*2fe20*/  IMAD.MOV.U32 R13, RZ, RZ, R19 ;  /* 0x000000ffff0d7224 */ /* 0x000fe400078e0013 */
[----:B------:R-:W-:Y:S02]  /*2fe30*/  IMAD.MOV.U32 R12, RZ, RZ, 0x4 ;  /* 0x00000004ff0c7424 */ /* 0x000fe400078e00ff */
[----:B------:R-:W-:-:S07]  /*2fe40*/  IMAD.MOV.U32 R2, RZ, RZ, R14 ;  /* 0x000000ffff027224 */ /* 0x000fce00078e000e */
[----:B------:R-:W-:Y:S05]  /*2fe50*/  WARPSYNC.COLLECTIVE R15, `(.L_x_2121) ;  /* 0x000000000f087348 */ /* 0x000fea0003c00000 */
[----:B------:R0:W1:Y:S02]  /*2fe60*/  SHFL.IDX P6, R14, R13, R12, R11 ;  /* 0x0000000c0d0e7389 */ /* 0x00006400000c000b */
[----:B01----:R-:W-:Y:S01]  /*2fe70*/  ENDCOLLECTIVE ;  /* 0x000000000000791b */ /* 0x003fe20003800000 */
.L_x_2121:
        /* <DEDUP_REMOVED lines=14> */
.L_x_2122:
[----:B------:R-:W-:Y:S02]  /*2ff60*/  IMAD.MOV.U32 R13, RZ, RZ, R19 ;  /* 0x000000ffff0d7224 */ /* 0x000fe400078e0013 */
[----:B------:R-:W-:Y:S02]  /*2ff70*/  IMAD.MOV.U32 R12, RZ, RZ, 0x5 ;  /* 0x00000005ff0c7424 */ /* 0x000fe400078e00ff */
[----:B------:R-:W-:-:S07]  /*2ff80*/  IMAD.MOV.U32 R2, RZ, RZ, R14 ;  /* 0x000000ffff027224 */ /* 0x000fce00078e000e */
[----:B------:R-:W-:Y:S05]  /*2ff90*/  WARPSYNC.COLLECTIVE R15, `(.L_x_2123) ;  /* 0x000000000f087348 */ /* 0x000fea0003c00000 */
[----:B------:R0:W1:Y:S02]  /*2ffa0*/  SHFL.IDX P6, R14, R13, R12, R11 ;  /* 0x0000000c0d0e7389 */ /* 0x00006400000c000b */
[----:B01----:R-:W-:Y:S01]  /*2ffb0*/  ENDCOLLECTIVE ;  /* 0x000000000000791b */ /* 0x003fe20003800000 */
.L_x_2123:
        /* <DEDUP_REMOVED lines=13> */
.L_x_2124:
[----:B------:R-:W-:Y:S01]  /*30090*/  @!PT LDS RZ, [RZ] ;  /* 0x00000000fffff984 */ /* 0x000fe20000000800 */
[----:B------:R-:W-:Y:S01]  /*300a0*/  @!PT LDS RZ, [RZ] ;  /* 0x00000000fffff984 */ /* 0x000fe20000000800 */
[----:B------:R-:W-:Y:S01]  /*300b0*/  @!PT LDS RZ, [RZ] ;  /* 0x00000000fffff984 */ /* 0x000fe20000000800 */
[----:B------:R0:W-:Y:S02]  /*300c0*/  LDGSTS.E.BYPASS.LTC128B.128 [R4+0x5400], desc[UR60][R2.64+0x80], !P2 ;  /* 0x0540008002047fae */ /* 0x0001e4000d101d7c */
[----:B0-----:R-:W-:Y:S01]  /*300d0*/  IMAD.MOV.U32 R2, RZ, RZ, R14 ;  /* 0x000000ffff027224 */ /* 0x001fe200078e000e */
[----:B------:R-:W-:Y:S06]  /*300e0*/  BRA `(.L_x_2125) ;  /* 0xffffffa400f07947 */ /* 0x000fec000383ffff */
.L_x_1967:
[----:B0-----:R0:W1:Y:S02]  /*300f0*/  SYNCS.PHASECHK.TRANS64.TRYWAIT P0, [R0+URZ+0x2a860], R3 ;  /* 0x02a86003000075a7 */ /* 0x001064000800017f */
[----:B-1----:R-:W-:Y:S05]  /*30100*/  @!P0 NANOSLEEP.SYNCS 0x989680 ;  /* 0x009896800000895d */ /* 0x002fea0003900000 */
[----:B------:R-:W1:Y:S02]  /*30110*/  @!P0 SYNCS.PHASECHK.TRANS64 P0, [R0+URZ+0x2a860], R3 ;  /* 0x02a86003000085a7 */ /* 0x000e64000800007f */
[----:B-1----:R-:W-:Y:S05]  /*30120*/  @!P0 BRA `(.L_x_1967) ;  /* 0xfffffffc00f08947 */ /* 0x002fea000383ffff */
[----:B------:R-:W-:Y:S05]  /*30130*/  BRA `(.L_x_2126) ;  /* 0xffffffac00047947 */ /* 0x000fea000383ffff */
.L_x_1968:
        /* <DEDUP_REMOVED lines=8> */
.L_x_2128:
[----:B------:R-:W-:Y:S05]  /*301c0*/  BSYNC B0 ;  /* 0x0000000000007941 */ /* 0x000fea0003800000 */
.L_x_2127:
        /* <DEDUP_REMOVED lines=15> */
.L_x_2129:
        /* <DEDUP_REMOVED lines=9> */
.L_x_2130:
        /* <DEDUP_REMOVED lines=13> */
.L_x_2131:
[----:B------:R-:W-:Y:S02]  /*30420*/  IMAD.MOV.U32 R13, RZ, RZ, R19 ;  /* 0x000000ffff0d7224 */ /* 0x000fe400078e0013 */
[----:B------:R-:W-:Y:S01]  /*30430*/  IMAD.MOV.U32 R12, RZ, RZ, 0x2 ;  /* 0x00000002ff0c7424 */ /* 0x000fe200078e00ff */
[----:B------:R-:W-:-:S13]  /*30440*/  IADD3 R2, P2, R14, R5, RZ ;  /* 0x000000050e027210 */ /* 0x000fda0007f5e0ff */
[----:B------:R-:W-:Y:S05]  /*30450*/  WARPSYNC.COLLECTIVE R15, `(.L_x_2132) ;  /* 0x000000000f087348 */ /* 0x000fea0003c00000 */
[----:B------:R0:W1:Y:S02]  /*30460*/  SHFL.IDX P6, R14, R13, R12, R11 ;  /* 0x0000000c0d0e7389 */ /* 0x00006400000c000b */
[----:B01----:R-:W-:Y:S01]  /*30470*/  ENDCOLLECTIVE ;  /* 0x000000000000791b */ /* 0x003fe20003800000 */
.L_x_2132:
        /* <DEDUP_REMOVED lines=13> */
.L_x_2133:
[----:B------:R-:W-:Y:S02]  /*30550*/  IMAD.MOV.U32 R13, RZ, RZ, R19 ;  /* 0x000000ffff0d7224 */ /* 0x000fe400078e0013 */
[----:B------:R-:W-:Y:S02]  /*30560*/  IMAD.MOV.U32 R12, RZ, RZ, 0x3 ;  /* 0x00000003ff0c7424 */ /* 0x000fe400078e00ff */
[----:B------:R-:W-:-:S07]  /*30570*/  IMAD.MOV.U32 R10, RZ, RZ, R14 ;  /* 0x000000ffff0a7224 */ /* 0x000fce00078e000e */
[----:B------:R-:W-:Y:S05]  /*30580*/  WARPSYNC.COLLECTIVE R15, `(.L_x_2134) ;  /* 0x000000000f087348 */ /* 0x000fea0003c00000 */
[----:B------:R0:W1:Y:S02]  /*30590*/  SHFL.IDX P6, R14, R13, R12, R11 ;  /* 0x0000000c0d0e7389 */ /* 0x00006400000c000b */
[----:B01----:R-:W-:Y:S01]  /*305a0*/  ENDCOLLECTIVE ;  /* 0x000000000000791b */ /* 0x003fe20003800000 */
.L_x_2134:
        /* <DEDUP_REMOVED lines=14> */
.L_x_2135:
[----:B------:R-:W-:Y:S02]  /*30690*/  IMAD.MOV.U32 R13, RZ, RZ, R19 ;  /* 0x000000ffff0d7224 */ /* 0x000fe400078e0013 */
[----:B------:R-:W-:Y:S01]  /*306a0*/  IMAD.MOV.U32 R12, RZ, RZ, 0x4 ;  /* 0x00000004ff0c7424 */ /* 0x000fe200078e00ff */
[----:B------:R-:W-:-:S13]  /*306b0*/  IADD3 R2, P2, R14, R5, RZ ;  /* 0x000000050e027210 */ /* 0x000fda0007f5e0ff */
[----:B------:R-:W-:Y:S05]  /*306c0*/  WARPSYNC.COLLECTIVE R15, `(.L_x_2136) ;  /* 0x000000000f087348 */ /* 0x000fea0003c00000 */
[----:B------:R0:W1:Y:S02]  /*306d0*/  SHFL.IDX P6, R14, R13, R12, R11 ;  /* 0x0000000c0d0e7389 */ /* 0x00006400000c000b */
[----:B01----:R-:W-:Y:S01]  /*306e0*/  ENDCOLLECTIVE ;  /* 0x000000000000791b */ /* 0x003fe20003800000 */
.L_x_2136:
        /* <DEDUP_REMOVED lines=13> */
.L_x_2137:
[----:B------:R-:W-:Y:S02]  /*307c0*/  IMAD.MOV.U32 R13, RZ, RZ, R19 ;  /* 0x000000ffff0d7224 */ /* 0x000fe400078e0013 */
[----:B------:R-:W-:Y:S02]  /*307d0*/  IMAD.MOV.U32 R12, RZ, RZ, 0x5 ;  /* 0x00000005ff0c7424 */ /* 0x000fe400078e00ff */
[----:B------:R-:W-:-:S07]  /*307e0*/  IMAD.MOV.U32 R10, RZ, RZ, R14 ;  /* 0x000000ffff0a7224 */ /* 0x000fce00078e000e */
[----:B------:R-:W-:Y:S05]  /*307f0*/  WARPSYNC.COLLECTIVE R15, `(.L_x_2138) ;  /* 0x000000000f087348 */ /* 0x000fea0003c00000 */
[----:B------:R0:W1:Y:S02]  /*30800*/  SHFL.IDX P6, R14, R13, R12, R11 ;  /* 0x0000000c0d0e7389 */ /* 0x00006400000c000b */
[----:B01----:R-:W-:Y:S01]  /*30810*/  ENDCOLLECTIVE ;  /* 0x000000000000791b */ /* 0x003fe20003800000 */
.L_x_2138:
        /* <DEDUP_REMOVED lines=12> */
.L_x_2139:
[----:B------:R-:W-:Y:S05]  /*308e0*/  BRA `(.L_x_2140) ;  /* 0xffffffa800007947 */ /* 0x000fea000383ffff */
.L_x_1973:
        /* <DEDUP_REMOVED lines=8> */
.L_x_2142:
[----:B------:R-:W-:Y:S05]  /*30970*/  BSYNC B0 ;  /* 0x0000000000007941 */ /* 0x000fea0003800000 */
.L_x_2141:
        /* <DEDUP_REMOVED lines=9> */
.L_x_2143:
[----:B------:R-:W-:Y:S02]  /*30a10*/  ULDC UR4, c[0x0][0xc3c] ;  /* 0x00030f0000047ab9 */ /* 0x000fe40000000800 */
[----:B------:R-:W-:-:S13]  /*30a20*/  ISETP.GE.OR P1, PT, R9, UR4, !P0 ;  /* 0x0000000409007c0c */ /* 0x000fda000c726670 */
[----:B------:R-:W0:Y:S08]  /*30a30*/  @!P1 LDC.64 R2, c[0x0][0xc80] ;  /* 0x00032000ff029b82 */ /* 0x000e300000000a00 */
[----:B------:R-:W1:Y:S01]  /*30a40*/  @!P1 LDC.64 R4, c[0x0][0xc78] ;  /* 0x00031e00ff049b82 */ /* 0x000e620000000a00 */
[----:B------:R-:W-:Y:S02]  /*30a50*/  IMAD.MOV.U32 R25, RZ, RZ, RZ ;  /* 0x000000ffff197224 */ /* 0x000fe400078e00ff */
[----:B------:R-:W-:-:S02]  /*30a60*/  IMAD.MOV.U32 R11, RZ, RZ, RZ ;  /* 0x000000ffff0b7224 */ /* 0x000fc400078e00ff */
[----:B------:R-:W-:Y:S02]  /*30a70*/  IMAD.MOV.U32 R7, RZ, RZ, R14 ;  /* 0x000000ffff077224 */ /* 0x000fe400078e000e */
[----:B0-----:R-:W-:-:S05]  /*30a80*/  @!P1 IMAD.WIDE R2, R9, 0x4, R2 ;  /* 0x0000000409029825 */ /* 0x001fca00078e0202 */
[----:B------:R1:W2:Y:S02]  /*30a90*/  @!P1 LDG.E R6, desc[UR60][R2.64] ;  /* 0x0000003c02069981 */ /* 0x0002a4000c1e1900 */
[----:B-1----:R-:W-:-:S05]  /*30aa0*/  @!P1 IMAD.WIDE R2, R9, 0x4, R4 ;  /* 0x0000000409029825 */ /* 0x002fca00078e0204 */
[----:B------:R-:W3:Y:S01]  /*30ab0*/  @!P1 LDG.E R5, desc[UR60][R2.64] ;  /* 0x0000003c02059981 */ /* 0x000ee2000c1e1900 */
[----:B------:R-:W-:Y:S01]  /*30ac0*/  IMAD.MOV.U32 R4, RZ, RZ, RZ ;  /* 0x000000ffff047224 */ /* 0x000fe200078e00ff */
[C---:B------:R-:W-:Y:S02]  /*30ad0*/  ISETP.GE.U32.AND P2, PT, R8.reuse, 0x2, PT ;  /* 0x000000020800780c */ /* 0x040fe40003f46070 */
[C---:B------:R-:W-:Y:S02]  /*30ae0*/  ISETP.GE.U32.AND P3, PT, R8.reuse, 0x4, PT ;  /* 0x000000040800780c */ /* 0x040fe40003f66070 */
[C---:B------:R-:W-:Y:S02]  /*30af0*/  ISETP.GE.U32.AND P4, PT, R8.reuse, 0x8, PT ;  /* 0x000000080800780c */ /* 0x040fe40003f86070 */
[----:B------:R-:W-:Y:S01]  /*30b00*/  ISETP.GE.U32.AND P5, PT, R8, 0x10, PT ;  /* 0x000000100800780c */ /* 0x000fe20003fa6070 */
[----:B--2---:R-:W-:Y:S02]  /*30b10*/  @!P1 IMAD.MOV.U32 R25, RZ, RZ, R6 ;  /* 0x000000ffff199224 */ /* 0x004fe400078e0006 */
[----:B------:R-:W-:-:S02]  /*30b20*/  IMAD.MOV.U32 R6, RZ, RZ, RZ ;  /* 0x000000ffff067224 */ /* 0x000fc400078e00ff */
[----:B---3--:R-:W-:Y:S01]  /*30b30*/  @!P1 IMAD.MOV.U32 R4, RZ, RZ, R5 ;  /* 0x000000ffff049224 */ /* 0x008fe200078e0005 */
[----:B------:R-:W-:-:S03]  /*30b40*/  ISETP.NE.AND P1, PT, R8, RZ, PT ;  /* 0x000000ff0800720c */ /* 0x000fc60003f25270 */
[----:B------:R-:W-:-:S10]  /*30b50*/  IMAD R13, R4, R25, RZ ;  /* 0x00000019040d7224 */ /* 0x000fd400078e02ff */
[----:B------:R-:W-:Y:S05]  /*30b60*/  WARPSYNC.COLLECTIVE R15, `(.L_x_2144) ;  /* 0x000000000f087348 */ /* 0x000fea0003c00000 */
[----:B------:R0:W1:Y:S02]  /*30b70*/  SHFL.UP P6, R14, R13, R12, R11 ;  /* 0x0400000c0d0e7389 */ /* 0x00006400000c000b */
[----:B01----:R-:W-:Y:S01]  /*30b80*/  ENDCOLLECTIVE ;  /* 0x000000000000791b */ /* 0x003fe20003800000 */
.L_x_2144:
[----:B------:R-:W-:Y:S01]  /*30b90*/  IMAD.MOV.U32 R12, RZ, RZ, 0x2 ;  /* 0x00000002ff0c7424 */ /* 0x000fe200078e00ff */
[----:B------:R-:W-:-:S05]  /*30ba0*/  SEL R14, R14, RZ, P1 ;  /* 0x000000ff0e0e7207 */ /* 0x000fca0000800000 */
[----:B------:R-:W-:-:S04]  /*30bb0*/  IMAD.IADD R5, R13, 0x1, R14 ;  /* 0x000000010d057824 */ /* 0x000fc800078e020e */
[----:B------:R-:W-:-:S07]  /*30bc0*/  IMAD.MOV.U32 R13, RZ, RZ, R5 ;  /* 0x000000ffff0d7224 */ /* 0x000fce00078e0005 */
[----:B------:R-:W-:Y:S05]  /*30bd0*/  WARPSYNC.COLLECTIVE R15, `(.L_x_2145) ;  /* 0x000000000f087348 */ /* 0x000fea0003c00000 */
[----:B------:R0:W1:Y:S02]  /*30be0*/  SHFL.UP P6, R14, R13, R12, R11 ;  /* 0x0400000c0d0e7389 */ /* 0x00006400000c000b */
[----:B01----:R-:W-:Y:S01]  /*30bf0*/  ENDCOLLECTIVE ;  /* 0x000000000000791b */ /* 0x003fe20003800000 */
.L_x_2145:
[----:B------:R-:W-:Y:S01]  /*30c00*/  IMAD.MOV.U32 R12, RZ, RZ, 0x4 ;  /* 0x00000004ff0c7424 */ /* 0x000fe200078e00ff */
[----:B------:R-:W-:-:S05]  /*30c10*/  SEL R2, R14, RZ, P2 ;  /* 0x000000ff0e027207 */ /* 0x000fca0001000000 */
[----:B------:R-:W-:-:S04]  /*30c20*/  IMAD.IADD R2, R5, 0x1, R2 ;  /* 0x0000000105027824 */ /* 0x000fc800078e0202 */
[----:B------:R-:W-:-:S07]  /*30c30*/  IMAD.MOV.U32 R13, RZ, RZ, R2 ;  /* 0x000000ffff0d7224 */ /* 0x000fce00078e0002 */
[----:B------:R-:W-:Y:S05]  /*30c40*/  WARPSYNC.COLLECTIVE R15, `(.L_x_2146) ;  /* 0x000000000f087348 */ /* 0x000fea0003c00000 */
[----:B------:R0:W1:Y:S02]  /*30c50*/  SHFL.UP P6, R14, R13, R12, R11 ;  /* 0x0400000c0d0e7389 */ /* 0x00006400000c000b */
[----:B01----:R-:W-:Y:S01]  /*30c60*/  ENDCOLLECTIVE ;  /* 0x000000000000791b */ /* 0x003fe20003800000 */
.L_x_2146:
[----:B------:R-:W-:Y:S01]  /*30c70*/  IMAD.MOV.U32 R12, RZ, RZ, 0x8 ;  /* 0x00000008ff0c7424 */ /* 0x000fe200078e00ff */
[----:B------:R-:W-:-:S05]  /*30c80*/  SEL R3, R14, RZ, P3 ;  /* 0x000000ff0e037207 */ /* 0x000fca0001800000 */
[----:B------:R-:W-:-:S04]  /*30c90*/  IMAD.IADD R3, R2, 0x1, R3 ;  /* 0x0000000102037824 */ /* 0x000fc800078e0203 */
[----:B------:R-:W-:-:S07]  /*30ca0*/  IMAD.MOV.U32 R13, RZ, RZ, R3 ;  /* 0x000000ffff0d7224 */ /* 0x000fce00078e0003 */
[----:B------:R-:W-:Y:S05]  /*30cb0*/  WARPSYNC.COLLECTIVE R15, `(.L_x_2147) ;  /* 0x000000000f087348 */ /* 0x000fea0003c00000 */
[----:B------:R0:W1:Y:S02]  /*30cc0*/  SHFL.UP P6, R14, R13, R12, R11 ;  /* 0x0400000c0d0e7389 */ /* 0x00006400000c000b */
[----:B01----:R-:W-:Y:S01]  /*30cd0*/  ENDCOLLECTIVE ;  /* 0x000000000000791b */ /* 0x003fe20003800000 */
.L_x_2147:
[----:B------:R-:W-:Y:S01]  /*30ce0*/  IMAD.MOV.U32 R12, RZ, RZ, 0x10 ;  /* 0x00000010ff0c7424 */ /* 0x000fe200078e00ff */
[----:B------:R-:W-:-:S05]  /*30cf0*/  SEL R14, R14, RZ, P4 ;  /* 0x000000ff0e0e7207 */ /* 0x000fca0002000000 */
[----:B------:R-:W-:-:S04]  /*30d00*/  IMAD.IADD R5, R3, 0x1, R14 ;  /* 0x0000000103057824 */ /* 0x000fc800078e020e */
[----:B------:R-:W-:-:S07]  /*30d10*/  IMAD.MOV.U32 R13, RZ, RZ, R5 ;  /* 0x000000ffff0d7224 */ /* 0x000fce00078e0005 */
[----:B------:R-:W-:Y:S05]  /*30d20*/  WARPSYNC.COLLECTIVE R15, `(.L_x_2148) ;  /* 0x000000000f087348 */ /* 0x000fea0003c00000 */
[----:B------:R0:W1:Y:S02]  /*30d30*/  SHFL.UP P6, R14, R13, R12, R11 ;  /* 0x0400000c0d0e7389 */ /* 0x00006400000c000b */
[----:B01----:R-:W-:Y:S01]  /*30d40*/  ENDCOLLECTIVE ;  /* 0x000000000000791b */ /* 0x003fe20003800000 */
.L_x_2148:
        /* <DEDUP_REMOVED lines=8> */
.L_x_2149:
[----:B------:R-:W-:Y:S05]  /*30dd0*/  BRA `(.L_x_2150) ;  /* 0xffffffa8000c7947 */ /* 0x000fea000383ffff */
.L_x_1976:
[----:B------:R-:W-:Y:S01]  /*30de0*/  BSSY B0, `(.L_x_2151) ;  /* 0x0000007000007945 */ /* 0x000fe20003800000 */
[----:B------:R-:W-:Y:S02]  /*30df0*/  IMAD.MOV.U32 R12, RZ, RZ, 0x1 ;  /* 0x00000001ff0c7424 */ /* 0x000fe400078e00ff */
[----:B------:R-:W-:Y:S02]  /*30e00*/  IMAD.MOV.U32 R11, RZ, RZ, RZ ;  /* 0x000000ffff0b7224 */ /* 0x000fe400078e00ff */
[----:B------:R-:W-:-:S07]  /*30e10*/  IMAD.MOV.U32 R15, RZ, RZ, -0x1 ;  /* 0xffffffffff0f7424 */ /* 0x000fce00078e00ff */
[----:B0-----:R-:W-:Y:S05]  /*30e20*/  WARPSYNC.COLLECTIVE R15, `(.L_x_2152) ;  /* 0x000000000f087348 */ /* 0x001fea0003c00000 */
[----:B------:R1:W2:Y:S02]  /*30e30*/  SHFL.UP P6, R14, R13, R12, R11 ;  /* 0x0400000c0d0e7389 */ /* 0x0002a400000c000b */
[----:B012---:R-:W-:Y:S01]  /*30e40*/  ENDCOLLECTIVE ;  /* 0x000000000000791b */ /* 0x007fe20003800000 */
.L_x_2152:
[----:B------:R-:W-:Y:S05]  /*30e50*/  BSYNC B0 ;  /* 0x0000000000007941 */ /* 0x000fea0003800000 */
.L_x_2151:
        /* <DEDUP_REMOVED lines=8> */
.L_x_2153:
[----:B------:R-:W-:Y:S01]  /*30ee0*/  IMAD.MOV.U32 R12, RZ, RZ, 0x4 ;  /* 0x00000004ff0c7424 */ /* 0x000fe200078e00ff */
[----:B------:R-:W-:-:S05]  /*30ef0*/  SEL R2, R14, RZ, P2 ;  /* 0x000000ff0e027207 */ /* 0x000fca0001000000 */
[----:B------:R-:W-:-:S04]  /*30f00*/  IMAD.IADD R2, R13, 0x1, R2 ;  /* 0x000000010d027824 */ /* 0x000fc800078e0202 */
[----:B------:R-:W-:-:S07]  /*30f10*/  IMAD.MOV.U32 R13, RZ, RZ, R2 ;  /* 0x000000ffff0d7224 */ /* 0x000fce00078e0002 */
[----:B------:R-:W-:Y:S05]  /*30f20*/  WARPSYNC.COLLECTIVE R15, `(.L_x_2154) ;  /* 0x000000000f087348 */ /* 0x000fea0003c00000 */
[----:B------:R0:W1:Y:S02]  /*30f30*/  SHFL.UP P6, R14, R13, R12, R11 ;  /* 0x0400000c0d0e7389 */ /* 0x00006400000c000b */
[----:B01----:R-:W-:Y:S01]  /*30f40*/  ENDCOLLECTIVE ;  /* 0x000000000000791b */ /* 0x003fe20003800000 */
.L_x_2154:
[----:B------:R-:W-:Y:S01]  /*30f50*/  IMAD.MOV.U32 R12, RZ, RZ, 0x8 ;  /* 0x00000008ff0c7424 */ /* 0x000fe200078e00ff */
[----:B------:R-:W-:-:S05]  /*30f60*/  SEL R3, R14, RZ, P3 ;  /* 0x000000ff0e037207 */ /* 0x000fca0001800000 */
[----:B------:R-:W-:-:S04]  /*30f70*/  IMAD.IADD R3, R2, 0x1, R3 ;  /* 0x0000000102037824 */ /* 0x000fc800078e0203 */
[----:B------:R-:W-:-:S07]  /*30f80*/  IMAD.MOV.U32 R13, RZ, RZ, R3 ;  /* 0x000000ffff0d7224 */ /* 0x000fce00078e0003 */
[----:B------:R-:W-:Y:S05]  /*30f90*/  WARPSYNC.COLLECTIVE R15, `(.L_x_2155) ;  /* 0x000000000f087348 */ /* 0x000fea0003c00000 */
[----:B------:R0:W1:Y:S02]  /*30fa0*/  SHFL.UP P6, R14, R13, R12, R11 ;  /* 0x0400000c0d0e7389 */ /* 0x00006400000c000b */
[----:B01----:R-:W-:Y:S01]  /*30fb0*/  ENDCOLLECTIVE ;  /* 0x000000000000791b */ /* 0x003fe20003800000 */
.L_x_2155:
[----:B------:R-:W-:Y:S01]  /*30fc0*/  IMAD.MOV.U32 R12, RZ, RZ, 0x10 ;  /* 0x00000010ff0c7424 */ /* 0x000fe200078e00ff */
[----:B------:R-:W-:-:S05]  /*30fd0*/  SEL R14, R14, RZ, P4 ;  /* 0x000000ff0e0e7207 */ /* 0x000fca0002000000 */
[----:B------:R-:W-:-:S04]  /*30fe0*/  IMAD.IADD R5, R3, 0x1, R14 ;  /* 0x0000000103057824 */ /* 0x000fc800078e020e */
[----:B------:R-:W-:-:S07]  /*30ff0*/  IMAD.MOV.U32 R13, RZ, RZ, R5 ;  /* 0x000000ffff0d7224 */ /* 0x000fce00078e0005 */
[----:B------:R-:W-:Y:S05]  /*31000*/  WARPSYNC.COLLECTIVE R15, `(.L_x_2156) ;  /* 0x000000000f087348 */ /* 0x000fea0003c00000 */
[----:B------:R0:W1:Y:S02]  /*31010*/  SHFL.UP P6, R14, R13, R12, R11 ;  /* 0x0400000c0d0e7389 */ /* 0x00006400000c000b */
[----:B01----:R-:W-:Y:S01]  /*31020*/  ENDCOLLECTIVE ;  /* 0x000000000000791b */ /* 0x003fe20003800000 */
.L_x_2156:
        /* <DEDUP_REMOVED lines=8> */
.L_x_2157:
[----:B------:R-:W-:Y:S05]  /*310b0*/  BRA `(.L_x_2158) ;  /* 0xffffffa400f87947 */ /* 0x000fea000383ffff */
.L_x_1978:
[----:B------:R-:W-:Y:S01]  /*310c0*/  BSSY B0, `(.L_x_2159) ;  /* 0x0000006000007945 */ /* 0x000fe20003800000 */
[----:B------:R-:W-:Y:S01]  /*310d0*/  PLOP3.LUT P6, PT, P6, PT, PT, 0x8, 0x0 ;  /* 0x000000000000781c */ /* 0x000fe200037ce170 */
[----:B------:R-:W-:-:S12]  /*310e0*/  IMAD.MOV.U32 R15, RZ, RZ, -0x1 ;  /* 0xffffffffff0f7424 */ /* 0x000fd800078e00ff */
[----:B01----:R-:W-:Y:S05]  /*310f0*/  WARPSYNC.COLLECTIVE R15, `(.L_x_2160) ;  /* 0x000000000f087348 */ /* 0x003fea0003c00000 */
[----:B------:R-:W-:Y:S01]  /*31100*/  VOTE.ANY R14, PT, P6 ;  /* 0x00000000000e7806 */ /* 0x000fe200030e0100 */
[----:B01----:R-:W-:Y:S06]  /*31110*/  ENDCOLLECTIVE ;  /* 0x000000000000791b */ /* 0x003fec0003800000 */
.L_x_2160:
[----:B------:R-:W-:Y:S05]  /*31120*/  BSYNC B0 ;  /* 0x0000000000007941 */ /* 0x000fea0003800000 */
.L_x_2159:
        /* <DEDUP_REMOVED lines=8> */
.L_x_2161:
[----:B------:R-:W-:Y:S02]  /*311b0*/  IMAD.IADD R27, R12, 0x1, R27 ;  /* 0x000000010c1b7824 */ /* 0x000fe400078e021b */
[----:B------:R-:W-:Y:S02]  /*311c0*/  IMAD.MOV.U32 R13, RZ, RZ, R4 ;  /* 0x000000ffff0d7224 */ /* 0x000fe400078e0004 */
[----:B------:R-:W-:-:S07]  /*311d0*/  IMAD.MOV.U32 R25, RZ, RZ, R14 ;  /* 0x000000ffff197224 */ /* 0x000fce00078e000e */
[----:B------:R-:W-:Y:S05]  /*311e0*/  WARPSYNC.COLLECTIVE R15, `(.L_x_2162) ;  /* 0x000000000f087348 */ /* 0x000fea0003c00000 */
[----:B------:R0:W1:Y:S02]  /*311f0*/  SHFL.IDX P6, R14, R13, R12, R11 ;  /* 0x0000000c0d0e7389 */ /* 0x00006400000c000b */
[----:B01----:R-:W-:Y:S01]  /*31200*/  ENDCOLLECTIVE ;  /* 0x000000000000791b */ /* 0x003fe20003800000 */
.L_x_2162:
[----:B------:R-:W-:Y:S01]  /*31210*/  IMAD.MOV.U32 R4, RZ, RZ, R14 ;  /* 0x000000ffff047224 */ /* 0x000fe200078e000e */
[----:B------:R-:W-:Y:S06]  /*31220*/  BRA `(.L_x_2163) ;  /* 0xffffffa400dc7947 */ /* 0x000fec000383ffff */
.L_x_1980:
[----:B------:R-:W-:Y:S01]  /*31230*/  BSSY B0, `(.L_x_2164) ;  /* 0x0000007000007945 */ /* 0x000fe20003800000 */
[----:B------:R-:W-:Y:S02]  /*31240*/  IMAD.MOV.U32 R13, RZ, RZ, R2 ;  /* 0x000000ffff0d7224 */ /* 0x000fe400078e0002 */
[----:B------:R-:W-:Y:S02]  /*31250*/  IMAD.MOV.U32 R11, RZ, RZ, 0x1f ;  /* 0x0000001fff0b7424 */ /* 0x000fe400078e00ff */
[----:B------:R-:W-:-:S07]  /*31260*/  IMAD.MOV.U32 R15, RZ, RZ, -0x1 ;  /* 0xffffffffff0f7424 */ /* 0x000fce00078e00ff */
[----:B01-34-:R-:W-:Y:S05]  /*31270*/  WARPSYNC.COLLECTIVE R15, `(.L_x_2165) ;  /* 0x000000000f087348 */ /* 0x01bfea0003c00000 */
[----:B------:R2:W0:Y:S02]  /*31280*/  SHFL.IDX P6, R14, R13, R12, R11 ;  /* 0x0000000c0d0e7389 */ /* 0x00042400000c000b */
[----:B01234-:R-:W-:Y:S01]  /*31290*/  ENDCOLLECTIVE ;  /* 0x000000000000791b */ /* 0x01ffe20003800000 */
.L_x_2165:
[----:B------:R-:W-:Y:S05]  /*312a0*/  BSYNC B0 ;  /* 0x0000000000007941 */ /* 0x000fea0003800000 */
.L_x_2164:
[----:B------:R-:W-:Y:S01]  /*312b0*/  IMAD.MOV.U32 R6, RZ, RZ, R14 ;  /* 0x000000ffff067224 */ /* 0x000fe200078e000e */
[----:B------:R-:W-:Y:S06]  /*312c0*/  BRA `(.L_x_1979) ;  /* 0xffffffa400cc7947 */ /* 0x000fec000383ffff */
.L_x_1986:
[----:B0-----:R0:W2:Y:S02]  /*312d0*/  SYNCS.PHASECHK.TRANS64.TRYWAIT P0, [R7+URZ+0x2a820], R0 ;  /* 0x02a82000070075a7 */ /* 0x0010a4000800017f */
[----:B--2---:R-:W-:Y:S05]  /*312e0*/  @!P0 NANOSLEEP.SYNCS 0x989680 ;  /* 0x009896800000895d */ /* 0x004fea0003900000 */
[----:B------:R-:W2:Y:S02]  /*312f0*/  @!P0 SYNCS.PHASECHK.TRANS64 P0, [R7+URZ+0x2a820], R0 ;  /* 0x02a82000070085a7 */ /* 0x000ea4000800007f */
[----:B--2---:R-:W-:Y:S05]  /*31300*/  @!P0 BRA `(.L_x_1986) ;  /* 0xfffffffc00f08947 */ /* 0x004fea000383ffff */
[----:B------:R-:W-:Y:S05]  /*31310*/  BRA `(.L_x_2166) ;  /* 0xffffffb000247947 */ /* 0x000fea000383ffff */
.L_x_1987:
[----:B------:R-:W2:Y:S01]  /*31320*/  S2R R2, SR_TID.X ;  /* 0x0000000000027919 */ /* 0x000ea20000002100 */
[----:B------:R-:W-:Y:S01]  /*31330*/  BSSY B0, `(.L_x_2167) ;  /* 0x000000a000007945 */ /* 0x000fe20003800000 */
[----:B------:R-:W-:Y:S02]  /*31340*/  IMAD.MOV.U32 R12, RZ, RZ, RZ ;  /* 0x000000ffff0c7224 */ /* 0x000fe400078e00ff */
[----:B------:R-:W-:Y:S02]  /*31350*/  IMAD.MOV.U32 R11, RZ, RZ, 0x1f ;  /* 0x0000001fff0b7424 */ /* 0x000fe400078e00ff */
[----:B------:R-:W-:Y:S01]  /*31360*/  IMAD.MOV.U32 R15, RZ, RZ, -0x1 ;  /* 0xffffffffff0f7424 */ /* 0x000fe200078e00ff */
[----:B--2---:R-:W-:-:S04]  /*31370*/  SHF.R.U32.HI R2, RZ, 0x5, R2 ;  /* 0x00000005ff027819 */ /* 0x004fc80000011602 */
[----:B------:R-:W-:-:S05]  /*31380*/  LOP3.LUT R2, R2, 0x3, RZ, 0xc0, !PT ;  /* 0x0000000302027812 */ /* 0x000fca00078ec0ff */
[----:B------:R-:W-:-:S07]  /*31390*/  IMAD.MOV.U32 R13, RZ, RZ, R2 ;  /* 0x000000ffff0d7224 */ /* 0x000fce00078e0002 */
[----:B01-3--:R-:W-:Y:S05]  /*313a0*/  WARPSYNC.COLLECTIVE R15, `(.L_x_2168) ;  /* 0x000000000f087348 */ /* 0x00bfea0003c00000 */
[----:B------:R2:W4:Y:S02]  /*313b0*/  SHFL.IDX P6, R14, R13, R12, R11 ;  /* 0x0000000c0d0e7389 */ /* 0x00052400000c000b */
[----:B01234-:R-:W-:Y:S01]  /*313c0*/  ENDCOLLECTIVE ;  /* 0x000000000000791b */ /* 0x01ffe20003800000 */
.L_x_2168:
[----:B------:R-:W-:Y:S05]  /*313d0*/  BSYNC B0 ;  /* 0x0000000000007941 */ /* 0x000fea0003800000 */
.L_x_2167:
[----:B------:R-:W-:Y:S05]  /*313e0*/  BRA `(.L_x_2169) ;  /* 0xffffffb0000c7947 */ /* 0x000fea000383ffff */
.L_x_1988:
[----:B------:R-:W-:Y:S01]  /*313f0*/  BSSY B0, `(.L_x_2170) ;  /* 0x0000006000007945 */ /* 0x000fe20003800000 */
[----:B------:R-:W-:-:S07]  /*31400*/  IMAD.MOV.U32 R15, RZ, RZ, -0x1 ;  /* 0xffffffffff0f7424 */ /* 0x000fce00078e00ff */
[----:B01-3--:R-:W-:Y:S05]  /*31410*/  WARPSYNC.COLLECTIVE R15, `(.L_x_2171) ;  /* 0x000000000f0c7348 */ /* 0x00bfea0003c00000 */
[----:B------:R-:W-:Y:S02]  /*31420*/  ELECT P6, UR62, PT ;  /* 0x00000000003e782f */ /* 0x000fe400038c0000 */
[----:B------:R-:W-:Y:S01]  /*31430*/  MOV R14, UR62 ;  /* 0x0000003e000e7c02 */ /* 0x000fe20008000f00 */
[----:B01-3--:R-:W-:Y:S10]  /*31440*/  ENDCOLLECTIVE ;  /* 0x000000000000791b */ /* 0x00bff40003800000 */
.L_x_2171:
[----:B------:R-:W-:Y:S05]  /*31450*/  BSYNC B0 ;  /* 0x0000000000007941 */ /* 0x000fea0003800000 */
.L_x_2170:
[----:B------:R-:W-:Y:S05]  /*31460*/  BRA `(.L_x_2172) ;  /* 0xffffffb000007947 */ /* 0x000fea000383ffff */
.L_x_1990:
[----:B0-----:R0:W2:Y:S02]  /*31470*/  SYNCS.PHASECHK.TRANS64.TRYWAIT P1, [R5+URZ+0x2a840], R0 ;  /* 0x02a84000050075a7 */ /* 0x0010a4000802017f */
[----:B--2---:R-:W-:Y:S05]  /*31480*/  @!P1 NANOSLEEP.SYNCS 0x989680 ;  /* 0x009896800000995d */ /* 0x004fea0003900000 */
[----:B------:R-:W2:Y:S02]  /*31490*/  @!P1 SYNCS.PHASECHK.TRANS64 P1, [R5+URZ+0x2a840], R0 ;  /* 0x02a84000050095a7 */ /* 0x000ea4000802007f */
[----:B--2---:R-:W-:Y:S05]  /*314a0*/  @!P1 BRA `(.L_x_1990) ;  /* 0xfffffffc00f09947 */ /* 0x004fea000383ffff */
[----:B------:R-:W-:Y:S05]  /*314b0*/  BRA `(.L_x_2173) ;  /* 0xffffffb000287947 */ /* 0x000fea000383ffff */
.L_x_1992:
[----:B--2---:R2:W4:Y:S02]  /*314c0*/  SYNCS.PHASECHK.TRANS64.TRYWAIT P1, [R3+URZ+0x2a840], R2 ;  /* 0x02a84002030075a7 */ /* 0x004524000802017f */
[----:B----4-:R-:W-:Y:S05]  /*314d0*/  @!P1 NANOSLEEP.SYNCS 0x989680 ;  /* 0x009896800000995d */ /* 0x010fea0003900000 */
[----:B------:R-:W4:Y:S02]  /*314e0*/  @!P1 SYNCS.PHASECHK.TRANS64 P1, [R3+URZ+0x2a840], R2 ;  /* 0x02a84002030095a7 */ /* 0x000f24000802007f */
[----:B----4-:R-:W-:Y:S05]  /*314f0*/  @!P1 BRA `(.L_x_1992) ;  /* 0xfffffffc00f09947 */ /* 0x010fea000383ffff */
[----:B------:R-:W-:Y:S05]  /*31500*/  BRA `(.L_x_2174) ;  /* 0xffffffb000347947 */ /* 0x000fea000383ffff */
.L_x_1994:
[----:B----4-:R4:W0:Y:S02]  /*31510*/  SYNCS.PHASECHK.TRANS64.TRYWAIT P1, [R5+URZ+0x2a860], R0 ;  /* 0x02a86000050075a7 */ /* 0x010824000802017f */
[----:B0-----:R-:W-:Y:S05]  /*31520*/  @!P1 NANOSLEEP.SYNCS 0x989680 ;  /* 0x009896800000995d */ /* 0x001fea0003900000 */
[----:B------:R-:W0:Y:S02]  /*31530*/  @!P1 SYNCS.PHASECHK.TRANS64 P1, [R5+URZ+0x2a860], R0 ;  /* 0x02a86000050095a7 */ /* 0x000e24000802007f */
[----:B0-----:R-:W-:Y:S05]  /*31540*/  @!P1 BRA `(.L_x_1994) ;  /* 0xfffffffc00f09947 */ /* 0x001fea000383ffff */
[----:B------:R-:W-:Y:S05]  /*31550*/  BRA `(.L_x_2175) ;  /* 0xffffffb000307947 */ /* 0x000fea000383ffff */
.L_x_2176:
        /* <DEDUP_REMOVED lines=10> */
.L_x_3209:


//--------------------- .text._ZN7cutlass13device_kernelIN5flash11enable_sm90INS1_16FlashAttnFwdSm90INS1_25CollectiveMainloopFwdSm90ILi2EN4cute5tupleIJNS5_1CILi1EEES8_S8_EEENS6_IJNS7_ILi128EEENS7_ILi96EEENS7_ILi192EEEEEELi128ENS_10bfloat16_tEfNS_4arch4Sm90ELb1ELb0ELb1ELb0ELb1ELb0ELb0ELb1ELb1ELb1ELb1ELb0EEENS1_21CollectiveEpilogueFwdINS6_IJSA_SA_SB_EEES9_SE_SG_Li256ELb0ELb1ELb1ELb0EEENS1_19SingleTileSchedulerILb0ELb1ELb1ELi128EEEEEEEEEvNT_6ParamsE --------------------------
	.section	.text._ZN7cutlass13device_kernelIN5flash11enable_sm90INS1_16FlashAttnFwdSm90INS1_25CollectiveMainloopFwdSm90ILi2EN4cute5tupleIJNS5_1CILi1EEES8_S8_EEENS6_IJNS7_ILi128EEENS7_ILi96EEENS7_ILi192EEEEEELi128ENS_10bfloat16_tEfNS_4arch4Sm90ELb1ELb0ELb1ELb0ELb1ELb0ELb0ELb1ELb1ELb1ELb1ELb0EEENS1_21CollectiveEpilogueFwdINS6_IJSA_SA_SB_EEES9_SE_SG_Li256ELb0ELb1ELb1ELb0EEENS1_19SingleTileSchedulerILb0ELb1ELb1ELi128EEEEEEEEEvNT_6ParamsE,"ax",@progbits
	.align	128
.text._ZN7cutlass13device_kernelIN5flash11enable_sm90INS1_16FlashAttnFwdSm90INS1_25CollectiveMainloopFwdSm90ILi2EN4cute5tupleIJNS5_1CILi1EEES8_S8_EEENS6_IJNS7_ILi128EEENS7_ILi96EEENS7_ILi192EEEEEELi128ENS_10bfloat16_tEfNS_4arch4Sm90ELb1ELb0ELb1ELb0ELb1ELb0ELb0ELb1ELb1ELb1ELb1ELb0EEENS1_21CollectiveEpilogueFwdINS6_IJSA_SA_SB_EEES9_SE_SG_Li256ELb0ELb1ELb1ELb0EEENS1_19SingleTileSchedulerILb0ELb1ELb1ELi128EEEEEEEEEvNT_6ParamsE:
        .type           _ZN7cutlass13device_kernelIN5flash11enable_sm90INS1_16FlashAttnFwdSm90INS1_25CollectiveMainloopFwdSm90ILi2EN4cute5tupleIJNS5_1CILi1EEES8_S8_EEENS6_IJNS7_ILi128EEENS7_ILi96EEENS7_ILi192EEEEEELi128ENS_10bfloat16_tEfNS_4arch4Sm90ELb1ELb0ELb1ELb0ELb1ELb0ELb0ELb1ELb1ELb1ELb1ELb0EEENS1_21CollectiveEpilogueFwdINS6_IJSA_SA_SB_EEES9_SE_SG_Li256ELb0ELb1ELb1ELb0EEENS1_19SingleTileSchedulerILb0ELb1ELb1ELi128EEEEEEEEEvNT_6ParamsE,@function
        .size           _ZN7cutlass13device_kernelIN5flash11enable_sm90INS1_16FlashAttnFwdSm90INS1_25CollectiveMainloopFwdSm90ILi2EN4cute5tupleIJNS5_1CILi1EEES8_S8_EEENS6_IJNS7_ILi128EEENS7_ILi96EEENS7_ILi192EEEEEELi128ENS_10bfloat16_tEfNS_4arch4Sm90ELb1ELb0ELb1ELb0ELb1ELb0ELb0ELb1ELb1ELb1ELb1ELb0EEENS1_21CollectiveEpilogueFwdINS6_IJSA_SA_SB_EEES9_SE_SG_Li256ELb0ELb1ELb1ELb0EEENS1_19SingleTileSchedulerILb0ELb1ELb1ELi128EEEEEEEEEvNT_6ParamsE,(.L_x_3210 - _ZN7cutlass13device_kernelIN5flash11enable_sm90INS1_16FlashAttnFwdSm90INS1_25CollectiveMainloopFwdSm90ILi2EN4cute5tupleIJNS5_1CILi1EEES8_S8_EEENS6_IJNS7_ILi128EEENS7_ILi96EEENS7_ILi192EEEEEELi128ENS_10bfloat16_tEfNS_4arch4Sm90ELb1ELb0ELb1ELb0ELb1ELb0ELb0ELb1ELb1ELb1ELb1ELb0EEENS1_21CollectiveEpilogueFwdINS6_IJSA_SA_SB_EEES9_SE_SG_Li256ELb0ELb1ELb1ELb0EEENS1_19SingleTileSchedulerILb0ELb1ELb1ELi128EEEEEEEEEvNT_6ParamsE)
        .other          _ZN7cutlass13device_kernelIN5flash11enable_sm90INS1_16FlashAttnFwdSm90INS1_25CollectiveMainloopFwdSm90ILi2EN4cute5tupleIJNS5_1CILi1EEES8_S8_EEENS6_IJNS7_ILi128EEENS7_ILi96EEENS7_ILi192EEEEEELi128ENS_10bfloat16_tEfNS_4arch4Sm90ELb1ELb0ELb1ELb0ELb1ELb0ELb0ELb1ELb1ELb1ELb1ELb0EEENS1_21CollectiveEpilogueFwdINS6_IJSA_SA_SB_EEES9_SE_SG_Li256ELb0ELb1ELb1ELb0EEENS1_19SingleTileSchedulerILb0ELb1ELb1ELi128EEEEEEEEEvNT_6ParamsE,@"STO_CUDA_ENTRY STV_DEFAULT"
_ZN7cutlass13device_kernelIN5flash11enable_sm90INS1_16FlashAttnFwdSm90INS1_25CollectiveMainloopFwdSm90ILi2EN4cute5tupleIJNS5_1CILi1EEES8_S8_EEENS6_IJNS7_ILi128EEENS7_ILi96EEENS7_ILi192EEEEEELi128ENS_10bfloat16_tEfNS_4arch4Sm90ELb1ELb0ELb1ELb0ELb1ELb0ELb0ELb1ELb1ELb1ELb1ELb0EEENS1_21CollectiveEpilogueFwdINS6_IJSA_SA_SB_EEES9_SE_SG_Li256ELb0ELb1ELb1ELb0EEENS1_19SingleTileSchedulerILb0ELb1ELb1ELi128EEEEEEEEEvNT_6ParamsE:
        /* <DEDUP_REMOVED lines=44> */
.L_x_2177:
        /* <DEDUP_REMOVED lines=22> */
.L_x_2178:
        /* <DEDUP_REMOVED lines=18> */
.L_x_2179:
        /* <DEDUP_REMOVED lines=22> */
.L_x_2180:
        /* <DEDUP_REMOVED lines=23> */
.L_x_2181:
        /* <DEDUP_REMOVED lines=8> */
[----:B------:R-:W-:-:S10]  /*0890*/  IMAD.U32 R2, RZ, RZ, UR4 ;  /* 0x00000004ff027e24 */ /* 0x000fd4000f8e00ff */
[----:B------:R-:W-:Y:S05]  /*08a0*/  @!P0 BRA `(.L_x_2183) ;  /* 0x000000a000748947 */ /* 0x000fea0003800000 */
.L_x_2184:
        /* <DEDUP_REMOVED lines=14> */
[----:B--2---:R-:W-:Y:S02]  /*0990*/  ISETP.LE.AND P0, PT, RZ, UR5, PT ;  /* 0x00000005ff007c0c */ /* 0x004fe4000bf03270 */
[----:B------:R-:W-:-:S05]  /*09a0*/  IADD3 R0, -R16, RZ, RZ ;  /* 0x000000ff10007210 */ /* 0x000fca0007ffe1ff */
[----:B------:R-:W-:-:S06]  /*09b0*/  IMAD R17, R3, R0, UR4 ;  /* 0x0000000403117e24 */ /* 0x000fcc000f8e0200 */
[----:B------:R-:W-:Y:S05]  /*09c0*/  @!P0 BRA `(.L_x_2185) ;  /* 0x000000d800d88947 */ /* 0x000fea0003800000 */
[----:B------:R-:W0:Y:S01]  /*09d0*/  S2UR UR42, SR_CTAID.X ;  /* 0x00000000002a79c3 */ /* 0x000e220000002500 */
[----:B------:R-:W-:Y:S01]  /*09e0*/  ULDC UR4, c[0x0][0x448] ;  /* 0x0001120000047ab9 */ /* 0x000fe20000000800 */
[----:B------:R-:W-:Y:S01]  /*09f0*/  SHF.R.U32.HI R6, RZ, 0x10, R17 ;  /* 0x00000010ff067819 */ /* 0x000fe20000011611 */
[----:B------:R-:W-:Y:S01]  /*0a00*/  UISETP.NE.AND UP0, UPT, UR4, 0x1, UPT ;  /* 0x000000010400788c */ /* 0x000fe2000bf05270 */
[----:B------:R-:W-:Y:S01]  /*0a10*/  LOP3.LUT R17, R17, 0xffff, RZ, 0xc0, !PT ;  /* 0x0000ffff11117812 */ /* 0x000fe200078ec0ff */
[----:B------:R-:W-:Y:S02]  /*0a20*/  IMAD.MOV.U32 R22, RZ, RZ, RZ ;  /* 0x000000ffff167224 */ /* 0x000fe400078e00ff */
[----:B------:R-:W-:Y:S01]  /*0a30*/  UP2UR UR38, UPR, URZ, 0x1 ;  /* 0x000000013f267883 */ /* 0x000fe20008000000 */
[----:B------:R-:W1:Y:S06]  /*0a40*/  LDC.64 R4, c[0x0][0x418] ;  /* 0x00010600ff047b82 */ /* 0x000e6c0000000a00 */
[----:B------:R-:W-:Y:S01]  /*0a50*/  @UP0 ULDC UR5, c[0x0][0x44c] ;  /* 0x0001130000050ab9 */ /* 0x000fe20000000800 */
[----:B------:R-:W-:Y:S01]  /*0a60*/  @UP0 ULDC UR7, c[0x0][0x450] ;  /* 0x0001140000070ab9 */ /* 0x000fe20000000800 */
[----:B------:R-:W2:Y:S08]  /*0a70*/  LDC R3, c[0x0][0x288] ;  /* 0x0000a200ff037b82 */ /* 0x000eb00000000800 */
[----:B------:R-:W3:Y:S01]  /*0a80*/  LDC R18, c[0x0][0x424] ;  /* 0x00010900ff127b82 */ /* 0x000ee20000000800 */
[----:B0-----:R-:W-:-:S04]  /*0a90*/  USHF.L.U32 UR42, UR42, 0x7, URZ ;  /* 0x000000072a2a7899 */ /* 0x001fc8000800063f */
[----:B------:R-:W-:Y:S02]  /*0aa0*/  @UP0 UIADD3 UR4, UR42, 0x7f, URZ ;  /* 0x0000007f2a040890 */ /* 0x000fe4000fffe03f */
[----:B------:R-:W-:Y:S01]  /*0ab0*/  UIADD3 UR6, UR42, 0x7f, URZ ;  /* 0x0000007f2a067890 */ /* 0x000fe2000fffe03f */
[----:B------:R-:W0:Y:S01]  /*0ac0*/  LDC R7, c[0x0][0x2f0] ;  /* 0x0000bc00ff077b82 */ /* 0x000e220000000800 */
[----:B-1----:R-:W-:Y:S01]  /*0ad0*/  ISETP.NE.U32.AND P0, PT, R4, RZ, PT ;  /* 0x000000ff0400720c */ /* 0x002fe20003f05070 */
[----:B------:R-:W-:-:S03]  /*0ae0*/  UIMAD.WIDE.U32 UR4, UR4, UR5, URZ ;  /* 0x00000005040472a5 */ /* 0x000fc6000f8e003f */
[----:B------:R-:W-:Y:S01]  /*0af0*/  ISETP.NE.AND.EX P0, PT, R5, RZ, PT, P0 ;  /* 0x000000ff0500720c */ /* 0x000fe20003f05300 */
[----:B------:R-:W-:Y:S01]  /*0b00*/  @UP0 USHF.R.U32.HI UR6, URZ, UR7, UR5 ;  /* 0x000000073f060299 */ /* 0x000fe20008011605 */
[----:B--2---:R-:W-:Y:S02]  /*0b10*/  IADD3 R3, -R3, 0x60, RZ ;  /* 0x0000006003037810 */ /* 0x004fe40007ffe1ff */
[----:B---3--:R-:W-:Y:S02]  /*0b20*/  SEL R18, R18, 0x1, P0 ;  /* 0x0000000112127807 */ /* 0x008fe40000000000 */
[----:B------:R-:W-:-:S03]  /*0b30*/  ISETP.NE.AND P0, PT, R6, RZ, PT ;  /* 0x000000ff0600720c */ /* 0x000fc60003f05270 */
[CC--:B0-----:R-:W-:Y:S02]  /*0b40*/  IMAD R3, R18.reuse, R7.reuse, R3 ;  /* 0x0000000712037224 */ /* 0x0c1fe400078e0203 */
[----:B------:R-:W-:Y:S02]  /*0b50*/  IMAD R0, R18, R7, 0x5f ;  /* 0x0000005f12007424 */ /* 0x000fe400078e0207 */
[----:B------:R-:W-:Y:S02]  /*0b60*/  VIADD R3, R3, UR6 ;  /* 0x0000000603037c36 */ /* 0x000fe40008000000 */
[----:B------:R-:W-:-:S04]  /*0b70*/  IMAD.HI R0, R0, 0x2aaaaaab, RZ ;  /* 0x2aaaaaab00007827 */ /* 0x000fc800078e02ff */
[----:B------:R-:W0:Y:S01]  /*0b80*/  @!P0 LDC R6, c[0x0][0x9f0] ;  /* 0x00027c00ff068b82 */ /* 0x000e220000000800 */
[----:B------:R-:W-:Y:S01]  /*0b90*/  IMAD.HI R4, R3, 0x2aaaaaab, RZ ;  /* 0x2aaaaaab03047827 */ /* 0x000fe200078e02ff */
[----:B------:R-:W-:-:S04]  /*0ba0*/  SHF.R.U32.HI R3, RZ, 0x1f, R0 ;  /* 0x0000001fff037819 */ /* 0x000fc80000011600 */
[----:B------:R-:W-:Y:S02]  /*0bb0*/  SHF.R.U32.HI R5, RZ, 0x1f, R4 ;  /* 0x0000001fff057819 */ /* 0x000fe40000011604 */
[----:B------:R-:W-:Y:S02]  /*0bc0*/  LEA.HI.SX32 R3, R0, R3, 0x1c ;  /* 0x0000000300037211 */ /* 0x000fe400078fe2ff */
[----:B------:R-:W-:-:S04]  /*0bd0*/  LEA.HI.SX32 R4, R4, R5, 0x1c ;  /* 0x0000000504047211 */ /* 0x000fc800078fe2ff */
[----:B------:R-:W-:-:S04]  /*0be0*/  VIMNMX R13, R3, R4, PT ;  /* 0x00000004030d7248 */ /* 0x000fc80003fe0100 */
[----:B------:R-:W-:-:S13]  /*0bf0*/  ISETP.GE.AND P1, PT, R13, 0x1, PT ;  /* 0x000000010d00780c */ /* 0x000fda0003f26270 */
[----:B------:R-:W-:Y:S05]  /*0c00*/  @!P1 BRA `(.L_x_2186) ;  /* 0x00000000006c9947 */ /* 0x000fea0003800000 */
[-C--:B0-----:R-:W-:Y:S02]  /*0c10*/  IABS R9, R6.reuse ;  /* 0x0000000600097213 */ /* 0x081fe40000000000 */
[----:B------:R-:W-:Y:S02]  /*0c20*/  IADD3 R3, R6, -0x1, R13 ;  /* 0xffffffff06037810 */ /* 0x000fe40007ffe00d */
[----:B------:R-:W0:Y:S01]  /*0c30*/  I2F.RP R0, R9 ;  /* 0x0000000900007306 */ /* 0x000e220000209400 */
[----:B------:R-:W-:-:S05]  /*0c40*/  IABS R10, R6 ;  /* 0x00000006000a7213 */ /* 0x000fca0000000000 */
[----:B------:R-:W-:Y:S02]  /*0c50*/  IMAD.MOV R10, RZ, RZ, -R10 ;  /* 0x000000ffff0a7224 */ /* 0x000fe400078e0a0a */
[----:B0-----:R-:W0:Y:S02]  /*0c60*/  MUFU.RCP R0, R0 ;  /* 0x0000000000007308 */ /* 0x001e240000001000 */
[----:B0-----:R-:W-:Y:S02]  /*0c70*/  IADD3 R4, R0, 0xffffffe, RZ ;  /* 0x0ffffffe00047810 */ /* 0x001fe40007ffe0ff */
[----:B------:R-:W-:-:S04]  /*0c80*/  IABS R0, R3 ;  /* 0x0000000300007213 */ /* 0x000fc80000000000 */
[----:B------:R0:W1:Y:S01]  /*0c90*/  F2I.FTZ.U32.TRUNC.NTZ R5, R4 ;  /* 0x0000000400057305 */ /* 0x000062000021f000 */
[----:B------:R-:W-:-:S04]  /*0ca0*/  LOP3.LUT R3, R3, R6, RZ, 0x3c, !PT ;  /* 0x0000000603037212 */ /* 0x000fc800078e3cff */
[----:B------:R-:W-:Y:S02]  /*0cb0*/  ISETP.GE.AND P2, PT, R3, RZ, PT ;  /* 0x000000ff0300720c */ /* 0x000fe40003f46270 */
[----:B0-----:R-:W-:Y:S01]  /*0cc0*/  MOV R4, RZ ;  /* 0x000000ff00047202 */ /* 0x001fe20000000f00 */
[----:B-1----:R-:W-:-:S04]  /*0cd0*/  IMAD.MOV R8, RZ, RZ, -R5 ;  /* 0x000000ffff087224 */ /* 0x002fc800078e0a05 */
[----:B------:R-:W-:-:S04]  /*0ce0*/  IMAD R11, R8, R9, RZ ;  /* 0x00000009080b7224 */ /* 0x000fc800078e02ff */
[----:B------:R-:W-:-:S04]  /*0cf0*/  IMAD.HI.U32 R5, R5, R11, R4 ;  /* 0x0000000b05057227 */ /* 0x000fc800078e0004 */
[----:B------:R-:W-:Y:S02]  /*0d00*/  IMAD.MOV.U32 R4, RZ, RZ, R10 ;  /* 0x000000ffff047224 */ /* 0x000fe400078e000a */
[----:B------:R-:W-:-:S04]  /*0d10*/  IMAD.HI.U32 R5, R5, R0, RZ ;  /* 0x0000000005057227 */ /* 0x000fc800078e00ff */
[----:B------:R-:W-:-:S05]  /*0d20*/  IMAD R0, R5, R4, R0 ;  /* 0x0000000405007224 */ /* 0x000fca00078e0200 */
[----:B------:R-:W-:-:S13]  /*0d30*/  ISETP.GT.U32.AND P1, PT, R9, R0, PT ;  /* 0x000000000900720c */ /* 0x000fda0003f24070 */
[----:B------:R-:W-:Y:S01]  /*0d40*/  @!P1 IMAD.IADD R0, R0, 0x1, -R9 ;  /* 0x0000000100009824 */ /* 0x000fe200078e0a09 */
[----:B------:R-:W-:Y:S02]  /*0d50*/  @!P1 IADD3 R5, R5, 0x1, RZ ;  /* 0x0000000105059810 */ /* 0x000fe40007ffe0ff */
[----:B------:R-:W-:Y:S02]  /*0d60*/  ISETP.NE.AND P1, PT, R6, RZ, PT ;  /* 0x000000ff0600720c */ /* 0x000fe40003f25270 */
[----:B------:R-:W-:-:S13]  /*0d70*/  ISETP.GE.U32.AND P0, PT, R0, R9, PT ;  /* 0x000000090000720c */ /* 0x000fda0003f06070 */
[----:B------:R-:W-:-:S04]  /*0d80*/  @P0 VIADD R5, R5, 0x1 ;  /* 0x0000000105050836 */ /* 0x000fc80000000000 */
[----:B------:R-:W-:Y:S01]  /*0d90*/  @!P2 IMAD.MOV R5, RZ, RZ, -R5 ;  /* 0x000000ffff05a224 */ /* 0x000fe200078e0a05 */
[----:B------:R-:W-:-:S04]  /*0da0*/  @!P1 LOP3.LUT R5, RZ, R6, RZ, 0x33, !PT ;  /* 0x00000006ff059212 */ /* 0x000fc800078e33ff */
[----:B------:R-:W-:-:S07]  /*0db0*/  MOV R22, R5 ;  /* 0x0000000500167202 */ /* 0x000fce0000000f00 */
.L_x_2186:
[-C--:B------:R-:W-:Y:S01]  /*0dc0*/  IMAD R17, R17, R22.reuse, RZ ;  /* 0x0000001611117224 */ /* 0x080fe200078e02ff */
[----:B------:R-:W-:Y:S01]  /*0dd0*/  PLOP3.LUT P0, PT, PT, PT, PT, 0x80, 0x0 ;  /* 0x000000000000781c */ /* 0x000fe20003f0f070 */
[----:B------:R-:W-:Y:S01]  /*0de0*/  VIADD R23, R19, 0xffffff80 ;  /* 0xffffff8013177836 */ /* 0x000fe20000000000 */
[----:B------:R-:W-:Y:S01]  /*0df0*/  MOV R3, RZ ;  /* 0x000000ff00037202 */ /* 0x000fe20000000f00 */
        /* <DEDUP_REMOVED lines=35> */
[----:B------:R-:W-:Y:S01]  /*1030*/  IMAD R19, R18, R7, RZ ;  /* 0x0000000712137224 */ /* 0x000fe200078e02ff */
[----:B------:R-:W-:Y:S06]  /*1040*/  @!P1 BRA `(.L_x_2187) ;  /* 0x0000008000709947 */ /* 0x000fec0003800000 */
[----:B------:R-:W-:Y:S01]  /*1050*/  SHF.R.S32.HI R72, RZ, 0x1f, R23 ;  /* 0x0000001fff487819 */ /* 0x000fe20000011417 */
[----:B------:R-:W1:Y:S01]  /*1060*/  S2UR UR6, SR_CgaCtaId ;  /* 0x00000000000679c3 */ /* 0x000e620000008800 */
[----:B------:R-:W-:Y:S02]  /*1070*/  UMOV UR39, 0x400 ;  /* 0x0000040000277882 */ /* 0x000fe40000000000 */
[----:B------:R-:W-:-:S04]  /*1080*/  LEA.HI R73, R72, R23, RZ, 0x7 ;  /* 0x0000001748497211 */ /* 0x000fc800078f38ff */
[----:B------:R-:W-:-:S05]  /*1090*/  SHF.R.S32.HI R74, RZ, 0x7, R73 ;  /* 0x00000007ff4a7819 */ /* 0x000fca0000011449 */
[----:B------:R-:W2:Y:S01]  /*10a0*/  SHFL.IDX PT, R0, R74, RZ, 0x1f ;  /* 0x00001fff4a007589 */ /* 0x000ea200000e0000 */
[----:B-1----:R-:W-:-:S04]  /*10b0*/  ULEA UR39, UR6, UR39, 0x18 ;  /* 0x0000002706277291 */ /* 0x002fc8000f8ec03f */
[----:B------:R-:W-:-:S04]  /*10c0*/  UIADD3 UR6, UR39, 0xc400, URZ ;  /* 0x0000c40027067890 */ /* 0x000fc8000fffe03f */
[----:B------:R-:W-:Y:S01]  /*10d0*/  ULOP3.LUT UP0, URZ, UR6, 0x1bf, URZ, 0xc0, !UPT ;  /* 0x000001bf063f7892 */ /* 0x000fe2000f80c03f */
[----:B--2---:R-:W-:-:S05]  /*10e0*/  R2UR UR4, R0 ;  /* 0x00000000000472ca */ /* 0x004fca00000e0000 */
        /* <DEDUP_REMOVED lines=12> */
[----:B------:R1:W2:Y:S01]  /*11b0*/  LDC.64 R14, c[0x4][R0] ;  /* 0x01000000000e7b82 */ /* 0x0002a20000000a00 */
[----:B------:R-:W-:Y:S01]  /*11c0*/  IMAD.U32 R5, RZ, RZ, UR5 ;  /* 0x00000005ff057e24 */ /* 0x000fe2000f8e00ff */
[----:B------:R-:W-:Y:S01]  /*11d0*/  ULDC.64 UR4, c[0x4][0x98] ;  /* 0x0100260000047ab9 */ /* 0x000fe20000000a00 */
[----:B------:R-:W-:Y:S01]  /*11e0*/  IMAD.U32 R10, RZ, RZ, UR6 ;  /* 0x00000006ff0a7e24 */ /* 0x000fe2000f8e00ff */
[----:B0-----:R-:W-:Y:S01]  /*11f0*/  MOV R6, UR4 ;  /* 0x0000000400067c02 */ /* 0x001fe20008000f00 */
[----:B------:R-:W-:Y:S01]  /*1200*/  IMAD.U32 R7, RZ, RZ, UR5 ;  /* 0x00000005ff077e24 */ /* 0x000fe2000f8e00ff */
[----:B------:R-:W-:Y:S01]  /*1210*/  MOV R11, UR7 ;  /* 0x00000007000b7c02 */ /* 0x000fe20008000f00 */
[----:B------:R-:W-:Y:S01]  /*1220*/  IMAD.MOV.U32 R8, RZ, RZ, 0x70 ;  /* 0x00000070ff087424 */ /* 0x000fe200078e00ff */
[----:B------:R-:W-:Y:S01]  /*1230*/  MOV R13, RZ ;  /* 0x000000ff000d7202 */ /* 0x000fe20000000f00 */
[----:B-1----:R-:W-:-:S07]  /*1240*/  IMAD.MOV.U32 R12, RZ, RZ, 0x1 ;  /* 0x00000001ff0c7424 */ /* 0x002fce00078e00ff */
[----:B------:R-:W-:-:S07]  /*1250*/  LEPC R20, `(.L_x_2188) ;  /* 0x000000001014794e */ /* 0x000fce0000000000 */
[----:B--2---:R-:W-:Y:S05]  /*1260*/  CALL.ABS.NOINC R14 ;  /* 0x000000000e007343 */ /* 0x004fea0003c00000 */
.L_x_2188:
[----:B------:R-:W-:-:S04]  /*1270*/  SHF.L.U32 R0, RZ, 0x1f, RZ ;  /* 0x0000001fff007819 */ /* 0x000fc800000006ff */
[----:B------:R-:W1:Y:S02]  /*1280*/  SYNCS.PHASECHK.TRANS64.TRYWAIT P0, [UR39+0x2a800], R0 ;  /* 0x02a80000ff0075a7 */ /* 0x000e640008000167 */
[----:B-1----:R-:W-:Y:S05]  /*1290*/  @!P0 BRA `(.L_x_2189) ;  /* 0x000000d000ac8947 */ /* 0x002fea0003800000 */
.L_x_2274:
[----:B------:R-:W-:-:S13]  /*12a0*/  R2UR UR4, R2 ;  /* 0x00000000020472ca */ /* 0x000fda00000e0000 */
[----:B------:R-:W-:-:S06]  /*12b0*/  ULOP3.LUT UR4, UR4, 0x1, URZ, 0xfc, !UPT ;  /* 0x0000000104047892 */ /* 0x000fcc000f8efc3f */
[----:B-1----:R-:W-:-:S05]  /*12c0*/  IMAD.U32 R3, RZ, RZ, UR4 ;  /* 0x00000004ff037e24 */ /* 0x002fca000f8e00ff */
[----:B------:R-:W-:-:S13]  /*12d0*/  ISETP.NE.AND P0, PT, R3, 0x3, PT ;  /* 0x000000030300780c */ /* 0x000fda0003f05270 */
[----:B------:R-:W-:Y:S05]  /*12e0*/  @!P0 BRA `(.L_x_2190) ;  /* 0x0000000000048947 */ /* 0x000fea0003800000 */
[----:B------:R-:W-:Y:S01]  /*12f0*/  BPT.TRAP 0x1 ;  /* 0x000000040000795c */ /* 0x000fe20000300000 */
.L_x_2190:
[----:B------:R1:W2:Y:S01]  /*1300*/  SYNCS.PHASECHK.TRANS64.TRYWAIT P1, [UR39+0x2a830], R0 ;  /* 0x02a83000ff0075a7 */ /* 0x0002a20008020167 */
[----:B------:R-:W-:Y:S05]  /*1310*/  @!P0 BRA `(.L_x_2191) ;  /* 0x0000000000048947 */ /* 0x000fea0003800000 */
[----:B------:R-:W-:Y:S01]  /*1320*/  BPT.TRAP 0x1 ;  /* 0x000000040000795c */ /* 0x000fe20000300000 */
.L_x_2191:
[----:B------:R-:W-:-:S05]  /*1330*/  IMAD.U32 R8, RZ, RZ, UR40 ;  /* 0x00000028ff087e24 */ /* 0x000fca000f8e00ff */
[----:B------:R-:W-:Y:S01]  /*1340*/  LOP3.LUT R8, R8, 0x10000, RZ, 0xfc, !PT ;  /* 0x0001000008087812 */ /* 0x000fe200078efcff */
[----:B--2---:R-:W-:Y:S06]  /*1350*/  @P1 BRA `(.L_x_2192) ;  /* 0x0000000000081947 */ /* 0x004fec0003800000 */
[----:B------:R-:W2:Y:S02]  /*1360*/  SYNCS.PHASECHK.TRANS64.TRYWAIT P1, [UR39+0x2a830], R0 ;  /* 0x02a83000ff0075a7 */ /* 0x000ea40008020167 */
[----:B--2---:R-:W-:Y:S05]  /*1370*/  @!P1 BRA `(.L_x_2193) ;  /* 0x000000d0008c9947 */ /* 0x004fea0003800000 */
.L_x_2192:
[----:B------:R-:W-:Y:S05]  /*1380*/  WARPSYNC.ALL ;  /* 0x0000000000007948 */ /* 0x000fea0003800000 */
[----:B------:R-:W-:Y:S01]  /*1390*/  MOV R9, 0x40000040 ;  /* 0x4000004000097802 */ /* 0x000fe20000000f00 */
[----:B------:R-:W-:Y:S01]  /*13a0*/  UIADD3 UR4, UR39, 0x18400, URZ ;  /* 0x0001840027047890 */ /* 0x000fe2000fffe03f */
[----:B------:R-:W-:Y:S01]  /*13b0*/  R2UR UR8, R8 ;  /* 0x00000000080872ca */ /* 0x000fe200000e0000 */
[----:B------:R-:W-:Y:S01]  /*13c0*/  WARPGROUP.ARRIVE ;  /* 0x00000000000079c5 */ /* 0x000fe20000000000 */
[----:B------:R-:W-:Y:S01]  /*13d0*/  R2UR UR9, R9 ;  /* 0x00000000090972ca */ /* 0x000fe200000e0000 */
[----:B------:R-:W-:-:S04]  /*13e0*/  USHF.R.U32.HI UR4, URZ, 0x4, UR4 ;  /* 0x000000043f047899 */ /* 0x000fc80008011604 */
[----:B------:R-:W3:Y:S01]  /*13f0*/  S2UR UR61, SR_CgaCtaId ;  /* 0x00000000003d79c3 */ /* 0x000ee20000008800 */
[----:B------:R-:W-:Y:S01]  /*1400*/  UMOV UR11, 0x40000040 ;  /* 0x40000040000b7882 */ /* 0x000fe20000000000 */
[----:B------:R-:W-:Y:S01]  /*1410*/  UMOV UR7, 0x40000040 ;  /* 0x4000004000077882 */ /* 0x000fe20000000000 */
[----:B------:R-:W-:Y:S01]  /*1420*/  ULOP3.LUT UR4, UR4, 0x3fff, URZ, 0xc0, !UPT ;  /* 0x00003fff04047892 */ /* 0x000fe2000f8ec03f */
[----:B------:R-:W-:Y:S01]  /*1430*/  UMOV UR13, 0x40000040 ;  /* 0x40000040000d7882 */ /* 0x000fe20000000000 */
[----:B------:R-:W-:Y:S02]  /*1440*/  UMOV UR15, 0x40000040 ;  /* 0x40000040000f7882 */ /* 0x000fe40000000000 */
[----:B------:R-:W-:Y:S01]  /*1450*/  ULOP3.LUT UR60, UR4, 0x10000, URZ, 0xfc, !UPT ;  /* 0x00010000043c7892 */ /* 0x000fe2000f8efc3f */
[----:B------:R-:W-:Y:S01]  /*1460*/  UMOV UR17, 0x40000040 ;  /* 0x4000004000117882 */ /* 0x000fe20000000000 */
[----:B------:R-:W-:Y:S02]  /*1470*/  UMOV UR19, 0x40000040 ;  /* 0x4000004000137882 */ /* 0x000fe40000000000 */
[----:B------:R-:W-:-:S02]  /*1480*/  UIADD3 UR6, UR60, 0x2, URZ ;  /* 0x000000023c067890 */ /* 0x000fc4000fffe03f */
[----:B------:R-:W-:Y:S02]  /*1490*/  UIADD3 UR14, UR60, 0x4, URZ ;  /* 0x000000043c0e7890 */ /* 0x000fe4000fffe03f */
[----:B------:R-:W-:Y:S01]  /*14a0*/  UMOV UR10, UR60 ;  /* 0x0000003c000a7c82 */ /* 0x000fe20008000000 */
[----:B------:R-:W-:Y:S01]  /*14b0*/  UIADD3 UR18, UR60, 0x6, URZ ;  /* 0x000000063c127890 */ /* 0x000fe2000fffe03f */
[----:B------:R-:W-:Y:S01]  /*14c0*/  HGMMA.64x96x16.F32.BF16 R24, gdesc[UR8], RZ, !UPT, gsb0 ;  /* 0x01600000081879f0 */ /* 0x000fe2000c0018ff */
[----:B------:R-:W-:Y:S01]  /*14d0*/  R2UR UR10, R8 ;  /* 0x00000000080a72ca */ /* 0x000fe200000e0000 */
[----:B------:R-:W-:Y:S01]  /*14e0*/  UMOV UR9, 0x40000040 ;  /* 0x4000004000097882 */ /* 0x000fe20000000000 */
[----:B------:R-:W-:Y:S01]  /*14f0*/  UIADD3 UR22, UR60, 0x300, URZ ;  /* 0x000003003c167890 */ /* 0x000fe2000fffe03f */
[----:B------:R-:W-:Y:S01]  /*1500*/  UMOV UR5, UR9 ;  /* 0x0000000900057c82 */ /* 0x000fe20008000000 */
[----:B------:R-:W-:Y:S01]  /*1510*/  UMOV UR21, 0x40000040 ;  /* 0x4000004000157882 */ /* 0x000fe20000000000 */
[----:B------:R-:W-:Y:S01]  /*1520*/  UMOV UR23, 0x40000040 ;  /* 0x4000004000177882 */ /* 0x000fe20000000000 */
[----:B------:R-:W-:Y:S01]  /*1530*/  UIADD3 UR26, UR60, 0x302, URZ ;  /* 0x000003023c1a7890 */ /* 0x000fe2000fffe03f */
[----:B------:R-:W-:Y:S01]  /*1540*/  UMOV UR25, 0x40000040 ;  /* 0x4000004000197882 */ /* 0x000fe20000000000 */
[----:B------:R-:W-:Y:S01]  /*1550*/  UMOV UR27, 0x40000040 ;  /* 0x40000040001b7882 */ /* 0x000fe20000000000 */
[----:B------:R-:W-:-:S04]  /*1560*/  UIADD3 UR30, UR60, 0x304, URZ ;  /* 0x000003043c1e7890 */ /* 0x000fc8000fffe03f */
[----:B------:R-:W-:Y:S02]  /*1570*/  UIADD3 UR8, UR10, 0x2, URZ ;  /* 0x000000020a087890 */ /* 0x000fe4000fffe03f */
[----:B------:R-:W-:Y:S02]  /*1580*/  UIADD3 UR12, UR10, 0x4, URZ ;  /* 0x000000040a0c7890 */ /* 0x000fe4000fffe03f */
[----:B------:R-:W-:Y:S02]  /*1590*/  UIADD3 UR16, UR10, 0x6, URZ ;  /* 0x000000060a107890 */ /* 0x000fe4000fffe03f */
[----:B------:R-:W-:Y:S01]  /*15a0*/  UIADD3 UR20, UR10, 0x400, URZ ;  /* 0x000004000a147890 */ /* 0x000fe2000fffe03f */
[----:B------:R-:W-:Y:S01]  /*15b0*/  UMOV UR4, UR8 ;  /* 0x0000000800047c82 */ /* 0x000fe20008000000 */
        /* <DEDUP_REMOVED lines=8> */
[----:B------:R-:W-:Y:S01]  /*1640*/  UIADD3 UR40, UR10, 0x800, URZ ;  /* 0x000008000a287890 */ /* 0x000fe2000fffe03f */
[----:B------:R-:W-:Y:S01]  /*1650*/  UMOV UR41, 0x40000040 ;  /* 0x4000004000297882 */ /* 0x000fe20000000000 */
[----:B------:R-:W-:Y:S01]  /*1660*/  UIADD3 UR44, UR10, 0x802, URZ ;  /* 0x000008020a2c7890 */ /* 0x000fe2000fffe03f */
[----:B------:R-:W-:Y:S01]  /*1670*/  UMOV UR45, 0x40000040 ;  /* 0x40000040002d7882 */ /* 0x000fe20000000000 */
[----:B------:R-:W-:Y:S01]  /*1680*/  UIADD3 UR48, UR10, 0x804, URZ ;  /* 0x000008040a307890 */ /* 0x000fe2000fffe03f */
[----:B------:R-:W-:Y:S01]  /*1690*/  UMOV UR49, 0x40000040 ;  /* 0x4000004000317882 */ /* 0x000fe20000000000 */
[----:B------:R-:W-:Y:S01]  /*16a0*/  UIADD3 UR52, UR10, 0x806, URZ ;  /* 0x000008060a347890 */ /* 0x000fe2000fffe03f */
[----:B------:R-:W-:Y:S01]  /*16b0*/  UMOV UR53, 0x40000040 ;  /* 0x4000004000357882 */ /* 0x000fe20000000000 */
        /* <DEDUP_REMOVED lines=50> */
[----:B---3--:R-:W-:Y:S05]  /*19e0*/  @!P0 BRA `(.L_x_2194) ;  /* 0x0000000000048947 */ /* 0x008fea0003800000 */
[----:B------:R-:W-:Y:S01]  /*19f0*/  BPT.TRAP 0x1 ;  /* 0x000000040000795c */ /* 0x000fe20000300000 */
.L_x_2194:
[----:B-12---:R-:W-:Y:S01]  /*1a00*/  LOP3.LUT R0, R73, 0xffffff80, RZ, 0xc0, !PT ;  /* 0xffffff8049007812 */ /* 0x006fe200078ec0ff */
[----:B------:R-:W-:Y:S01]  /*1a10*/  UISETP.NE.AND UP0, UPT, UR38, URZ, UPT ;  /* 0x0000003f2600728c */ /* 0x000fe2000bf05270 */
[----:B------:R-:W-:Y:S01]  /*1a20*/  LEA.HI R72, R72, R23, RZ, 0x2 ;  /* 0x0000001748487211 */ /* 0x000fe200078f10ff */
[----:B------:R-:W-:Y:S01]  /*1a30*/  ULDC UR4, c[0x0][0x9d8] ;  /* 0x0002760000047ab9 */ /* 0x000fe20000000800 */
[----:B------:R-:W-:Y:S01]  /*1a40*/  LEA.HI R14, R74, R74, RZ, 0x1 ;  /* 0x0000004a4a0e7211 */ /* 0x000fe200078f08ff */
[----:B------:R-:W-:Y:S01]  /*1a50*/  IMAD.IADD R10, R23, 0x1, -R0 ;  /* 0x00000001170a7824 */ /* 0x000fe200078e0a00 */
[----:B------:R-:W-:Y:S01]  /*1a60*/  LOP3.LUT R72, R72, 0xfffffffc, RZ, 0xc0, !PT ;  /* 0xfffffffc48487812 */ /* 0x000fe200078ec0ff */
[----:B------:R-:W-:Y:S01]  /*1a70*/  FMUL.FTZ R5, R25, UR4 ;  /* 0x0000000419057c20 */ /* 0x000fe20008410000 */
[----:B------:R-:W-:Y:S01]  /*1a80*/  PLOP3.LUT P1, PT, PT, PT, UP0, 0x80, 0x0 ;  /* 0x000000000000781c */ /* 0x000fe20003f2f008 */
[----:B------:R-:W-:Y:S01]  /*1a90*/  FMUL.FTZ R26, R26, UR4 ;  /* 0x000000041a1a7c20 */ /* 0x000fe20008410000 */
[----:B------:R-:W-:Y:S01]  /*1aa0*/  SHF.R.S32.HI R7, RZ, 0x1f, R10 ;  /* 0x0000001fff077819 */ /* 0x000fe2000001140a */
[----:B------:R-:W-:Y:S01]  /*1ab0*/  IMAD.IADD R72, R23, 0x1, -R72 ;  /* 0x0000000117487824 */ /* 0x000fe200078e0a48 */
[----:B------:R-:W-:Y:S01]  /*1ac0*/  LOP3.LUT R23, R14, 0x3fffffe, RZ, 0xc0, !PT ;  /* 0x03fffffe0e177812 */ /* 0x000fe200078ec0ff */
[----:B------:R-:W-:Y:S01]  /*1ad0*/  @UP0 ULDC UR5, c[0x0][0x44c] ;  /* 0x0001130000050ab9 */ /* 0x000fe20000000800 */
[-C--:B------:R-:W-:Y:S01]  /*1ae0*/  LEA.HI R4, R7, R10.reuse, RZ, 0x2 ;  /* 0x0000000a07047211 */ /* 0x080fe200078f10ff */
[----:B------:R-:W-:Y:S01]  /*1af0*/  FMUL.FTZ R27, R27, UR4 ;  /* 0x000000041b1b7c20 */ /* 0x000fe20008410000 */
[----:B------:R-:W-:Y:S01]  /*1b00*/  LEA.HI R7, R7, R10, RZ, 0x5 ;  /* 0x0000000a07077211 */ /* 0x000fe200078f28ff */
[----:B------:R-:W-:Y:S01]  /*1b10*/  FMUL.FTZ R30, R30, UR4 ;  /* 0x000000041e1e7c20 */ /* 0x000fe20008410000 */
[--C-:B------:R-:W-:Y:S01]  /*1b20*/  SHF.R.S32.HI R0, RZ, 0x2, R4.reuse ;  /* 0x00000002ff007819 */ /* 0x100fe20000011404 */
[----:B------:R-:W1:Y:S01]  /*1b30*/  MUFU.TANH R26, R26 ;  /* 0x0000001a001a7308 */ /* 0x000e620000002400 */
[----:B------:R-:W-:Y:S01]  /*1b40*/  SHF.R.S32.HI R11, RZ, 0x1f, R4 ;  /* 0x0000001fff0b7819 */ /* 0x000fe20000011404 */
[----:B------:R-:W-:Y:S01]  /*1b50*/  FMUL.FTZ R31, R31, UR4 ;  /* 0x000000041f1f7c20 */ /* 0x000fe20008410000 */
[----:B------:R-:W-:Y:S01]  /*1b60*/  SHF.R.S32.HI R7, RZ, 0x5, R7 ;  /* 0x00000005ff077819 */ /* 0x000fe20000011407 */
[----:B------:R-:W-:Y:S01]  /*1b70*/  FMUL.FTZ R3, R24, UR4 ;  /* 0x0000000418037c20 */ /* 0x000fe20008410000 */
[----:B------:R-:W-:Y:S01]  /*1b80*/  LEA.HI R11, R11, R0, RZ, 0x3 ;  /* 0x000000000b0b7211 */ /* 0x000fe200078f18ff */
[----:B------:R-:W-:Y:S01]  /*1b90*/  FMUL.FTZ R34, R34, UR4 ;  /* 0x0000000422227c20 */ /* 0x000fe20008410000 */
[----:B------:R-:W-:Y:S01]  /*1ba0*/  LEA R14, R7, UR42, 0x4 ;  /* 0x0000002a070e7c11 */ /* 0x000fe2000f8e20ff */
[----:B------:R-:W2:Y:S01]  /*1bb0*/  MUFU.TANH R27, R27 ;  /* 0x0000001b001b7308 */ /* 0x000ea20000002400 */
[----:B------:R-:W-:Y:S01]  /*1bc0*/  LOP3.LUT R11, R11, 0xfffffff8, RZ, 0xc0, !PT ;  /* 0xfffffff80b0b7812 */ /* 0x000fe200078ec0ff */
[----:B------:R-:W-:Y:S01]  /*1bd0*/  FMUL.FTZ R35, R35, UR4 ;  /* 0x0000000423237c20 */ /* 0x000fe20008410000 */
[----:B------:R-:W-:Y:S01]  /*1be0*/  LEA.HI R7, R72, R72, RZ, 0x1 ;  /* 0x0000004848077211 */ /* 0x000fe200078f08ff */
[----:B------:R-:W-:Y:S01]  /*1bf0*/  FMUL.FTZ R38, R38, UR4 ;  /* 0x0000000426267c20 */ /* 0x000fe20008410000 */
[----:B------:R-:W-:Y:S01]  /*1c00*/  IADD3 R23, R74, -R23, RZ ;  /* 0x800000174a177210 */ /* 0x000fe20007ffe0ff */
[----:B------:R-:W-:Y:S01]  /*1c10*/  FMUL.FTZ R21, R36, UR4 ;  /* 0x0000000424157c20 */ /* 0x000fe20008410000 */
[----:B------:R-:W-:Y:S01]  /*1c20*/  IADD3 R14, R14, R0, -R11 ;  /* 0x000000000e0e7210 */ /* 0x000fe20007ffe80b */
[----:B------:R-:W3:Y:S01]  /*1c30*/  MUFU.TANH R30, R30 ;  /* 0x0000001e001e7308 */ /* 0x000ee20000002400 */
[----:B------:R-:W-:Y:S01]  /*1c40*/  LOP3.LUT R7, R7, 0x1ffffffe, RZ, 0xc0, !PT ;  /* 0x1ffffffe07077812 */ /* 0x000fe200078ec0ff */
[----:B------:R-:W-:Y:S01]  /*1c50*/  FMUL.FTZ R46, R46, UR4 ;  /* 0x000000042e2e7c20 */ /* 0x000fe20008410000 */
[----:B------:R-:W-:Y:S01]  /*1c60*/  PLOP3.LUT P2, PT, PT, PT, UP0, 0x80, 0x0 ;  /* 0x000000000000781c */ /* 0x000fe20003f4f008 */
[----:B------:R-:W-:Y:S01]  /*1c70*/  IMAD R14, R23, 0x40, R14 ;  /* 0x00000040170e7824 */ /* 0x000fe200078e020e */
[----:B------:R-:W-:Y:S01]  /*1c80*/  LOP3.LUT R11, R4, 0x7ffffffc, RZ, 0xc0, !PT ;  /* 0x7ffffffc040b7812 */ /* 0x000fe200078ec0ff */
[----:B------:R-:W-:-:S02]  /*1c90*/  IMAD.IADD R7, R72, 0x1, -R7 ;  /* 0x0000000148077824 */ /* 0x000fc400078e0a07 */
[----:B------:R-:W-:Y:S01]  /*1ca0*/  FMUL.FTZ R39, R39, UR4 ;  /* 0x0000000427277c20 */ /* 0x000fe20008410000 */
[----:B------:R-:W-:Y:S01]  /*1cb0*/  IMAD.MOV.U32 R23, RZ, RZ, -0x60 ;  /* 0xffffffa0ff177424 */ /* 0x000fe200078e00ff */
[----:B------:R-:W-:Y:S01]  /*1cc0*/  IADD3 R10, R10, -R11, RZ ;  /* 0x8000000b0a0a7210 */ /* 0x000fe20007ffe0ff */
[C---:B------:R-:W-:Y:S01]  /*1cd0*/  IMAD R4, R22.reuse, -0x60, R19 ;  /* 0xffffffa016047824 */ /* 0x040fe200078e0213 */
[----:B------:R-:W-:Y:S01]  /*1ce0*/  LEA R7, R7, R14, 0x3 ;  /* 0x0000000e07077211 */ /* 0x000fe200078e18ff */
[----:B------:R-:W-:Y:S01]  /*1cf0*/  IMAD R23, R22, R23, 0x61 ;  /* 0x0000006116177424 */ /* 0x000fe200078e0217 */
[----:B------:R-:W4:Y:S01]  /*1d00*/  MUFU.TANH R31, R31 ;  /* 0x0000001f001f7308 */ /* 0x000f220000002400 */
[----:B------:R-:W-:Y:S02]  /*1d10*/  VIADD R11, R4, 0x60 ;  /* 0x00000060040b7836 */ /* 0x000fe40000000000 */
[----:B------:R-:W-:Y:S01]  /*1d20*/  FMUL.FTZ R50, R50, UR4 ;  /* 0x0000000432327c20 */ /* 0x000fe20008410000 */
[----:B------:R-:W-:Y:S01]  /*1d30*/  @P1 IMAD.HI.U32 R0, R7, UR5, RZ ;  /* 0x0000000507001c27 */ /* 0x000fe2000f8e00ff */
[----:B------:R-:W-:-:S03]  /*1d40*/  @UP0 ULDC UR5, c[0x0][0x450] ;  /* 0x0001140000050ab9 */ /* 0x000fc60000000800 */
[----:B------:R-:W-:Y:S01]  /*1d50*/  FMUL.FTZ R42, R42, UR4 ;  /* 0x000000042a2a7c20 */ /* 0x000fe20008410000 */
[----:B------:R-:W-:Y:S01]  /*1d60*/  FMUL.FTZ R54, R54, UR4 ;  /* 0x0000000436367c20 */ /* 0x000fe20008410000 */
[----:B------:R-:W-:Y:S01]  /*1d70*/  IMAD.MOV.U32 R14, RZ, RZ, R7 ;  /* 0x000000ffff0e7224 */ /* 0x000fe200078e0007 */
[----:B------:R-:W-:Y:S01]  /*1d80*/  @P2 SHF.R.U32.HI R14, RZ, UR5, R0 ;  /* 0x00000005ff0e2c19 */ /* 0x000fe20008011600 */
[C---:B------:R-:W-:Y:S01]  /*1d90*/  IMAD R23, R10.reuse, -0x2, R23 ;  /* 0xfffffffe0a177824 */ /* 0x040fe200078e0217 */
[----:B------:R-:W5:Y:S01]  /*1da0*/  LDC R0, c[0x0][0x288] ;  /* 0x0000a200ff007b82 */ /* 0x000f620000000800 */
[----:B------:R-:W-:Y:S01]  /*1db0*/  IMAD R11, R10, -0x2, R11 ;  /* 0xfffffffe0a0b7824 */ /* 0x000fe200078e020b */
[----:B------:R-:W-:Y:S01]  /*1dc0*/  MUFU.TANH R34, R34 ;  /* 0x0000002200227308 */ /* 0x000fe20000002400 */
[----:B------:R-:W1:Y:S01]  /*1dd0*/  SHFL.IDX PT, R25, R14, 0x1, 0x1c1f ;  /* 0x003c1f000e197f89 */ /* 0x000e6200000e0000 */
        /* <DEDUP_REMOVED lines=13> */
[----:B------:R-:W4:Y:S01]  /*1eb0*/  SHFL.IDX PT, R14, R14, RZ, 0x1c1f ;  /* 0x001c1fff0e0e7589 */ /* 0x000f2200000e0000 */
[----:B------:R-:W-:Y:S01]  /*1ec0*/  MUFU.TANH R38, R38 ;  /* 0x0000002600267308 */ /* 0x000fe20000002400 */
[----:B0-----:R-:W-:Y:S01]  /*1ed0*/  FMUL.FTZ R6, R28, UR4 ;  /* 0x000000041c067c20 */ /* 0x001fe20008410000 */
[----:B------:R-:W-:Y:S01]  /*1ee0*/  FMUL.FTZ R12, R29, UR4 ;  /* 0x000000041d0c7c20 */ /* 0x000fe20008410000 */
[----:B------:R-:W-:Y:S01]  /*1ef0*/  FMUL.FTZ R15, R32, UR4 ;  /* 0x00000004200f7c20 */ /* 0x000fe20008410000 */
[----:B------:R-:W-:Y:S01]  /*1f00*/  FMUL.FTZ R13, R33, UR4 ;  /* 0x00000004210d7c20 */ /* 0x000fe20008410000 */
[----:B------:R-:W-:Y:S01]  /*1f10*/  FMUL.FTZ R20, R37, UR4 ;  /* 0x0000000425147c20 */ /* 0x000fe20008410000 */
[----:B-----5:R-:W-:Y:S01]  /*1f20*/  IADD3 R24, R23, -R0, R19 ;  /* 0x8000000017187210 */ /* 0x020fe20007ffe013 */
[----:B------:R-:W-:Y:S01]  /*1f30*/  FMUL.FTZ R40, R40, UR4 ;  /* 0x0000000428287c20 */ /* 0x000fe20008410000 */
[----:B------:R3:W-:Y:S01]  /*1f40*/  MUFU.TANH R82, R46 ;  /* 0x0000002e00527308 */ /* 0x0007e20000002400 */
[----:B------:R-:W-:Y:S01]  /*1f50*/  FMUL.FTZ R41, R41, UR4 ;  /* 0x0000000429297c20 */ /* 0x000fe20008410000 */
[-CC-:B-1----:R-:W-:Y:S01]  /*1f60*/  VIADDMNMX R25, R25, R24.reuse, R11.reuse, PT ;  /* 0x0000001819197246 */ /* 0x182fe2000380010b */
[----:B------:R-:W-:Y:S01]  /*1f70*/  FMUL.FTZ R44, R44, UR4 ;  /* 0x000000042c2c7c20 */ /* 0x000fe20008410000 */
[----:B------:R-:W-:Y:S01]  /*1f80*/  FMUL.FTZ R45, R45, UR4 ;  /* 0x000000042d2d7c20 */ /* 0x000fe20008410000 */
[----:B------:R-:W-:Y:S01]  /*1f90*/  FMUL.FTZ R48, R48, UR4 ;  /* 0x0000000430307c20 */ /* 0x000fe20008410000 */
[----:B------:R-:W-:Y:S01]  /*1fa0*/  ISETP.GT.AND P1, PT, R25, RZ, PT ;  /* 0x000000ff1900720c */ /* 0x000fe20003f24270 */
[----:B------:R-:W-:Y:S01]  /*1fb0*/  FMUL.FTZ R49, R49, UR4 ;  /* 0x0000000431317c20 */ /* 0x000fe20008410000 */
[C---:B------:R-:W-:Y:S01]  /*1fc0*/  ISETP.GT.AND P2, PT, R25.reuse, 0x1, PT ;  /* 0x000000011900780c */ /* 0x040fe20003f44270 */
[----:B------:R-:W0:Y:S01]  /*1fd0*/  MUFU.TANH R39, R39 ;  /* 0x0000002700277308 */ /* 0x000e220000002400 */
[----:B------:R-:W-:Y:S01]  /*1fe0*/  ISETP.GT.AND P3, PT, R25, 0x8, PT ;  /* 0x000000081900780c */ /* 0x000fe20003f64270 */
[----:B------:R-:W-:Y:S01]  /*1ff0*/  FMUL.FTZ R52, R52, UR4 ;  /* 0x0000000434347c20 */ /* 0x000fe20008410000 */
[----:B------:R-:W-:Y:S01]  /*2000*/  FSEL R36, R26, -INF , P1 ;  /* 0xff8000001a247808 */ /* 0x000fe20000800000 */
[----:B------:R-:W-:Y:S01]  /*2010*/  FMUL.FTZ R53, R53, UR4 ;  /* 0x0000000435357c20 */ /* 0x000fe20008410000 */
[----:B--2---:R-:W-:Y:S01]  /*2020*/  FSEL R23, R27, -INF , P2 ;  /* 0xff8000001b177808 */ /* 0x004fe20001000000 */
[----:B------:R-:W-:Y:S01]  /*2030*/  FMUL.FTZ R56, R56, UR4 ;  /* 0x0000000438387c20 */ /* 0x000fe20008410000 */
[----:B------:R-:W-:Y:S01]  /*2040*/  ISETP.GT.AND P1, PT, R25, 0x9, PT ;  /* 0x000000091900780c */ /* 0x000fe20003f24270 */
[----:B------:R4:W-:Y:S01]  /*2050*/  MUFU.TANH R86, R50 ;  /* 0x0000003200567308 */ /* 0x0009e20000002400 */
[----:B---3--:R-:W-:Y:S01]  /*2060*/  FSEL R46, R30, -INF , P3 ;  /* 0xff8000001e2e7808 */ /* 0x008fe20001800000 */
[----:B------:R-:W-:Y:S01]  /*2070*/  FMUL.FTZ R57, R57, UR4 ;  /* 0x0000000439397c20 */ /* 0x000fe20008410000 */
[----:B------:R-:W-:Y:S01]  /*2080*/  FMNMX.FTZ R27, R36, R23, !PT ;  /* 0x00000017241b7209 */ /* 0x000fe20007810000 */
[----:B------:R-:W-:Y:S01]  /*2090*/  FMUL.FTZ R60, R60, UR4 ;  /* 0x000000043c3c7c20 */ /* 0x000fe20008410000 */
[----:B------:R-:W-:Y:S01]  /*20a0*/  ISETP.GT.AND P2, PT, R25, 0x10, PT ;  /* 0x000000101900780c */ /* 0x000fe20003f44270 */
[----:B------:R-:W-:Y:S01]  /*20b0*/  FMUL.FTZ R61, R61, UR4 ;  /* 0x000000043d3d7c20 */ /* 0x000fe20008410000 */
[----:B------:R-:W-:Y:S01]  /*20c0*/  FMNMX.FTZ R27, R46, R27, !PT ;  /* 0x0000001b2e1b7209 */ /* 0x000fe20007810000 */
[----:B------:R-:W1:Y:S01]  /*20d0*/  MUFU.TANH R42, R42 ;  /* 0x0000002a002a7308 */ /* 0x000e620000002400 */
[----:B----4-:R-:W-:Y:S01]  /*20e0*/  FSEL R50, R31, -INF , P1 ;  /* 0xff8000001f327808 */ /* 0x010fe20000800000 */
[----:B------:R-:W-:Y:S01]  /*20f0*/  FMUL.FTZ R64, R64, UR4 ;  /* 0x0000000440407c20 */ /* 0x000fe20008410000 */
[----:B------:R-:W-:Y:S01]  /*2100*/  ISETP.GT.AND P1, PT, R25, 0x11, PT ;  /* 0x000000111900780c */ /* 0x000fe20003f24270 */
[----:B------:R-:W-:Y:S01]  /*2110*/  FMUL.FTZ R65, R65, UR4 ;  /* 0x0000000441417c20 */ /* 0x000fe20008410000 */
[----:B------:R-:W-:Y:S01]  /*2120*/  FMNMX.FTZ R27, R50, R27, !PT ;  /* 0x0000001b321b7209 */ /* 0x000fe20007810000 */
[----:B------:R-:W-:Y:S01]  /*2130*/  FMUL.FTZ R68, R68, UR4 ;  /* 0x0000000444447c20 */ /* 0x000fe20008410000 */
[----:B------:R-:W-:Y:S01]  /*2140*/  FSEL R72, R35, -INF , P1 ;  /* 0xff80000023487808 */ /* 0x000fe20000800000 */
[----:B------:R2:W-:Y:S01]  /*2150*/  MUFU.TANH R90, R54 ;  /* 0x00000036005a7308 */ /* 0x0005e20000002400 */
[----:B------:R-:W-:Y:S01]  /*2160*/  ISETP.GT.AND P1, PT, R25, 0x19, PT ;  /* 0x000000191900780c */ /* 0x000fe20003f24270 */
[----:B------:R-:W-:Y:S01]  /*2170*/  FMUL.FTZ R69, R69, UR4 ;  /* 0x0000000445457c20 */ /* 0x000fe20008410000 */
[----:B------:R-:W-:Y:S01]  /*2180*/  VIADDMNMX R24, R14, R24, R11, PT ;  /* 0x000000180e187246 */ /* 0x000fe2000380010b */
[----:B------:R-:W-:Y:S01]  /*2190*/  ULDC UR4, c[0x0][0x988] ;  /* 0x0002620000047ab9 */ /* 0x000fe20000000800 */
[----:B0-----:R-:W-:Y:S01]  /*21a0*/  FSEL R76, R39, -INF , P1 ;  /* 0xff800000274c7808 */ /* 0x001fe20000800000 */
[----:B------:R-:W-:Y:S01]  /*21b0*/  IMAD.U32 R11, RZ, RZ, UR4 ;  /* 0x00000004ff0b7e24 */ /* 0x000fe2000f8e00ff */
[C---:B------:R-:W-:Y:S01]  /*21c0*/  ISETP.GT.AND P1, PT, R25.reuse, 0x21, PT ;  /* 0x000000211900780c */ /* 0x040fe20003f24270 */
[----:B------:R-:W0:Y:S01]  /*21d0*/  MUFU.TANH R43, R43 ;  /* 0x0000002b002b7308 */ /* 0x000e220000002400 */
[----:B--2---:R-:W-:Y:S01]  /*21e0*/  FSEL R54, R34, -INF , P2 ;  /* 0xff80000022367808 */ /* 0x004fe20001000000 */
[----:B------:R-:W-:Y:S01]  /*21f0*/  @UP0 ULDC UR4, c[0x0][0x44c] ;  /* 0x0001130000040ab9 */ /* 0x000fe20000000800 */
[C---:B------:R-:W-:Y:S01]  /*2200*/  ISETP.GT.AND P2, PT, R25.reuse, 0x18, PT ;  /* 0x000000181900780c */ /* 0x040fe20003f44270 */
[----:B------:R-:W-:Y:S01]  /*2210*/  UIMAD.WIDE.U32 UR4, UR42, UR4, URZ ;  /* 0x000000042a0472a5 */ /* 0x000fe2000f8e003f */
[----:B------:R-:W-:Y:S01]  /*2220*/  FMNMX.FTZ R27, R54, R27, !PT ;  /* 0x0000001b361b7209 */ /* 0x000fe20007810000 */
[----:B------:R-:W-:Y:S01]  /*2230*/  @UP0 ULDC UR6, c[0x0][0x450] ;  /* 0x0001140000060ab9 */ /* 0x000fe20000000800 */
[----:B------:R-:W-:Y:S01]  /*2240*/  FSEL R74, R38, -INF , P2 ;  /* 0xff800000264a7808 */ /* 0x000fe20001000000 */
[----:B------:R-:W2:Y:S01]  /*2250*/  MUFU.TANH R47, R47 ;  /* 0x0000002f002f7308 */ /* 0x000ea20000002400 */
[----:B------:R-:W-:Y:S01]  /*2260*/  FMNMX.FTZ R27, R72, R27, !PT ;  /* 0x0000001b481b7209 */ /* 0x000fe20007810000 */
[----:B------:R-:W-:Y:S01]  /*2270*/  @UP0 USHF.R.U32.HI UR42, URZ, UR6, UR5 ;  /* 0x000000063f2a0299 */ /* 0x000fe20008011605 */
[----:B------:R-:W-:Y:S01]  /*2280*/  ISETP.GT.AND P2, PT, R25, 0x20, PT ;  /* 0x000000201900780c */ /* 0x000fe20003f44270 */
[----:B------:R-:W-:Y:S01]  /*2290*/  UIADD3 UR4, UR39, 0x2a840, URZ ;  /* 0x0002a84027047890 */ /* 0x000fe2000fffe03f */
[----:B------:R-:W-:-:S02]  /*22a0*/  FMNMX.FTZ R27, R74, R27, !PT ;  /* 0x0000001b4a1b7209 */ /* 0x000fc40007810000 */
[----:B-1----:R-:W-:Y:S01]  /*22b0*/  FSEL R78, R42, -INF , P2 ;  /* 0xff8000002a4e7808 */ /* 0x002fe20001000000 */
[----:B------:R-:W1:Y:S01]  /*22c0*/  MUFU.TANH R51, R51 ;  /* 0x0000003300337308 */ /* 0x000e620000002400 */
[----:B------:R-:W-:Y:S01]  /*22d0*/  FMNMX.FTZ R27, R76, R27, !PT ;  /* 0x0000001b4c1b7209 */ /* 0x000fe20007810000 */
[----:B------:R-:W-:Y:S01]  /*22e0*/  UPRMT UR4, UR61, 0x654, UR4 ;  /* 0x000006543d047896 */ /* 0x000fe20008000004 */
[----:B------:R-:W-:Y:S02]  /*22f0*/  ISETP.GT.AND P2, PT, R25, 0x28, PT ;  /* 0x000000281900780c */ /* 0x000fe40003f44270 */
[----:B0-----:R-:W-:Y:S02]  /*2300*/  FSEL R80, R43, -INF , P1 ;  /* 0xff8000002b507808 */ /* 0x001fe40000800000 */
[----:B------:R-:W-:Y:S01]  /*2310*/  FMNMX.FTZ R27, R78, R27, !PT ;  /* 0x0000001b4e1b7209 */ /* 0x000fe20007810000 */
[----:B------:R-:W0:Y:S01]  /*2320*/  MUFU.TANH R55, R55 ;  /* 0x0000003700377308 */ /* 0x000e220000002400 */
[----:B------:R-:W-:-:S02]  /*2330*/  ISETP.GT.AND P1, PT, R25, 0x29, PT ;  /* 0x000000291900780c */ /* 0x000fc40003f24270 */
[----:B------:R-:W-:Y:S01]  /*2340*/  FSEL R82, R82, -INF , P2 ;  /* 0xff80000052527808 */ /* 0x000fe20001000000 */
[----:B------:R-:W-:Y:S01]  /*2350*/  SYNCS.ARRIVE.TRANS64.RED.A1T0 RZ, [UR4], RZ ;  /* 0x000000ffffff79a7 */ /* 0x000fe20008100404 */
[----:B------:R-:W-:Y:S01]  /*2360*/  FMNMX.FTZ R27, R80, R27, !PT ;  /* 0x0000001b501b7209 */ /* 0x000fe20007810000 */
[----:B------:R-:W-:Y:S01]  /*2370*/  UMOV UR4, URZ ;  /* 0x0000003f00047c82 */ /* 0x000fe20008000000 */
[----:B------:R-:W-:Y:S01]  /*2380*/  ISETP.GT.AND P2, PT, R25, 0x30, PT ;  /* 0x000000301900780c */ /* 0x000fe20003f44270 */
[----:B------:R-:W-:Y:S01]  /*2390*/  MUFU.TANH R58, R58 ;  /* 0x0000003a003a7308 */ /* 0x000fe20000002400 */
[----:B--2---:R-:W-:Y:S02]  /*23a0*/  FSEL R84, R47, -INF , P1 ;  /* 0xff8000002f547808 */ /* 0x004fe40000800000 */
[----:B------:R-:W-:Y:S02]  /*23b0*/  FMNMX.FTZ R27, R82, R27, !PT ;  /* 0x0000001b521b7209 */ /* 0x000fe40007810000 */
[----:B------:R-:W-:-:S02]  /*23c0*/  ISETP.GT.AND P1, PT, R25, 0x31, PT ;  /* 0x000000311900780c */ /* 0x000fc40003f24270 */
[----:B------:R-:W-:Y:S01]  /*23d0*/  FSEL R86, R86, -INF , P2 ;  /* 0xff80000056567808 */ /* 0x000fe20001000000 */
[----:B------:R-:W2:Y:S01]  /*23e0*/  MUFU.TANH R59, R59 ;  /* 0x0000003b003b7308 */ /* 0x000ea20000002400 */
[----:B------:R-:W-:Y:S02]  /*23f0*/  FMNMX.FTZ R27, R84, R27, !PT ;  /* 0x0000001b541b7209 */ /* 0x000fe40007810000 */
[----:B------:R-:W-:Y:S02]  /*2400*/  ISETP.GT.AND P2, PT, R25, 0x38, PT ;  /* 0x000000381900780c */ /* 0x000fe40003f44270 */
[----:B-1----:R-:W-:Y:S02]  /*2410*/  FSEL R88, R51, -INF , P1 ;  /* 0xff80000033587808 */ /* 0x002fe40000800000 */
[----:B------:R-:W-:Y:S01]  /*2420*/  FMNMX.FTZ R27, R86, R27, !PT ;  /* 0x0000001b561b7209 */ /* 0x000fe20007810000 */
[----:B------:R-:W1:Y:S01]  /*2430*/  MUFU.TANH R62, R62 ;  /* 0x0000003e003e7308 */ /* 0x000e620000002400 */
[----:B------:R-:W-:-:S02]  /*2440*/  ISETP.GT.AND P1, PT, R25, 0x39, PT ;  /* 0x000000391900780c */ /* 0x000fc40003f24270 */
[----:B------:R-:W-:Y:S02]  /*2450*/  FSEL R90, R90, -INF , P2 ;  /* 0xff8000005a5a7808 */ /* 0x000fe40001000000 */
[----:B------:R-:W-:Y:S02]  /*2460*/  FMNMX.FTZ R27, R88, R27, !PT ;  /* 0x0000001b581b7209 */ /* 0x000fe40007810000 */
[----:B------:R-:W-:Y:S01]  /*2470*/  ISETP.GT.AND P2, PT, R25, 0x40, PT ;  /* 0x000000401900780c */ /* 0x000fe20003f44270 */
[----:B------:R-:W3:Y:S01]  /*2480*/  MUFU.TANH R63, R63 ;  /* 0x0000003f003f7308 */ /* 0x000ee20000002400 */
[----:B0-----:R-:W-:Y:S02]  /*2490*/  FSEL R92, R55, -INF , P1 ;  /* 0xff800000375c7808 */ /* 0x001fe40000800000 */
[----:B------:R-:W-:Y:S02]  /*24a0*/  FMNMX.FTZ R27, R90, R27, !PT ;  /* 0x0000001b5a1b7209 */ /* 0x000fe40007810000 */
[----:B------:R-:W-:-:S02]  /*24b0*/  ISETP.GT.AND P1, PT, R25, 0x41, PT ;  /* 0x000000411900780c */ /* 0x000fc40003f24270 */
[----:B------:R-:W-:Y:S01]  /*24c0*/  FMNMX.FTZ R27, R92, R27, !PT ;  /* 0x0000001b5c1b7209 */ /* 0x000fe20007810000 */
[----:B------:R0:W4:Y:S01]  /*24d0*/  MUFU.TANH R4, R66 ;  /* 0x0000004200047308 */ /* 0x0001220000002400 */
[----:B--2---:R-:W-:Y:S02]  /*24e0*/  FSEL R94, R59, -INF , P1 ;  /* 0xff8000003b5e7808 */ /* 0x004fe40000800000 */
[----:B------:R-:W-:Y:S02]  /*24f0*/  ISETP.GT.AND P1, PT, R25, 0x49, PT ;  /* 0x000000491900780c */ /* 0x000fe40003f24270 */
[----:B------:R-:W-:Y:S02]  /*2500*/  ISETP.GT.AND P3, PT, R24, 0x8, PT ;  /* 0x000000081800780c */ /* 0x000fe40003f64270 */
[----:B------:R-:W-:Y:S01]  /*2510*/  IADD3 R0, -R0, UR42, R19 ;  /* 0x0000002a00007c10 */ /* 0x000fe2000fffe113 */
[----:B------:R-:W2:Y:S01]  /*2520*/  MUFU.TANH R67, R67 ;  /* 0x0000004300437308 */ /* 0x000ea20000002400 */
[----:B0-----:R-:W-:-:S02]  /*2530*/  FSEL R66, R58, -INF , P2 ;  /* 0xff8000003a427808 */ /* 0x001fc40001000000 */
[C---:B------:R-:W-:Y:S02]  /*2540*/  ISETP.GT.AND P2, PT, R25.reuse, 0x48, PT ;  /* 0x000000481900780c */ /* 0x040fe40003f44270 */
[----:B------:R-:W-:Y:S02]  /*2550*/  FMNMX.FTZ R27, R66, R27, !PT ;  /* 0x0000001b421b7209 */ /* 0x000fe40007810000 */
[----:B-1----:R-:W-:Y:S01]  /*2560*/  FSEL R96, R62, -INF , P2 ;  /* 0xff8000003e607808 */ /* 0x002fe20001000000 */
[----:B------:R4:W0:Y:S01]  /*2570*/  MUFU.TANH R102, R70 ;  /* 0x0000004600667308 */ /* 0x0008220000002400 */
[----:B------:R-:W-:Y:S02]  /*2580*/  FMNMX.FTZ R27, R94, R27, !PT ;  /* 0x0000001b5e1b7209 */ /* 0x000fe40007810000 */
[----:B------:R-:W-:Y:S02]  /*2590*/  ISETP.GT.AND P2, PT, R25, 0x50, PT ;  /* 0x000000501900780c */ /* 0x000fe40003f44270 */
[----:B---3--:R-:W-:-:S02]  /*25a0*/  FSEL R98, R63, -INF , P1 ;  /* 0xff8000003f627808 */ /* 0x008fc40000800000 */
[----:B------:R-:W-:Y:S01]  /*25b0*/  FMNMX.FTZ R27, R96, R27, !PT ;  /* 0x0000001b601b7209 */ /* 0x000fe20007810000 */
[----:B------:R-:W1:Y:S01]  /*25c0*/  MUFU.TANH R71, R71 ;  /* 0x0000004700477308 */ /* 0x000e620000002400 */
[C---:B------:R-:W-:Y:S02]  /*25d0*/  ISETP.GT.AND P1, PT, R25.reuse, 0x51, PT ;  /* 0x000000511900780c */ /* 0x040fe40003f24270 */
[----:B----4-:R-:W-:Y:S02]  /*25e0*/  FSEL R70, R4, -INF , P2 ;  /* 0xff80000004467808 */ /* 0x010fe40001000000 */
[----:B------:R-:W-:Y:S02]  /*25f0*/  FMNMX.FTZ R27, R98, R27, !PT ;  /* 0x0000001b621b7209 */ /* 0x000fe40007810000 */
[----:B------:R-:W-:Y:S01]  /*2600*/  ISETP.GT.AND P2, PT, R25, 0x58, PT ;  /* 0x000000581900780c */ /* 0x000fe20003f44270 */
[----:B------:R-:W-:Y:S01]  /*2610*/  MUFU.TANH R3, R3 ;  /* 0x0000000300037308 */ /* 0x000fe20000002400 */
[----:B--2---:R-:W-:-:S02]  /*2620*/  FSEL R100, R67, -INF , P1 ;  /* 0xff80000043647808 */ /* 0x004fc40000800000 */
[----:B------:R-:W-:Y:S02]  /*2630*/  FMNMX.FTZ R27, R70, R27, !PT ;  /* 0x0000001b461b7209 */ /* 0x000fe40007810000 */
[----:B------:R-:W-:Y:S02]  /*2640*/  ISETP.GT.AND P1, PT, R25, 0x59, PT ;  /* 0x000000591900780c */ /* 0x000fe40003f24270 */
[----:B0-----:R-:W-:Y:S01]  /*2650*/  FSEL R102, R102, -INF , P2 ;  /* 0xff80000066667808 */ /* 0x001fe20001000000 */
[----:B------:R-:W0:Y:S01]  /*2660*/  MUFU.TANH R5, R5 ;  /* 0x0000000500057308 */ /* 0x000e220000002400 */
[----:B------:R-:W-:Y:S02]  /*2670*/  FMNMX.FTZ R27, R100, R27, !PT ;  /* 0x0000001b641b7209 */ /* 0x000fe40007810000 */
[----:B-1----:R-:W-:Y:S02]  /*2680*/  FSEL R4, R71, -INF , P1 ;  /* 0xff80000047047808 */ /* 0x002fe40000800000 */
[----:B------:R-:W-:-:S02]  /*2690*/  FMNMX.FTZ R27, R102, R27, !PT ;  /* 0x0000001b661b7209 */ /* 0x000fc40007810000 */
[----:B------:R-:W-:Y:S01]  /*26a0*/  ISETP.GT.AND P1, PT, R24, RZ, PT ;  /* 0x000000ff1800720c */ /* 0x000fe20003f24270 */
[----:B------:R-:W1:Y:S01]  /*26b0*/  MUFU.TANH R6, R6 ;  /* 0x0000000600067308 */ /* 0x000e620000002400 */
[----:B------:R-:W-:Y:S02]  /*26c0*/  FMNMX.FTZ R27, R4, R27, !PT ;  /* 0x0000001b041b7209 */ /* 0x000fe40007810000 */
[----:B------:R-:W-:-:S03]  /*26d0*/  ISETP.GT.AND P2, PT, R24, 0x1, PT ;  /* 0x000000011800780c */ /* 0x000fc60003f44270 */
[----:B------:R-:W2:Y:S02]  /*26e0*/  SHFL.BFLY PT, R26, R27, 0x2, 0x1f ;  /* 0x0c401f001b1a7f89 */ /* 0x000ea400000e0000 */
[----:B------:R-:W-:Y:S01]  /*26f0*/  MUFU.TANH R12, R12 ;  /* 0x0000000c000c7308 */ /* 0x000fe20000002400 */
[----:B0-----:R-:W-:Y:S02]  /*2700*/  FSEL R5, R5, -INF , P2 ;  /* 0xff80000005057808 */ /* 0x001fe40001000000 */
[----:B------:R-:W-:-:S05]  /*2710*/  ISETP.GT.AND P2, PT, R24, 0x10, PT ;  /* 0x000000101800780c */ /* 0x000fca0003f44270 */
[----:B------:R-:W0:Y:S01]  /*2720*/  MUFU.TANH R15, R15 ;  /* 0x0000000f000f7308 */ /* 0x000e220000002400 */
[----:B-1----:R-:W-:Y:S02]  /*2730*/  FSEL R6, R6, -INF , P3 ;  /* 0xff80000006067808 */ /* 0x002fe40001800000 */
[----:B------:R-:W-:-:S05]  /*2740*/  ISETP.GT.AND P3, PT, R24, 0x18, PT ;  /* 0x000000181800780c */ /* 0x000fca0003f64270 */
[----:B------:R-:W-:Y:S01]  /*2750*/  MUFU.TANH R13, R13 ;  /* 0x0000000d000d7308 */ /* 0x000fe20000002400 */
[----:B--2---:R-:W-:-:S07]  /*2760*/  FMNMX.FTZ R26, R27, R26, !PT ;  /* 0x0000001a1b1a7209 */ /* 0x004fce0007810000 */
[----:B------:R-:W1:Y:S01]  /*2770*/  MUFU.TANH R21, R21 ;  /* 0x0000001500157308 */ /* 0x000e620000002400 */
[----:B0-----:R-:W-:Y:S01]  /*2780*/  FSEL R30, R15, -INF , P2 ;  /* 0xff8000000f1e7808 */ /* 0x001fe20001000000 */
[----:B------:R-:W0:Y:S06]  /*2790*/  SHFL.BFLY PT, R25, R26, 0x1, 0x1f ;  /* 0x0c201f001a197f89 */ /* 0x000e2c00000e0000 */
[----:B------:R-:W2:Y:S08]  /*27a0*/  MUFU.TANH R20, R20 ;  /* 0x0000001400147308 */ /* 0x000eb00000002400 */
[----:B------:R-:W3:Y:S01]  /*27b0*/  MUFU.TANH R40, R40 ;  /* 0x0000002800287308 */ /* 0x000ee20000002400 */
[----:B-1----:R-:W-:-:S07]  /*27c0*/  FSEL R34, R21, -INF , P3 ;  /* 0xff80000015227808 */ /* 0x002fce0001800000 */
[----:B------:R-:W1:Y:S01]  /*27d0*/  MUFU.TANH R41, R41 ;  /* 0x0000002900297308 */ /* 0x000e620000002400 */
[----:B0-----:R-:W-:Y:S02]  /*27e0*/  FMNMX.FTZ R14, R26, R25, !PT ;  /* 0x000000191a0e7209 */ /* 0x001fe40007810000 */
[----:B------:R-:W-:Y:S02]  /*27f0*/  FSEL R26, R3, -INF , P1 ;  /* 0xff800000031a7808 */ /* 0x000fe40000800000 */
[----:B------:R-:W-:-:S03]  /*2800*/  ISETP.GT.AND P1, PT, R24, 0x9, PT ;  /* 0x000000091800780c */ /* 0x000fc60003f24270 */
[----:B------:R-:W0:Y:S01]  /*2810*/  MUFU.TANH R44, R44 ;  /* 0x0000002c002c7308 */ /* 0x000e220000002400 */
[----:B------:R-:W-:Y:S02]  /*2820*/  FMNMX.FTZ R3, R26, R5, !PT ;  /* 0x000000051a037209 */ /* 0x000fe40007810000 */
[----:B------:R-:W-:Y:S01]  /*2830*/  FSEL R28, R12, -INF , P1 ;  /* 0xff8000000c1c7808 */ /* 0x000fe20000800000 */
[----:B------:R-:W-:Y:S01]  /*2840*/  FMUL.FTZ R12, R14, R11 ;  /* 0x0000000b0e0c7220 */ /* 0x000fe20000410000 */
[----:B------:R-:W-:Y:S02]  /*2850*/  FMNMX.FTZ R3, R6, R3, !PT ;  /* 0x0000000306037209 */ /* 0x000fe40007810000 */
[----:B------:R-:W-:Y:S01]  /*2860*/  ISETP.GT.AND P1, PT, R24, 0x11, PT ;  /* 0x000000111800780c */ /* 0x000fe20003f24270 */
[----:B------:R-:W4:Y:S01]  /*2870*/  MUFU.TANH R42, R45 ;  /* 0x0000002d002a7308 */ /* 0x000f220000002400 */
[----:B------:R-:W-:Y:S02]  /*2880*/  FMNMX.FTZ R3, R28, R3, !PT ;  /* 0x000000031c037209 */ /* 0x000fe40007810000 */
[----:B------:R-:W-:-:S02]  /*2890*/  FSEL R32, R13, -INF , P1 ;  /* 0xff8000000d207808 */ /* 0x000fc40000800000 */
[----:B------:R-:W-:Y:S02]  /*28a0*/  FMNMX.FTZ R3, R30, R3, !PT ;  /* 0x000000031e037209 */ /* 0x000fe40007810000 */
[----:B------:R-:W-:Y:S01]  /*28b0*/  FSETP.NEU.FTZ.AND P2, PT, R14, -INF , PT ;  /* 0xff8000000e00780b */ /* 0x000fe20003f5d000 */
[----:B------:R-:W5:Y:S01]  /*28c0*/  MUFU.TANH R48, R48 ;  /* 0x0000003000307308 */ /* 0x000f620000002400 */
[----:B------:R-:W-:Y:S02]  /*28d0*/  ISETP.GT.AND P1, PT, R24, 0x19, PT ;  /* 0x000000191800780c */ /* 0x000fe40003f24270 */
[----:B------:R-:W-:Y:S02]  /*28e0*/  FMNMX.FTZ R3, R32, R3, !PT ;  /* 0x0000000320037209 */ /* 0x000fe40007810000 */
[----:B------:R-:W-:Y:S02]  /*28f0*/  FSEL R29, R12, RZ, P2 ;  /* 0x000000ff0c1d7208 */ /* 0x000fe40001000000 */
[----:B------:R-:W-:Y:S01]  /*2900*/  ISETP.GT.AND P2, PT, R24, 0x20, PT ;  /* 0x000000201800780c */ /* 0x000fe20003f44270 */
[----:B------:R-:W-:Y:S01]  /*2910*/  MUFU.TANH R49, R49 ;  /* 0x0000003100317308 */ /* 0x000fe20000002400 */
[----:B--2---:R-:W-:Y:S01]  /*2920*/  FSEL R20, R20, -INF , P1 ;  /* 0xff80000014147808 */ /* 0x004fe20000800000 */
[--C-:B------:R-:W-:Y:S01]  /*2930*/  FFMA.FTZ R12, R36, R11, -R29.reuse ;  /* 0x0000000b240c7223 */ /* 0x100fe2000001081d */
[----:B------:R-:W-:Y:S01]  /*2940*/  FMNMX.FTZ R3, R34, R3, !PT ;  /* 0x0000000322037209 */ /* 0x000fe20007810000 */
[-CC-:B------:R-:W-:Y:S01]  /*2950*/  FFMA.FTZ R13, R50, R11.reuse, -R29.reuse ;  /* 0x0000000b320d7223 */ /* 0x180fe2000001081d */
[----:B------:R-:W-:Y:S01]  /*2960*/  ISETP.GT.AND P1, PT, R24, 0x21, PT ;  /* 0x000000211800780c */ /* 0x000fe20003f24270 */
[--C-:B------:R-:W-:Y:S01]  /*2970*/  FFMA.FTZ R23, R23, R11, -R29.reuse ;  /* 0x0000000b17177223 */ /* 0x100fe2000001081d */
[----:B---3--:R-:W-:Y:S01]  /*2980*/  FSEL R36, R40, -INF , P2 ;  /* 0xff80000028247808 */ /* 0x008fe20001000000 */
[----:B------:R-:W2:Y:S01]  /*2990*/  MUFU.TANH R52, R52 ;  /* 0x0000003400347308 */ /* 0x000ea20000002400 */
[----:B------:R-:W-:Y:S01]  /*29a0*/  FMNMX.FTZ R3, R20, R3, !PT ;  /* 0x0000000314037209 */ /* 0x000fe20007810000 */
[-CC-:B------:R-:W-:Y:S01]  /*29b0*/  FFMA.FTZ R72, R72, R11.reuse, -R29.reuse ;  /* 0x0000000b48487223 */ /* 0x180fe2000001081d */
[----:B------:R-:W-:Y:S01]  /*29c0*/  ISETP.GT.AND P2, PT, R24, 0x28, PT ;  /* 0x000000281800780c */ /* 0x000fe20003f44270 */
[-CC-:B------:R-:W-:Y:S01]  /*29d0*/  FFMA.FTZ R74, R74, R11.reuse, -R29.reuse ;  /* 0x0000000b4a4a7223 */ /* 0x180fe2000001081d */
[----:B-1----:R-:W-:Y:S01]  /*29e0*/  FSEL R38, R41, -INF , P1 ;  /* 0xff80000029267808 */ /* 0x002fe20000800000 */
[--C-:B------:R-:W-:Y:S01]  /*29f0*/  FFMA.FTZ R76, R76, R11, -R29.reuse ;  /* 0x0000000b4c4c7223 */ /* 0x100fe2000001081d */
[----:B------:R-:W-:Y:S01]  /*2a00*/  FMNMX.FTZ R3, R36, R3, !PT ;  /* 0x0000000324037209 */ /* 0x000fe20007810000 */
[----:B------:R-:W1:Y:S01]  /*2a10*/  MUFU.TANH R53, R53 ;  /* 0x0000003500357308 */ /* 0x000e620000002400 */
[----:B------:R-:W-:Y:S01]  /*2a20*/  ISETP.GT.AND P1, PT, R24, 0x29, PT ;  /* 0x000000291800780c */ /* 0x000fe20003f24270 */
[-CC-:B------:R-:W-:Y:S01]  /*2a30*/  FFMA.FTZ R78, R78, R11.reuse, -R29.reuse ;  /* 0x0000000b4e4e7223 */ /* 0x180fe2000001081d */
[----:B0-----:R-:W-:Y:S01]  /*2a40*/  FSEL R40, R44, -INF , P2 ;  /* 0xff8000002c287808 */ /* 0x001fe20001000000 */
[--C-:B------:R-:W-:Y:S01]  /*2a50*/  FFMA.FTZ R80, R80, R11, -R29.reuse ;  /* 0x0000000b50507223 */ /* 0x100fe2000001081d */
[----:B------:R-:W-:Y:S01]  /*2a60*/  FMNMX.FTZ R3, R38, R3, !PT ;  /* 0x0000000326037209 */ /* 0x000fe20007810000 */
[-CC-:B------:R-:W-:Y:S01]  /*2a70*/  FFMA.FTZ R82, R82, R11.reuse, -R29.reuse ;  /* 0x0000000b52527223 */ /* 0x180fe2000001081d */
[----:B------:R-:W-:Y:S01]  /*2a80*/  ISETP.GT.AND P2, PT, R24, 0x30, PT ;  /* 0x000000301800780c */ /* 0x000fe20003f44270 */
[----:B------:R-:W0:Y:S01]  /*2a90*/  MUFU.TANH R56, R56 ;  /* 0x0000003800387308 */ /* 0x000e220000002400 */
[----:B----4-:R-:W-:Y:S01]  /*2aa0*/  FSEL R42, R42, -INF , P1 ;  /* 0xff8000002a2a7808 */ /* 0x010fe20000800000 */
[--C-:B------:R-:W-:Y:S01]  /*2ab0*/  FFMA.FTZ R84, R84, R11, -R29.reuse ;  /* 0x0000000b54547223 */ /* 0x100fe2000001081d */
[----:B------:R-:W-:Y:S01]  /*2ac0*/  FMNMX.FTZ R3, R40, R3, !PT ;  /* 0x0000000328037209 */ /* 0x000fe20007810000 */
[-CC-:B------:R-:W-:Y:S01]  /*2ad0*/  FFMA.FTZ R86, R86, R11.reuse, -R29.reuse ;  /* 0x0000000b56567223 */ /* 0x180fe2000001081d */
[----:B------:R-:W-:Y:S01]  /*2ae0*/  ISETP.GT.AND P1, PT, R24, 0x31, PT ;  /* 0x000000311800780c */ /* 0x000fe20003f24270 */
[--C-:B------:R-:W-:Y:S01]  /*2af0*/  FFMA.FTZ R88, R88, R11, -R29.reuse ;  /* 0x0000000b58587223 */ /* 0x100fe2000001081d */
[----:B-----5:R-:W-:Y:S01]  /*2b00*/  FSEL R44, R48, -INF , P2 ;  /* 0xff800000302c7808 */ /* 0x020fe20001000000 */
[----:B------:R3:W-:Y:S01]  /*2b10*/  MUFU.EX2 R157, R12 ;  /* 0x0000000c009d7308 */ /* 0x0007e20000000800 */
[----:B------:R-:W-:Y:S01]  /*2b20*/  FMNMX.FTZ R3, R42, R3, !PT ;  /* 0x000000032a037209 */ /* 0x000fe20007810000 */
[-CC-:B------:R-:W-:Y:S01]  /*2b30*/  FFMA.FTZ R90, R90, R11.reuse, -R29.reuse ;  /* 0x0000000b5a5a7223 */ /* 0x180fe2000001081d */
[----:B------:R-:W-:Y:S01]  /*2b40*/  ISETP.GT.AND P2, PT, R24, 0x38, PT ;  /* 0x000000381800780c */ /* 0x000fe20003f44270 */
[--C-:B------:R-:W-:Y:S01]  /*2b50*/  FFMA.FTZ R92, R92, R11, -R29.reuse ;  /* 0x0000000b5c5c7223 */ /* 0x100fe2000001081d */
[----:B------:R-:W-:Y:S01]  /*2b60*/  FMNMX.FTZ R3, R44, R3, !PT ;  /* 0x000000032c037209 */ /* 0x000fe20007810000 */
[-CC-:B------:R-:W-:Y:S01]  /*2b70*/  FFMA.FTZ R66, R66, R11.reuse, -R29.reuse ;  /* 0x0000000b42427223 */ /* 0x180fe2000001081d */
[----:B--2---:R-:W-:Y:S01]  /*2b80*/  FSEL R48, R52, -INF , P2 ;  /* 0xff80000034307808 */ /* 0x004fe20001000000 */
[----:B------:R-:W-:Y:S01]  /*2b90*/  MUFU.TANH R57, R57 ;  /* 0x0000003900397308 */ /* 0x000fe20000002400 */
[-CC-:B---3--:R-:W-:Y:S01]  /*2ba0*/  FFMA.FTZ R12, R46, R11.reuse, -R29.reuse ;  /* 0x0000000b2e0c7223 */ /* 0x188fe2000001081d */
[----:B------:R-:W-:Y:S01]  /*2bb0*/  FSEL R46, R49, -INF , P1 ;  /* 0xff800000312e7808 */ /* 0x000fe20000800000 */
[-CC-:B------:R-:W-:Y:S01]  /*2bc0*/  FFMA.FTZ R94, R94, R11.reuse, -R29.reuse ;  /* 0x0000000b5e5e7223 */ /* 0x180fe2000001081d */
[----:B------:R-:W-:Y:S01]  /*2bd0*/  ISETP.GT.AND P1, PT, R24, 0x39, PT ;  /* 0x000000391800780c */ /* 0x000fe20003f24270 */
[--C-:B------:R-:W-:Y:S01]  /*2be0*/  FFMA.FTZ R96, R96, R11, -R29.reuse ;  /* 0x0000000b60607223 */ /* 0x100fe2000001081d */
[----:B------:R-:W-:Y:S01]  /*2bf0*/  FMNMX.FTZ R3, R46, R3, !PT ;  /* 0x000000032e037209 */ /* 0x000fe20007810000 */
[-CC-:B------:R-:W-:Y:S01]  /*2c00*/  FFMA.FTZ R98, R98, R11.reuse, -R29.reuse ;  /* 0x0000000b62627223 */ /* 0x180fe2000001081d */
[----:B------:R-:W2:Y:S01]  /*2c10*/  MUFU.TANH R60, R60 ;  /* 0x0000003c003c7308 */ /* 0x000ea20000002400 */
[----:B------:R-:W-:Y:S01]  /*2c20*/  ISETP.GT.AND P2, PT, R24, 0x40, PT ;  /* 0x000000401800780c */ /* 0x000fe20003f44270 */
[-CC-:B------:R-:W-:Y:S01]  /*2c30*/  FFMA.FTZ R70, R70, R11.reuse, -R29.reuse ;  /* 0x0000000b46467223 */ /* 0x180fe2000001081d */
[----:B-1----:R-:W-:Y:S01]  /*2c40*/  FSEL R50, R53, -INF , P1 ;  /* 0xff80000035327808 */ /* 0x002fe20000800000 */
[--C-:B------:R-:W-:Y:S01]  /*2c50*/  FFMA.FTZ R100, R100, R11, -R29.reuse ;  /* 0x0000000b64647223 */ /* 0x100fe2000001081d */
[----:B------:R-:W-:Y:S01]  /*2c60*/  FMNMX.FTZ R3, R48, R3, !PT ;  /* 0x0000000330037209 */ /* 0x000fe20007810000 */
[-CC-:B------:R-:W-:Y:S01]  /*2c70*/  FFMA.FTZ R102, R102, R11.reuse, -R29.reuse ;  /* 0x0000000b66667223 */ /* 0x180fe2000001081d */
[----:B------:R-:W-:Y:S01]  /*2c80*/  ISETP.GT.AND P1, PT, R24, 0x41, PT ;  /* 0x000000411800780c */ /* 0x000fe20003f24270 */
[----:B------:R-:W1:Y:S01]  /*2c90*/  MUFU.TANH R58, R61 ;  /* 0x0000003d003a7308 */ /* 0x000e620000002400 */
[----:B0-----:R-:W-:Y:S01]  /*2ca0*/  FSEL R52, R56, -INF , P2 ;  /* 0xff80000038347808 */ /* 0x001fe20001000000 */
[----:B------:R-:W-:Y:S01]  /*2cb0*/  FFMA.FTZ R4, R4, R11, -R29 ;  /* 0x0000000b04047223 */ /* 0x000fe2000001081d */
[----:B------:R-:W-:-:S02]  /*2cc0*/  FMNMX.FTZ R3, R50, R3, !PT ;  /* 0x0000000332037209 */ /* 0x000fc40007810000 */
[----:B------:R-:W-:Y:S02]  /*2cd0*/  ISETP.GT.AND P2, PT, R24, 0x48, PT ;  /* 0x000000481800780c */ /* 0x000fe40003f44270 */
[----:B------:R-:W-:Y:S01]  /*2ce0*/  FMNMX.FTZ R3, R52, R3, !PT ;  /* 0x0000000334037209 */ /* 0x000fe20007810000 */
[----:B------:R-:W0:Y:S01]  /*2cf0*/  MUFU.TANH R64, R64 ;  /* 0x0000004000407308 */ /* 0x000e220000002400 */
[----:B--2---:R-:W-:Y:S02]  /*2d00*/  FSEL R56, R60, -INF , P2 ;  /* 0xff8000003c387808 */ /* 0x004fe40001000000 */
[----:B------:R-:W-:-:S05]  /*2d10*/  ISETP.GT.AND P2, PT, R24, 0x50, PT ;  /* 0x000000501800780c */ /* 0x000fca0003f44270 */
[----:B------:R2:W-:Y:S08]  /*2d20*/  MUFU.EX2 R159, R12 ;  /* 0x0000000c009f7308 */ /* 0x0005f00000000800 */
[----:B------:R-:W3:Y:S01]  /*2d30*/  MUFU.TANH R62, R65 ;  /* 0x00000041003e7308 */ /* 0x000ee20000002400 */
[----:B--2---:R-:W-:Y:S01]  /*2d40*/  FFMA.FTZ R12, R54, R11, -R29 ;  /* 0x0000000b360c7223 */ /* 0x004fe2000001081d */
[----:B------:R-:W-:-:S02]  /*2d50*/  FSEL R54, R57, -INF , P1 ;  /* 0xff80000039367808 */ /* 0x000fc40000800000 */
[----:B------:R-:W-:Y:S02]  /*2d60*/  ISETP.GT.AND P1, PT, R24, 0x49, PT ;  /* 0x000000491800780c */ /* 0x000fe40003f24270 */
[----:B------:R-:W-:Y:S02]  /*2d70*/  FMNMX.FTZ R3, R54, R3, !PT ;  /* 0x0000000336037209 */ /* 0x000fe40007810000 */
[----:B------:R-:W2:Y:S01]  /*2d80*/  MUFU.TANH R25, R68 ;  /* 0x0000004400197308 */ /* 0x000ea20000002400 */
[----:B-1----:R-:W-:Y:S02]  /*2d90*/  FSEL R58, R58, -INF , P1 ;  /* 0xff8000003a3a7808 */ /* 0x002fe40000800000 */
[----:B------:R-:W-:Y:S02]  /*2da0*/  FMNMX.FTZ R3, R56, R3, !PT ;  /* 0x0000000338037209 */ /* 0x000fe40007810000 */
[----:B------:R-:W-:Y:S02]  /*2db0*/  ISETP.GT.AND P1, PT, R24, 0x51, PT ;  /* 0x000000511800780c */ /* 0x000fe40003f24270 */
[----:B0-----:R-:W-:Y:S01]  /*2dc0*/  FSEL R60, R64, -INF , P2 ;  /* 0xff800000403c7808 */ /* 0x001fe20001000000 */
[----:B------:R-:W0:Y:S01]  /*2dd0*/  MUFU.TANH R69, R69 ;  /* 0x0000004500457308 */ /* 0x000e220000002400 */
[----:B------:R-:W-:-:S02]  /*2de0*/  FMNMX.FTZ R3, R58, R3, !PT ;  /* 0x000000033a037209 */ /* 0x000fc40007810000 */
[----:B------:R-:W-:Y:S02]  /*2df0*/  ISETP.GT.AND P2, PT, R24, 0x58, PT ;  /* 0x000000581800780c */ /* 0x000fe40003f44270 */
[----:B---3--:R-:W-:Y:S02]  /*2e00*/  FSEL R62, R62, -INF , P1 ;  /* 0xff8000003e3e7808 */ /* 0x008fe40000800000 */
[----:B------:R-:W-:Y:S01]  /*2e10*/  FMNMX.FTZ R3, R60, R3, !PT ;  /* 0x000000033c037209 */ /* 0x000fe20007810000 */
[----:B------:R1:W-:Y:S01]  /*2e20*/  MUFU.EX2 R153, R12 ;  /* 0x0000000c00997308 */ /* 0x0003e20000000800 */
[----:B------:R-:W-:Y:S02]  /*2e30*/  ISETP.GT.AND P1, PT, R24, 0x59, PT ;  /* 0x000000591800780c */ /* 0x000fe40003f24270 */
[----:B--2---:R-:W-:Y:S02]  /*2e40*/  FSEL R24, R25, -INF , P2 ;  /* 0xff80000019187808 */ /* 0x004fe40001000000 */
[----:B------:R-:W-:-:S03]  /*2e50*/  FMNMX.FTZ R3, R62, R3, !PT ;  /* 0x000000033e037209 */ /* 0x000fc60007810000 */
[----:B------:R2:W-:Y:S01]  /*2e60*/  MUFU.EX2 R104, R13 ;  /* 0x0000000d00687308 */ /* 0x0005e20000000800 */
[----:B0-----:R-:W-:Y:S02]  /*2e70*/  FSEL R64, R69, -INF , P1 ;  /* 0xff80000045407808 */ /* 0x001fe40000800000 */
[----:B------:R-:W-:-:S04]  /*2e80*/  FMNMX.FTZ R3, R24, R3, !PT ;  /* 0x0000000318037209 */ /* 0x000fc80007810000 */
[----:B------:R-:W-:Y:S01]  /*2e90*/  FMNMX.FTZ R3, R64, R3, !PT ;  /* 0x0000000340037209 */ /* 0x000fe20007810000 */
[----:B------:R-:W-:Y:S04]  /*2ea0*/  MUFU.EX2 R68, R23 ;  /* 0x0000001700447308 */ /* 0x000fe80000000800 */
[----:B-1----:R-:W2:Y:S04]  /*2eb0*/  SHFL.BFLY PT, R12, R3, 0x2, 0x1f ;  /* 0x0c401f00030c7f89 */ /* 0x002ea800000e0000 */
[----:B------:R-:W-:Y:S08]  /*2ec0*/  MUFU.EX2 R72, R72 ;  /* 0x0000004800487308 */ /* 0x000ff00000000800 */
[----:B------:R-:W-:Y:S08]  /*2ed0*/  MUFU.EX2 R74, R74 ;  /* 0x0000004a004a7308 */ /* 0x000ff00000000800 */
[----:B------:R0:W-:Y:S01]  /*2ee0*/  MUFU.EX2 R155, R76 ;  /* 0x0000004c009b7308 */ /* 0x0001e20000000800 */
[----:B--2---:R-:W-:-:S07]  /*2ef0*/  FMNMX.FTZ R13, R3, R12, !PT ;  /* 0x0000000c030d7209 */ /* 0x004fce0007810000 */
[----:B------:R-:W-:Y:S01]  /*2f00*/  MUFU.EX2 R78, R78 ;  /* 0x0000004e004e7308 */ /* 0x000fe20000000800 */
[----:B------:R-:W1:Y:S01]  /*2f10*/  SHFL.BFLY PT, R12, R13, 0x1, 0x1f ;  /* 0x0c201f000d0c7f89 */ /* 0x000e6200000e0000 */
[----:B0-----:R-:W-:-:S06]  /*2f20*/  CS2R R76, SRZ ;  /* 0x00000000004c7805 */ /* 0x001fcc000001ff00 */
[----:B------:R0:W-:Y:S08]  /*2f30*/  MUFU.EX2 R149, R80 ;  /* 0x0000005000957308 */ /* 0x0001f00000000800 */
[----:B------:R-:W-:Y:S01]  /*2f40*/  MUFU.EX2 R82, R82 ;  /* 0x0000005200527308 */ /* 0x000fe20000000800 */
[----:B0-----:R-:W-:-:S07]  /*2f50*/  CS2R R80, SRZ ;  /* 0x0000000000507805 */ /* 0x001fce000001ff00 */
[----:B------:R0:W-:Y:S01]  /*2f60*/  MUFU.EX2 R151, R84 ;  /* 0x0000005400977308 */ /* 0x0001e20000000800 */
[----:B-1----:R-:W-:-:S04]  /*2f70*/  FMNMX.FTZ R12, R13, R12, !PT ;  /* 0x0000000c0d0c7209 */ /* 0x002fc80007810000 */
[C---:B------:R-:W-:Y:S01]  /*2f80*/  FSETP.NEU.FTZ.AND P1, PT, R12.reuse, -INF , PT ;  /* 0xff8000000c00780b */ /* 0x040fe20003f3d000 */
[----:B------:R-:W-:Y:S02]  /*2f90*/  FMUL.FTZ R3, R12, R11 ;  /* 0x0000000b0c037220 */ /* 0x000fe40000410000 */
[----:B------:R-:W-:Y:S01]  /*2fa0*/  MUFU.EX2 R86, R86 ;  /* 0x0000005600567308 */ /* 0x000fe20000000800 */
[----:B0-----:R-:W-:Y:S02]  /*2fb0*/  CS2R R84, SRZ ;  /* 0x0000000000547805 */ /* 0x001fe4000001ff00 */
[----:B------:R-:W-:-:S05]  /*2fc0*/  FSEL R3, R3, RZ, P1 ;  /* 0x000000ff03037208 */ /* 0x000fca0000800000 */
        /* <DEDUP_REMOVED lines=26> */
[----:B------:R-:W-:-:S04]  /*3170*/  FFMA.FTZ R64, R64, R11, -R3 ;  /* 0x0000000b40407223 */ /* 0x000fc80000010803 */
[----:B------:R1:W2:Y:S01]  /*3180*/  MUFU.EX2 R13, R28 ;  /* 0x0000001c000d7308 */ /* 0x0002a20000000800 */
[----:B0-----:R-:W-:Y:S01]  /*3190*/  FADD.FTZ R31, R26, R5 ;  /* 0x000000051a1f7221 */ /* 0x001fe20000010000 */
[----:B------:R-:W-:-:S06]  /*31a0*/  F2FP.BF16.F32.PACK_AB R156, R5, R26 ;  /* 0x0000001a059c723e */ /* 0x000fcc00000010ff */
[----:B------:R-:W-:Y:S01]  /*31b0*/  MUFU.EX2 R30, R30 ;  /* 0x0000001e001e7308 */ /* 0x000fe20000000800 */
[----:B-1----:R-:W-:-:S04]  /*31c0*/  IMAD.HI R28, R0, 0x2aaaaaab, RZ ;  /* 0x2aaaaaab001c7827 */ /* 0x002fc800078e02ff */
[----:B------:R-:W-:Y:S01]  /*31d0*/  FADD.FTZ R0, R157, R68 ;  /* 0x000000449d007221 */ /* 0x000fe20000010000 */
[----:B------:R-:W-:Y:S02]  /*31e0*/  F2FP.BF16.F32.PACK_AB R157, R68, R157 ;  /* 0x0000009d449d723e */ /* 0x000fe400000010ff */
[----:B------:R-:W-:Y:S02]  /*31f0*/  CS2R R68, SRZ ;  /* 0x0000000000447805 */ /* 0x000fe4000001ff00 */
[----:B------:R-:W-:Y:S01]  /*3200*/  SHF.R.U32.HI R35, RZ, 0x1f, R28 ;  /* 0x0000001fff237819 */ /* 0x000fe2000001161c */
[----:B------:R-:W0:Y:S01]  /*3210*/  MUFU.EX2 R15, R32 ;  /* 0x00000020000f7308 */ /* 0x000e220000000800 */
[----:B--2---:R-:W-:Y:S02]  /*3220*/  F2FP.BF16.F32.PACK_AB R158, R13, R6 ;  /* 0x000000060d9e723e */ /* 0x004fe400000010ff */
[----:B------:R-:W-:-:S05]  /*3230*/  LEA.HI.SX32 R28, R28, R35, 0x1c ;  /* 0x000000231c1c7211 */ /* 0x000fca00078fe2ff */
[----:B------:R1:W-:Y:S08]  /*3240*/  MUFU.EX2 R21, R20 ;  /* 0x0000001400157308 */ /* 0x0003f00000000800 */
[----:B------:R-:W2:Y:S01]  /*3250*/  MUFU.EX2 R34, R34 ;  /* 0x0000002200227308 */ /* 0x000ea20000000800 */
[----:B-1----:R-:W-:Y:S01]  /*3260*/  FADD.FTZ R20, R6, R31 ;  /* 0x0000001f06147221 */ /* 0x002fe20000010000 */
[----:B------:R-:W-:Y:S01]  /*3270*/  FADD.FTZ R31, R159, R0 ;  /* 0x000000009f1f7221 */ /* 0x000fe20000010000 */
[----:B0-----:R-:W-:-:S02]  /*3280*/  F2FP.BF16.F32.PACK_AB R152, R15, R30 ;  /* 0x0000001e0f98723e */ /* 0x001fc400000010ff */
[----:B------:R-:W-:Y:S01]  /*3290*/  FADD.FTZ R33, R13, R20 ;  /* 0x000000140d217221 */ /* 0x000fe20000010000 */
[C---:B------:R-:W-:Y:S01]  /*32a0*/  FADD.FTZ R0, R104.reuse, R31 ;  /* 0x0000001f68007221 */ /* 0x040fe20000010000 */
[----:B------:R-:W-:Y:S01]  /*32b0*/  F2FP.BF16.F32.PACK_AB R159, R104, R159 ;  /* 0x0000009f689f723e */ /* 0x000fe200000010ff */
[----:B------:R-:W0:Y:S01]  /*32c0*/  MUFU.EX2 R36, R36 ;  /* 0x0000002400247308 */ /* 0x000e220000000800 */
[----:B------:R-:W-:Y:S01]  /*32d0*/  FADD.FTZ R20, R30, R33 ;  /* 0x000000211e147221 */ /* 0x000fe20000010000 */
[----:B------:R-:W-:Y:S01]  /*32e0*/  FADD.FTZ R31, R153, R0 ;  /* 0x00000000991f7221 */ /* 0x000fe20000010000 */
[C---:B------:R-:W-:Y:S02]  /*32f0*/  F2FP.BF16.F32.PACK_AB R153, R72.reuse, R153 ;  /* 0x000000994899723e */ /* 0x040fe400000010ff */
[----:B------:R-:W-:Y:S01]  /*3300*/  FADD.FTZ R33, R15, R20 ;  /* 0x000000140f217221 */ /* 0x000fe20000010000 */
[----:B------:R-:W-:Y:S01]  /*3310*/  FADD.FTZ R31, R72, R31 ;  /* 0x0000001f481f7221 */ /* 0x000fe20000010000 */
[----:B------:R-:W-:Y:S01]  /*3320*/  CS2R R72, SRZ ;  /* 0x0000000000487805 */ /* 0x000fe2000001ff00 */
[----:B------:R1:W3:Y:S01]  /*3330*/  MUFU.EX2 R23, R38 ;  /* 0x0000002600177308 */ /* 0x0002e20000000800 */
[----:B--2---:R-:W-:Y:S01]  /*3340*/  FADD.FTZ R0, R34, R33 ;  /* 0x0000002122007221 */ /* 0x004fe20000010000 */
[----:B------:R-:W-:Y:S01]  /*3350*/  FADD.FTZ R20, R74, R31 ;  /* 0x0000001f4a147221 */ /* 0x000fe20000010000 */
[----:B------:R-:W-:-:S02]  /*3360*/  F2FP.BF16.F32.PACK_AB R154, R21, R34 ;  /* 0x00000022159a723e */ /* 0x000fc400000010ff */
[----:B------:R-:W-:Y:S01]  /*3370*/  FADD.FTZ R31, R21, R0 ;  /* 0x00000000151f7221 */ /* 0x000fe20000010000 */
[C---:B------:R-:W-:Y:S01]  /*3380*/  FADD.FTZ R33, R155.reuse, R20 ;  /* 0x000000149b217221 */ /* 0x040fe20000010000 */
[----:B------:R-:W-:Y:S01]  /*3390*/  F2FP.BF16.F32.PACK_AB R155, R155, R74 ;  /* 0x0000004a9b9b723e */ /* 0x000fe200000010ff */
[----:B------:R-:W2:Y:S01]  /*33a0*/  MUFU.EX2 R40, R40 ;  /* 0x0000002800287308 */ /* 0x000ea20000000800 */
[----:B0-----:R-:W-:Y:S01]  /*33b0*/  FADD.FTZ R0, R36, R31 ;  /* 0x0000001f24007221 */ /* 0x001fe20000010000 */
[----:B------:R-:W-:Y:S01]  /*33c0*/  FADD.FTZ R20, R78, R33 ;  /* 0x000000214e147221 */ /* 0x000fe20000010000 */
[----:B------:R-:W-:Y:S02]  /*33d0*/  CS2R R74, SRZ ;  /* 0x00000000004a7805 */ /* 0x000fe4000001ff00 */
[----:B-1----:R-:W-:Y:S01]  /*33e0*/  CS2R R38, SRZ ;  /* 0x0000000000267805 */ /* 0x002fe2000001ff00 */
[C---:B------:R-:W-:Y:S01]  /*33f0*/  FADD.FTZ R33, R149.reuse, R20 ;  /* 0x0000001495217221 */ /* 0x040fe20000010000 */
[----:B------:R-:W-:Y:S01]  /*3400*/  F2FP.BF16.F32.PACK_AB R149, R149, R78 ;  /* 0x0000004e9595723e */ /* 0x000fe200000010ff */
[----:B------:R0:W1:Y:S01]  /*3410*/  MUFU.EX2 R25, R42 ;  /* 0x0000002a00197308 */ /* 0x0000620000000800 */
[C---:B---3--:R-:W-:Y:S01]  /*3420*/  FADD.FTZ R31, R23.reuse, R0 ;  /* 0x00000000171f7221 */ /* 0x048fe20000010000 */
[----:B------:R-:W-:Y:S01]  /*3430*/  FADD.FTZ R20, R82, R33 ;  /* 0x0000002152147221 */ /* 0x000fe20000010000 */
[----:B------:R-:W-:-:S02]  /*3440*/  F2FP.BF16.F32.PACK_AB R148, R23, R36 ;  /* 0x000000241794723e */ /* 0x000fc400000010ff */
[----:B------:R-:W-:Y:S02]  /*3450*/  CS2R R78, SRZ ;  /* 0x00000000004e7805 */ /* 0x000fe4000001ff00 */
[----:B------:R-:W-:Y:S01]  /*3460*/  CS2R R36, SRZ ;  /* 0x0000000000247805 */ /* 0x000fe2000001ff00 */
[C---:B------:R-:W-:Y:S01]  /*3470*/  FADD.FTZ R33, R151.reuse, R20 ;  /* 0x0000001497217221 */ /* 0x040fe20000010000 */
[----:B------:R-:W-:Y:S01]  /*3480*/  F2FP.BF16.F32.PACK_AB R151, R151, R82 ;  /* 0x000000529797723e */ /* 0x000fe200000010ff */
[----:B------:R-:W3:Y:S01]  /*3490*/  MUFU.EX2 R145, R88 ;  /* 0x0000005800917308 */ /* 0x000ee20000000800 */
[----:B--2---:R-:W-:Y:S01]  /*34a0*/  FADD.FTZ R0, R40, R31 ;  /* 0x0000001f28007221 */ /* 0x004fe20000010000 */
[----:B------:R-:W-:Y:S01]  /*34b0*/  FADD.FTZ R20, R86, R33 ;  /* 0x0000002156147221 */ /* 0x000fe20000010000 */
[----:B------:R-:W-:Y:S02]  /*34c0*/  CS2R R82, SRZ ;  /* 0x0000000000527805 */ /* 0x000fe4000001ff00 */
[----:B0-----:R-:W-:-:S03]  /*34d0*/  CS2R R42, SRZ ;  /* 0x00000000002a7805 */ /* 0x001fc6000001ff00 */
[----:B------:R-:W0:Y:S01]  /*34e0*/  MUFU.EX2 R44, R44 ;  /* 0x0000002c002c7308 */ /* 0x000e220000000800 */
[C---:B-1----:R-:W-:Y:S01]  /*34f0*/  FADD.FTZ R31, R25.reuse, R0 ;  /* 0x00000000191f7221 */ /* 0x042fe20000010000 */
[----:B------:R-:W-:Y:S02]  /*3500*/  F2FP.BF16.F32.PACK_AB R150, R25, R40 ;  /* 0x000000281996723e */ /* 0x000fe400000010ff */
[----:B------:R-:W-:-:S04]  /*3510*/  CS2R R40, SRZ ;  /* 0x0000000000287805 */ /* 0x000fc8000001ff00 */
[----:B------:R-:W1:Y:S01]  /*3520*/  MUFU.EX2 R90, R90 ;  /* 0x0000005a005a7308 */ /* 0x000e620000000800 */
[C---:B---3--:R-:W-:Y:S01]  /*3530*/  FADD.FTZ R35, R145.reuse, R20 ;  /* 0x0000001491237221 */ /* 0x048fe20000010000 */
[----:B------:R-:W-:Y:S02]  /*3540*/  IADD3 R20, R22, -0x2, RZ ;  /* 0xfffffffe16147810 */ /* 0x000fe40007ffe0ff */
[----:B------:R-:W-:Y:S02]  /*3550*/  F2FP.BF16.F32.PACK_AB R145, R145, R86 ;  /* 0x000000569191723e */ /* 0x000fe400000010ff */
[----:B------:R-:W-:Y:S02]  /*3560*/  CS2R R86, SRZ ;  /* 0x0000000000567805 */ /* 0x000fe4000001ff00 */
[----:B------:R2:W3:Y:S01]  /*3570*/  MUFU.EX2 R27, R46 ;  /* 0x0000002e001b7308 */ /* 0x0004e20000000800 */
[----:B0-----:R-:W-:-:S07]  /*3580*/  FADD.FTZ R0, R44, R31 ;  /* 0x0000001f2c007221 */ /* 0x001fce0000010000 */
[----:B------:R-:W0:Y:S01]  /*3590*/  MUFU.EX2 R147, R92 ;  /* 0x0000005c00937308 */ /* 0x000e220000000800 */
[----:B-1----:R-:W-:Y:S01]  /*35a0*/  FADD.FTZ R6, R90, R35 ;  /* 0x000000235a067221 */ /* 0x002fe20000010000 */
[----:B--2---:R-:W-:Y:S02]  /*35b0*/  CS2R R46, SRZ ;  /* 0x00000000002e7805 */ /* 0x004fe4000001ff00 */
[----:B------:R-:W-:-:S04]  /*35c0*/  CS2R R34, SRZ ;  /* 0x0000000000227805 */ /* 0x000fc8000001ff00 */
[----:B------:R-:W1:Y:S01]  /*35d0*/  MUFU.EX2 R48, R48 ;  /* 0x0000003000307308 */ /* 0x000e620000000800 */
[C---:B---3--:R-:W-:Y:S01]  /*35e0*/  FADD.FTZ R33, R27.reuse, R0 ;  /* 0x000000001b217221 */ /* 0x048fe20000010000 */
[----:B------:R-:W-:Y:S02]  /*35f0*/  F2FP.BF16.F32.PACK_AB R144, R27, R44 ;  /* 0x0000002c1b90723e */ /* 0x000fe400000010ff */
[----:B------:R-:W-:Y:S02]  /*3600*/  CS2R R44, SRZ ;  /* 0x00000000002c7805 */ /* 0x000fe4000001ff00 */
[----:B------:R-:W-:Y:S02]  /*3610*/  CS2R R26, SRZ ;  /* 0x00000000001a7805 */ /* 0x000fe4000001ff00 */
[----:B------:R-:W2:Y:S01]  /*3620*/  MUFU.EX2 R66, R66 ;  /* 0x0000004200427308 */ /* 0x000ea20000000800 */
[C---:B0-----:R-:W-:Y:S01]  /*3630*/  FADD.FTZ R13, R147.reuse, R6 ;  /* 0x00000006930d7221 */ /* 0x041fe20000010000 */
[----:B------:R-:W-:-:S06]  /*3640*/  F2FP.BF16.F32.PACK_AB R147, R147, R90 ;  /* 0x0000005a9393723e */ /* 0x000fcc00000010ff */
[----:B------:R0:W3:Y:S01]  /*3650*/  MUFU.EX2 R19, R50 ;  /* 0x0000003200137308 */ /* 0x0000e20000000800 */
[----:B-1----:R-:W-:Y:S01]  /*3660*/  FADD.FTZ R0, R48, R33 ;  /* 0x0000002130007221 */ /* 0x002fe20000010000 */
[----:B------:R-:W-:-:S06]  /*3670*/  CS2R R32, SRZ ;  /* 0x0000000000207805 */ /* 0x000fcc000001ff00 */
[----:B------:R-:W1:Y:S01]  /*3680*/  MUFU.EX2 R141, R94 ;  /* 0x0000005e008d7308 */ /* 0x000e620000000800 */
[----:B--2---:R-:W-:Y:S01]  /*3690*/  FADD.FTZ R6, R66, R13 ;  /* 0x0000000d42067221 */ /* 0x004fe20000010000 */
[----:B0-----:R-:W-:-:S06]  /*36a0*/  CS2R R50, SRZ ;  /* 0x0000000000327805 */ /* 0x001fcc000001ff00 */
[----:B------:R-:W0:Y:S01]  /*36b0*/  MUFU.EX2 R52, R52 ;  /* 0x0000003400347308 */ /* 0x000e220000000800 */
[C---:B---3--:R-:W-:Y:S01]  /*36c0*/  FADD.FTZ R5, R19.reuse, R0 ;  /* 0x0000000013057221 */ /* 0x048fe20000010000 */
[----:B------:R-:W-:Y:S02]  /*36d0*/  F2FP.BF16.F32.PACK_AB R146, R19, R48 ;  /* 0x000000301392723e */ /* 0x000fe400000010ff */
[----:B------:R-:W-:-:S04]  /*36e0*/  CS2R R48, SRZ ;  /* 0x0000000000307805 */ /* 0x000fc8000001ff00 */
[----:B------:R-:W2:Y:S01]  /*36f0*/  MUFU.EX2 R96, R96 ;  /* 0x0000006000607308 */ /* 0x000ea20000000800 */
[C---:B-1----:R-:W-:Y:S01]  /*3700*/  FADD.FTZ R15, R141.reuse, R6 ;  /* 0x000000068d0f7221 */ /* 0x042fe20000010000 */
[----:B------:R-:W-:Y:S02]  /*3710*/  F2FP.BF16.F32.PACK_AB R141, R141, R66 ;  /* 0x000000428d8d723e */ /* 0x000fe400000010ff */
[----:B------:R-:W-:-:S04]  /*3720*/  CS2R R66, SRZ ;  /* 0x0000000000427805 */ /* 0x000fc8000001ff00 */
[----:B------:R1:W3:Y:S01]  /*3730*/  MUFU.EX2 R29, R54 ;  /* 0x00000036001d7308 */ /* 0x0002e20000000800 */
[----:B0-----:R-:W-:-:S07]  /*3740*/  FADD.FTZ R0, R52, R5 ;  /* 0x0000000534007221 */ /* 0x001fce0000010000 */
[----:B------:R-:W0:Y:S01]  /*3750*/  MUFU.EX2 R143, R98 ;  /* 0x00000062008f7308 */ /* 0x000e220000000800 */
[----:B--2---:R-:W-:Y:S01]  /*3760*/  FADD.FTZ R6, R96, R15 ;  /* 0x0000000f60067221 */ /* 0x004fe20000010000 */
[----:B-1----:R-:W-:-:S06]  /*3770*/  CS2R R54, SRZ ;  /* 0x0000000000367805 */ /* 0x002fcc000001ff00 */
[----:B------:R-:W1:Y:S01]  /*3780*/  MUFU.EX2 R56, R56 ;  /* 0x0000003800387308 */ /* 0x000e620000000800 */
[C---:B---3--:R-:W-:Y:S01]  /*3790*/  FADD.FTZ R13, R29.reuse, R0 ;  /* 0x000000001d0d7221 */ /* 0x048fe20000010000 */
[----:B------:R-:W-:Y:S02]  /*37a0*/  F2FP.BF16.F32.PACK_AB R140, R29, R52 ;  /* 0x000000341d8c723e */ /* 0x000fe400000010ff */
[----:B------:R-:W-:-:S04]  /*37b0*/  CS2R R52, SRZ ;  /* 0x0000000000347805 */ /* 0x000fc8000001ff00 */
[----:B------:R-:W2:Y:S01]  /*37c0*/  MUFU.EX2 R70, R70 ;  /* 0x0000004600467308 */ /* 0x000ea20000000800 */
[C---:B0-----:R-:W-:Y:S01]  /*37d0*/  FADD.FTZ R15, R143.reuse, R6 ;  /* 0x000000068f0f7221 */ /* 0x041fe20000010000 */
[----:B------:R-:W-:-:S06]  /*37e0*/  F2FP.BF16.F32.PACK_AB R143, R143, R96 ;  /* 0x000000608f8f723e */ /* 0x000fcc00000010ff */
[----:B------:R0:W3:Y:S01]  /*37f0*/  MUFU.EX2 R3, R58 ;  /* 0x0000003a00037308 */ /* 0x0000e20000000800 */
[----:B-1----:R-:W-:-:S07]  /*3800*/  FADD.FTZ R0, R56, R13 ;  /* 0x0000000d38007221 */ /* 0x002fce0000010000 */
[----:B------:R-:W1:Y:S01]  /*3810*/  MUFU.EX2 R60, R60 ;  /* 0x0000003c003c7308 */ /* 0x000e620000000800 */
[----:B--2---:R-:W-:Y:S01]  /*3820*/  FADD.FTZ R6, R70, R15 ;  /* 0x0000000f46067221 */ /* 0x004fe20000010000 */
[----:B------:R-:W-:Y:S02]  /*3830*/  VIMNMX R15, R17, R28, !PT ;  /* 0x0000001c110f7248 */ /* 0x000fe40007fe0100 */
[----:B0-----:R-:W-:Y:S02]  /*3840*/  CS2R R58, SRZ ;  /* 0x00000000003a7805 */ /* 0x001fe4000001ff00 */
[----:B------:R-:W-:Y:S02]  /*3850*/  CS2R R28, SRZ ;  /* 0x00000000001c7805 */ /* 0x000fe4000001ff00 */
[----:B------:R-:W-:Y:S01]  /*3860*/  ISETP.GE.AND P1, PT, R20, R15, PT ;  /* 0x0000000f1400720c */ /* 0x000fe20003f26270 */
[----:B------:R-:W0:Y:S01]  /*3870*/  MUFU.EX2 R137, R100 ;  /* 0x0000006400897308 */ /* 0x000e220000000800 */
[C---:B---3--:R-:W-:Y:S01]  /*3880*/  FADD.FTZ R13, R3.reuse, R0 ;  /* 0x00000000030d7221 */ /* 0x048fe20000010000 */
[----:B------:R-:W-:-:S02]  /*3890*/  F2FP.BF16.F32.PACK_AB R142, R3, R56 ;  /* 0x00000038038e723e */ /* 0x000fc400000010ff */
[----:B------:R-:W-:-:S04]  /*38a0*/  CS2R R56, SRZ ;  /* 0x0000000000387805 */ /* 0x000fc8000001ff00 */
[----:B------:R2:W3:Y:S01]  /*38b0*/  MUFU.EX2 R31, R62 ;  /* 0x0000003e001f7308 */ /* 0x0004e20000000800 */
[----:B-1----:R-:W-:-:S07]  /*38c0*/  FADD.FTZ R0, R60, R13 ;  /* 0x0000000d3c007221 */ /* 0x002fce0000010000 */
[----:B------:R-:W1:Y:S01]  /*38d0*/  MUFU.EX2 R102, R102 ;  /* 0x0000006600667308 */ /* 0x000e620000000800 */
[C---:B0-----:R-:W-:Y:S01]  /*38e0*/  FADD.FTZ R3, R137.reuse, R6 ;  /* 0x0000000689037221 */ /* 0x041fe20000010000 */
[----:B------:R-:W-:Y:S01]  /*38f0*/  F2FP.BF16.F32.PACK_AB R137, R137, R70 ;  /* 0x000000468989723e */ /* 0x000fe200000010ff */
[----:B------:R-:W-:Y:S01]  /*3900*/  IMAD.MOV.U32 R6, RZ, RZ, 0x3f800000 ;  /* 0x3f800000ff067424 */ /* 0x000fe200078e00ff */
[----:B------:R-:W-:Y:S02]  /*3910*/  CS2R R70, SRZ ;  /* 0x0000000000467805 */ /* 0x000fe4000001ff00 */
[----:B--2---:R-:W-:Y:S02]  /*3920*/  CS2R R62, SRZ ;  /* 0x00000000003e7805 */ /* 0x004fe4000001ff00 */
[----:B------:R-:W0:Y:S01]  /*3930*/  MUFU.EX2 R24, R24 ;  /* 0x0000001800187308 */ /* 0x000e220000000800 */
[C---:B---3--:R-:W-:Y:S01]  /*3940*/  FADD.FTZ R13, R31.reuse, R0 ;  /* 0x000000001f0d7221 */ /* 0x048fe20000010000 */
[----:B------:R-:W-:-:S02]  /*3950*/  F2FP.BF16.F32.PACK_AB R136, R31, R60 ;  /* 0x0000003c1f88723e */ /* 0x000fc400000010ff */
[----:B------:R-:W-:Y:S02]  /*3960*/  CS2R R60, SRZ ;  /* 0x00000000003c7805 */ /* 0x000fe4000001ff00 */
[----:B------:R-:W-:Y:S02]  /*3970*/  CS2R R30, SRZ ;  /* 0x00000000001e7805 */ /* 0x000fe4000001ff00 */
[----:B------:R2:W3:Y:S01]  /*3980*/  MUFU.EX2 R5, R64 ;  /* 0x0000004000057308 */ /* 0x0004e20000000800 */
[----:B-1----:R-:W-:-:S07]  /*3990*/  FADD.FTZ R0, R102, R3 ;  /* 0x0000000366007221 */ /* 0x002fce0000010000 */
[----:B------:R0:W1:Y:S01]  /*39a0*/  MUFU.EX2 R139, R4 ;  /* 0x00000004008b7308 */ /* 0x0000620000000800 */
[----:B--2---:R-:W-:Y:S01]  /*39b0*/  CS2R R64, SRZ ;  /* 0x0000000000407805 */ /* 0x004fe2000001ff00 */
[----:B0-----:R-:W-:Y:S01]  /*39c0*/  FADD.FTZ R4, R24, R13 ;  /* 0x0000000d18047221 */ /* 0x001fe20000010000 */
[C---:B---3--:R-:W-:Y:S02]  /*39d0*/  F2FP.BF16.F32.PACK_AB R138, R5.reuse, R24 ;  /* 0x00000018058a723e */ /* 0x048fe400000010ff */
[----:B------:R-:W-:Y:S01]  /*39e0*/  CS2R R24, SRZ ;  /* 0x0000000000187805 */ /* 0x000fe2000001ff00 */
[----:B------:R-:W-:Y:S01]  /*39f0*/  FADD.FTZ R4, R5, R4 ;  /* 0x0000000405047221 */ /* 0x000fe20000010000 */
[----:B------:R-:W-:Y:S02]  /*3a00*/  IMAD.MOV.U32 R5, RZ, RZ, 0x3f800000 ;  /* 0x3f800000ff057424 */ /* 0x000fe400078e00ff */
[C---:B-1----:R-:W-:Y:S01]  /*3a10*/  FADD.FTZ R3, R139.reuse, R0 ;  /* 0x000000008b037221 */ /* 0x042fe20000010000 */
[----:B------:R-:W-:-:S02]  /*3a20*/  F2FP.BF16.F32.PACK_AB R139, R139, R102 ;  /* 0x000000668b8b723e */ /* 0x000fc400000010ff */
[----:B------:R-:W-:Y:S01]  /*3a30*/  MOV R0, RZ ;  /* 0x000000ff00007202 */ /* 0x000fe20000000f00 */
[----:B------:R-:W-:Y:S06]  /*3a40*/  @!P1 BRA `(.L_x_2195) ;  /* 0x0000002800509947 */ /* 0x000fec0003800000 */
[----:B------:R-:W-:Y:S01]  /*3a50*/  IMAD.MOV.U32 R13, RZ, RZ, R14 ;  /* 0x000000ffff0d7224 */ /* 0x000fe200078e000e */
[----:B------:R-:W-:Y:S01]  /*3a60*/  MOV R21, RZ ;  /* 0x000000ff00157202 */ /* 0x000fe20000000f00 */
[----:B------:R-:W-:Y:S01]  /*3a70*/  IMAD.MOV.U32 R19, RZ, RZ, R12 ;  /* 0x000000ffff137224 */ /* 0x000fe200078e000c */
[----:B------:R-:W-:Y:S01]  /*3a80*/  UMOV UR5, URZ ;  /* 0x0000003f00057c82 */ /* 0x000fe20008000000 */
[----:B------:R-:W-:Y:S01]  /*3a90*/  IMAD.MOV.U32 R6, RZ, RZ, 0x3f800000 ;  /* 0x3f800000ff067424 */ /* 0x000fe200078e00ff */
[----:B------:R-:W-:Y:S01]  /*3aa0*/  ULDC UR6, c[0x0][0x9d8] ;  /* 0x0002760000067ab9 */ /* 0x000fe20000000800 */
[----:B------:R-:W-:-:S07]  /*3ab0*/  IMAD.MOV.U32 R87, RZ, RZ, RZ ;  /* 0x000000ffff577224 */ /* 0x000fce00078e00ff */
.L_x_2206:
[----:B------:R-:W-:-:S04]  /*3ac0*/  UISETP.NE.AND UP0, UPT, UR5, 0x1, UPT ;  /* 0x000000010500788c */ /* 0x000fc8000bf05270 */
[----:B------:R-:W-:-:S06]  /*3ad0*/  USEL UR4, URZ, 0x1, UP0 ;  /* 0x000000013f047887 */ /* 0x000fcc0008000000 */
[----:B------:R-:W-:Y:S01]  /*3ae0*/  LOP3.LUT R0, R21, UR4, RZ, 0x3c, !PT ;  /* 0x0000000415007c12 */ /* 0x000fe2000f8e3cff */
[----:B------:R-:W-:Y:S06]  /*3af0*/  @!P0 BRA `(.L_x_2196) ;  /* 0x0000000000048947 */ /* 0x000fec0003800000 */
[----:B------:R-:W-:Y:S01]  /*3b00*/  BPT.TRAP 0x1 ;  /* 0x000000040000795c */ /* 0x000fe20000300000 */
.L_x_2196:
        /* <DEDUP_REMOVED lines=8> */
.L_x_2197:
[----:B-1----:R-:W-:Y:S05]  /*3b90*/  @P1 BRA `(.L_x_2198) ;  /* 0x0000000000081947 */ /* 0x002fea0003800000 */
[----:B------:R-:W1:Y:S02]  /*3ba0*/  SYNCS.PHASECHK.TRANS64.TRYWAIT P1, [UR7+0x2a830], R11 ;  /* 0x02a8300bff0075a7 */ /* 0x000e640008020147 */
[----:B-1----:R-:W-:Y:S05]  /*3bb0*/  @!P1 BRA `(.L_x_2199) ;  /* 0x000000a800949947 */ /* 0x002fea0003800000 */
.L_x_2198:
        /* <DEDUP_REMOVED lines=129> */
.L_x_2200:
[----:B------:R-:W-:Y:S01]  /*43d0*/  ULEA UR10, UR5, UR39, 0x3 ;  /* 0x00000027050a7291 */ /* 0x000fe2000f8e183f */
[----:B------:R-:W-:-:S08]  /*43e0*/  SHF.L.U32 R5, R21, 0x1f, RZ ;  /* 0x0000001f15057819 */ /* 0x000fd000000006ff */
[----:B------:R2:W3:Y:S01]  /*43f0*/  SYNCS.PHASECHK.TRANS64.TRYWAIT P1, [UR10+0x2a850], R5 ;  /* 0x02a85005ff0075a7 */ /* 0x0004e2000802014a */
[----:B------:R-:W-:Y:S05]  /*4400*/  @!P0 BRA `(.L_x_2201) ;  /* 0x0000000000048947 */ /* 0x000fea0003800000 */
[----:B------:R-:W-:Y:S01]  /*4410*/  BPT.TRAP 0x1 ;  /* 0x000000040000795c */ /* 0x000fe20000300000 */
.L_x_2201:
[----:B---3--:R-:W-:Y:S05]  /*4420*/  @P1 BRA `(.L_x_2202) ;  /* 0x0000000000081947 */ /* 0x008fea0003800000 */
[----:B------:R-:W3:Y:S02]  /*4430*/  SYNCS.PHASECHK.TRANS64.TRYWAIT P1, [UR10+0x2a850], R5 ;  /* 0x02a85005ff0075a7 */ /* 0x000ee4000802014a */
[----:B---3--:R-:W-:Y:S05]  /*4440*/  @!P1 BRA `(.L_x_2203) ;  /* 0x000000a000889947 */ /* 0x008fea0003800000 */
.L_x_2202:
        /* <DEDUP_REMOVED lines=36> */
.L_x_2204:
[----:B------:R-:W-:Y:S01]  /*4690*/  UISETP.NE.AND UP0, UPT, UR38, URZ, UPT ;  /* 0x0000003f2600728c */ /* 0x000fe2000bf05270 */
[----:B------:R-:W-:Y:S01]  /*46a0*/  FMUL.FTZ R88, R88, UR6 ;  /* 0x0000000658587c20 */ /* 0x000fe20008410000 */
[----:B-1----:R-:W-:Y:S01]  /*46b0*/  MOV R12, R7 ;  /* 0x00000007000c7202 */ /* 0x002fe20000000f00 */
[----:B------:R-:W-:Y:S01]  /*46c0*/  FMUL.FTZ R101, R101, UR6 ;  /* 0x0000000665657c20 */ /* 0x000fe20008410000 */
[----:B------:R-:W-:Y:S01]  /*46d0*/  FMUL.FTZ R89, R89, UR6 ;  /* 0x0000000659597c20 */ /* 0x000fe20008410000 */
[----:B------:R1:W4:Y:S01]  /*46e0*/  MUFU.TANH R148, R88 ;  /* 0x0000005800947308 */ /* 0x0003220000002400 */
[----:B------:R-:W-:Y:S01]  /*46f0*/  PLOP3.LUT P1, PT, PT, PT, UP0, 0x80, 0x0 ;  /* 0x000000000000781c */ /* 0x000fe20003f2f008 */
[----:B--23--:R-:W-:Y:S01]  /*4700*/  FMUL.FTZ R5, R90, UR6 ;  /* 0x000000065a057c20 */ /* 0x00cfe20008410000 */
[----:B------:R-:W-:Y:S01]  /*4710*/  PLOP3.LUT P2, PT, PT, PT, UP0, 0x80, 0x0 ;  /* 0x000000000000781c */ /* 0x000fe20003f4f008 */
[----:B------:R-:W-:Y:S01]  /*4720*/  FMUL.FTZ R92, R92, UR6 ;  /* 0x000000065c5c7c20 */ /* 0x000fe20008410000 */
[----:B------:R-:W-:Y:S01]  /*4730*/  ULDC UR14, c[0x0][0x2f0] ;  /* 0x0000bc00000e7ab9 */ /* 0x000fe20000000800 */
[----:B------:R-:W-:Y:S01]  /*4740*/  @UP0 ULDC UR5, c[0x0][0x44c] ;  /* 0x0001130000050ab9 */ /* 0x000fe20000000800 */
[----:B------:R-:W-:Y:S01]  /*4750*/  ULDC UR11, c[0x0][0x288] ;  /* 0x0000a200000b7ab9 */ /* 0x000fe20000000800 */
[----:B------:R-:W-:Y:S01]  /*4760*/  MUFU.TANH R90, R101 ;  /* 0x00000065005a7308 */ /* 0x000fe20000002400 */
[----:B------:R-:W-:Y:S01]  /*4770*/  FMUL.FTZ R93, R93, UR6 ;  /* 0x000000065d5d7c20 */ /* 0x000fe20008410000 */
[----:B------:R-:W-:Y:S01]  /*4780*/  FMUL.FTZ R96, R96, UR6 ;  /* 0x0000000660607c20 */ /* 0x000fe20008410000 */
[----:B------:R-:W-:Y:S01]  /*4790*/  FMUL.FTZ R97, R97, UR6 ;  /* 0x0000000661617c20 */ /* 0x000fe20008410000 */
[----:B------:R-:W-:Y:S01]  /*47a0*/  FMUL.FTZ R100, R100, UR6 ;  /* 0x0000000664647c20 */ /* 0x000fe20008410000 */
[----:B------:R-:W-:Y:S01]  /*47b0*/  FMUL.FTZ R105, R105, UR6 ;  /* 0x0000000669697c20 */ /* 0x000fe20008410000 */
[----:B0-----:R-:W-:Y:S01]  /*47c0*/  @P1 IMAD.HI.U32 R11, R7, UR5, RZ ;  /* 0x00000005070b1c27 */ /* 0x001fe2000f8e00ff */
[----:B------:R-:W-:Y:S01]  /*47d0*/  @UP0 ULDC UR5, c[0x0][0x450] ;  /* 0x0001140000050ab9 */ /* 0x000fe20000000800 */
[----:B------:R0:W2:Y:S02]  /*47e0*/  MUFU.TANH R146, R89 ;  /* 0x0000005900927308 */ /* 0x0000a40000002400 */
[----:B------:R-:W-:Y:S01]  /*47f0*/  FMUL.FTZ R104, R104, UR6 ;  /* 0x0000000668687c20 */ /* 0x000fe20008410000 */
[----:B------:R-:W-:Y:S01]  /*4800*/  FMUL.FTZ R23, R98, UR6 ;  /* 0x0000000662177c20 */ /* 0x000fe20008410000 */
[----:B------:R-:W-:Y:S01]  /*4810*/  @P2 SHF.R.U32.HI R12, RZ, UR5, R11 ;  /* 0x00000005ff0c2c19 */ /* 0x000fe2000801160b */
[----:B------:R-:W-:-:S02]  /*4820*/  IMAD.MOV.U32 R11, RZ, RZ, -0x60 ;  /* 0xffffffa0ff0b7424 */ /* 0x000fc400078e00ff */
[----:B------:R-:W-:Y:S01]  /*4830*/  FMUL.FTZ R108, R108, UR6 ;  /* 0x000000066c6c7c20 */ /* 0x000fe20008410000 */
[----:B------:R-:W-:Y:S01]  /*4840*/  FMUL.FTZ R109, R109, UR6 ;  /* 0x000000066d6d7c20 */ /* 0x000fe20008410000 */
[----:B------:R-:W-:Y:S01]  /*4850*/  FMUL.FTZ R112, R112, UR6 ;  /* 0x0000000670707c20 */ /* 0x000fe20008410000 */
[----:B-1----:R-:W1:Y:S01]  /*4860*/  SHFL.IDX PT, R88, R12, RZ, 0x1c1f ;  /* 0x001c1fff0c587589 */ /* 0x002e6200000e0000 */
[----:B------:R-:W-:Y:S01]  /*4870*/  IMAD R11, R20, R11, 0x1 ;  /* 0x00000001140b7424 */ /* 0x000fe200078e020b */
[----:B------:R-:W3:Y:S01]  /*4880*/  MUFU.TANH R92, R92 ;  /* 0x0000005c005c7308 */ /* 0x000ee20000002400 */
[----:B0-----:R-:W-:Y:S01]  /*4890*/  FMUL.FTZ R89, R103, UR6 ;  /* 0x0000000667597c20 */ /* 0x001fe20008410000 */
[----:B------:R-:W-:Y:S01]  /*48a0*/  FMUL.FTZ R22, R99, UR6 ;  /* 0x0000000663167c20 */ /* 0x000fe20008410000 */
[----:B------:R-:W-:Y:S02]  /*48b0*/  IMAD R11, R10, -0x2, R11 ;  /* 0xfffffffe0a0b7824 */ /* 0x000fe400078e020b */
[----:B------:R-:W-:Y:S01]  /*48c0*/  FMUL.FTZ R99, R110, UR6 ;  /* 0x000000066e637c20 */ /* 0x000fe20008410000 */
[----:B------:R-:W-:Y:S01]  /*48d0*/  FMUL.FTZ R113, R113, UR6 ;  /* 0x0000000671717c20 */ /* 0x000fe20008410000 */
[----:B------:R-:W-:Y:S01]  /*48e0*/  FMUL.FTZ R116, R116, UR6 ;  /* 0x0000000674747c20 */ /* 0x000fe20008410000 */
[----:B------:R-:W-:Y:S01]  /*48f0*/  IMAD R101, R18, UR14, R11 ;  /* 0x0000000e12657c24 */ /* 0x000fe2000f8e020b */
[----:B------:R0:W5:Y:S01]  /*4900*/  MUFU.TANH R142, R93 ;  /* 0x0000005d008e7308 */ /* 0x0001620000002400 */
        /* <DEDUP_REMOVED lines=8> */
[----:B------:R-:W-:Y:S01]  /*4990*/  FMUL.FTZ R95, R106, UR6 ;  /* 0x000000066a5f7c20 */ /* 0x000fe20008410000 */
[----:B------:R-:W-:Y:S01]  /*49a0*/  FMUL.FTZ R125, R125, UR6 ;  /* 0x000000067d7d7c20 */ /* 0x000fe20008410000 */
[----:B------:R-:W-:Y:S01]  /*49b0*/  FMUL.FTZ R128, R128, UR6 ;  /* 0x0000000680807c20 */ /* 0x000fe20008410000 */
[----:B------:R-:W-:Y:S01]  /*49c0*/  FMUL.FTZ R129, R129, UR6 ;  /* 0x0000000681817c20 */ /* 0x000fe20008410000 */
[----:B------:R-:W-:Y:S01]  /*49d0*/  FMUL.FTZ R132, R132, UR6 ;  /* 0x0000000684847c20 */ /* 0x000fe20008410000 */
[----:B-1----:R-:W-:Y:S01]  /*49e0*/  IADD3 R103, R88, -UR11, R101 ;  /* 0x8000000b58677c10 */ /* 0x002fe2000fffe065 */
[----:B------:R-:W-:Y:S01]  /*49f0*/  FMUL.FTZ R133, R133, UR6 ;  /* 0x0000000685857c20 */ /* 0x000fe20008410000 */
[----:B------:R1:W5:Y:S01]  /*4a00*/  MUFU.TANH R138, R97 ;  /* 0x00000061008a7308 */ /* 0x0003620000002400 */
[----:B------:R-:W5:Y:S01]  /*4a10*/  SHFL.IDX PT, R12, R12, 0x1, 0x1c1f ;  /* 0x003c1f000c0c7f89 */ /* 0x000f6200000e0000 */
[C---:B------:R-:W-:Y:S01]  /*4a20*/  ISETP.GT.AND P1, PT, R103.reuse, RZ, PT ;  /* 0x000000ff6700720c */ /* 0x040fe20003f24270 */
[----:B------:R-:W-:Y:S01]  /*4a30*/  FMUL.FTZ R122, R122, UR6 ;  /* 0x000000067a7a7c20 */ /* 0x000fe20008410000 */
[C---:B------:R-:W-:Y:S01]  /*4a40*/  ISETP.GT.AND P2, PT, R103.reuse, 0x1, PT ;  /* 0x000000016700780c */ /* 0x040fe20003f44270 */
[----:B------:R-:W-:Y:S01]  /*4a50*/  FMUL.FTZ R126, R126, UR6 ;  /* 0x000000067e7e7c20 */ /* 0x000fe20008410000 */
[----:B----4-:R-:W-:Y:S01]  /*4a60*/  FSEL R148, R148, -INF , P1 ;  /* 0xff80000094947808 */ /* 0x010fe20000800000 */
[----:B------:R-:W-:Y:S01]  /*4a70*/  FMUL.FTZ R130, R130, UR6 ;  /* 0x0000000682827c20 */ /* 0x000fe20008410000 */
[----:B------:R-:W-:Y:S01]  /*4a80*/  ISETP.GT.AND P1, PT, R103, 0x8, PT ;  /* 0x000000086700780c */ /* 0x000fe20003f24270 */
[----:B------:R-:W4:Y:S01]  /*4a90*/  MUFU.TANH R100, R100 ;  /* 0x0000006400647308 */ /* 0x000f220000002400 */
[----:B--2---:R-:W-:Y:S01]  /*4aa0*/  FSEL R146, R146, -INF , P2 ;  /* 0xff80000092927808 */ /* 0x004fe20001000000 */
[----:B0-----:R-:W-:Y:S01]  /*4ab0*/  FMUL.FTZ R93, R107, UR6 ;  /* 0x000000066b5d7c20 */ /* 0x001fe20008410000 */
[----:B------:R-:W-:Y:S01]  /*4ac0*/  FMNMX.FTZ R11, R148, R19, !PT ;  /* 0x00000013940b7209 */ /* 0x000fe20007810000 */
[----:B------:R-:W-:Y:S01]  /*4ad0*/  FMUL.FTZ R134, R134, UR6 ;  /* 0x0000000686867c20 */ /* 0x000fe20008410000 */
[----:B------:R-:W-:Y:S01]  /*4ae0*/  ISETP.GT.AND P2, PT, R103, 0x9, PT ;  /* 0x000000096700780c */ /* 0x000fe20003f44270 */
[----:B-1----:R-:W-:Y:S01]  /*4af0*/  FMUL.FTZ R97, R111, UR6 ;  /* 0x000000066f617c20 */ /* 0x002fe20008410000 */
[----:B---3--:R-:W-:Y:S01]  /*4b00*/  FSEL R144, R92, -INF , P1 ;  /* 0xff8000005c907808 */ /* 0x008fe20000800000 */
[----:B------:R0:W-:Y:S01]  /*4b10*/  MUFU.TANH R98, R105 ;  /* 0x0000006900627308 */ /* 0x0001e20000002400 */
[----:B------:R-:W-:Y:S01]  /*4b20*/  FMNMX.FTZ R11, R146, R11, !PT ;  /* 0x0000000b920b7209 */ /* 0x000fe20007810000 */
[----:B------:R-:W-:Y:S01]  /*4b30*/  FMUL.FTZ R115, R115, UR6 ;  /* 0x0000000673737c20 */ /* 0x000fe20008410000 */
[----:B------:R-:W-:Y:S01]  /*4b40*/  ISETP.GT.AND P1, PT, R103, 0x10, PT ;  /* 0x000000106700780c */ /* 0x000fe20003f24270 */
[----:B------:R-:W-:Y:S01]  /*4b50*/  FMUL.FTZ R118, R118, UR6 ;  /* 0x0000000676767c20 */ /* 0x000fe20008410000 */
[----:B-----5:R-:W-:Y:S01]  /*4b60*/  FSEL R142, R142, -INF , P2 ;  /* 0xff8000008e8e7808 */ /* 0x020fe20001000000 */
[----:B------:R-:W-:Y:S01]  /*4b70*/  FMUL.FTZ R119, R119, UR6 ;  /* 0x0000000677777c20 */ /* 0x000fe20008410000 */
[----:B------:R-:W-:Y:S01]  /*4b80*/  ISETP.GT.AND P2, PT, R103, 0x11, PT ;  /* 0x000000116700780c */ /* 0x000fe20003f44270 */
[----:B------:R-:W1:Y:S01]  /*4b90*/  MUFU.TANH R104, R104 ;  /* 0x0000006800687308 */ /* 0x000e620000002400 */
[----:B0-----:R-:W-:Y:S01]  /*4ba0*/  FMNMX.FTZ R105, R144, R11, !PT ;  /* 0x0000000b90697209 */ /* 0x001fe20007810000 */
[----:B------:R-:W-:Y:S01]  /*4bb0*/  FMUL.FTZ R11, R120, UR6 ;  /* 0x00000006780b7c20 */ /* 0x000fe20008410000 */
[----:B------:R-:W-:Y:S01]  /*4bc0*/  FSEL R140, R96, -INF , P1 ;  /* 0xff800000608c7808 */ /* 0x000fe20000800000 */
[----:B------:R-:W-:Y:S01]  /*4bd0*/  FMUL.FTZ R123, R123, UR6 ;  /* 0x000000067b7b7c20 */ /* 0x000fe20008410000 */
[----:B------:R-:W-:Y:S01]  /*4be0*/  FMNMX.FTZ R105, R142, R105, !PT ;  /* 0x000000698e697209 */ /* 0x000fe20007810000 */
[----:B------:R-:W-:Y:S01]  /*4bf0*/  FMUL.FTZ R127, R127, UR6 ;  /* 0x000000067f7f7c20 */ /* 0x000fe20008410000 */
[----:B------:R-:W-:Y:S01]  /*4c00*/  ISETP.GT.AND P1, PT, R103, 0x18, PT ;  /* 0x000000186700780c */ /* 0x000fe20003f24270 */
[----:B------:R-:W0:Y:S01]  /*4c10*/  MUFU.TANH R108, R108 ;  /* 0x0000006c006c7308 */ /* 0x000e220000002400 */
[----:B------:R-:W-:Y:S01]  /*4c20*/  FSEL R138, R138, -INF , P2 ;  /* 0xff8000008a8a7808 */ /* 0x000fe20001000000 */
[----:B------:R-:W-:Y:S01]  /*4c30*/  FMUL.FTZ R131, R131, UR6 ;  /* 0x0000000683837c20 */ /* 0x000fe20008410000 */
[----:B------:R-:W-:Y:S01]  /*4c40*/  FMNMX.FTZ R105, R140, R105, !PT ;  /* 0x000000698c697209 */ /* 0x000fe20007810000 */
[----:B------:R-:W-:Y:S01]  /*4c50*/  FMUL.FTZ R135, R135, UR6 ;  /* 0x0000000687877c20 */ /* 0x000fe20008410000 */
[C---:B------:R-:W-:Y:S01]  /*4c60*/  ISETP.GT.AND P2, PT, R103.reuse, 0x19, PT ;  /* 0x000000196700780c */ /* 0x040fe20003f44270 */
[----:B------:R-:W-:Y:S01]  /*4c70*/  UIADD3 UR7, UR7, 0x2a840, URZ ;  /* 0x0002a84007077890 */ /* 0x000fe2000fffe03f */
[----:B----4-:R-:W-:Y:S01]  /*4c80*/  FSEL R136, R100, -INF , P1 ;  /* 0xff80000064887808 */ /* 0x010fe20000800000 */
[----:B------:R-:W2:Y:S01]  /*4c90*/  MUFU.TANH R109, R109 ;  /* 0x0000006d006d7308 */ /* 0x000ea20000002400 */
[----:B------:R-:W-:Y:S01]  /*4ca0*/  FMNMX.FTZ R105, R138, R105, !PT ;  /* 0x000000698a697209 */ /* 0x000fe20007810000 */
[----:B------:R-:W-:Y:S01]  /*4cb0*/  UPRMT UR7, UR61, 0x654, UR7 ;  /* 0x000006543d077896 */ /* 0x000fe20008000007 */
[----:B------:R-:W-:-:S02]  /*4cc0*/  ISETP.GT.AND P1, PT, R103, 0x20, PT ;  /* 0x000000206700780c */ /* 0x000fc40003f24270 */
[----:B------:R-:W-:Y:S02]  /*4cd0*/  FSEL R120, R90, -INF , P2 ;  /* 0xff8000005a787808 */ /* 0x000fe40001000000 */
[----:B------:R-:W-:Y:S01]  /*4ce0*/  FMNMX.FTZ R105, R136, R105, !PT ;  /* 0x0000006988697209 */ /* 0x000fe20007810000 */
[----:B------:R-:W3:Y:S01]  /*4cf0*/  MUFU.TANH R112, R112 ;  /* 0x0000007000707308 */ /* 0x000ee20000002400 */
[C---:B------:R-:W-:Y:S02]  /*4d00*/  ISETP.GT.AND P2, PT, R103.reuse, 0x21, PT ;  /* 0x000000216700780c */ /* 0x040fe40003f44270 */
[----:B-1----:R-:W-:Y:S01]  /*4d10*/  FSEL R110, R104, -INF , P1 ;  /* 0xff800000686e7808 */ /* 0x002fe20000800000 */
[----:B------:R-:W-:Y:S01]  /*4d20*/  SYNCS.ARRIVE.TRANS64.RED.A1T0 RZ, [UR7], RZ ;  /* 0x000000ffffff79a7 */ /* 0x000fe20008100407 */
[----:B------:R-:W-:Y:S02]  /*4d30*/  FMNMX.FTZ R105, R120, R105, !PT ;  /* 0x0000006978697209 */ /* 0x000fe40007810000 */
[----:B------:R-:W-:Y:S01]  /*4d40*/  ISETP.GT.AND P1, PT, R103, 0x28, PT ;  /* 0x000000286700780c */ /* 0x000fe20003f24270 */
[----:B------:R-:W1:Y:S01]  /*4d50*/  MUFU.TANH R94, R113 ;  /* 0x00000071005e7308 */ /* 0x000e620000002400 */
[----:B------:R-:W-:-:S02]  /*4d60*/  FSEL R98, R98, -INF , P2 ;  /* 0xff80000062627808 */ /* 0x000fc40001000000 */
[----:B------:R-:W-:Y:S02]  /*4d70*/  FMNMX.FTZ R105, R110, R105, !PT ;  /* 0x000000696e697209 */ /* 0x000fe40007810000 */
[C---:B------:R-:W-:Y:S02]  /*4d80*/  ISETP.GT.AND P2, PT, R103.reuse, 0x29, PT ;  /* 0x000000296700780c */ /* 0x040fe40003f44270 */
[----:B0-----:R-:W-:Y:S01]  /*4d90*/  FSEL R90, R108, -INF , P1 ;  /* 0xff8000006c5a7808 */ /* 0x001fe20000800000 */
[----:B------:R-:W0:Y:S01]  /*4da0*/  MUFU.TANH R116, R116 ;  /* 0x0000007400747308 */ /* 0x000e220000002400 */
[----:B------:R-:W-:Y:S02]  /*4db0*/  FMNMX.FTZ R105, R98, R105, !PT ;  /* 0x0000006962697209 */ /* 0x000fe40007810000 */
[----:B------:R-:W-:Y:S02]  /*4dc0*/  ISETP.GT.AND P1, PT, R103, 0x30, PT ;  /* 0x000000306700780c */ /* 0x000fe40003f24270 */
[----:B--2---:R-:W-:-:S02]  /*4dd0*/  FSEL R88, R109, -INF , P2 ;  /* 0xff8000006d587808 */ /* 0x004fc40001000000 */
[----:B------:R-:W-:Y:S01]  /*4de0*/  FMNMX.FTZ R105, R90, R105, !PT ;  /* 0x000000695a697209 */ /* 0x000fe20007810000 */
[----:B------:R-:W2:Y:S01]  /*4df0*/  MUFU.TANH R102, R117 ;  /* 0x0000007500667308 */ /* 0x000ea20000002400 */
[C---:B------:R-:W-:Y:S02]  /*4e00*/  ISETP.GT.AND P2, PT, R103.reuse, 0x31, PT ;  /* 0x000000316700780c */ /* 0x040fe40003f44270 */
[----:B---3--:R-:W-:Y:S02]  /*4e10*/  FSEL R92, R112, -INF , P1 ;  /* 0xff800000705c7808 */ /* 0x008fe40000800000 */
[----:B------:R-:W-:Y:S02]  /*4e20*/  FMNMX.FTZ R105, R88, R105, !PT ;  /* 0x0000006958697209 */ /* 0x000fe40007810000 */
[----:B------:R-:W-:Y:S01]  /*4e30*/  ISETP.GT.AND P1, PT, R103, 0x38, PT ;  /* 0x000000386700780c */ /* 0x000fe20003f24270 */
[----:B------:R-:W3:Y:S01]  /*4e40*/  MUFU.TANH R11, R11 ;  /* 0x0000000b000b7308 */ /* 0x000ee20000002400 */
[----:B-1----:R-:W-:-:S02]  /*4e50*/  FSEL R94, R94, -INF , P2 ;  /* 0xff8000005e5e7808 */ /* 0x002fc40001000000 */
        /* <DEDUP_REMOVED lines=8> */
[----:B------:R-:W1:Y:S01]  /*4ee0*/  MUFU.TANH R106, R124 ;  /* 0x0000007c006a7308 */ /* 0x000e620000002400 */
[----:B------:R-:W-:Y:S02]  /*4ef0*/  ISETP.GT.AND P2, PT, R103, 0x41, PT ;  /* 0x000000416700780c */ /* 0x000fe40003f44270 */
[----:B---3--:R-:W-:Y:S01]  /*4f00*/  FSEL R104, R11, -INF , P1 ;  /* 0xff8000000b687808 */ /* 0x008fe20000800000 */
[----:B------:R-:W-:Y:S01]  /*4f10*/  FMUL.FTZ R11, R114, UR6 ;  /* 0x00000006720b7c20 */ /* 0x000fe20008410000 */
[----:B------:R-:W-:Y:S02]  /*4f20*/  FMNMX.FTZ R105, R102, R105, !PT ;  /* 0x0000006966697209 */ /* 0x000fe40007810000 */
[----:B------:R-:W-:Y:S01]  /*4f30*/  ISETP.GT.AND P1, PT, R103, 0x48, PT ;  /* 0x000000486700780c */ /* 0x000fe20003f24270 */
[----:B------:R-:W2:Y:S01]  /*4f40*/  MUFU.TANH R108, R125 ;  /* 0x0000007d006c7308 */ /* 0x000ea20000002400 */
[----:B0-----:R-:W-:-:S02]  /*4f50*/  FSEL R100, R100, -INF , P2 ;  /* 0xff80000064647808 */ /* 0x001fc40001000000 */
[----:B------:R-:W-:Y:S02]  /*4f60*/  FMNMX.FTZ R105, R104, R105, !PT ;  /* 0x0000006968697209 */ /* 0x000fe40007810000 */
[C---:B------:R-:W-:Y:S02]  /*4f70*/  ISETP.GT.AND P2, PT, R103.reuse, 0x49, PT ;  /* 0x000000496700780c */ /* 0x040fe40003f44270 */
[----:B------:R-:W-:Y:S01]  /*4f80*/  FMNMX.FTZ R105, R100, R105, !PT ;  /* 0x0000006964697209 */ /* 0x000fe20007810000 */
[----:B------:R-:W0:Y:S01]  /*4f90*/  MUFU.TANH R112, R128 ;  /* 0x0000008000707308 */ /* 0x000e220000002400 */
[----:B-1----:R-:W-:Y:S02]  /*4fa0*/  FSEL R106, R106, -INF , P1 ;  /* 0xff8000006a6a7808 */ /* 0x002fe40000800000 */
[----:B------:R-:W-:Y:S02]  /*4fb0*/  ISETP.GT.AND P1, PT, R103, 0x50, PT ;  /* 0x000000506700780c */ /* 0x000fe40003f24270 */
[----:B------:R-:W-:-:S02]  /*4fc0*/  FMNMX.FTZ R105, R106, R105, !PT ;  /* 0x000000696a697209 */ /* 0x000fc40007810000 */
[----:B------:R-:W-:Y:S01]  /*4fd0*/  IADD3 R101, R12, -UR11, R101 ;  /* 0x8000000b0c657c10 */ /* 0x000fe2000fffe065 */
[----:B------:R-:W1:Y:S01]  /*4fe0*/  MUFU.TANH R129, R129 ;  /* 0x0000008100817308 */ /* 0x000e620000002400 */
[----:B--2---:R-:W-:Y:S02]  /*4ff0*/  FSEL R108, R108, -INF , P2 ;  /* 0xff8000006c6c7808 */ /* 0x004fe40001000000 */
[----:B------:R-:W-:Y:S02]  /*5000*/  ISETP.GT.AND P2, PT, R103, 0x51, PT ;  /* 0x000000516700780c */ /* 0x000fe40003f44270 */
[----:B------:R-:W-:Y:S02]  /*5010*/  FMNMX.FTZ R105, R108, R105, !PT ;  /* 0x000000696c697209 */ /* 0x000fe40007810000 */
[----:B------:R-:W-:Y:S01]  /*5020*/  ISETP.GT.AND P3, PT, R101, 0x8, PT ;  /* 0x000000086500780c */ /* 0x000fe20003f64270 */
[----:B------:R-:W2:Y:S01]  /*5030*/  MUFU.TANH R116, R132 ;  /* 0x0000008400747308 */ /* 0x000ea20000002400 */
[----:B0-----:R-:W-:-:S02]  /*5040*/  FSEL R112, R112, -INF , P1 ;  /* 0xff80000070707808 */ /* 0x001fc40000800000 */
[----:B------:R-:W-:Y:S02]  /*5050*/  ISETP.GT.AND P1, PT, R103, 0x58, PT ;  /* 0x000000586700780c */ /* 0x000fe40003f24270 */
[----:B------:R-:W-:Y:S02]  /*5060*/  FMNMX.FTZ R105, R112, R105, !PT ;  /* 0x0000006970697209 */ /* 0x000fe40007810000 */
[----:B------:R-:W-:Y:S01]  /*5070*/  ISETP.GT.AND P4, PT, R101, 0x9, PT ;  /* 0x000000096500780c */ /* 0x000fe20003f84270 */
[----:B------:R-:W0:Y:S01]  /*5080*/  MUFU.TANH R124, R133 ;  /* 0x00000085007c7308 */ /* 0x000e220000002400 */
[----:B-1----:R-:W-:Y:S02]  /*5090*/  FSEL R114, R129, -INF , P2 ;  /* 0xff80000081727808 */ /* 0x002fe40001000000 */
[----:B------:R-:W-:Y:S02]  /*50a0*/  ISETP.GT.AND P2, PT, R103, 0x59, PT ;  /* 0x000000596700780c */ /* 0x000fe40003f44270 */
[----:B------:R-:W-:-:S03]  /*50b0*/  FMNMX.FTZ R105, R114, R105, !PT ;  /* 0x0000006972697209 */ /* 0x000fc60007810000 */
[----:B------:R-:W-:Y:S01]  /*50c0*/  MUFU.TANH R5, R5 ;  /* 0x0000000500057308 */ /* 0x000fe20000002400 */
[----:B--2---:R-:W-:Y:S02]  /*50d0*/  FSEL R116, R116, -INF , P1 ;  /* 0xff80000074747808 */ /* 0x004fe40000800000 */
[----:B------:R-:W-:Y:S02]  /*50e0*/  ISETP.GT.AND P1, PT, R101, RZ, PT ;  /* 0x000000ff6500720c */ /* 0x000fe40003f24270 */
[----:B------:R-:W-:-:S03]  /*50f0*/  FMNMX.FTZ R105, R116, R105, !PT ;  /* 0x0000006974697209 */ /* 0x000fc60007810000 */
[----:B------:R-:W1:Y:S01]  /*5100*/  MUFU.TANH R6, R6 ;  /* 0x0000000600067308 */ /* 0x000e620000002400 */
[----:B0-----:R-:W-:Y:S02]  /*5110*/  FSEL R124, R124, -INF , P2 ;  /* 0xff8000007c7c7808 */ /* 0x001fe40001000000 */
[----:B------:R-:W-:Y:S02]  /*5120*/  ISETP.GT.AND P2, PT, R101, 0x1, PT ;  /* 0x000000016500780c */ /* 0x000fe40003f44270 */
[----:B------:R-:W-:-:S03]  /*5130*/  FMNMX.FTZ R105, R124, R105, !PT ;  /* 0x000000697c697209 */ /* 0x000fc60007810000 */
[----:B------:R-:W0:Y:S02]  /*5140*/  MUFU.TANH R21, R21 ;  /* 0x0000001500157308 */ /* 0x000e240000002400 */
[----:B------:R-:W2:Y:S06]  /*5150*/  SHFL.BFLY PT, R128, R105, 0x2, 0x1f ;  /* 0x0c401f0069807f89 */ /* 0x000eac00000e0000 */
[----:B------:R-:W-:Y:S08]  /*5160*/  MUFU.TANH R14, R14 ;  /* 0x0000000e000e7308 */ /* 0x000ff00000002400 */
[----:B------:R-:W-:Y:S08]  /*5170*/  MUFU.TANH R23, R23 ;  /* 0x0000001700177308 */ /* 0x000ff00000002400 */
[----:B------:R-:W3:Y:S01]  /*5180*/  MUFU.TANH R22, R22 ;  /* 0x0000001600167308 */ /* 0x000ee20000002400 */
[----:B--2---:R-:W-:-:S05]  /*5190*/  FMNMX.FTZ R128, R105, R128, !PT ;  /* 0x0000008069807209 */ /* 0x004fca0007810000 */
[----:B------:R-:W2:Y:S02]  /*51a0*/  SHFL.BFLY PT, R103, R128, 0x1, 0x1f ;  /* 0x0c201f0080677f89 */ /* 0x000ea400000e0000 */
[----:B------:R1:W-:Y:S08]  /*51b0*/  MUFU.TANH R172, R122 ;  /* 0x0000007a00ac7308 */ /* 0x0003f00000002400 */
[----:B------:R-:W-:Y:S01]  /*51c0*/  MUFU.TANH R91, R91 ;  /* 0x0000005b005b7308 */ /* 0x000fe20000002400 */
[----:B-1----:R-:W-:-:S02]  /*51d0*/  FSEL R122, R6, -INF , P2 ;  /* 0xff800000067a7808 */ /* 0x002fc40001000000 */
[----:B0-----:R-:W-:Y:S02]  /*51e0*/  FSEL R6, R21, -INF , P3 ;  /* 0xff80000015067808 */ /* 0x001fe40001800000 */
[C---:B------:R-:W-:Y:S02]  /*51f0*/  ISETP.GT.AND P2, PT, R101.reuse, 0x10, PT ;  /* 0x000000106500780c */ /* 0x040fe40003f44270 */
[C---:B------:R-:W-:Y:S01]  /*5200*/  ISETP.GT.AND P3, PT, R101.reuse, 0x11, PT ;  /* 0x000000116500780c */ /* 0x040fe20003f64270 */
[----:B------:R-:W0:Y:S03]  /*5210*/  MUFU.TANH R89, R89 ;  /* 0x0000005900597308 */ /* 0x000e260000002400 */
[----:B---3--:R-:W-:Y:S02]  /*5220*/  FSEL R132, R22, -INF , P3 ;  /* 0xff80000016847808 */ /* 0x008fe40001800000 */
[----:B------:R-:W-:-:S02]  /*5230*/  ISETP.GT.AND P3, PT, R101, 0x19, PT ;  /* 0x000000196500780c */ /* 0x000fc40003f64270 */
[----:B--2---:R-:W-:Y:S01]  /*5240*/  FMNMX.FTZ R12, R128, R103, !PT ;  /* 0x00000067800c7209 */ /* 0x004fe20007810000 */
[----:B------:R1:W-:Y:S01]  /*5250*/  MUFU.TANH R160, R126 ;  /* 0x0000007e00a07308 */ /* 0x0003e20000002400 */
[----:B------:R-:W-:Y:S02]  /*5260*/  FSEL R128, R5, -INF , P1 ;  /* 0xff80000005807808 */ /* 0x000fe40000800000 */
[----:B------:R-:W-:Y:S02]  /*5270*/  FSETP.NEU.FTZ.AND P1, PT, R12, -INF , PT ;  /* 0xff8000000c00780b */ /* 0x000fe40003f3d000 */
[----:B------:R-:W-:-:S03]  /*5280*/  FMNMX.FTZ R5, R128, R13, !PT ;  /* 0x0000000d80057209 */ /* 0x000fc60007810000 */
[----:B------:R-:W-:Y:S01]  /*5290*/  MUFU.TANH R95, R95 ;  /* 0x0000005f005f7308 */ /* 0x000fe20000002400 */
[----:B------:R-:W-:Y:S02]  /*52a0*/  FMNMX.FTZ R5, R122, R5, !PT ;  /* 0x000000057a057209 */ /* 0x000fe40007810000 */
[----:B-1----:R-:W-:Y:S02]  /*52b0*/  FSEL R126, R14, -INF , P4 ;  /* 0xff8000000e7e7808 */ /* 0x002fe40002000000 */
[----:B------:R-:W-:Y:S02]  /*52c0*/  FMNMX.FTZ R5, R6, R5, !PT ;  /* 0x0000000506057209 */ /* 0x000fe40007810000 */
[----:B0-----:R-:W-:Y:S01]  /*52d0*/  FSEL R162, R89, -INF , P3 ;  /* 0xff80000059a27808 */ /* 0x001fe20001800000 */
[----:B------:R0:W-:Y:S01]  /*52e0*/  MUFU.TANH R105, R130 ;  /* 0x0000008200697308 */ /* 0x0001e20000002400 */
[----:B------:R-:W-:Y:S02]  /*52f0*/  FMNMX.FTZ R5, R126, R5, !PT ;  /* 0x000000057e057209 */ /* 0x000fe40007810000 */
[----:B------:R-:W-:-:S05]  /*5300*/  ISETP.GT.AND P3, PT, R101, 0x21, PT ;  /* 0x000000216500780c */ /* 0x000fca0003f64270 */
[----:B------:R-:W1:Y:S01]  /*5310*/  MUFU.TANH R93, R93 ;  /* 0x0000005d005d7308 */ /* 0x000e620000002400 */
[----:B0-----:R-:W-:Y:S02]  /*5320*/  FSEL R130, R23, -INF , P2 ;  /* 0xff80000017827808 */ /* 0x001fe40001000000 */
[----:B------:R-:W-:Y:S02]  /*5330*/  ISETP.GT.AND P2, PT, R101, 0x18, PT ;  /* 0x000000186500780c */ /* 0x000fe40003f44270 */
[----:B------:R-:W-:-:S03]  /*5340*/  FMNMX.FTZ R5, R130, R5, !PT ;  /* 0x0000000582057209 */ /* 0x000fc60007810000 */
[----:B------:R-:W0:Y:S01]  /*5350*/  MUFU.TANH R99, R99 ;  /* 0x0000006300637308 */ /* 0x000e220000002400 */
[----:B------:R-:W-:-:S07]  /*5360*/  FMNMX.FTZ R5, R132, R5, !PT ;  /* 0x0000000584057209 */ /* 0x000fce0007810000 */
[----:B------:R2:W-:Y:S01]  /*5370*/  MUFU.TANH R109, R134 ;  /* 0x00000086006d7308 */ /* 0x0005e20000002400 */
[----:B-1----:R-:W-:Y:S02]  /*5380*/  FSEL R174, R93, -INF , P3 ;  /* 0xff8000005dae7808 */ /* 0x002fe40001800000 */
[----:B------:R-:W-:-:S05]  /*5390*/  ISETP.GT.AND P3, PT, R101, 0x29, PT ;  /* 0x000000296500780c */ /* 0x000fca0003f64270 */
[----:B------:R-:W1:Y:S01]  /*53a0*/  MUFU.TANH R97, R97 ;  /* 0x0000006100617308 */ /* 0x000e620000002400 */
[----:B--2---:R-:W-:Y:S02]  /*53b0*/  FSEL R134, R91, -INF , P2 ;  /* 0xff8000005b867808 */ /* 0x004fe40001000000 */
[----:B------:R-:W-:Y:S02]  /*53c0*/  ISETP.GT.AND P2, PT, R101, 0x20, PT ;  /* 0x000000206500780c */ /* 0x000fe40003f44270 */
[----:B------:R-:W-:Y:S02]  /*53d0*/  FMNMX.FTZ R5, R134, R5, !PT ;  /* 0x0000000586057209 */ /* 0x000fe40007810000 */
[----:B------:R-:W-:Y:S01]  /*53e0*/  FSEL R168, R95, -INF , P2 ;  /* 0xff8000005fa87808 */ /* 0x000fe20001000000 */
[----:B------:R2:W3:Y:S01]  /*53f0*/  MUFU.TANH R170, R11 ;  /* 0x0000000b00aa7308 */ /* 0x0004e20000002400 */
[----:B------:R-:W-:Y:S02]  /*5400*/  FMNMX.FTZ R5, R162, R5, !PT ;  /* 0x00000005a2057209 */ /* 0x000fe40007810000 */
[----:B------:R-:W-:-:S02]  /*5410*/  ISETP.GT.AND P2, PT, R101, 0x28, PT ;  /* 0x000000286500780c */ /* 0x000fc40003f44270 */
[----:B------:R-:W-:Y:S02]  /*5420*/  FMNMX.FTZ R5, R168, R5, !PT ;  /* 0x00000005a8057209 */ /* 0x000fe40007810000 */
[----:B0-----:R-:W-:Y:S01]  /*5430*/  FSEL R176, R99, -INF , P2 ;  /* 0xff80000063b07808 */ /* 0x001fe20001000000 */
[----:B------:R-:W0:Y:S01]  /*5440*/  MUFU.TANH R115, R115 ;  /* 0x0000007300737308 */ /* 0x000e220000002400 */
[----:B------:R-:W-:Y:S01]  /*5450*/  FMNMX.FTZ R5, R174, R5, !PT ;  /* 0x00000005ae057209 */ /* 0x000fe20007810000 */
[----:B--2---:R-:W2:Y:S01]  /*5460*/  LDC R11, c[0x0][0x988] ;  /* 0x00026200ff0b7b82 */ /* 0x004ea20000000800 */
[----:B------:R-:W-:Y:S02]  /*5470*/  ISETP.GT.AND P2, PT, R101, 0x30, PT ;  /* 0x000000306500780c */ /* 0x000fe40003f44270 */
[----:B-1----:R-:W-:Y:S02]  /*5480*/  FSEL R164, R97, -INF , P3 ;  /* 0xff80000061a47808 */ /* 0x002fe40001800000 */
[----:B------:R-:W-:Y:S01]  /*5490*/  FMNMX.FTZ R5, R176, R5, !PT ;  /* 0x00000005b0057209 */ /* 0x000fe20007810000 */
[----:B------:R-:W1:Y:S01]  /*54a0*/  MUFU.TANH R118, R118 ;  /* 0x0000007600767308 */ /* 0x000e620000002400 */
[----:B------:R-:W-:-:S02]  /*54b0*/  ISETP.GT.AND P3, PT, R101, 0x31, PT ;  /* 0x000000316500780c */ /* 0x000fc40003f64270 */
[----:B---3--:R-:W-:Y:S02]  /*54c0*/  FSEL R170, R170, -INF , P2 ;  /* 0xff800000aaaa7808 */ /* 0x008fe40001000000 */
[----:B------:R-:W-:Y:S02]  /*54d0*/  FMNMX.FTZ R5, R164, R5, !PT ;  /* 0x00000005a4057209 */ /* 0x000fe40007810000 */
[----:B------:R-:W-:Y:S01]  /*54e0*/  ISETP.GT.AND P2, PT, R101, 0x38, PT ;  /* 0x000000386500780c */ /* 0x000fe20003f44270 */
[----:B------:R-:W3:Y:S01]  /*54f0*/  MUFU.TANH R119, R119 ;  /* 0x0000007700777308 */ /* 0x000ee20000002400 */
[----:B0-----:R-:W-:Y:S02]  /*5500*/  FSEL R178, R115, -INF , P3 ;  /* 0xff80000073b27808 */ /* 0x001fe40001800000 */
[----:B------:R-:W-:Y:S02]  /*5510*/  FMNMX.FTZ R5, R170, R5, !PT ;  /* 0x00000005aa057209 */ /* 0x000fe40007810000 */
[----:B------:R-:W-:-:S02]  /*5520*/  ISETP.GT.AND P3, PT, R101, 0x39, PT ;  /* 0x000000396500780c */ /* 0x000fc40003f64270 */
[----:B------:R-:W-:Y:S01]  /*5530*/  FMNMX.FTZ R5, R178, R5, !PT ;  /* 0x00000005b2057209 */ /* 0x000fe20007810000 */
[----:B------:R-:W0:Y:S01]  /*5540*/  MUFU.TANH R123, R123 ;  /* 0x0000007b007b7308 */ /* 0x000e220000002400 */
[----:B-1----:R-:W-:Y:S01]  /*5550*/  FSEL R182, R118, -INF , P2 ;  /* 0xff80000076b67808 */ /* 0x002fe20001000000 */
[----:B--2---:R-:W-:Y:S01]  /*5560*/  FMUL.FTZ R103, R12, R11 ;  /* 0x0000000b0c677220 */ /* 0x004fe20000410000 */
[----:B------:R-:W-:Y:S02]  /*5570*/  ISETP.GT.AND P2, PT, R101, 0x40, PT ;  /* 0x000000406500780c */ /* 0x000fe40003f44270 */
[----:B------:R-:W-:Y:S02]  /*5580*/  FMNMX.FTZ R5, R182, R5, !PT ;  /* 0x00000005b6057209 */ /* 0x000fe40007810000 */
[----:B------:R-:W-:Y:S01]  /*5590*/  FSEL R172, R172, -INF , P2 ;  /* 0xff800000acac7808 */ /* 0x000fe20001000000 */
[----:B------:R-:W1:Y:S01]  /*55a0*/  MUFU.TANH R127, R127 ;  /* 0x0000007f007f7308 */ /* 0x000e620000002400 */
[----:B---3--:R-:W-:-:S02]  /*55b0*/  FSEL R180, R119, -INF , P3 ;  /* 0xff80000077b47808 */ /* 0x008fc40001800000 */
[C---:B------:R-:W-:Y:S02]  /*55c0*/  ISETP.GT.AND P3, PT, R101.reuse, 0x41, PT ;  /* 0x000000416500780c */ /* 0x040fe40003f64270 */
[----:B------:R-:W-:Y:S02]  /*55d0*/  FMNMX.FTZ R5, R180, R5, !PT ;  /* 0x00000005b4057209 */ /* 0x000fe40007810000 */
[----:B------:R-:W-:Y:S01]  /*55e0*/  ISETP.GT.AND P2, PT, R101, 0x48, PT ;  /* 0x000000486500780c */ /* 0x000fe20003f44270 */
[----:B------:R-:W2:Y:S01]  /*55f0*/  MUFU.TANH R131, R131 ;  /* 0x0000008300837308 */ /* 0x000ea20000002400 */
[----:B0-----:R-:W-:Y:S02]  /*5600*/  FSEL R166, R123, -INF , P3 ;  /* 0xff8000007ba67808 */ /* 0x001fe40001800000 */
[----:B------:R-:W-:Y:S02]  /*5610*/  FMNMX.FTZ R5, R172, R5, !PT ;  /* 0x00000005ac057209 */ /* 0x000fe40007810000 */
[----:B------:R-:W-:-:S02]  /*5620*/  FSEL R107, R103, RZ, P1 ;  /* 0x000000ff676b7208 */ /* 0x000fc40000800000 */
[C---:B------:R-:W-:Y:S01]  /*5630*/  ISETP.GT.AND P3, PT, R101.reuse, 0x49, PT ;  /* 0x000000496500780c */ /* 0x040fe20003f64270 */
[----:B------:R-:W0:Y:S01]  /*5640*/  MUFU.TANH R135, R135 ;  /* 0x0000008700877308 */ /* 0x000e220000002400 */
[----:B------:R-:W-:Y:S01]  /*5650*/  FSEL R160, R160, -INF , P2 ;  /* 0xff800000a0a07808 */ /* 0x000fe20001000000 */
[--C-:B------:R-:W-:Y:S01]  /*5660*/  FFMA.FTZ R91, R120, R11, -R107.reuse ;  /* 0x0000000b785b7223 */ /* 0x100fe2000001086b */
[----:B------:R-:W-:Y:S01]  /*5670*/  FMNMX.FTZ R5, R166, R5, !PT ;  /* 0x00000005a6057209 */ /* 0x000fe20007810000 */
[-CC-:B------:R-:W-:Y:S01]  /*5680*/  FFMA.FTZ R156, R148, R11.reuse, -R107.reuse ;  /* 0x0000000b949c7223 */ /* 0x180fe2000001086b */
[----:B------:R-:W-:Y:S01]  /*5690*/  ISETP.GT.AND P2, PT, R101, 0x50, PT ;  /* 0x000000506500780c */ /* 0x000fe20003f44270 */
[-CC-:B------:R-:W-:Y:S01]  /*56a0*/  FFMA.FTZ R148, R110, R11.reuse, -R107.reuse ;  /* 0x0000000b6e947223 */ /* 0x180fe2000001086b */
[----:B-1----:R-:W-:Y:S01]  /*56b0*/  FSEL R120, R127, -INF , P3 ;  /* 0xff8000007f787808 */ /* 0x002fe20001800000 */
[--C-:B------:R-:W-:Y:S01]  /*56c0*/  FFMA.FTZ R93, R98, R11, -R107.reuse ;  /* 0x0000000b625d7223 */ /* 0x100fe2000001086b */
[----:B------:R-:W-:Y:S01]  /*56d0*/  FMNMX.FTZ R5, R160, R5, !PT ;  /* 0x00000005a0057209 */ /* 0x000fe20007810000 */
[-CC-:B------:R-:W-:Y:S01]  /*56e0*/  FFMA.FTZ R95, R88, R11.reuse, -R107.reuse ;  /* 0x0000000b585f7223 */ /* 0x180fe2000001086b */
[----:B------:R-:W-:Y:S01]  /*56f0*/  ISETP.GT.AND P3, PT, R101, 0x51, PT ;  /* 0x000000516500780c */ /* 0x000fe20003f64270 */
[-CC-:B------:R-:W-:Y:S01]  /*5700*/  FFMA.FTZ R150, R90, R11.reuse, -R107.reuse ;  /* 0x0000000b5a967223 */ /* 0x180fe2000001086b */
[----:B------:R-:W-:Y:S01]  /*5710*/  FSEL R22, R105, -INF , P2 ;  /* 0xff80000069167808 */ /* 0x000fe20001000000 */
[--C-:B------:R-:W-:Y:S01]  /*5720*/  FFMA.FTZ R21, R146, R11, -R107.reuse ;  /* 0x0000000b92157223 */ /* 0x100fe2000001086b */
[----:B------:R-:W-:Y:S01]  /*5730*/  FMNMX.FTZ R5, R120, R5, !PT ;  /* 0x0000000578057209 */ /* 0x000fe20007810000 */
[----:B------:R-:W-:Y:S01]  /*5740*/  MUFU.EX2 R156, R156 ;  /* 0x0000009c009c7308 */ /* 0x000fe20000000800 */
[----:B------:R-:W-:Y:S01]  /*5750*/  ISETP.GT.AND P2, PT, R101, 0x58, PT ;  /* 0x000000586500780c */ /* 0x000fe20003f44270 */
[-CC-:B------:R-:W-:Y:S01]  /*5760*/  FFMA.FTZ R158, R144, R11.reuse, -R107.reuse ;  /* 0x0000000b909e7223 */ /* 0x180fe2000001086b */
[----:B--2---:R-:W-:Y:S01]  /*5770*/  FSEL R110, R131, -INF , P3 ;  /* 0xff800000836e7808 */ /* 0x004fe20001800000 */
[--C-:B------:R-:W-:Y:S01]  /*5780*/  FFMA.FTZ R23, R142, R11, -R107.reuse ;  /* 0x0000000b8e177223 */ /* 0x100fe2000001086b */
[----:B------:R-:W-:Y:S01]  /*5790*/  FMNMX.FTZ R5, R22, R5, !PT ;  /* 0x0000000516057209 */ /* 0x000fe20007810000 */
[-CC-:B------:R-:W-:Y:S01]  /*57a0*/  FFMA.FTZ R152, R140, R11.reuse, -R107.reuse ;  /* 0x0000000b8c987223 */ /* 0x180fe2000001086b */
[----:B------:R-:W-:Y:S01]  /*57b0*/  ISETP.GT.AND P3, PT, R101, 0x59, PT ;  /* 0x000000596500780c */ /* 0x000fe20003f64270 */
[----:B------:R-:W-:Y:S01]  /*57c0*/  MUFU.EX2 R21, R21 ;  /* 0x0000001500157308 */ /* 0x000fe20000000800 */
[----:B------:R-:W-:Y:S01]  /*57d0*/  FSEL R118, R109, -INF , P2 ;  /* 0xff8000006d767808 */ /* 0x000fe20001000000 */
[--C-:B------:R-:W-:Y:S01]  /*57e0*/  FFMA.FTZ R89, R138, R11, -R107.reuse ;  /* 0x0000000b8a597223 */ /* 0x100fe2000001086b */
[----:B------:R-:W-:Y:S01]  /*57f0*/  FMNMX.FTZ R5, R110, R5, !PT ;  /* 0x000000056e057209 */ /* 0x000fe20007810000 */
[-CC-:B------:R-:W-:Y:S01]  /*5800*/  FFMA.FTZ R154, R136, R11.reuse, -R107.reuse ;  /* 0x0000000b889a7223 */ /* 0x180fe2000001086b */
[----:B0-----:R-:W-:Y:S01]  /*5810*/  FSEL R98, R135, -INF , P3 ;  /* 0xff80000087627808 */ /* 0x001fe20001800000 */
[--C-:B------:R-:W-:Y:S01]  /*5820*/  FFMA.FTZ R144, R92, R11, -R107.reuse ;  /* 0x0000000b5c907223 */ /* 0x100fe2000001086b */
[----:B------:R-:W-:Y:S01]  /*5830*/  FMNMX.FTZ R5, R118, R5, !PT ;  /* 0x0000000576057209 */ /* 0x000fe20007810000 */
[----:B------:R-:W-:Y:S01]  /*5840*/  MUFU.EX2 R158, R158 ;  /* 0x0000009e009e7308 */ /* 0x000fe20000000800 */
[-CC-:B------:R-:W-:Y:S01]  /*5850*/  FFMA.FTZ R97, R94, R11.reuse, -R107.reuse ;  /* 0x0000000b5e617223 */ /* 0x180fe2000001086b */
[--C-:B------:R-:W-:Y:S01]  /*5860*/  FFMA.FTZ R146, R96, R11, -R107.reuse ;  /* 0x0000000b60927223 */ /* 0x100fe2000001086b */
[----:B------:R-:W-:Y:S01]  /*5870*/  FMNMX.FTZ R5, R98, R5, !PT ;  /* 0x0000000562057209 */ /* 0x000fe20007810000 */
[-CC-:B------:R-:W-:Y:S01]  /*5880*/  FFMA.FTZ R99, R102, R11.reuse, -R107.reuse ;  /* 0x0000000b66637223 */ /* 0x180fe2000001086b */
[-CC-:B------:R-:W-:Y:S01]  /*5890*/  FFMA.FTZ R140, R104, R11.reuse, -R107.reuse ;  /* 0x0000000b688c7223 */ /* 0x180fe2000001086b */
[-CC-:B------:R-:W-:Y:S01]  /*58a0*/  FFMA.FTZ R101, R100, R11.reuse, -R107.reuse ;  /* 0x0000000b64657223 */ /* 0x180fe2000001086b */
[-CC-:B------:R-:W-:Y:S01]  /*58b0*/  FFMA.FTZ R142, R106, R11.reuse, -R107.reuse ;  /* 0x0000000b6a8e7223 */ /* 0x180fe2000001086b */
[----:B------:R-:W0:Y:S01]  /*58c0*/  SHFL.BFLY PT, R14, R5, 0x2, 0x1f ;  /* 0x0c401f00050e7f89 */ /* 0x000e2200000e0000 */
[----:B------:R-:W-:Y:S01]  /*58d0*/  MUFU.EX2 R23, R23 ;  /* 0x0000001700177308 */ /* 0x000fe20000000800 */
[-CC-:B------:R-:W-:Y:S01]  /*58e0*/  FFMA.FTZ R103, R108, R11.reuse, -R107.reuse ;  /* 0x0000000b6c677223 */ /* 0x180fe2000001086b */
[-CC-:B------:R-:W-:Y:S01]  /*58f0*/  FFMA.FTZ R136, R112, R11.reuse, -R107.reuse ;  /* 0x0000000b70887223 */ /* 0x180fe2000001086b */
[-CC-:B------:R-:W-:Y:S01]  /*5900*/  FFMA.FTZ R105, R114, R11.reuse, -R107.reuse ;  /* 0x0000000b72697223 */ /* 0x180fe2000001086b */
[-CC-:B------:R-:W-:Y:S01]  /*5910*/  FFMA.FTZ R138, R116, R11.reuse, -R107.reuse ;  /* 0x0000000b748a7223 */ /* 0x180fe2000001086b */
[----:B------:R-:W-:-:S03]  /*5920*/  FFMA.FTZ R107, R124, R11, -R107 ;  /* 0x0000000b7c6b7223 */ /* 0x000fc6000001086b */
[----:B------:R-:W-:Y:S08]  /*5930*/  MUFU.EX2 R152, R152 ;  /* 0x0000009800987308 */ /* 0x000ff00000000800 */
[----:B------:R-:W-:Y:S01]  /*5940*/  MUFU.EX2 R89, R89 ;  /* 0x0000005900597308 */ /* 0x000fe20000000800 */
[----:B0-----:R-:W-:-:S07]  /*5950*/  FMNMX.FTZ R88, R5, R14, !PT ;  /* 0x0000000e05587209 */ /* 0x001fce0007810000 */
[----:B------:R-:W-:Y:S01]  /*5960*/  MUFU.EX2 R154, R154 ;  /* 0x0000009a009a7308 */ /* 0x000fe20000000800 */
[----:B------:R-:W0:Y:S07]  /*5970*/  SHFL.BFLY PT, R5, R88, 0x1, 0x1f ;  /* 0x0c201f0058057f89 */ /* 0x000e2e00000e0000 */
[----:B------:R-:W-:Y:S08]  /*5980*/  MUFU.EX2 R91, R91 ;  /* 0x0000005b005b7308 */ /* 0x000ff00000000800 */
[----:B------:R-:W-:Y:S08]  /*5990*/  MUFU.EX2 R148, R148 ;  /* 0x0000009400947308 */ /* 0x000ff00000000800 */
[----:B------:R-:W-:Y:S01]  /*59a0*/  MUFU.EX2 R93, R93 ;  /* 0x0000005d005d7308 */ /* 0x000fe20000000800 */
[----:B0-----:R-:W-:-:S04]  /*59b0*/  FMNMX.FTZ R14, R88, R5, !PT ;  /* 0x00000005580e7209 */ /* 0x001fc80007810000 */
[C---:B------:R-:W-:Y:S01]  /*59c0*/  FSETP.NEU.FTZ.AND P2, PT, R14.reuse, -INF , PT ;  /* 0xff8000000e00780b */ /* 0x040fe20003f5d000 */
[C---:B------:R-:W-:Y:S02]  /*59d0*/  FMUL.FTZ R5, R14.reuse, R11 ;  /* 0x0000000b0e057220 */ /* 0x040fe40000410000 */
[----:B------:R-:W-:Y:S01]  /*59e0*/  MUFU.EX2 R150, R150 ;  /* 0x0000009600967308 */ /* 0x000fe20000000800 */
[----:B------:R-:W-:Y:S02]  /*59f0*/  FSEL R90, R14, RZ, P2 ;  /* 0x000000ff0e5a7208 */ /* 0x000fe40001000000 */
[----:B------:R-:W-:-:S03]  /*5a00*/  FSEL R109, R5, RZ, P2 ;  /* 0x000000ff056d7208 */ /* 0x000fc60001000000 */
[----:B------:R-:W-:Y:S02]  /*5a10*/  FADD.FTZ R90, -R90, R13 ;  /* 0x0000000d5a5a7221 */ /* 0x000fe40000010100 */
[----:B------:R-:W-:Y:S01]  /*5a20*/  MUFU.EX2 R95, R95 ;  /* 0x0000005f005f7308 */ /* 0x000fe20000000800 */
[-CC-:B------:R-:W-:Y:S01]  /*5a30*/  FFMA.FTZ R159, R6, R11.reuse, -R109.reuse ;  /* 0x0000000b069f7223 */ /* 0x180fe2000001086d */
[----:B------:R-:W-:Y:S01]  /*5a40*/  FSEL R6, R12, RZ, P1 ;  /* 0x000000ff0c067208 */ /* 0x000fe20000800000 */
[-CC-:B------:R-:W-:Y:S01]  /*5a50*/  FFMA.FTZ R157, R128, R11.reuse, -R109.reuse ;  /* 0x0000000b809d7223 */ /* 0x180fe2000001086d */
[-C--:B------:R-:W-:Y:S01]  /*5a60*/  FMUL.FTZ R90, R90, R11.reuse ;  /* 0x0000000b5a5a7220 */ /* 0x080fe20000410000 */
[-CC-:B------:R-:W-:Y:S01]  /*5a70*/  FFMA.FTZ R88, R122, R11.reuse, -R109.reuse ;  /* 0x0000000b7a587223 */ /* 0x180fe2000001086d */
[-C--:B------:R-:W-:Y:S01]  /*5a80*/  FFMA.FTZ R126, R126, R11.reuse, -R109 ;  /* 0x0000000b7e7e7223 */ /* 0x080fe2000001086d */
        /* <DEDUP_REMOVED lines=27> */
[----:B0-----:R-:W-:-:S04]  /*5c40*/  FFMA.FTZ R4, R5, R4, R156 ;  /* 0x0000000405047223 */ /* 0x001fc8000001009c */
[----:B------:R-:W-:-:S03]  /*5c50*/  FADD.FTZ R13, R21, R4 ;  /* 0x00000004150d7221 */ /* 0x000fc60000010000 */
[----:B------:R-:W0:Y:S01]  /*5c60*/  MUFU.EX2 R126, R126 ;  /* 0x0000007e007e7308 */ /* 0x000e220000000800 */
[----:B-1----:R-:W-:Y:S01]  /*5c70*/  FFMA.FTZ R3, R6, R3, R157 ;  /* 0x0000000306037223 */ /* 0x002fe2000001009d */
[----:B------:R-:W-:-:S06]  /*5c80*/  FADD.FTZ R90, R158, R13 ;  /* 0x0000000d9e5a7221 */ /* 0x000fcc0000010000 */
[----:B------:R-:W1:Y:S01]  /*5c90*/  MUFU.EX2 R153, R130 ;  /* 0x0000008200997308 */ /* 0x000e620000000800 */
[----:B--2---:R-:W-:Y:S01]  /*5ca0*/  FADD.FTZ R4, R88, R3 ;  /* 0x0000000358047221 */ /* 0x004fe20000010000 */
[----:B------:R-:W-:-:S03]  /*5cb0*/  FADD.FTZ R3, R23, R90 ;  /* 0x0000005a17037221 */ /* 0x000fc60000010000 */
[----:B------:R-:W-:Y:S01]  /*5cc0*/  FADD.FTZ R4, R159, R4 ;  /* 0x000000049f047221 */ /* 0x000fe20000010000 */
        /* <DEDUP_REMOVED lines=15> */
[----:B------:R-:W-:-:S06]  /*5dc0*/  FADD.FTZ R3, R95, R90 ;  /* 0x0000005a5f037221 */ /* 0x000fcc0000010000 */
        /* <DEDUP_REMOVED lines=32> */
[----:B------:R-:W-:Y:S08]  /*5fd0*/  MUFU.EX2 R103, R103 ;  /* 0x0000006700677308 */ /* 0x000ff00000000800 */
[----:B------:R-:W1:Y:S01]  /*5fe0*/  MUFU.EX2 R120, R120 ;  /* 0x0000007800787308 */ /* 0x000e620000000800 */
[----:B0-----:R-:W-:-:S07]  /*5ff0*/  FADD.FTZ R4, R143, R4 ;  /* 0x000000048f047221 */ /* 0x001fce0000010000 */
[----:B------:R-:W-:Y:S08]  /*6000*/  MUFU.EX2 R136, R136 ;  /* 0x0000008800887308 */ /* 0x000ff00000000800 */
[----:B------:R0:W2:Y:S01]  /*6010*/  MUFU.EX2 R137, R22 ;  /* 0x0000001600897308 */ /* 0x0000a20000000800 */
[----:B-1----:R-:W-:-:S07]  /*6020*/  FADD.FTZ R4, R120, R4 ;  /* 0x0000000478047221 */ /* 0x002fce0000010000 */
[----:B------:R-:W1:Y:S01]  /*6030*/  MUFU.EX2 R105, R105 ;  /* 0x0000006900697308 */ /* 0x000e620000000800 */
[----:B0-----:R-:W-:-:S04]  /*6040*/  FADD.FTZ R22, R140, R3 ;  /* 0x000000038c167221 */ /* 0x001fc80000010000 */
[----:B------:R-:W-:-:S03]  /*6050*/  FADD.FTZ R3, R101, R22 ;  /* 0x0000001665037221 */ /* 0x000fc60000010000 */
[----:B------:R-:W0:Y:S01]  /*6060*/  MUFU.EX2 R110, R110 ;  /* 0x0000006e006e7308 */ /* 0x000e220000000800 */
[----:B------:R-:W-:Y:S01]  /*6070*/  FADD.FTZ R22, R142, R3 ;  /* 0x000000038e167221 */ /* 0x000fe20000010000 */
[----:B--2---:R-:W-:-:S03]  /*6080*/  FADD.FTZ R4, R137, R4 ;  /* 0x0000000489047221 */ /* 0x004fc60000010000 */
[----:B------:R-:W-:-:S03]  /*6090*/  FADD.FTZ R3, R103, R22 ;  /* 0x0000001667037221 */ /* 0x000fc60000010000 */
[----:B------:R-:W2:Y:S01]  /*60a0*/  MUFU.EX2 R138, R138 ;  /* 0x0000008a008a7308 */ /* 0x000ea20000000800 */
[----:B------:R-:W-:-:S04]  /*60b0*/  FADD.FTZ R22, R136, R3 ;  /* 0x0000000388167221 */ /* 0x000fc80000010000 */
[----:B-1----:R-:W-:-:S03]  /*60c0*/  FADD.FTZ R3, R105, R22 ;  /* 0x0000001669037221 */ /* 0x002fc60000010000 */
[----:B------:R-:W1:Y:S01]  /*60d0*/  MUFU.EX2 R139, R118 ;  /* 0x00000076008b7308 */ /* 0x000e620000000800 */
[----:B0-----:R-:W-:-:S07]  /*60e0*/  FADD.FTZ R4, R110, R4 ;  /* 0x000000046e047221 */ /* 0x001fce0000010000 */
[----:B------:R-:W0:Y:S01]  /*60f0*/  MUFU.EX2 R107, R107 ;  /* 0x0000006b006b7308 */ /* 0x000e220000000800 */
[----:B--2---:R-:W-:-:S07]  /*6100*/  FADD.FTZ R22, R138, R3 ;  /* 0x000000038a167221 */ /* 0x004fce0000010000 */
[----:B------:R-:W2:Y:S01]  /*6110*/  MUFU.EX2 R98, R98 ;  /* 0x0000006200627308 */ /* 0x000ea20000000800 */
[----:B-1----:R-:W-:Y:S01]  /*6120*/  FADD.FTZ R3, R139, R4 ;  /* 0x000000048b037221 */ /* 0x002fe20000010000 */
[----:B0-----:R-:W-:-:S03]  /*6130*/  FADD.FTZ R4, R107, R22 ;  /* 0x000000166b047221 */ /* 0x001fc60000010000 */
[----:B--2---:R-:W-:Y:S01]  /*6140*/  FADD.FTZ R3, R98, R3 ;  /* 0x0000000362037221 */ /* 0x004fe20000010000 */
[----:B------:R-:W-:Y:S06]  /*6150*/  @!P0 BRA `(.L_x_2205) ;  /* 0x0000000000048947 */ /* 0x000fec0003800000 */
[----:B------:R-:W-:Y:S01]  /*6160*/  BPT.TRAP 0x1 ;  /* 0x000000040000795c */ /* 0x000fe20000300000 */
.L_x_2205:
[----:B------:R-:W-:Y:S01]  /*6170*/  UIADD3 UR10, UR10, 0x2a860, URZ ;  /* 0x0002a8600a0a7890 */ /* 0x000fe2000fffe03f */
[----:B------:R-:W-:Y:S01]  /*6180*/  ISETP.GT.AND P1, PT, R20, R15, PT ;  /* 0x0000000f1400720c */ /* 0x000fe20003f24270 */
[----:B------:R-:W-:Y:S01]  /*6190*/  UMOV UR5, UR4 ;  /* 0x0000000400057c82 */ /* 0x000fe20008000000 */
[----:B------:R-:W-:Y:S01]  /*61a0*/  F2FP.BF16.F32.PACK_AB R156, R21, R156 ;  /* 0x0000009c159c723e */ /* 0x000fe200000010ff */
[----:B------:R-:W-:Y:S01]  /*61b0*/  UPRMT UR10, UR61, 0x654, UR10 ;  /* 0x000006543d0a7896 */ /* 0x000fe2000800000a */
[----:B------:R-:W-:Y:S01]  /*61c0*/  F2FP.BF16.F32.PACK_AB R157, R88, R157 ;  /* 0x0000009d589d723e */ /* 0x000fe200000010ff */
[----:B------:R-:W-:Y:S01]  /*61d0*/  VIADD R20, R20, 0xffffffff ;  /* 0xffffffff14147836 */ /* 0x000fe20000000000 */
[----:B------:R-:W-:Y:S01]  /*61e0*/  F2FP.BF16.F32.PACK_AB R158, R23, R158 ;  /* 0x0000009e179e723e */ /* 0x000fe200000010ff */
[----:B------:R-:W-:Y:S01]  /*61f0*/  IMAD.MOV.U32 R19, RZ, RZ, R12 ;  /* 0x000000ffff137224 */ /* 0x000fe200078e000c */
[----:B------:R-:W-:Y:S01]  /*6200*/  F2FP.BF16.F32.PACK_AB R159, R126, R159 ;  /* 0x0000009f7e9f723e */ /* 0x000fe200000010ff */
[----:B------:R-:W-:Y:S01]  /*6210*/  IMAD.MOV.U32 R21, RZ, RZ, R0 ;  /* 0x000000ffff157224 */ /* 0x000fe200078e0000 */
        /* <DEDUP_REMOVED lines=21> */
[----:B------:R-:W-:Y:S01]  /*6370*/  MOV R13, R14 ;  /* 0x0000000e000d7202 */ /* 0x000fe20000000f00 */
[----:B------:R-:W-:Y:S06]  /*6380*/  @P1 BRA `(.L_x_2206) ;  /* 0xffffffd400cc1947 */ /* 0x000fec000383ffff */
.L_x_2195:
[----:B------:R-:W-:-:S13]  /*6390*/  ISETP.GE.AND P1, PT, R20, R17, PT ;  /* 0x000000111400720c */ /* 0x000fda0003f26270 */
[----:B------:R-:W-:Y:S05]  /*63a0*/  @!P1 BRA `(.L_x_2207) ;  /* 0x0000002000649947 */ /* 0x000fea0003800000 */
[----:B------:R-:W-:Y:S01]  /*63b0*/  MOV R13, R14 ;  /* 0x0000000e000d7202 */ /* 0x000fe20000000f00 */
[----:B------:R-:W-:Y:S01]  /*63c0*/  IMAD.MOV.U32 R7, RZ, RZ, R12 ;  /* 0x000000ffff077224 */ /* 0x000fe200078e000c */
[----:B------:R-:W-:Y:S01]  /*63d0*/  UMOV UR7, UR4 ;  /* 0x0000000400077c82 */ /* 0x000fe20008000000 */
[----:B------:R-:W-:Y:S01]  /*63e0*/  IMAD.MOV.U32 R10, RZ, RZ, R0 ;  /* 0x000000ffff0a7224 */ /* 0x000fe200078e0000 */
[----:B------:R-:W-:-:S06]  /*63f0*/  ULDC UR6, c[0x0][0x9d8] ;  /* 0x0002760000067ab9 */ /* 0x000fcc0000000800 */
.L_x_2218:
[----:B------:R-:W-:-:S04]  /*6400*/  UIADD3 UR4, UR7, 0x1, URZ ;  /* 0x0000000107047890 */ /* 0x000fc8000fffe03f */
[----:B------:R-:W-:-:S04]  /*6410*/  UISETP.NE.AND UP0, UPT, UR4, 0x2, UPT ;  /* 0x000000020400788c */ /* 0x000fc8000bf05270 */
[----:B------:R-:W-:Y:S02]  /*6420*/  USEL UR5, URZ, 0x1, UP0 ;  /* 0x000000013f057887 */ /* 0x000fe40008000000 */
[----:B------:R-:W-:-:S04]  /*6430*/  USEL UR4, UR4, URZ, UP0 ;  /* 0x0000003f04047287 */ /* 0x000fc80008000000 */
[----:B------:R-:W-:Y:S01]  /*6440*/  LOP3.LUT R0, R10, UR5, RZ, 0x3c, !PT ;  /* 0x000000050a007c12 */ /* 0x000fe2000f8e3cff */
[----:B------:R-:W-:Y:S07]  /*6450*/  @!P0 BRA `(.L_x_2208) ;  /* 0x0000000000048947 */ /* 0x000fee0003800000 */
[----:B------:R-:W-:Y:S01]  /*6460*/  BPT.TRAP 0x1 ;  /* 0x000000040000795c */ /* 0x000fe20000300000 */
.L_x_2208:
[----:B------:R-:W-:Y:S01]  /*6470*/  ULEA UR38, UR4, UR39, 0x3 ;  /* 0x0000002704267291 */ /* 0x000fe2000f8e183f */
[----:B------:R-:W-:-:S08]  /*6480*/  SHF.L.U32 R11, R0, 0x1f, RZ ;  /* 0x0000001f000b7819 */ /* 0x000fd000000006ff */
[----:B------:R0:W1:Y:S01]  /*6490*/  SYNCS.PHASECHK.TRANS64.TRYWAIT P1, [UR38+0x2a830], R11 ;  /* 0x02a8300bff0075a7 */ /* 0x0000620008020166 */
[----:B------:R-:W-:Y:S05]  /*64a0*/  @!P0 BRA `(.L_x_2209) ;  /* 0x0000000000048947 */ /* 0x000fea0003800000 */
[----:B------:R-:W-:Y:S01]  /*64b0*/  BPT.TRAP 0x1 ;  /* 0x000000040000795c */ /* 0x000fe20000300000 */
.L_x_2209:
[----:B-1----:R-:W-:Y:S05]  /*64c0*/  @P1 BRA `(.L_x_2210) ;  /* 0x0000000000081947 */ /* 0x002fea0003800000 */
[----:B------:R-:W1:Y:S02]  /*64d0*/  SYNCS.PHASECHK.TRANS64.TRYWAIT P1, [UR38+0x2a830], R11 ;  /* 0x02a8300bff0075a7 */ /* 0x000e640008020166 */
[----:B-1----:R-:W-:Y:S05]  /*64e0*/  @!P1 BRA `(.L_x_2211) ;  /* 0x0000008000789947 */ /* 0x002fea0003800000 */
.L_x_2210:
        /* <DEDUP_REMOVED lines=129> */
.L_x_2212:
[----:B------:R-:W-:Y:S01]  /*6d00*/  ULEA UR5, UR7, UR39, 0x3 ;  /* 0x0000002707057291 */ /* 0x000fe2000f8e183f */
[----:B------:R-:W-:-:S08]  /*6d10*/  SHF.L.U32 R5, R10, 0x1f, RZ ;  /* 0x0000001f0a057819 */ /* 0x000fd000000006ff */
[----:B------:R2:W3:Y:S01]  /*6d20*/  SYNCS.PHASECHK.TRANS64.TRYWAIT P1, [UR5+0x2a850], R5 ;  /* 0x02a85005ff0075a7 */ /* 0x0004e20008020145 */
[----:B------:R-:W-:Y:S05]  /*6d30*/  @!P0 BRA `(.L_x_2213) ;  /* 0x0000000000048947 */ /* 0x000fea0003800000 */
[----:B------:R-:W-:Y:S01]  /*6d40*/  BPT.TRAP 0x1 ;  /* 0x000000040000795c */ /* 0x000fe20000300000 */
.L_x_2213:
[----:B---3--:R-:W-:Y:S05]  /*6d50*/  @P1 BRA `(.L_x_2214) ;  /* 0x0000000000081947 */ /* 0x008fea0003800000 */
[----:B------:R-:W3:Y:S02]  /*6d60*/  SYNCS.PHASECHK.TRANS64.TRYWAIT P1, [UR5+0x2a850], R5 ;  /* 0x02a85005ff0075a7 */ /* 0x000ee40008020145 */
[----:B---3--:R-:W-:Y:S05]  /*6d70*/  @!P1 BRA `(.L_x_2215) ;  /* 0x00000078006c9947 */ /* 0x008fea0003800000 */
.L_x_2214:
        /* <DEDUP_REMOVED lines=36> */
.L_x_2216:
        /* <DEDUP_REMOVED lines=23> */
[----:B--23--:R-:W-:Y:S01]  /*7130*/  FMNMX.FTZ R5, R136, R7, !PT ;  /* 0x0000000788057209 */ /* 0x00cfe20007810000 */
        /* <DEDUP_REMOVED lines=34> */
[----:B------:R-:W-:-:S04]  /*7360*/  UIADD3 UR38, UR38, 0x2a840, URZ ;  /* 0x0002a84026267890 */ /* 0x000fc8000fffe03f */
[----:B------:R-:W2:Y:S01]  /*7370*/  MUFU.TANH R144, R144 ;  /* 0x0000009000907308 */ /* 0x000ea20000002400 */
[----:B0-----:R-:W-:Y:S01]  /*7380*/  FMNMX.FTZ R5, R142, R5, !PT ;  /* 0x000000058e057209 */ /* 0x001fe20007810000 */
[----:B------:R-:W-:-:S06]  /*7390*/  UPRMT UR38, UR61, 0x654, UR38 ;  /* 0x000006543d267896 */ /* 0x000fcc0008000026 */
[----:B------:R-:W0:Y:S01]  /*73a0*/  MUFU.TANH R88, R88 ;  /* 0x0000005800587308 */ /* 0x000e220000002400 */
[----:B-1----:R-:W-:Y:S02]  /*73b0*/  FMNMX.FTZ R11, R22, R11, !PT ;  /* 0x0000000b160b7209 */ /* 0x002fe40007810000 */
[----:B------:R-:W-:Y:S05]  /*73c0*/  SYNCS.ARRIVE.TRANS64.RED.A1T0 RZ, [UR38], RZ ;  /* 0x000000ffffff79a7 */ /* 0x000fea0008100426 */
        /* <DEDUP_REMOVED lines=49> */
[----:B--2---:R-:W-:Y:S01]  /*76e0*/  FMNMX.FTZ R15, R164, R5, !PT ;  /* 0x00000005a40f7209 */ /* 0x004fe20007810000 */
[----:B------:R-:W-:Y:S01]  /*76f0*/  FMUL.FTZ R5, R134, UR6 ;  /* 0x0000000686057c20 */ /* 0x000fe20008410000 */
[----:B------:R-:W-:-:S05]  /*7700*/  FMUL.FTZ R134, R135, UR6 ;  /* 0x0000000687867c20 */ /* 0x000fca0008410000 */
        /* <DEDUP_REMOVED lines=27> */
[----:B-1----:R-:W-:-:S05]  /*78c0*/  FMNMX.FTZ R15, R176, R15, !PT ;  /* 0x0000000fb00f7209 */ /* 0x002fca0007810000 */
[----:B------:R-:W1:Y:S01]  /*78d0*/  SHFL.BFLY PT, R6, R15, 0x2, 0x1f ;  /* 0x0c401f000f067f89 */ /* 0x000e6200000e0000 */
[----:B--2---:R-:W-:-:S04]  /*78e0*/  FMNMX.FTZ R11, R132, R11, !PT ;  /* 0x0000000b840b7209 */ /* 0x004fc80007810000 */
[----:B0-----:R-:W-:Y:S02]  /*78f0*/  FMNMX.FTZ R5, R134, R11, !PT ;  /* 0x0000000b86057209 */ /* 0x001fe40007810000 */
[----:B------:R-:W0:Y:S03]  /*7900*/  LDC R11, c[0x0][0x988] ;  /* 0x00026200ff0b7b82 */ /* 0x000e260000000800 */
[----:B------:R-:W2:Y:S01]  /*7910*/  SHFL.BFLY PT, R12, R5, 0x2, 0x1f ;  /* 0x0c401f00050c7f89 */ /* 0x000ea200000e0000 */
[----:B-1----:R-:W-:-:S05]  /*7920*/  FMNMX.FTZ R6, R15, R6, !PT ;  /* 0x000000060f067209 */ /* 0x002fca0007810000 */
[----:B------:R-:W1:Y:S01]  /*7930*/  SHFL.BFLY PT, R19, R6, 0x1, 0x1f ;  /* 0x0c201f0006137f89 */ /* 0x000e6200000e0000 */
[----:B--2---:R-:W-:-:S05]  /*7940*/  FMNMX.FTZ R21, R5, R12, !PT ;  /* 0x0000000c05157209 */ /* 0x004fca0007810000 */
[----:B------:R-:W2:Y:S01]  /*7950*/  SHFL.BFLY PT, R14, R21, 0x1, 0x1f ;  /* 0x0c201f00150e7f89 */ /* 0x000ea200000e0000 */
[----:B-1----:R-:W-:-:S05]  /*7960*/  FMNMX.FTZ R12, R6, R19, !PT ;  /* 0x00000013060c7209 */ /* 0x002fca0007810000 */
        /* <DEDUP_REMOVED lines=9> */
[----:B--2---:R-:W-:Y:S01]  /*7a00*/  FMNMX.FTZ R14, R21, R14, !PT ;  /* 0x0000000e150e7209 */ /* 0x004fe20007810000 */
        /* <DEDUP_REMOVED lines=145> */
.L_x_2217:
[----:B------:R-:W-:Y:S01]  /*8320*/  UIADD3 UR5, UR5, 0x2a860, URZ ;  /* 0x0002a86005057890 */ /* 0x000fe2000fffe03f */
[----:B------:R-:W-:Y:S01]  /*8330*/  ISETP.GT.AND P1, PT, R20, R17, PT ;  /* 0x000000111400720c */ /* 0x000fe20003f24270 */
[----:B------:R-:W-:Y:S01]  /*8340*/  UMOV UR7, UR4 ;  /* 0x0000000400077c82 */ /* 0x000fe20008000000 */
[----:B------:R-:W-:Y:S01]  /*8350*/  F2FP.BF16.F32.PACK_AB R156, R7, R136 ;  /* 0x00000088079c723e */ /* 0x000fe200000010ff */
        /* <DEDUP_REMOVED lines=27> */
[----:B------:R-:W-:Y:S02]  /*8510*/  IADD3 R20, R20, -0x1, RZ ;  /* 0xffffffff14147810 */ /* 0x000fe40007ffe0ff */
[----:B------:R-:W-:Y:S01]  /*8520*/  MOV R10, R0 ;  /* 0x00000000000a7202 */ /* 0x000fe20000000f00 */
[----:B------:R-:W-:Y:S06]  /*8530*/  @P1 BRA `(.L_x_2218) ;  /* 0xffffffdc00b01947 */ /* 0x000fec000383ffff */
.L_x_2207:
        /* <DEDUP_REMOVED lines=67> */
.L_x_2219:
[----:B------:R-:W-:Y:S01]  /*8970*/  ULEA UR5, UR4, UR39, 0x3 ;  /* 0x0000002704057291 */ /* 0x000fe2000f8e183f */
[----:B------:R-:W-:-:S08]  /*8980*/  SHF.L.U32 R0, R0, 0x1f, RZ ;  /* 0x0000001f00007819 */ /* 0x000fd000000006ff */
[----:B------:R0:W1:Y:S01]  /*8990*/  SYNCS.PHASECHK.TRANS64.TRYWAIT P1, [UR5+0x2a850], R0 ;  /* 0x02a85000ff0075a7 */ /* 0x0000620008020145 */
[----:B------:R-:W-:Y:S05]  /*89a0*/  @!P0 BRA `(.L_x_2220) ;  /* 0x0000000000048947 */ /* 0x000fea0003800000 */
[----:B------:R-:W-:Y:S01]  /*89b0*/  BPT.TRAP 0x1 ;  /* 0x000000040000795c */ /* 0x000fe20000300000 */
.L_x_2220:
[----:B-1----:R-:W-:Y:S05]  /*89c0*/  @P1 BRA `(.L_x_2221) ;  /* 0x0000000000081947 */ /* 0x002fea0003800000 */
[----:B------:R-:W1:Y:S02]  /*89d0*/  SYNCS.PHASECHK.TRANS64.TRYWAIT P1, [UR5+0x2a850], R0 ;  /* 0x02a85000ff0075a7 */ /* 0x000e640008020145 */
[----:B-1----:R-:W-:Y:S05]  /*89e0*/  @!P1 BRA `(.L_x_2222) ;  /* 0x0000005c00689947 */ /* 0x002fea0003800000 */
.L_x_2221:
[----:B------:R-:W-:Y:S01]  /*89f0*/  UIADD3 UR39, UR39, 0x400, URZ ;  /* 0x0000040027277890 */ /* 0x000fe2000fffe03f */
[----:B------:R-:W-:Y:S01]  /*8a00*/  WARPGROUP.ARRIVE ;  /* 0x00000000000079c5 */ /* 0x000fe20000000000 */
[----:B------:R-:W-:Y:S01]  /*8a10*/  UMOV UR7, 0x40000040 ;  /* 0x4000004000077882 */ /* 0x000fe20000000000 */
[----:B-1----:R-:W1:Y:S01]  /*8a20*/  SHFL.BFLY PT, R5, R4, 0x2, 0x1f ;  /* 0x0c401f0004057f89 */ /* 0x002e6200000e0000 */
[----:B------:R-:W-:Y:S01]  /*8a30*/  USHF.R.U32.HI UR39, URZ, 0x4, UR39 ;  /* 0x000000043f277899 */ /* 0x000fe20008011627 */
[----:B------:R-:W-:Y:S02]  /*8a40*/  IMAD.MOV.U32 R8, RZ, RZ, RZ ;  /* 0x000000ffff087224 */ /* 0x000fe400078e00ff */
        /* <DEDUP_REMOVED lines=11> */
[----:B------:R-:W-:Y:S01]  /*8b00*/  MOV R3, 0xff800000 ;  /* 0xff80000000037802 */ /* 0x000fe20000000f00 */
        /* <DEDUP_REMOVED lines=44> */
.L_x_2223:
        /* <DEDUP_REMOVED lines=68> */
.L_x_2187:
[----:B------:R-:W-:Y:S05]  /*9210*/  @P0 BRA `(.L_x_2224) ;  /* 0x0000001400340947 */ /* 0x000fea0003800000 */
[----:B------:R-:W1:Y:S01]  /*9220*/  S2R R4, SR_TID.X ;  /* 0x0000000000047919 */ /* 0x000e620000002100 */
[----:B------:R-:W2:Y:S01]  /*9230*/  LDC R18, c[0x0][0xbe8] ;  /* 0x0002fa00ff127b82 */ /* 0x000ea20000000800 */
[----:B------:R-:W-:Y:S01]  /*9240*/  ULDC.64 UR4, c[0x0][0xbd0] ;  /* 0x0002f40000047ab9 */ /* 0x000fe20000000a00 */
[----:B------:R-:W-:Y:S01]  /*9250*/  ULDC.64 UR6, c[0x0][0xb38] ;  /* 0x0002ce0000067ab9 */ /* 0x000fe20000000a00 */
[----:B------:R-:W3:Y:S01]  /*9260*/  S2R R19, SR_CTAID.X ;  /* 0x0000000000137919 */ /* 0x000ee20000002500 */
[----:B------:R-:W-:Y:S04]  /*9270*/  BSSY B0, `(.L_x_2225) ;  /* 0x00000e3000007945 */ /* 0x000fe80003800000 */
[----:B------:R-:W4:Y:S08]  /*9280*/  S2UR UR9, SR_CTAID.Z ;  /* 0x00000000000979c3 */ /* 0x000f300000002700 */
[----:B------:R-:W5:Y:S08]  /*9290*/  LDC.64 R20, c[0x0][0xbd8] ;  /* 0x0002f600ff147b82 */ /* 0x000f700000000a00 */
[----:B------:R-:W-:Y:S01]  /*92a0*/  BAR.SYNC.DEFER_BLOCKING 0x1, 0x100 ;  /* 0x0044000000007b1d */ /* 0x000fe20000010000 */
[----:B--2---:R-:W-:-:S07]  /*92b0*/  ISETP.NE.AND P0, PT, R18, 0x1, PT ;  /* 0x000000011200780c */ /* 0x004fce0003f05270 */
[----:B------:R-:W2:Y:S01]  /*92c0*/  S2UR UR8, SR_CTAID.Y ;  /* 0x00000000000879c3 */ /* 0x000ea20000002600 */
[----:B-1----:R-:W-:-:S07]  /*92d0*/  VIADD R4, R4, 0xffffff80 ;  /* 0xffffff8004047836 */ /* 0x002fce0000000000 */
[----:B------:R-:W2:Y:S01]  /*92e0*/  LDC R17, c[0x0][0xc50] ;  /* 0x00031400ff117b82 */ /* 0x000ea20000000800 */
[----:B------:R-:W-:-:S04]  /*92f0*/  SHF.R.S32.HI R5, RZ, 0x1f, R4 ;  /* 0x0000001fff057819 */ /* 0x000fc80000011404 */
[----:B0-----:R-:W-:-:S03]  /*9300*/  LEA.HI R6, R5, R4, RZ, 0x7 ;  /* 0x0000000405067211 */ /* 0x001fc600078f38ff */
[----:B------:R-:W0:Y:S01]  /*9310*/  @P0 LDC R12, c[0x0][0xbec] ;  /* 0x0002fb00ff0c0b82 */ /* 0x000e220000000800 */
[----:B------:R-:W-:Y:S02]  /*9320*/  LEA.HI R5, R5, R4, RZ, 0x2 ;  /* 0x0000000405057211 */ /* 0x000fe400078f10ff */
[----:B------:R-:W-:Y:S02]  /*9330*/  LOP3.LUT R7, R6, 0xffffff80, RZ, 0xc0, !PT ;  /* 0xffffff8006077812 */ /* 0x000fe400078ec0ff */
[----:B------:R-:W-:Y:S02]  /*9340*/  LOP3.LUT R11, R5, 0xfffffffc, RZ, 0xc0, !PT ;  /* 0xfffffffc050b7812 */ /* 0x000fe400078ec0ff */
[C---:B------:R-:W-:Y:S01]  /*9350*/  IADD3 R88, R4.reuse, -R7, RZ ;  /* 0x8000000704587210 */ /* 0x040fe20007ffe0ff */
[----:B------:R-:W1:Y:S02]  /*9360*/  LDC.64 R22, c[0x0][0xb40] ;  /* 0x0002d000ff167b82 */ /* 0x000e640000000a00 */
[----:B------:R-:W-:Y:S01]  /*9370*/  IMAD.IADD R11, R4, 0x1, -R11 ;  /* 0x00000001040b7824 */ /* 0x000fe200078e0a0b */
[----:B------:R-:W-:-:S04]  /*9380*/  SHF.R.S32.HI R9, RZ, 0x1f, R88 ;  /* 0x0000001fff097819 */ /* 0x000fc80000011458 */
[CC--:B------:R-:W-:Y:S01]  /*9390*/  LEA.HI R89, R9.reuse, R88.reuse, RZ, 0x2 ;  /* 0x0000005809597211 */ /* 0x0c0fe200078f10ff */
[----:B------:R-:W1:Y:S01]  /*93a0*/  @P0 LDC R90, c[0x0][0xbec] ;  /* 0x0002fb00ff5a0b82 */ /* 0x000e620000000800 */
[----:B------:R-:W-:Y:S02]  /*93b0*/  LEA.HI R9, R9, R88, RZ, 0x5 ;  /* 0x0000005809097211 */ /* 0x000fe400078f28ff */
[--C-:B------:R-:W-:Y:S02]  /*93c0*/  SHF.R.S32.HI R8, RZ, 0x2, R89.reuse ;  /* 0x00000002ff087819 */ /* 0x100fe40000011459 */
[----:B------:R-:W-:Y:S02]  /*93d0*/  SHF.R.S32.HI R7, RZ, 0x1f, R89 ;  /* 0x0000001fff077819 */ /* 0x000fe40000011459 */
[----:B------:R-:W-:Y:S01]  /*93e0*/  LOP3.LUT R89, R89, 0x7ffffffc, RZ, 0xc0, !PT ;  /* 0x7ffffffc59597812 */ /* 0x000fe200078ec0ff */
[----:B------:R-:W1:Y:S01]  /*93f0*/  @P0 LDC R15, c[0x0][0xbf0] ;  /* 0x0002fc00ff0f0b82 */ /* 0x000e620000000800 */
[----:B------:R-:W-:-:S04]  /*9400*/  LEA.HI R7, R7, R8, RZ, 0x3 ;  /* 0x0000000807077211 */ /* 0x000fc800078f18ff */
[----:B------:R-:W-:Y:S02]  /*9410*/  LOP3.LUT R5, R7, 0xfffffff8, RZ, 0xc0, !PT ;  /* 0xfffffff807057812 */ /* 0x000fe400078ec0ff */
[----:B------:R-:W-:Y:S01]  /*9420*/  SHF.R.S32.HI R7, RZ, 0x7, R6 ;  /* 0x00000007ff077819 */ /* 0x000fe20000011406 */
[----:B------:R-:W1:Y:S02]  /*9430*/  @P0 LDC R91, c[0x0][0xbf0] ;  /* 0x0002fc00ff5b0b82 */ /* 0x000e640000000800 */
[----:B------:R-:W-:Y:S01]  /*9440*/  IMAD.IADD R5, R8, 0x1, -R5 ;  /* 0x0000000108057824 */ /* 0x000fe200078e0a05 */
[----:B------:R-:W-:Y:S02]  /*9450*/  LEA.HI R8, R11, R11, RZ, 0x1 ;  /* 0x0000000b0b087211 */ /* 0x000fe400078f08ff */
[----:B------:R-:W-:Y:S02]  /*9460*/  LEA.HI R4, R6, R7, RZ, 0x1 ;  /* 0x0000000706047211 */ /* 0x000fe400078f08ff */
[----:B------:R-:W-:-:S02]  /*9470*/  LOP3.LUT R8, R8, 0x1ffffffe, RZ, 0xc0, !PT ;  /* 0x1ffffffe08087812 */ /* 0x000fc400078ec0ff */
[----:B------:R-:W-:Y:S02]  /*9480*/  SHF.R.S32.HI R6, RZ, 0x5, R9 ;  /* 0x00000005ff067819 */ /* 0x000fe40000011409 */
[----:B------:R-:W-:Y:S01]  /*9490*/  LOP3.LUT R4, R4, 0x3fffffe, RZ, 0xc0, !PT ;  /* 0x03fffffe04047812 */ /* 0x000fe200078ec0ff */
[----:B------:R-:W-:Y:S01]  /*94a0*/  IMAD.IADD R13, R11, 0x1, -R8 ;  /* 0x000000010b0d7824 */ /* 0x000fe200078e0a08 */
[----:B------:R-:W-:Y:S01]  /*94b0*/  SHF.R.S32.HI R11, RZ, 0x1f, R16 ;  /* 0x0000001fff0b7819 */ /* 0x000fe20000011410 */
[----:B------:R-:W-:Y:S01]  /*94c0*/  IMAD R5, R6, 0x10, R5 ;  /* 0x0000001006057824 */ /* 0x000fe200078e0205 */
[----:B------:R-:W-:-:S03]  /*94d0*/  IADD3 R4, R7, -R4, RZ ;  /* 0x8000000407047210 */ /* 0x000fc60007ffe0ff */
[----:B------:R-:W-:Y:S01]  /*94e0*/  IMAD R7, R11, UR4, RZ ;  /* 0x000000040b077c24 */ /* 0x000fe2000f8e02ff */
[----:B------:R-:W-:Y:S01]  /*94f0*/  LEA R8, R4, R5, 0x6 ;  /* 0x0000000504087211 */ /* 0x000fe200078e30ff */
[----:B------:R-:W-:Y:S01]  /*9500*/  IMAD.WIDE.U32 R4, R16, UR4, RZ ;  /* 0x0000000410047c25 */ /* 0x000fe2000f8e00ff */
[----:B----4-:R-:W-:-:S03]  /*9510*/  USHF.R.S32.HI UR4, URZ, 0x1f, UR9 ;  /* 0x0000001f3f047899 */ /* 0x010fc60008011409 */
[C---:B------:R-:W-:Y:S02]  /*9520*/  IMAD R9, R16.reuse, UR5, R7 ;  /* 0x0000000510097c24 */ /* 0x040fe4000f8e0207 */
[----:B------:R-:W-:Y:S02]  /*9530*/  IMAD R11, R11, UR6, RZ ;  /* 0x000000060b0b7c24 */ /* 0x000fe4000f8e02ff */
[----:B------:R-:W-:Y:S02]  /*9540*/  IMAD.IADD R5, R5, 0x1, R9 ;  /* 0x0000000105057824 */ /* 0x000fe400078e0209 */
[----:B------:R-:W-:Y:S02]  /*9550*/  IMAD R9, R13, 0x8, R8 ;  /* 0x000000080d097824 */ /* 0x000fe400078e0208 */
[----:B------:R-:W-:-:S03]  /*9560*/  IMAD.WIDE.U32 R6, R16, UR6, RZ ;  /* 0x0000000610067c25 */ /* 0x000fc6000f8e00ff */
[----:B---3--:R-:W-:Y:S01]  /*9570*/  LEA R9, R19, R9, 0x7 ;  /* 0x0000000913097211 */ /* 0x008fe200078e38ff */
[----:B------:R-:W-:Y:S01]  /*9580*/  IMAD R11, R16, UR7, R11 ;  /* 0x00000007100b7c24 */ /* 0x000fe2000f8e020b */
[----:B------:R-:W-:Y:S01]  /*9590*/  ULDC.64 UR6, c[0x0][0xb48] ;  /* 0x0002d20000067ab9 */ /* 0x000fe20000000a00 */
[C---:B-----5:R-:W-:Y:S02]  /*95a0*/  IMAD R10, R20.reuse, UR4, RZ ;  /* 0x00000004140a7c24 */ /* 0x060fe4000f8e02ff */
[----:B------:R-:W-:Y:S02]  /*95b0*/  IMAD.MOV R16, RZ, RZ, -R16 ;  /* 0x000000ffff107224 */ /* 0x000fe400078e0a10 */
[----:B------:R-:W-:Y:S02]  /*95c0*/  IMAD R13, R21, UR9, R10 ;  /* 0x00000009150d7c24 */ /* 0x000fe4000f8e020a */
[----:B--2---:R-:W-:Y:S02]  /*95d0*/  IMAD R21, R17, R16, UR8 ;  /* 0x0000000811157e24 */ /* 0x004fe4000f8e0210 */
[----:B------:R-:W-:-:S03]  /*95e0*/  IMAD.WIDE.U32 R4, R20, UR9, R4 ;  /* 0x0000000914047c25 */ /* 0x000fc6000f8e0004 */
[----:B------:R-:W-:Y:S01]  /*95f0*/  SHF.R.S32.HI R14, RZ, 0x1f, R21 ;  /* 0x0000001fff0e7819 */ /* 0x000fe20000011415 */
[----:B0-----:R-:W-:-:S04]  /*9600*/  @P0 IMAD.HI.U32 R10, R9, R12, RZ ;  /* 0x0000000c090a0227 */ /* 0x001fc800078e00ff */
[----:B------:R-:W-:Y:S01]  /*9610*/  IMAD.IADD R7, R7, 0x1, R11 ;  /* 0x0000000107077824 */ /* 0x000fe200078e020b */
[----:B------:R-:W-:Y:S01]  /*9620*/  MOV R11, R9 ;  /* 0x00000009000b7202 */ /* 0x000fe20000000f00 */
[----:B-1----:R-:W-:Y:S01]  /*9630*/  IMAD R12, R22, UR4, RZ ;  /* 0x00000004160c7c24 */ /* 0x002fe2000f8e02ff */
[----:B------:R-:W-:Y:S01]  /*9640*/  @P0 SHF.R.U32.HI R11, RZ, R15, R10 ;  /* 0x0000000fff0b0219 */ /* 0x000fe2000001160a */
[----:B------:R-:W-:Y:S01]  /*9650*/  IMAD.IADD R5, R5, 0x1, R13 ;  /* 0x0000000105057824 */ /* 0x000fe200078e020d */
[----:B------:R-:W-:Y:S01]  /*9660*/  ULDC.64 UR4, c[0x0][0xbe0] ;  /* 0x0002f80000047ab9 */ /* 0x000fe20000000a00 */
[----:B------:R-:W-:-:S04]  /*9670*/  @P0 IMAD.HI.U32 R90, R9, R90, RZ ;  /* 0x0000005a095a0227 */ /* 0x000fc800078e00ff */
[----:B------:R-:W-:Y:S02]  /*9680*/  IMAD R15, R23, UR9, R12 ;  /* 0x00000009170f7c24 */ /* 0x000fe4000f8e020c */
[----:B------:R-:W-:Y:S01]  /*9690*/  IMAD.WIDE.U32 R6, R22, UR9, R6 ;  /* 0x0000000916067c25 */ /* 0x000fe2000f8e0006 */
[----:B------:R-:W-:-:S03]  /*96a0*/  ULDC.64 UR8, c[0x0][0xb28] ;  /* 0x0002ca0000087ab9 */ /* 0x000fc60000000a00 */
[----:B------:R-:W-:Y:S01]  /*96b0*/  IMAD.MOV.U32 R13, RZ, RZ, R9 ;  /* 0x000000ffff0d7224 */ /* 0x000fe200078e0009 */
[----:B------:R-:W-:Y:S01]  /*96c0*/  @P0 SHF.R.U32.HI R13, RZ, R91, R90 ;  /* 0x0000005bff0d0219 */ /* 0x000fe2000001165a */
[----:B------:R-:W-:Y:S01]  /*96d0*/  IMAD R10, R14, UR4, RZ ;  /* 0x000000040e0a7c24 */ /* 0x000fe2000f8e02ff */
[----:B------:R-:W-:Y:S01]  /*96e0*/  IADD3 R7, R7, R15, RZ ;  /* 0x0000000f07077210 */ /* 0x000fe20007ffe0ff */
[----:B------:R-:W-:Y:S01]  /*96f0*/  IMAD.WIDE.U32 R4, R21, UR4, R4 ;  /* 0x0000000415047c25 */ /* 0x000fe2000f8e0004 */
[----:B------:R-:W-:-:S03]  /*9700*/  SHF.R.S32.HI R15, RZ, 0x1f, R11 ;  /* 0x0000001fff0f7819 */ /* 0x000fc6000001140b */
[----:B------:R-:W-:Y:S01]  /*9710*/  IMAD R14, R14, UR6, RZ ;  /* 0x000000060e0e7c24 */ /* 0x000fe2000f8e02ff */
[----:B------:R-:W-:Y:S01]  /*9720*/  IADD3 R4, P0, R11, R4, RZ ;  /* 0x000000040b047210 */ /* 0x000fe20007f1e0ff */
[C---:B------:R-:W-:Y:S01]  /*9730*/  IMAD R12, R21.reuse, UR5, R10 ;  /* 0x00000005150c7c24 */ /* 0x040fe2000f8e020a */
[----:B------:R-:W-:Y:S01]  /*9740*/  SHF.R.S32.HI R10, RZ, 0x1f, R13 ;  /* 0x0000001fff0a7819 */ /* 0x000fe2000001140d */
[----:B------:R-:W-:Y:S01]  /*9750*/  IMAD.MOV R11, RZ, RZ, -R11 ;  /* 0x000000ffff0b7224 */ /* 0x000fe200078e0a0b */
[----:B------:R-:W-:Y:S01]  /*9760*/  ULDC.64 UR4, c[0x0][0xb30] ;  /* 0x0002cc0000047ab9 */ /* 0x000fe20000000a00 */
[----:B------:R-:W-:Y:S01]  /*9770*/  IMAD R17, R21, UR7, R14 ;  /* 0x0000000715117c24 */ /* 0x000fe2000f8e020e */
[----:B------:R-:W-:Y:S01]  /*9780*/  IADD3.X R5, R15, R5, R12, P0, !PT ;  /* 0x000000050f057210 */ /* 0x000fe200007fe40c */
[----:B------:R-:W-:Y:S01]  /*9790*/  IMAD.WIDE.U32 R6, R21, UR6, R6 ;  /* 0x0000000615067c25 */ /* 0x000fe2000f8e0006 */
[----:B------:R-:W-:Y:S01]  /*97a0*/  ULDC.64 UR6, c[0x0][0xbc8] ;  /* 0x0002f20000067ab9 */ /* 0x000fe20000000a00 */
[----:B------:R-:W-:-:S02]  /*97b0*/  IADD3 R21, R88, -R89, RZ ;  /* 0x8000005958157210 */ /* 0x000fc40007ffe0ff */
[----:B------:R-:W-:Y:S01]  /*97c0*/  IMAD.MOV R14, RZ, RZ, -R13 ;  /* 0x000000ffff0e7224 */ /* 0x000fe200078e0a0d */
[----:B------:R-:W-:Y:S01]  /*97d0*/  IADD3 R7, R7, R17, RZ ;  /* 0x0000001107077210 */ /* 0x000fe20007ffe0ff */
[----:B------:R-:W-:Y:S02]  /*97e0*/  IMAD R10, R10, UR4, RZ ;  /* 0x000000040a0a7c24 */ /* 0x000fe4000f8e02ff */
[C-C-:B------:R-:W-:Y:S02]  /*97f0*/  IMAD R11, R18.reuse, R11, R9.reuse ;  /* 0x0000000b120b7224 */ /* 0x140fe400078e0209 */
[----:B------:R-:W-:Y:S02]  /*9800*/  IMAD R9, R18, R14, R9 ;  /* 0x0000000e12097224 */ /* 0x000fe400078e0209 */
[C---:B------:R-:W-:Y:S01]  /*9810*/  IMAD R15, R13.reuse, UR5, R10 ;  /* 0x000000050d0f7c24 */ /* 0x040fe2000f8e020a */
[----:B------:R-:W-:Y:S01]  /*9820*/  SHF.R.S32.HI R10, RZ, 0x1f, R11 ;  /* 0x0000001fff0a7819 */ /* 0x000fe2000001140b */
[----:B------:R-:W-:Y:S01]  /*9830*/  IMAD.WIDE.U32 R6, R13, UR4, R6 ;  /* 0x000000040d067c25 */ /* 0x000fe2000f8e0006 */
[----:B------:R-:W-:Y:S01]  /*9840*/  SHF.R.S32.HI R12, RZ, 0x1f, R9 ;  /* 0x0000001fff0c7819 */ /* 0x000fe20000011409 */
[----:B------:R-:W0:Y:S01]  /*9850*/  S2UR UR5, SR_CgaCtaId ;  /* 0x00000000000579c3 */ /* 0x000e220000008800 */
[----:B------:R-:W-:Y:S01]  /*9860*/  UMOV UR4, 0x400 ;  /* 0x0000040000047882 */ /* 0x000fe20000000000 */
[----:B------:R-:W-:-:S02]  /*9870*/  IMAD R10, R10, UR6, RZ ;  /* 0x000000060a0a7c24 */ /* 0x000fc4000f8e02ff */
        /* <DEDUP_REMOVED lines=11> */
[----:B------:R-:W-:Y:S01]  /*9930*/  IADD3 R5, R7, R11, RZ ;  /* 0x0000000b07057210 */ /* 0x000fe20007ffe0ff */
[----:B------:R-:W-:Y:S01]  /*9940*/  IMAD R8, R19, 0x80, R8 ;  /* 0x0000008013087824 */ /* 0x000fe200078e0208 */
[----:B------:R-:W-:Y:S01]  /*9950*/  LEA R20, P1, R6, UR8, 0x2 ;  /* 0x0000000806147c11 */ /* 0x000fe2000f8210ff */
[----:B0-----:R-:W-:Y:S01]  /*9960*/  ULEA UR4, UR5, UR4, 0x18 ;  /* 0x0000000405047291 */ /* 0x001fe2000f8ec03f */
        /* <DEDUP_REMOVED lines=8> */
[-C--:B------:R-:W-:Y:S01]  /*99f0*/  ISETP.GE.OR P1, PT, R8, R19.reuse, P0 ;  /* 0x000000130800720c */ /* 0x080fe20000726670 */
[----:B------:R-:W-:Y:S01]  /*9a00*/  IMAD.SHL.U32 R21, R21, 0x2, RZ ;  /* 0x0000000215157824 */ /* 0x000fe200078e00ff */
[-C--:B------:R-:W-:Y:S01]  /*9a10*/  ISETP.GE.OR P0, PT, R18, R19.reuse, P0 ;  /* 0x000000131200720c */ /* 0x080fe20000706670 */
[----:B------:R-:W-:Y:S01]  /*9a20*/  SHFL.IDX PT, R6, R10, 0x1, 0x1c1f ;  /* 0x003c1f000a067f89 */ /* 0x000fe200000e0000 */
[----:B------:R-:W-:Y:S01]  /*9a30*/  UPRMT UR4, URZ, 0x654, UR4 ;  /* 0x000006543f047896 */ /* 0x000fe20008000004 */
[----:B------:R-:W-:-:S02]  /*9a40*/  ISETP.GE.AND P2, PT, R8, R19, PT ;  /* 0x000000130800720c */ /* 0x000fc40003f46270 */
[----:B------:R-:W1:Y:S04]  /*9a50*/  SHFL.IDX PT, R7, R9, 0x1, 0x1c1f ;  /* 0x003c1f0009077f89 */ /* 0x000e6800000e0000 */
[----:B------:R2:W3:Y:S02]  /*9a60*/  SHFL.IDX PT, R16, R20, RZ, 0x1c1f ;  /* 0x001c1fff14107589 */ /* 0x0004e400000e0000 */
[----:B------:R-:W-:Y:S02]  /*9a70*/  SYNCS.ARRIVE.TRANS64.RED.A1T0 RZ, [UR4], RZ ;  /* 0x000000ffffff79a7 */ /* 0x000fe40008100404 */
[----:B------:R2:W4:Y:S04]  /*9a80*/  SHFL.IDX PT, R17, R22, RZ, 0x1c1f ;  /* 0x001c1fff16117589 */ /* 0x00052800000e0000 */
[----:B0-----:R2:W-:Y:S04]  /*9a90*/  @!P1 ST.E desc[UR36][R4.64], R3 ;  /* 0x0000000304009985 */ /* 0x0015e8000c101924 */
[----:B-1----:R2:W-:Y:S01]  /*9aa0*/  @!P0 ST.E desc[UR36][R6.64], R0 ;  /* 0x0000000006008985 */ /* 0x0025e2000c101924 */
[----:B------:R-:W-:Y:S05]  /*9ab0*/  @P2 BRA `(.L_x_2226) ;  /* 0x0000000400782947 */ /* 0x000fea0003800000 */
[C---:B--2---:R-:W-:Y:S01]  /*9ac0*/  VIADD R0, R21.reuse, 0x8 ;  /* 0x0000000815007836 */ /* 0x044fe20000000000 */
[----:B------:R-:W-:Y:S01]  /*9ad0*/  ULDC UR4, c[0x0][0xac8] ;  /* 0x0002b20000047ab9 */ /* 0x000fe20000000800 */
[C---:B------:R-:W-:Y:S01]  /*9ae0*/  IADD3 R3, R21.reuse, 0x10, RZ ;  /* 0x0000001015037810 */ /* 0x040fe20007ffe0ff */
[C---:B------:R-:W-:Y:S01]  /*9af0*/  VIADD R8, R21.reuse, 0x18 ;  /* 0x0000001815087836 */ /* 0x040fe20000000000 */
[C---:B------:R-:W-:Y:S01]  /*9b00*/  ISETP.GE.AND P2, PT, R21.reuse, UR4, PT ;  /* 0x0000000415007c0c */ /* 0x040fe2000bf46270 */
[C---:B------:R-:W-:Y:S01]  /*9b10*/  VIADD R10, R21.reuse, 0x30 ;  /* 0x00000030150a7836 */ /* 0x040fe20000000000 */
[----:B------:R-:W-:Y:S01]  /*9b20*/  ISETP.GE.AND P3, PT, R0, UR4, PT ;  /* 0x0000000400007c0c */ /* 0x000fe2000bf66270 */
[----:B------:R-:W-:Y:S01]  /*9b30*/  VIADD R11, R21, 0x38 ;  /* 0x00000038150b7836 */ /* 0x000fe20000000000 */
[----:B------:R-:W-:Y:S01]  /*9b40*/  ISETP.GE.AND P0, PT, R3, UR4, PT ;  /* 0x0000000403007c0c */ /* 0x000fe2000bf06270 */
[C---:B------:R-:W-:Y:S01]  /*9b50*/  VIADD R15, R21.reuse, 0x60 ;  /* 0x00000060150f7836 */ /* 0x040fe20000000000 */
[----:B------:R-:W-:-:S02]  /*9b60*/  IADD3 R9, R21, 0x28, RZ ;  /* 0x0000002815097810 */ /* 0x000fc40007ffe0ff */
[----:B------:R-:W-:Y:S02]  /*9b70*/  ISETP.GE.AND P1, PT, R8, UR4, PT ;  /* 0x0000000408007c0c */ /* 0x000fe4000bf26270 */
[C---:B------:R-:W-:Y:S02]  /*9b80*/  IADD3 R12, R21.reuse, 0x40, RZ ;  /* 0x00000040150c7810 */ /* 0x040fe40007ffe0ff */
[----:B------:R-:W-:Y:S01]  /*9b90*/  ISETP.GE.AND P4, PT, R10, UR4, PT ;  /* 0x000000040a007c0c */ /* 0x000fe2000bf86270 */
[----:B---34-:R-:W-:Y:S01]  /*9ba0*/  @!P2 IMAD.WIDE R4, R21, 0x4, R16 ;  /* 0x000000041504a825 */ /* 0x018fe200078e0210 */
[----:B------:R-:W-:Y:S02]  /*9bb0*/  ISETP.GE.AND P5, PT, R11, UR4, PT ;  /* 0x000000040b007c0c */ /* 0x000fe4000bfa6270 */
[----:B------:R-:W-:Y:S02]  /*9bc0*/  @!P3 LEA.HI R0, R0, R0, RZ, 0x1 ;  /* 0x000000000000b211 */ /* 0x000fe400078f08ff */
[----:B------:R0:W-:Y:S01]  /*9bd0*/  @!P2 ST.E.64 desc[UR36][R4.64], R24 ;  /* 0x000000180400a985 */ /* 0x0001e2000c101b24 */
[----:B------:R-:W-:-:S02]  /*9be0*/  @!P0 LEA.HI R3, R3, R3, RZ, 0x1 ;  /* 0x0000000303038211 */ /* 0x000fc400078f08ff */
[----:B------:R-:W-:Y:S01]  /*9bf0*/  @!P3 LOP3.LUT R7, R0, 0xfffffffe, RZ, 0xc0, !PT ;  /* 0xfffffffe0007b812 */ /* 0x000fe200078ec0ff */
[----:B------:R-:W-:Y:S01]  /*9c00*/  VIADD R0, R21, 0x20 ;  /* 0x0000002015007836 */ /* 0x000fe20000000000 */
[----:B------:R-:W-:Y:S02]  /*9c10*/  ISETP.GE.AND P6, PT, R12, UR4, PT ;  /* 0x000000040c007c0c */ /* 0x000fe4000bfc6270 */
[----:B------:R-:W-:Y:S01]  /*9c20*/  @!P0 LOP3.LUT R3, R3, 0xfffffffe, RZ, 0xc0, !PT ;  /* 0xfffffffe03038812 */ /* 0x000fe200078ec0ff */
[--C-:B------:R-:W-:Y:S01]  /*9c30*/  @!P3 IMAD.WIDE R6, R7, 0x4, R16.reuse ;  /* 0x000000040706b825 */ /* 0x100fe200078e0210 */
[----:B------:R-:W-:Y:S02]  /*9c40*/  ISETP.GE.AND P2, PT, R0, UR4, PT ;  /* 0x0000000400007c0c */ /* 0x000fe4000bf46270 */
[----:B------:R-:W-:Y:S02]  /*9c50*/  @!P1 LEA.HI R8, R8, R8, RZ, 0x1 ;  /* 0x0000000808089211 */ /* 0x000fe400078f08ff */
[----:B------:R1:W-:Y:S01]  /*9c60*/  @!P3 ST.E.64 desc[UR36][R6.64], R28 ;  /* 0x0000001c0600b985 */ /* 0x0003e2000c101b24 */
[----:B------:R-:W-:Y:S01]  /*9c70*/  ISETP.GE.AND P3, PT, R9, UR4, PT ;  /* 0x0000000409007c0c */ /* 0x000fe2000bf66270 */
[----:B0-----:R-:W-:Y:S01]  /*9c80*/  @!P0 IMAD.WIDE R4, R3, 0x4, R16 ;  /* 0x0000000403048825 */ /* 0x001fe200078e0210 */
[----:B------:R-:W-:-:S02]  /*9c90*/  @!P4 LEA.HI R10, R10, R10, RZ, 0x1 ;  /* 0x0000000a0a0ac211 */ /* 0x000fc400078f08ff */
[----:B------:R-:W-:Y:S02]  /*9ca0*/  @!P6 LEA.HI R12, R12, R12, RZ, 0x1 ;  /* 0x0000000c0c0ce211 */ /* 0x000fe400078f08ff */
[----:B------:R0:W-:Y:S01]  /*9cb0*/  @!P0 ST.E.64 desc[UR36][R4.64], R32 ;  /* 0x0000002004008985 */ /* 0x0001e2000c101b24 */
[----:B------:R-:W-:Y:S02]  /*9cc0*/  IADD3 R14, R21, 0x58, RZ ;  /* 0x00000058150e7810 */ /* 0x000fe40007ffe0ff */
[----:B------:R-:W-:-:S04]  /*9cd0*/  @!P2 LEA.HI R0, R0, R0, RZ, 0x1 ;  /* 0x000000000000a211 */ /* 0x000fc800078f08ff */
[----:B------:R-:W-:Y:S02]  /*9ce0*/  @!P3 LEA.HI R3, R9, R9, RZ, 0x1 ;  /* 0x000000090903b211 */ /* 0x000fe400078f08ff */
[----:B-1----:R-:W-:Y:S02]  /*9cf0*/  @!P1 LOP3.LUT R7, R8, 0xfffffffe, RZ, 0xc0, !PT ;  /* 0xfffffffe08079812 */ /* 0x002fe400078ec0ff */
[----:B------:R-:W-:Y:S02]  /*9d00*/  @!P2 LOP3.LUT R9, R0, 0xfffffffe, RZ, 0xc0, !PT ;  /* 0xfffffffe0009a812 */ /* 0x000fe400078ec0ff */
[----:B------:R-:W-:Y:S01]  /*9d10*/  @!P3 LOP3.LUT R3, R3, 0xfffffffe, RZ, 0xc0, !PT ;  /* 0xfffffffe0303b812 */ /* 0x000fe200078ec0ff */
[--C-:B------:R-:W-:Y:S01]  /*9d20*/  @!P1 IMAD.WIDE R6, R7, 0x4, R16.reuse ;  /* 0x0000000407069825 */ /* 0x100fe200078e0210 */
[----:B------:R-:W-:Y:S02]  /*9d30*/  @!P5 LEA.HI R0, R11, R11, RZ, 0x1 ;  /* 0x0000000b0b00d211 */ /* 0x000fe400078f08ff */
[----:B------:R-:W-:Y:S01]  /*9d40*/  @!P4 LOP3.LUT R11, R10, 0xfffffffe, RZ, 0xc0, !PT ;  /* 0xfffffffe0a0bc812 */ /* 0x000fe200078ec0ff */
[--C-:B0-----:R-:W-:Y:S01]  /*9d50*/  @!P3 IMAD.WIDE R4, R3, 0x4, R16.reuse ;  /* 0x000000040304b825 */ /* 0x101fe200078e0210 */
[----:B------:R-:W-:Y:S01]  /*9d60*/  @!P5 LOP3.LUT R13, R0, 0xfffffffe, RZ, 0xc0, !PT ;  /* 0xfffffffe000dd812 */ /* 0x000fe200078ec0ff */
[----:B------:R0:W-:Y:S01]  /*9d70*/  @!P1 ST.E.64 desc[UR36][R6.64], R36 ;  /* 0x0000002406009985 */ /* 0x0001e2000c101b24 */
[----:B------:R-:W-:Y:S01]  /*9d80*/  @!P6 LOP3.LUT R3, R12, 0xfffffffe, RZ, 0xc0, !PT ;  /* 0xfffffffe0c03e812 */ /* 0x000fe200078ec0ff */
[----:B------:R-:W-:-:S04]  /*9d90*/  @!P2 IMAD.WIDE R8, R9, 0x4, R16 ;  /* 0x000000040908a825 */ /* 0x000fc800078e0210 */
[----:B------:R-:W-:Y:S01]  /*9da0*/  VIADD R0, R21, 0x48 ;  /* 0x0000004815007836 */ /* 0x000fe20000000000 */
[----:B------:R1:W-:Y:S01]  /*9db0*/  @!P2 ST.E.64 desc[UR36][R8.64], R40 ;  /* 0x000000280800a985 */ /* 0x0003e2000c101b24 */
[----:B------:R-:W-:-:S03]  /*9dc0*/  ISETP.GE.AND P2, PT, R14, UR4, PT ;  /* 0x000000040e007c0c */ /* 0x000fc6000bf46270 */
[----:B------:R2:W-:Y:S01]  /*9dd0*/  @!P3 ST.E.64 desc[UR36][R4.64], R44 ;  /* 0x0000002c0400b985 */ /* 0x0005e2000c101b24 */
[----:B------:R-:W-:Y:S01]  /*9de0*/  ISETP.GE.AND P0, PT, R0, UR4, PT ;  /* 0x0000000400007c0c */ /* 0x000fe2000bf06270 */
[----:B0-----:R-:W-:Y:S01]  /*9df0*/  @!P4 IMAD.WIDE R6, R11, 0x4, R16 ;  /* 0x000000040b06c825 */ /* 0x001fe200078e0210 */
[----:B------:R-:W-:-:S03]  /*9e00*/  ISETP.GE.AND P3, PT, R15, UR4, PT ;  /* 0x000000040f007c0c */ /* 0x000fc6000bf66270 */
[--C-:B------:R-:W-:Y:S01]  /*9e10*/  @!P5 IMAD.WIDE R10, R13, 0x4, R16.reuse ;  /* 0x000000040d0ad825 */ /* 0x100fe200078e0210 */
[----:B------:R0:W-:Y:S01]  /*9e20*/  @!P4 ST.E.64 desc[UR36][R6.64], R48 ;  /* 0x000000300600c985 */ /* 0x0001e2000c101b24 */
[----:B-1----:R-:W-:Y:S02]  /*9e30*/  IADD3 R9, R21, 0x70, RZ ;  /* 0x0000007015097810 */ /* 0x002fe40007ffe0ff */
[----:B------:R-:W-:Y:S01]  /*9e40*/  @!P6 IMAD.WIDE R12, R3, 0x4, R16 ;  /* 0x00000004030ce825 */ /* 0x000fe200078e0210 */
[----:B------:R1:W-:Y:S01]  /*9e50*/  @!P5 ST.E.64 desc[UR36][R10.64], R52 ;  /* 0x000000340a00d985 */ /* 0x0003e2000c101b24 */
[----:B------:R-:W-:Y:S02]  /*9e60*/  @!P2 LEA.HI R14, R14, R14, RZ, 0x1 ;  /* 0x0000000e0e0ea211 */ /* 0x000fe400078f08ff */
[C---:B------:R-:W-:Y:S01]  /*9e70*/  VIADD R3, R21.reuse, 0x50 ;  /* 0x0000005015037836 */ /* 0x040fe20000000000 */
[----:B------:R3:W-:Y:S01]  /*9e80*/  @!P6 ST.E.64 desc[UR36][R12.64], R56 ;  /* 0x000000380c00e985 */ /* 0x0007e2000c101b24 */
[----:B--2---:R-:W-:Y:S01]  /*9e90*/  VIADD R5, R21, 0x78 ;  /* 0x0000007815057836 */ /* 0x004fe20000000000 */
[----:B------:R-:W-:Y:S01]  /*9ea0*/  ISETP.GE.AND P5, PT, R9, UR4, PT ;  /* 0x0000000409007c0c */ /* 0x000fe2000bfa6270 */
[----:B------:R-:W-:Y:S01]  /*9eb0*/  VIADD R8, R21, 0x68 ;  /* 0x0000006815087836 */ /* 0x000fe20000000000 */
[----:B------:R-:W-:-:S02]  /*9ec0*/  ISETP.GE.AND P1, PT, R3, UR4, PT ;  /* 0x0000000403007c0c */ /* 0x000fc4000bf26270 */
[----:B------:R-:W-:Y:S02]  /*9ed0*/  ISETP.GE.AND P6, PT, R5, UR4, PT ;  /* 0x0000000405007c0c */ /* 0x000fe4000bfc6270 */
[----:B------:R-:W-:Y:S02]  /*9ee0*/  ISETP.GE.AND P4, PT, R8, UR4, PT ;  /* 0x0000000408007c0c */ /* 0x000fe4000bf86270 */
[----:B------:R-:W-:Y:S02]  /*9ef0*/  @!P0 LEA.HI R0, R0, R0, RZ, 0x1 ;  /* 0x0000000000008211 */ /* 0x000fe400078f08ff */
[----:B------:R-:W-:-:S03]  /*9f00*/  @!P3 LEA.HI R15, R15, R15, RZ, 0x1 ;  /* 0x0000000f0f0fb211 */ /* 0x000fc600078f08ff */
[----:B------:R-:W-:Y:S02]  /*9f10*/  @!P5 LEA.HI R4, R9, R9, RZ, 0x1 ;  /* 0x000000090904d211 */ /* 0x000fe400078f08ff */
[----:B------:R-:W-:Y:S02]  /*9f20*/  @!P1 LEA.HI R3, R3, R3, RZ, 0x1 ;  /* 0x0000000303039211 */ /* 0x000fe400078f08ff */
[----:B0-----:R-:W-:Y:S02]  /*9f30*/  @!P6 LEA.HI R6, R5, R5, RZ, 0x1 ;  /* 0x000000050506e211 */ /* 0x001fe400078f08ff */
[----:B------:R-:W-:Y:S02]  /*9f40*/  @!P4 LEA.HI R8, R8, R8, RZ, 0x1 ;  /* 0x000000080808c211 */ /* 0x000fe400078f08ff */
[----:B------:R-:W-:Y:S02]  /*9f50*/  @!P0 LOP3.LUT R5, R0, 0xfffffffe, RZ, 0xc0, !PT ;  /* 0xfffffffe00058812 */ /* 0x000fe400078ec0ff */
[----:B------:R-:W-:-:S02]  /*9f60*/  @!P1 LOP3.LUT R3, R3, 0xfffffffe, RZ, 0xc0, !PT ;  /* 0xfffffffe03039812 */ /* 0x000fc400078ec0ff */
[----:B------:R-:W-:Y:S02]  /*9f70*/  @!P2 LOP3.LUT R9, R14, 0xfffffffe, RZ, 0xc0, !PT ;  /* 0xfffffffe0e09a812 */ /* 0x000fe400078ec0ff */
[----:B-1----:R-:W-:Y:S02]  /*9f80*/  @!P3 LOP3.LUT R11, R15, 0xfffffffe, RZ, 0xc0, !PT ;  /* 0xfffffffe0f0bb812 */ /* 0x002fe400078ec0ff */
[----:B---3--:R-:W-:Y:S01]  /*9f90*/  @!P4 LOP3.LUT R13, R8, 0xfffffffe, RZ, 0xc0, !PT ;  /* 0xfffffffe080dc812 */ /* 0x008fe200078ec0ff */
        /* <DEDUP_REMOVED lines=16> */
.L_x_2226:
[----:B------:R-:W-:Y:S05]  /*a0a0*/  BSYNC B0 ;  /* 0x0000000000007941 */ /* 0x000fea0003800000 */
.L_x_2225:
[----:B------:R-:W-:Y:S01]  /*a0b0*/  ISETP.GE.AND P0, PT, R18, R19, PT ;  /* 0x000000131200720c */ /* 0x000fe20003f06270 */
[----:B0-----:R0:W1:Y:S04]  /*a0c0*/  SHFL.IDX PT, R15, R22, 0x1, 0x1c1f ;  /* 0x003c1f00160f7f89 */ /* 0x00106800000e0000 */
[----:B------:R0:W0:Y:S08]  /*a0d0*/  SHFL.IDX PT, R14, R20, 0x1, 0x1c1f ;  /* 0x003c1f00140e7f89 */ /* 0x00003000000e0000 */
[----:B------:R-:W-:Y:S05]  /*a0e0*/  @P0 BRA `(.L_x_2185) ;  /* 0x0000004400100947 */ /* 0x000fea0003800000 */
[----:B------:R-:W-:Y:S01]  /*a0f0*/  ULDC UR4, c[0x0][0xac8] ;  /* 0x0002b20000047ab9 */ /* 0x000fe20000000800 */
[C---:B--2---:R-:W-:Y:S01]  /*a100*/  VIADD R0, R21.reuse, 0x8 ;  /* 0x0000000815007836 */ /* 0x044fe20000000000 */
[C---:B------:R-:W-:Y:S01]  /*a110*/  ISETP.GE.AND P0, PT, R21.reuse, UR4, PT ;  /* 0x0000000415007c0c */ /* 0x040fe2000bf06270 */
[C---:B------:R-:W-:Y:S01]  /*a120*/  VIADD R8, R21.reuse, 0x18 ;  /* 0x0000001815087836 */ /* 0x040fe20000000000 */
[C---:B------:R-:W-:Y:S01]  /*a130*/  IADD3 R3, R21.reuse, 0x10, RZ ;  /* 0x0000001015037810 */ /* 0x040fe20007ffe0ff */
[C---:B------:R-:W-:Y:S01]  /*a140*/  VIADD R9, R21.reuse, 0x20 ;  /* 0x0000002015097836 */ /* 0x040fe20000000000 */
[----:B------:R-:W-:Y:S01]  /*a150*/  ISETP.GE.AND P5, PT, R0, UR4, PT ;  /* 0x0000000400007c0c */ /* 0x000fe2000bfa6270 */
[----:B------:R-:W-:Y:S01]  /*a160*/  VIADD R11, R21, 0x30 ;  /* 0x00000030150b7836 */ /* 0x000fe20000000000 */
[----:B------:R-:W-:Y:S01]  /*a170*/  ISETP.GE.AND P6, PT, R3, UR4, PT ;  /* 0x0000000403007c0c */ /* 0x000fe2000bfc6270 */
[C---:B------:R-:W-:Y:S01]  /*a180*/  VIADD R12, R21.reuse, 0x38 ;  /* 0x00000038150c7836 */ /* 0x040fe20000000000 */
[C---:B------:R-:W-:Y:S01]  /*a190*/  IADD3 R10, R21.reuse, 0x28, RZ ;  /* 0x00000028150a7810 */ /* 0x040fe20007ffe0ff */
[----:B------:R-:W-:Y:S01]  /*a1a0*/  VIADD R18, R21, 0x48 ;  /* 0x0000004815127836 */ /* 0x000fe20000000000 */
[----:B------:R-:W-:Y:S01]  /*a1b0*/  ISETP.GE.AND P4, PT, R9, UR4, PT ;  /* 0x0000000409007c0c */ /* 0x000fe2000bf86270 */
[C---:B------:R-:W-:Y:S01]  /*a1c0*/  VIADD R19, R21.reuse, 0x68 ;  /* 0x0000006815137836 */ /* 0x040fe20000000000 */
[----:B------:R-:W-:Y:S01]  /*a1d0*/  ISETP.GE.AND P3, PT, R10, UR4, PT ;  /* 0x000000040a007c0c */ /* 0x000fe2000bf66270 */
[----:B01----:R-:W-:Y:S01]  /*a1e0*/  @!P0 IMAD.WIDE R4, R21, 0x4, R14 ;  /* 0x0000000415048825 */ /* 0x003fe200078e020e */
        /* <DEDUP_REMOVED lines=14> */
[----:B------:R-:W-:Y:S01]  /*a2d0*/  @!P1 LEA.HI R12, R12, R12, RZ, 0x1 ;  /* 0x0000000c0c0c9211 */ /* 0x000fe200078f08ff */
[----:B------:R0:W-:Y:S01]  /*a2e0*/  @!P5 ST.E.64 desc[UR36][R4.64], R30 ;  /* 0x0000001e0400d985 */ /* 0x0001e2000c101b24 */
[----:B------:R-:W-:-:S02]  /*a2f0*/  @!P0 LOP3.LUT R3, R8, 0xfffffffe, RZ, 0xc0, !PT ;  /* 0xfffffffe08038812 */ /* 0x000fc400078ec0ff */
[----:B------:R-:W-:Y:S01]  /*a300*/  @!P4 LOP3.LUT R9, R9, 0xfffffffe, RZ, 0xc0, !PT ;  /* 0xfffffffe0909c812 */ /* 0x000fe200078ec0ff */
[----:B------:R1:W-:Y:S01]  /*a310*/  @!P6 ST.E.64 desc[UR36][R6.64], R34 ;  /* 0x000000220600e985 */ /* 0x0003e2000c101b24 */
[----:B------:R-:W-:Y:S02]  /*a320*/  @!P3 LOP3.LUT R11, R10, 0xfffffffe, RZ, 0xc0, !PT ;  /* 0xfffffffe0a0bb812 */ /* 0x000fe400078ec0ff */
[----:B------:R-:W-:Y:S01]  /*a330*/  @!P2 LOP3.LUT R13, R0, 0xfffffffe, RZ, 0xc0, !PT ;  /* 0xfffffffe000da812 */ /* 0x000fe200078ec0ff */
[C---:B------:R-:W-:Y:S01]  /*a340*/  VIADD R0, R21.reuse, 0x50 ;  /* 0x0000005015007836 */ /* 0x040fe20000000000 */
[----:B---3--:R-:W-:Y:S02]  /*a350*/  IADD3 R16, R21, 0x40, RZ ;  /* 0x0000004015107810 */ /* 0x008fe40007ffe0ff */
[----:B----4-:R-:W-:Y:S02]  /*a360*/  @!P1 LOP3.LUT R17, R12, 0xfffffffe, RZ, 0xc0, !PT ;  /* 0xfffffffe0c119812 */ /* 0x010fe400078ec0ff */
[----:B------:R-:W-:Y:S01]  /*a370*/  ISETP.GE.AND P5, PT, R16, UR4, PT ;  /* 0x0000000410007c0c */ /* 0x000fe2000bfa6270 */
[----:B0-----:R-:W-:Y:S01]  /*a380*/  @!P0 IMAD.WIDE R4, R3, 0x4, R14 ;  /* 0x0000000403048825 */ /* 0x001fe200078e020e */
[----:B------:R-:W-:-:S02]  /*a390*/  ISETP.GE.AND P6, PT, R18, UR4, PT ;  /* 0x0000000412007c0c */ /* 0x000fc4000bfc6270 */
[----:B------:R-:W-:Y:S01]  /*a3a0*/  IADD3 R3, R21, 0x58, RZ ;  /* 0x0000005815037810 */ /* 0x000fe20007ffe0ff */
[--C-:B-1----:R-:W-:Y:S01]  /*a3b0*/  @!P4 IMAD.WIDE R6, R9, 0x4, R14.reuse ;  /* 0x000000040906c825 */ /* 0x102fe200078e020e */
[----:B------:R0:W-:Y:S01]  /*a3c0*/  @!P0 ST.E.64 desc[UR36][R4.64], R38 ;  /* 0x0000002604008985 */ /* 0x0001e2000c101b24 */
[----:B------:R-:W-:Y:S02]  /*a3d0*/  IADD3 R20, R21, 0x70, RZ ;  /* 0x0000007015147810 */ /* 0x000fe40007ffe0ff */
[--C-:B------:R-:W-:Y:S01]  /*a3e0*/  @!P3 IMAD.WIDE R8, R11, 0x4, R14.reuse ;  /* 0x000000040b08b825 */ /* 0x100fe200078e020e */
[----:B------:R1:W-:Y:S01]  /*a3f0*/  @!P4 ST.E.64 desc[UR36][R6.64], R42 ;  /* 0x0000002a0600c985 */ /* 0x0003e2000c101b24 */
[----:B------:R-:W-:Y:S02]  /*a400*/  ISETP.GE.AND P0, PT, R0, UR4, PT ;  /* 0x0000000400007c0c */ /* 0x000fe4000bf06270 */
[----:B------:R-:W-:Y:S01]  /*a410*/  @!P2 IMAD.WIDE R10, R13, 0x4, R14 ;  /* 0x000000040d0aa825 */ /* 0x000fe200078e020e */
[----:B------:R2:W-:Y:S01]  /*a420*/  @!P3 ST.E.64 desc[UR36][R8.64], R46 ;  /* 0x0000002e0800b985 */ /* 0x0005e2000c101b24 */
[----:B------:R-:W-:-:S02]  /*a430*/  ISETP.GE.AND P3, PT, R19, UR4, PT ;  /* 0x0000000413007c0c */ /* 0x000fc4000bf66270 */
[----:B------:R-:W-:Y:S01]  /*a440*/  @!P1 IMAD.WIDE R12, R17, 0x4, R14 ;  /* 0x00000004110c9825 */ /* 0x000fe200078e020e */
[----:B------:R3:W-:Y:S01]  /*a450*/  @!P2 ST.E.64 desc[UR36][R10.64], R50 ;  /* 0x000000320a00a985 */ /* 0x0007e2000c101b24 */
[----:B------:R-:W-:Y:S02]  /*a460*/  ISETP.GE.AND P4, PT, R20, UR4, PT ;  /* 0x0000000414007c0c */ /* 0x000fe4000bf86270 */
[----:B------:R-:W-:Y:S01]  /*a470*/  VIADD R17, R21, 0x60 ;  /* 0x0000006015117836 */ /* 0x000fe20000000000 */
[----:B------:R4:W-:Y:S01]  /*a480*/  @!P1 ST.E.64 desc[UR36][R12.64], R54 ;  /* 0x000000360c009985 */ /* 0x0009e2000c101b24 */
[----:B------:R-:W-:Y:S01]  /*a490*/  ISETP.GE.AND P1, PT, R3, UR4, PT ;  /* 0x0000000403007c0c */ /* 0x000fe2000bf26270 */
[----:B------:R-:W-:Y:S01]  /*a4a0*/  VIADD R21, R21, 0x78 ;  /* 0x0000007815157836 */ /* 0x000fe20000000000 */
[----:B------:R-:W-:Y:S02]  /*a4b0*/  @!P5 LEA.HI R16, R16, R16, RZ, 0x1 ;  /* 0x000000101010d211 */ /* 0x000fe400078f08ff */
[----:B------:R-:W-:-:S02]  /*a4c0*/  ISETP.GE.AND P2, PT, R17, UR4, PT ;  /* 0x0000000411007c0c */ /* 0x000fc4000bf46270 */
[----:B------:R-:W-:Y:S02]  /*a4d0*/  @!P6 LEA.HI R18, R18, R18, RZ, 0x1 ;  /* 0x000000121212e211 */ /* 0x000fe400078f08ff */
[----:B0-----:R-:W-:Y:S02]  /*a4e0*/  @!P5 LOP3.LUT R5, R16, 0xfffffffe, RZ, 0xc0, !PT ;  /* 0xfffffffe1005d812 */ /* 0x001fe400078ec0ff */
[----:B-1----:R-:W-:Y:S02]  /*a4f0*/  @!P6 LOP3.LUT R7, R18, 0xfffffffe, RZ, 0xc0, !PT ;  /* 0xfffffffe1207e812 */ /* 0x002fe400078ec0ff */
[----:B------:R-:W-:Y:S01]  /*a500*/  @!P0 LEA.HI R0, R0, R0, RZ, 0x1 ;  /* 0x0000000000008211 */ /* 0x000fe200078f08ff */
[--C-:B------:R-:W-:Y:S01]  /*a510*/  @!P5 IMAD.WIDE R4, R5, 0x4, R14.reuse ;  /* 0x000000040504d825 */ /* 0x100fe200078e020e */
[----:B--2---:R-:W-:Y:S02]  /*a520*/  @!P1 LEA.HI R8, R3, R3, RZ, 0x1 ;  /* 0x0000000303089211 */ /* 0x004fe400078f08ff */
[----:B------:R-:W-:Y:S01]  /*a530*/  @!P3 LEA.HI R19, R19, R19, RZ, 0x1 ;  /* 0x000000131313b211 */ /* 0x000fe200078f08ff */
[----:B------:R-:W-:Y:S01]  /*a540*/  @!P6 IMAD.WIDE R6, R7, 0x4, R14 ;  /* 0x000000040706e825 */ /* 0x000fe200078e020e */
[----:B------:R-:W-:Y:S01]  /*a550*/  @!P2 LEA.HI R17, R17, R17, RZ, 0x1 ;  /* 0x000000111111a211 */ /* 0x000fe200078f08ff */
[----:B------:R0:W-:Y:S01]  /*a560*/  @!P5 ST.E.64 desc[UR36][R4.64], R58 ;  /* 0x0000003a0400d985 */ /* 0x0001e2000c101b24 */
[----:B------:R-:W-:-:S02]  /*a570*/  @!P4 LEA.HI R20, R20, R20, RZ, 0x1 ;  /* 0x000000141414c211 */ /* 0x000fc400078f08ff */
[----:B------:R-:W-:Y:S01]  /*a580*/  @!P0 LOP3.LUT R3, R0, 0xfffffffe, RZ, 0xc0, !PT ;  /* 0xfffffffe00038812 */ /* 0x000fe200078ec0ff */
[----:B------:R1:W-:Y:S01]  /*a590*/  @!P6 ST.E.64 desc[UR36][R6.64], R62 ;  /* 0x0000003e0600e985 */ /* 0x0003e2000c101b24 */
[----:B------:R-:W-:Y:S02]  /*a5a0*/  @!P1 LOP3.LUT R9, R8, 0xfffffffe, RZ, 0xc0, !PT ;  /* 0xfffffffe08099812 */ /* 0x000fe400078ec0ff */
[----:B------:R-:W-:Y:S02]  /*a5b0*/  @!P2 LOP3.LUT R17, R17, 0xfffffffe, RZ, 0xc0, !PT ;  /* 0xfffffffe1111a812 */ /* 0x000fe400078ec0ff */
[----:B---3--:R-:W-:Y:S02]  /*a5c0*/  @!P3 LOP3.LUT R11, R19, 0xfffffffe, RZ, 0xc0, !PT ;  /* 0xfffffffe130bb812 */ /* 0x008fe400078ec0ff */
        /* <DEDUP_REMOVED lines=18> */
.L_x_2224:
[----:B------:R-:W1:Y:S02]  /*a6f0*/  S2R R0, SR_TID.X ;  /* 0x0000000000007919 */ /* 0x000e640000002100 */
[----:B-1----:R-:W-:-:S05]  /*a700*/  VIADD R3, R0, 0xffffff80 ;  /* 0xffffff8000037836 */ /* 0x002fca0000000000 */
[----:B------:R-:W-:-:S13]  /*a710*/  ISETP.GT.AND P0, PT, R3, 0x7f, PT ;  /* 0x0000007f0300780c */ /* 0x000fda0003f04270 */
[----:B------:R-:W-:Y:S05]  /*a720*/  @P0 BRA `(.L_x_2185) ;  /* 0x0000003c00800947 */ /* 0x000fea0003800000 */
[----:B------:R-:W1:Y:S01]  /*a730*/  S2R R3, SR_CTAID.X ;  /* 0x0000000000037919 */ /* 0x000e620000002500 */
[----:B------:R-:W2:Y:S01]  /*a740*/  LDC R8, c[0x0][0xbe8] ;  /* 0x0002fa00ff087b82 */ /* 0x000ea20000000800 */
[----:B------:R-:W-:Y:S01]  /*a750*/  ULDC UR4, c[0x0][0xa88] ;  /* 0x0002a20000047ab9 */ /* 0x000fe20000000800 */
[----:B-1----:R-:W-:Y:S01]  /*a760*/  LEA R0, R3, R0, 0x7 ;  /* 0x0000000003007211 */ /* 0x002fe200078e38ff */
[----:B--2---:R-:W-:-:S04]  /*a770*/  IMAD R3, R8, UR4, RZ ;  /* 0x0000000408037c24 */ /* 0x004fc8000f8e02ff */
[----:B------:R-:W-:-:S05]  /*a780*/  VIADD R0, R0, 0xffffff80 ;  /* 0xffffff8000007836 */ /* 0x000fca0000000000 */
[----:B------:R-:W-:-:S13]  /*a790*/  ISETP.GE.AND P0, PT, R0, R3, PT ;  /* 0x000000030000720c */ /* 0x000fda0003f06270 */
[----:B------:R-:W-:Y:S05]  /*a7a0*/  @P0 BRA `(.L_x_2185) ;  /* 0x0000003c00600947 */ /* 0x000fea0003800000 */
[----:B------:R-:W-:Y:S01]  /*a7b0*/  ISETP.NE.AND P0, PT, R8, 0x1, PT ;  /* 0x000000010800780c */ /* 0x000fe20003f05270 */
[----:B------:R-:W1:Y:S01]  /*a7c0*/  S2UR UR4, SR_CTAID.Z ;  /* 0x00000000000479c3 */ /* 0x000e620000002700 */
[----:B------:R-:W-:Y:S01]  /*a7d0*/  SHF.R.S32.HI R3, RZ, 0x1f, R16 ;  /* 0x0000001fff037819 */ /* 0x000fe20000011410 */
[----:B------:R-:W-:Y:S02]  /*a7e0*/  ULDC.64 UR6, c[0x0][0xbd0] ;  /* 0x0002f40000067ab9 */ /* 0x000fe40000000a00 */
[----:B------:R-:W-:-:S04]  /*a7f0*/  IMAD.WIDE.U32 R4, R16, UR6, RZ ;  /* 0x0000000610047c25 */ /* 0x000fc8000f8e00ff */
[----:B------:R-:W2:Y:S01]  /*a800*/  LDC.64 R12, c[0x0][0xbd8] ;  /* 0x0002f600ff0c7b82 */ /* 0x000ea20000000a00 */
[----:B------:R-:W-:-:S04]  /*a810*/  IMAD R3, R3, UR6, RZ ;  /* 0x0000000603037c24 */ /* 0x000fc8000f8e02ff */
[----:B------:R-:W-:Y:S02]  /*a820*/  IMAD R3, R16, UR7, R3 ;  /* 0x0000000710037c24 */ /* 0x000fe4000f8e0203 */
[----:B------:R-:W-:Y:S01]  /*a830*/  IMAD.MOV R16, RZ, RZ, -R16 ;  /* 0x000000ffff107224 */ /* 0x000fe200078e0a10 */
[----:B------:R-:W0:Y:S02]  /*a840*/  @P0 LDC R9, c[0x0][0xbec] ;  /* 0x0002fb00ff090b82 */ /* 0x000e240000000800 */
[----:B------:R-:W-:Y:S01]  /*a850*/  IADD3 R5, R5, R3, RZ ;  /* 0x0000000305057210 */ /* 0x000fe20007ffe0ff */
[----:B------:R-:W-:-:S05]  /*a860*/  IMAD.MOV.U32 R3, RZ, RZ, R0 ;  /* 0x000000ffff037224 */ /* 0x000fca00078e0000 */
[----:B------:R-:W3:Y:S01]  /*a870*/  S2UR UR8, SR_CTAID.Y ;  /* 0x00000000000879c3 */ /* 0x000ee20000002600 */
[----:B-1----:R-:W-:-:S07]  /*a880*/  USHF.R.S32.HI UR5, URZ, 0x1f, UR4 ;  /* 0x0000001f3f057899 */ /* 0x002fce0008011404 */
[----:B------:R-:W3:Y:S01]  /*a890*/  LDC R7, c[0x0][0xc50] ;  /* 0x00031400ff077b82 */ /* 0x000ee20000000800 */
[C---:B--2---:R-:W-:Y:S02]  /*a8a0*/  IMAD R10, R12.reuse, UR5, RZ ;  /* 0x000000050c0a7c24 */ /* 0x044fe4000f8e02ff */
[----:B------:R-:W-:-:S04]  /*a8b0*/  IMAD.WIDE.U32 R4, R12, UR4, R4 ;  /* 0x000000040c047c25 */ /* 0x000fc8000f8e0004 */
[----:B------:R-:W-:Y:S01]  /*a8c0*/  IMAD R13, R13, UR4, R10 ;  /* 0x000000040d0d7c24 */ /* 0x000fe2000f8e020a */
[----:B------:R-:W1:Y:S01]  /*a8d0*/  @P0 LDC R11, c[0x0][0xbf0] ;  /* 0x0002fc00ff0b0b82 */ /* 0x000e620000000800 */
[----:B0-----:R-:W-:Y:S01]  /*a8e0*/  @P0 IMAD.HI.U32 R6, R0, R9, RZ ;  /* 0x0000000900060227 */ /* 0x001fe200078e00ff */
[----:B------:R-:W-:Y:S02]  /*a8f0*/  ULDC.64 UR4, c[0x0][0xbe0] ;  /* 0x0002f80000047ab9 */ /* 0x000fe40000000a00 */
[----:B------:R-:W-:Y:S01]  /*a900*/  IADD3 R5, R13, R5, RZ ;  /* 0x000000050d057210 */ /* 0x000fe20007ffe0ff */
[----:B---3--:R-:W-:-:S04]  /*a910*/  IMAD R9, R7, R16, UR8 ;  /* 0x0000000807097e24 */ /* 0x008fc8000f8e0210 */
[----:B------:R-:W-:Y:S01]  /*a920*/  IMAD.WIDE.U32 R4, R9, UR4, R4 ;  /* 0x0000000409047c25 */ /* 0x000fe2000f8e0004 */
[----:B-1----:R-:W-:Y:S02]  /*a930*/  @P0 SHF.R.U32.HI R3, RZ, R11, R6 ;  /* 0x0000000bff030219 */ /* 0x002fe40000011606 */
[----:B------:R-:W-:Y:S02]  /*a940*/  SHF.R.S32.HI R6, RZ, 0x1f, R9 ;  /* 0x0000001fff067819 */ /* 0x000fe40000011409 */
[----:B------:R-:W-:Y:S01]  /*a950*/  IADD3 R4, P0, R3, R4, RZ ;  /* 0x0000000403047210 */ /* 0x000fe20007f1e0ff */
[----:B------:R-:W-:Y:S02]  /*a960*/  IMAD.MOV R7, RZ, RZ, -R3 ;  /* 0x000000ffff077224 */ /* 0x000fe400078e0a03 */
[----:B------:R-:W-:Y:S02]  /*a970*/  IMAD R6, R6, UR4, RZ ;  /* 0x0000000406067c24 */ /* 0x000fe4000f8e02ff */
[----:B------:R-:W-:-:S02]  /*a980*/  IMAD R7, R8, R7, R0 ;  /* 0x0000000708077224 */ /* 0x000fc400078e0200 */
[----:B------:R-:W-:Y:S01]  /*a990*/  IMAD R6, R9, UR5, R6 ;  /* 0x0000000509067c24 */ /* 0x000fe2000f8e0206 */
[----:B------:R-:W-:Y:S01]  /*a9a0*/  SHF.R.S32.HI R9, RZ, 0x1f, R3 ;  /* 0x0000001fff097819 */ /* 0x000fe20000011403 */
[----:B------:R-:W-:Y:S01]  /*a9b0*/  ULDC.64 UR4, c[0x0][0xbc8] ;  /* 0x0002f20000047ab9 */ /* 0x000fe20000000a00 */
        /* <DEDUP_REMOVED lines=12> */
.L_x_2183:
        /* <DEDUP_REMOVED lines=18> */
.L_x_2227:
[----:B------:R-:W-:Y:S01]  /*aba0*/  ULDC UR44, c[0x0][0xc50] ;  /* 0x00031400002c7ab9 */ /* 0x000fe20000000800 */
[----:B------:R-:W-:Y:S01]  /*abb0*/  UMOV UR41, UR6 ;  /* 0x0000000600297c82 */ /* 0x000fe20008000000 */
[----:B------:R-:W-:-:S11]  /*abc0*/  UISETP.NE.AND UP0, UPT, UR44, 0x1, UPT ;  /* 0x000000012c00788c */ /* 0x000fd6000bf05270 */
[----:B------:R-:W-:Y:S01]  /*abd0*/  @UP0 ULDC UR4, c[0x0][0xc54] ;  /* 0x0003150000040ab9 */ /* 0x000fe20000000800 */
[----:B------:R-:W-:Y:S01]  /*abe0*/  @UP0 ULDC UR7, c[0x0][0xc58] ;  /* 0x0003160000070ab9 */ /* 0x000fe20000000800 */
[----:B------:R-:W-:-:S04]  /*abf0*/  UIMAD.WIDE.U32 UR4, UR6, UR4, URZ ;  /* 0x00000004060472a5 */ /* 0x000fc8000f8e003f */
[----:B------:R-:W-:-:S12]  /*ac00*/  @UP0 USHF.R.U32.HI UR41, URZ, UR7, UR5 ;  /* 0x000000073f290299 */ /* 0x000fd80008011605 */
.L_x_2228:
[----:B------:R-:W-:Y:S01]  /*ac10*/  ISETP.GE.AND P0, PT, R31, RZ, PT ;  /* 0x000000ff1f00720c */ /* 0x000fe20003f06270 */
[----:B------:R-:W-:Y:S01]  /*ac20*/  UIADD3 UR4, -UR41, URZ, URZ ;  /* 0x0000003f29047290 */ /* 0x000fe2000fffe13f */
[----:B------:R-:W-:Y:S01]  /*ac30*/  MOV R9, 0x1 ;  /* 0x0000000100097802 */ /* 0x000fe20000000f00 */
[----:B------:R-:W-:Y:S02]  /*ac40*/  IMAD.MOV.U32 R0, RZ, RZ, RZ ;  /* 0x000000ffff007224 */ /* 0x000fe400078e00ff */
[----:B------:R-:W-:Y:S01]  /*ac50*/  UIMAD UR44, UR44, UR4, UR6 ;  /* 0x000000042c2c72a4 */ /* 0x000fe2000f8e0206 */
[----:B------:R-:W-:-:S07]  /*ac60*/  IMAD.MOV.U32 R10, RZ, RZ, 0x1 ;  /* 0x00000001ff0a7424 */ /* 0x000fce00078e00ff */
[----:B------:R-:W-:Y:S05]  /*ac70*/  @!P0 BRA `(.L_x_2229) ;  /* 0x0000003400748947 */ /* 0x000fea0003800000 */
[----:B------:R-:W0:Y:S01]  /*ac80*/  LDC.64 R4, c[0x0][0xa28] ;  /* 0x00028a00ff047b82 */ /* 0x000e220000000a00 */
[----:B------:R-:W-:Y:S01]  /*ac90*/  ULDC UR4, c[0x0][0x448] ;  /* 0x0001120000047ab9 */ /* 0x000fe20000000800 */
[----:B------:R-:W-:Y:S01]  /*aca0*/  ULDC UR7, c[0x0][0x2f0] ;  /* 0x0000bc0000077ab9 */ /* 0x000fe20000000800 */
[----:B------:R-:W-:-:S05]  /*acb0*/  MOV R30, RZ ;  /* 0x000000ff001e7202 */ /* 0x000fca0000000f00 */
[----:B------:R-:W1:Y:S01]  /*acc0*/  S2UR UR48, SR_CTAID.X ;  /* 0x00000000003079c3 */ /* 0x000e620000002500 */
[----:B------:R-:W-:Y:S01]  /*acd0*/  UISETP.NE.AND UP1, UPT, UR4, 0x1, UPT ;  /* 0x000000010400788c */ /* 0x000fe2000bf25270 */
[----:B------:R-:W-:Y:S02]  /*ace0*/  ULDC UR8, c[0x0][0x288] ;  /* 0x0000a20000087ab9 */ /* 0x000fe40000000800 */
[----:B------:R-:W-:Y:S02]  /*acf0*/  ULDC.64 UR4, c[0x0][0x418] ;  /* 0x0001060000047ab9 */ /* 0x000fe40000000a00 */
[----:B------:R-:W-:-:S03]  /*ad00*/  UISETP.NE.U32.AND UP0, UPT, UR4, URZ, UPT ;  /* 0x0000003f0400728c */ /* 0x000fc6000bf05070 */
[----:B------:R-:W-:Y:S01]  /*ad10*/  ULDC UR4, c[0x0][0x424] ;  /* 0x0001090000047ab9 */ /* 0x000fe20000000800 */
[----:B------:R-:W-:-:S03]  /*ad20*/  UISETP.NE.AND.EX UP0, UPT, UR5, URZ, UPT, UP0 ;  /* 0x0000003f0500728c */ /* 0x000fc6000bf05300 */
[----:B------:R-:W-:Y:S01]  /*ad30*/  @UP1 ULDC UR5, c[0x0][0x44c] ;  /* 0x0001130000051ab9 */ /* 0x000fe20000000800 */
[----:B0-----:R-:W-:Y:S01]  /*ad40*/  ISETP.NE.U32.AND P0, PT, R4, RZ, PT ;  /* 0x000000ff0400720c */ /* 0x001fe20003f05070 */
[----:B------:R-:W-:-:S03]  /*ad50*/  USEL UR42, UR4, 0x1, UP0 ;  /* 0x00000001042a7887 */ /* 0x000fc60008000000 */
[----:B------:R-:W-:Y:S01]  /*ad60*/  ISETP.NE.AND.EX P0, PT, R5, RZ, PT, P0 ;  /* 0x000000ff0500720c */ /* 0x000fe20003f05300 */
[----:B-1----:R-:W-:Y:S02]  /*ad70*/  ULEA UR6, UR48, 0x7f, 0x7 ;  /* 0x0000007f30067891 */ /* 0x002fe4000f8e383f */
[----:B------:R-:W-:Y:S02]  /*ad80*/  UIMAD UR42, UR42, UR7, URZ ;  /* 0x000000072a2a72a4 */ /* 0x000fe4000f8e023f */
[----:B------:R-:W-:Y:S01]  /*ad90*/  UIMAD.WIDE.U32 UR4, UR6, UR5, URZ ;  /* 0x00000005060472a5 */ /* 0x000fe2000f8e003f */
[----:B------:R-:W-:-:S03]  /*ada0*/  @UP1 ULDC UR7, c[0x0][0x450] ;  /* 0x0001140000071ab9 */ /* 0x000fc60000000800 */
[----:B------:R-:W-:-:S04]  /*adb0*/  @UP1 USHF.R.U32.HI UR6, URZ, UR7, UR5 ;  /* 0x000000073f061299 */ /* 0x000fc80008011605 */
[----:B------:R-:W0:Y:S01]  /*adc0*/  @P0 LDC.64 R4, c[0x0][0xa28] ;  /* 0x00028a00ff040b82 */ /* 0x000e220000000a00 */
[----:B------:R-:W-:Y:S02]  /*add0*/  UIADD3 UR5, UR42, 0x60, -UR8 ;  /* 0x000000602a057890 */ /* 0x000fe4000fffe808 */
[----:B------:R-:W-:Y:S02]  /*ade0*/  UIADD3 UR4, UR42, 0x5f, URZ ;  /* 0x0000005f2a047890 */ /* 0x000fe4000fffe03f */
[----:B------:R-:W-:Y:S02]  /*adf0*/  UIADD3 UR6, UR5, UR6, URZ ;  /* 0x0000000605067290 */ /* 0x000fe4000fffe03f */
[----:B------:R-:W-:Y:S02]  /*ae00*/  UIMAD.WIDE UR4, UR4, 0x2aaaaaab, URZ ;  /* 0x2aaaaaab040478a5 */ /* 0x000fe4000f8e023f */
[----:B------:R-:W-:Y:S02]  /*ae10*/  UIMAD.WIDE UR6, UR6, 0x2aaaaaab, URZ ;  /* 0x2aaaaaab060678a5 */ /* 0x000fe4000f8e023f */
[----:B------:R-:W-:-:S02]  /*ae20*/  USHF.R.U32.HI UR43, URZ, 0x1f, UR5 ;  /* 0x0000001f3f2b7899 */ /* 0x000fc40008011605 */
[----:B------:R-:W-:Y:S02]  /*ae30*/  USHF.R.U32.HI UR45, URZ, 0x1f, UR7 ;  /* 0x0000001f3f2d7899 */ /* 0x000fe40008011607 */
[----:B------:R-:W-:Y:S02]  /*ae40*/  ULEA.HI.SX32 UR43, UR5, UR43, 0x1c ;  /* 0x0000002b052b7291 */ /* 0x000fe4000f8fe23f */
[----:B------:R-:W-:-:S04]  /*ae50*/  ULEA.HI.SX32 UR45, UR7, UR45, 0x1c ;  /* 0x0000002d072d7291 */ /* 0x000fc8000f8fe23f */
[----:B------:R-:W-:Y:S02]  /*ae60*/  UISETP.LT.AND UP0, UPT, UR43, UR45, UPT ;  /* 0x0000002d2b00728c */ /* 0x000fe4000bf01270 */
[----:B------:R-:W-:Y:S01]  /*ae70*/  UP2UR UR49, UPR, URZ, 0x2 ;  /* 0x000000023f317883 */ /* 0x000fe20008000000 */
[----:B0-----:R-:W-:Y:S01]  /*ae80*/  @P0 IMAD.WIDE R4, R31, 0x4, R4 ;  /* 0x000000041f040825 */ /* 0x001fe200078e0204 */
[----:B------:R-:W-:-:S04]  /*ae90*/  USEL UR11, UR43, UR45, UP0 ;  /* 0x0000002d2b0b7287 */ /* 0x000fc80008000000 */
[----:B------:R-:W-:Y:S01]  /*aea0*/  UISETP.GE.AND UP1, UPT, UR11, 0x1, UPT ;  /* 0x000000010b00788c */ /* 0x000fe2000bf26270 */
[----:B------:R0:W5:Y:S01]  /*aeb0*/  @P0 LDG.E R30, desc[UR36][R4.64] ;  /* 0x00000024041e0981 */ /* 0x000162000c1e1900 */
[----:B------:R-:W-:Y:S02]  /*aec0*/  USHF.R.U32.HI UR9, URZ, 0x10, UR44 ;  /* 0x000000103f097899 */ /* 0x000fe4000801162c */
[----:B------:R-:W-:Y:S02]  /*aed0*/  ULOP3.LUT UR44, UR44, 0xffff, URZ, 0xc0, !UPT ;  /* 0x0000ffff2c2c7892 */ /* 0x000fe4000f8ec03f */
[----:B------:R-:W-:Y:S01]  /*aee0*/  PLOP3.LUT P0, PT, PT, PT, UP1, 0x80, 0x0 ;  /* 0x000000000000781c */ /* 0x000fe20003f0f018 */
[----:B------:R-:W-:Y:S01]  /*aef0*/  UISETP.NE.AND UP0, UPT, UR9, URZ, UPT ;  /* 0x0000003f0900728c */ /* 0x000fe2000bf05270 */
[----:B------:R-:W-:-:S10]  /*af00*/  UMOV UR40, URZ ;  /* 0x0000003f00287c82 */ /* 0x000fd40008000000 */
[----:B------:R-:W-:Y:S01]  /*af10*/  @!UP0 ULDC UR9, c[0x0][0x9f0] ;  /* 0x00027c0000098ab9 */ /* 0x000fe20000000800 */
[----:B0-----:R-:W-:Y:S05]  /*af20*/  @!P0 BRA `(.L_x_2230) ;  /* 0x0000000000788947 */ /* 0x001fea0003800000 */
[----:B------:R-:W-:Y:S01]  /*af30*/  IABS R0, UR9 ;  /* 0x0000000900007c13 */ /* 0x000fe20008000000 */
[----:B------:R-:W-:Y:S02]  /*af40*/  UIADD3 UR6, UR9, -0x1, UR11 ;  /* 0xffffffff09067890 */ /* 0x000fe4000fffe00b */
[----:B------:R-:W-:Y:S01]  /*af50*/  IABS R5, UR9 ;  /* 0x0000000900057c13 */ /* 0x000fe20008000000 */
[----:B------:R-:W-:Y:S01]  /*af60*/  UMOV UR4, URZ ;  /* 0x0000003f00047c82 */ /* 0x000fe20008000000 */
[----:B------:R-:W-:Y:S02]  /*af70*/  R2UR UR10, R0 ;  /* 0x00000000000a72ca */ /* 0x000fe400000e0000 */
[----:B------:R-:W-:Y:S01]  /*af80*/  IABS R4, UR6 ;  /* 0x0000000600047c13 */ /* 0x000fe20008000000 */
[----:B------:R-:W-:-:S03]  /*af90*/  ULOP3.LUT UR6, UR6, UR9, URZ, 0x3c, !UPT ;  /* 0x0000000906067292 */ /* 0x000fc6000f8e3c3f */
[----:B------:R-:W-:-:S07]  /*afa0*/  R2UR UR8, R4 ;  /* 0x00000000040872ca */ /* 0x000fce00000e0000 */
        /* <DEDUP_REMOVED lines=22> */
.L_x_2230:
[----:B------:R-:W-:Y:S02]  /*b110*/  UIMAD UR50, UR44, UR40, URZ ;  /* 0x000000282c3272a4 */ /* 0x000fe4000f8e023f */
[----:B------:R-:W-:Y:S02]  /*b120*/  MOV R3, UR40 ;  /* 0x0000002800037c02 */ /* 0x000fe40008000f00 */
[----:B------:R-:W-:Y:S02]  /*b130*/  MOV R10, 0x1 ;  /* 0x00000001000a7802 */ /* 0x000fe40000000f00 */
[----:B------:R-:W-:-:S05]  /*b140*/  IMAD.U32 R0, RZ, RZ, UR50 ;  /* 0x00000032ff007e24 */ /* 0x000fca000f8e00ff */
        /* <DEDUP_REMOVED lines=17> */
[----:B------:R-:W-:Y:S01]  /*b260*/  MOV R6, UR6 ;  /* 0x0000000600067c02 */ /* 0x000fe20008000f00 */
[----:B------:R-:W-:Y:S01]  /*b270*/  IMAD.U32 R5, RZ, RZ, UR5 ;  /* 0x00000005ff057e24 */ /* 0x000fe2000f8e00ff */
[----:B------:R-:W0:Y:S01]  /*b280*/  LDC.64 R14, c[0x4][R14] ;  /* 0x010000000e0e7b82 */ /* 0x000e220000000a00 */
[----:B------:R-:W-:Y:S01]  /*b290*/  ULDC.64 UR4, c[0x4][0x8] ;  /* 0x0100020000047ab9 */ /* 0x000fe20000000a00 */
[----:B------:R-:W-:Y:S01]  /*b2a0*/  IMAD.U32 R7, RZ, RZ, UR7 ;  /* 0x00000007ff077e24 */ /* 0x000fe2000f8e00ff */
[----:B------:R-:W-:Y:S01]  /*b2b0*/  MOV R11, UR5 ;  /* 0x00000005000b7c02 */ /* 0x000fe20008000f00 */
[----:B------:R-:W-:Y:S01]  /*b2c0*/  IMAD.U32 R10, RZ, RZ, UR4 ;  /* 0x00000004ff0a7e24 */ /* 0x000fe2000f8e00ff */
[----:B------:R-:W-:Y:S01]  /*b2d0*/  MOV R13, RZ ;  /* 0x000000ff000d7202 */ /* 0x000fe20000000f00 */
[----:B------:R-:W-:-:S02]  /*b2e0*/  IMAD.MOV.U32 R8, RZ, RZ, 0x70 ;  /* 0x00000070ff087424 */ /* 0x000fc400078e00ff */
[----:B------:R-:W-:-:S07]  /*b2f0*/  IMAD.MOV.U32 R12, RZ, RZ, 0x1 ;  /* 0x00000001ff0c7424 */ /* 0x000fce00078e00ff */
[----:B------:R-:W-:-:S07]  /*b300*/  LEPC R20, `(.L_x_2231) ;  /* 0x000000001014794e */ /* 0x000fce0000000000 */
[----:B0----5:R-:W-:Y:S05]  /*b310*/  CALL.ABS.NOINC R14 ;  /* 0x000000000e007343 */ /* 0x021fea0003c00000 */
.L_x_2231:
        /* <DEDUP_REMOVED lines=12> */
[----:B------:R-:W-:Y:S01]  /*b3e0*/  IMAD.U32 R7, RZ, RZ, UR7 ;  /* 0x00000007ff077e24 */ /* 0x000fe2000f8e00ff */
[----:B------:R-:W-:Y:S01]  /*b3f0*/  MOV R11, UR5 ;  /* 0x00000005000b7c02 */ /* 0x000fe20008000f00 */
[----:B------:R-:W-:Y:S01]  /*b400*/  IMAD.U32 R10, RZ, RZ, UR4 ;  /* 0x00000004ff0a7e24 */ /* 0x000fe2000f8e00ff */
[----:B------:R-:W-:Y:S01]  /*b410*/  MOV R13, RZ ;  /* 0x000000ff000d7202 */ /* 0x000fe20000000f00 */
[----:B------:R-:W-:-:S02]  /*b420*/  IMAD.MOV.U32 R8, RZ, RZ, 0x70 ;  /* 0x00000070ff087424 */ /* 0x000fc400078e00ff */
[----:B0-----:R-:W-:-:S07]  /*b430*/  IMAD.MOV.U32 R12, RZ, RZ, 0x1 ;  /* 0x00000001ff0c7424 */ /* 0x001fce00078e00ff */
[----:B------:R-:W-:-:S07]  /*b440*/  LEPC R20, `(.L_x_2233) ;  /* 0x000000001014794e */ /* 0x000fce0000000000 */
[----:B-1---5:R-:W-:Y:S05]  /*b450*/  CALL.ABS.NOINC R14 ;  /* 0x000000000e007343 */ /* 0x022fea0003c00000 */
.L_x_2233:
[----:B------:R0:W1:Y:S01]  /*b460*/  LDC.64 R14, c[0x4][R17] ;  /* 0x01000000110e7b82 */ /* 0x0000620000000a00 */
[----:B------:R-:W-:Y:S01]  /*b470*/  ULDC.64 UR4, c[0x4][0x90] ;  /* 0x0100240000047ab9 */ /* 0x000fe20000000a00 */
[----:B------:R-:W-:Y:S01]  /*b480*/  ULDC.64 UR6, c[0x4][0x98] ;  /* 0x0100260000067ab9 */ /* 0x000fe20000000a00 */
[----:B------:R-:W-:Y:S01]  /*b490*/  IMAD.U32 R4, RZ, RZ, UR4 ;  /* 0x00000004ff047e24 */ /* 0x000fe2000f8e00ff */
[----:B------:R-:W-:Y:S01]  /*b4a0*/  MOV R6, UR6 ;  /* 0x0000000600067c02 */ /* 0x000fe20008000f00 */
[----:B------:R-:W-:Y:S01]  /*b4b0*/  IMAD.U32 R5, RZ, RZ, UR5 ;  /* 0x00000005ff057e24 */ /* 0x000fe2000f8e00ff */
[----:B------:R-:W-:Y:S01]  /*b4c0*/  ULDC.64 UR4, c[0x4][0x18] ;  /* 0x0100060000047ab9 */ /* 0x000fe20000000a00 */
[----:B------:R-:W-:Y:S01]  /*b4d0*/  IMAD.U32 R7, RZ, RZ, UR7 ;  /* 0x00000007ff077e24 */ /* 0x000fe2000f8e00ff */
[----:B------:R-:W-:Y:S01]  /*b4e0*/  MOV R11, UR5 ;  /* 0x00000005000b7c02 */ /* 0x000fe20008000f00 */
[----:B------:R-:W-:Y:S01]  /*b4f0*/  IMAD.U32 R10, RZ, RZ, UR4 ;  /* 0x00000004ff0a7e24 */ /* 0x000fe2000f8e00ff */
[----:B------:R-:W-:Y:S01]  /*b500*/  MOV R13, RZ ;  /* 0x000000ff000d7202 */ /* 0x000fe20000000f00 */
[----:B------:R-:W-:-:S02]  /*b510*/  IMAD.MOV.U32 R8, RZ, RZ, 0x70 ;  /* 0x00000070ff087424 */ /* 0x000fc400078e00ff */
[----:B0-----:R-:W-:-:S07]  /*b520*/  IMAD.MOV.U32 R12, RZ, RZ, 0x1 ;  /* 0x00000001ff0c7424 */ /* 0x001fce00078e00ff */
[----:B------:R-:W-:-:S07]  /*b530*/  LEPC R20, `(.L_x_2232) ;  /* 0x000000001014794e */ /* 0x000fce0000000000 */
[----:B-1----:R-:W-:Y:S05]  /*b540*/  CALL.ABS.NOINC R14 ;  /* 0x000000000e007343 */ /* 0x002fea0003c00000 */
.L_x_2232:
[----:B------:R-:W0:Y:S01]  /*b550*/  LDC.64 R4, c[0x0][0x9f8] ;  /* 0x00027e00ff047b82 */ /* 0x000e220000000a00 */
[----:B------:R-:W-:Y:S01]  /*b560*/  IMAD.SHL.U32 R6, R19, 0x8, RZ ;  /* 0x0000000813067824 */ /* 0x000fe200078e00ff */
[----:B------:R-:W-:Y:S01]  /*b570*/  ULDC UR4, c[0x0][0x2f4] ;  /* 0x0000bd0000047ab9 */ /* 0x000fe20000000800 */
[----:B------:R-:W-:Y:S01]  /*b580*/  IMAD.MOV.U32 R29, RZ, RZ, R31 ;  /* 0x000000ffff1d7224 */ /* 0x000fe200078e001f */
        /* <DEDUP_REMOVED lines=12> */
[----:B------:R-:W-:Y:S01]  /*b650*/  UMOV UR6, 0xffffffff ;  /* 0xffffffff00067882 */ /* 0x000fe20000000000 */
[----:B------:R-:W-:Y:S02]  /*b660*/  LOP3.LUT R24, R27, 0x80, RZ, 0xfc, !PT ;  /* 0x000000801b187812 */ /* 0x000fe400078efcff */
[----:B------:R-:W-:Y:S02]  /*b670*/  SHF.L.U32 R26, R19, 0x4, RZ ;  /* 0x00000004131a7819 */ /* 0x000fe400000006ff */
[----:B------:R-:W-:Y:S02]  /*b680*/  ISETP.GE.AND P1, PT, R24, UR4, PT ;  /* 0x0000000418007c0c */ /* 0x000fe4000bf26270 */
[----:B------:R-:W-:Y:S02]  /*b690*/  ISETP.GE.AND P3, PT, R27, UR5, PT ;  /* 0x000000051b007c0c */ /* 0x000fe4000bf66270 */
[----:B------:R-:W-:-:S02]  /*b6a0*/  LOP3.LUT R7, R19, 0x7f, RZ, 0xc0, !PT ;  /* 0x0000007f13077812 */ /* 0x000fc400078ec0ff */
[----:B------:R-:W-:Y:S02]  /*b6b0*/  LOP3.LUT R26, R26, 0x70, RZ, 0xc0, !PT ;  /* 0x000000701a1a7812 */ /* 0x000fe400078ec0ff */
[----:B------:R-:W-:Y:S02]  /*b6c0*/  @P0 LOP3.LUT R36, R36, 0x4, RZ, 0xfc, !PT ;  /* 0x0000000424240812 */ /* 0x000fe400078efcff */
[----:B------:R-:W-:Y:S02]  /*b6d0*/  ISETP.GE.AND P0, PT, R25, UR5, PT ;  /* 0x0000000519007c0c */ /* 0x000fe4000bf06270 */
[----:B------:R-:W-:-:S04]  /*b6e0*/  LOP3.LUT R36, R36, 0xfffffffd, RZ, 0xc0, !PT ;  /* 0xfffffffd24247812 */ /* 0x000fc800078ec0ff */
[----:B------:R-:W-:-:S04]  /*b6f0*/  @P2 LOP3.LUT R36, R36, 0x2, RZ, 0xfc, !PT ;  /* 0x0000000224242812 */ /* 0x000fc800078efcff */
[----:B------:R-:W-:-:S04]  /*b700*/  LOP3.LUT R36, R36, 0xfffffffe, RZ, 0xc0, !PT ;  /* 0xfffffffe24247812 */ /* 0x000fc800078ec0ff */
[----:B------:R-:W-:Y:S01]  /*b710*/  @P1 LOP3.LUT R36, R36, 0x1, RZ, 0xfc, !PT ;  /* 0x0000000124241812 */ /* 0x000fe200078efcff */
[----:B01----:R-:W-:Y:S06]  /*b720*/  BRA.DIV UR6, `(.L_x_2234) ;  /* 0x0000003206307947 */ /* 0x003fec000b800000 */
.L_x_2276:
[----:B------:R-:W-:Y:S01]  /*b730*/  UIADD3 UR4, UR51, -0x1, URZ ;  /* 0xffffffff33047890 */ /* 0x000fe2000fffe03f */
[----:B------:R-:W-:Y:S02]  /*b740*/  SHF.R.U32.HI R23, RZ, 0x3, R7 ;  /* 0x00000003ff177819 */ /* 0x000fe40000011607 */
[----:B------:R-:W-:Y:S02]  /*b750*/  ISETP.NE.AND P2, PT, R28, 0x1, PT ;  /* 0x000000011c00780c */ /* 0x000fe40003f45270 */
[----:B------:R-:W-:Y:S01]  /*b760*/  LOP3.LUT R22, R26, R23, RZ, 0xfc, !PT ;  /* 0x000000171a167212 */ /* 0x000fe200078efcff */
[----:B------:R-:W-:Y:S01]  /*b770*/  IMAD.U32 R13, RZ, RZ, UR4 ;  /* 0x00000004ff0d7e24 */ /* 0x000fe2000f8e00ff */
[----:B-----5:R-:W-:Y:S02]  /*b780*/  SHF.R.S32.HI R33, RZ, 0x1f, R29 ;  /* 0x0000001fff217819 */ /* 0x020fe4000001141d */
[----:B------:R-:W-:Y:S01]  /*b790*/  LOP3.LUT R36, R36, 0xffffffdf, RZ, 0xc0, !PT ;  /* 0xffffffdf24247812 */ /* 0x000fe200078ec0ff */
[----:B------:R-:W-:Y:S01]  /*b7a0*/  IMAD R13, R13, 0x60, R22 ;  /* 0x000000600d0d7824 */ /* 0x000fe200078e0216 */
[----:B------:R-:W-:-:S04]  /*b7b0*/  R2UR UR5, R2 ;  /* 0x00000000020572ca */ /* 0x000fc800000e0000 */
[C---:B------:R-:W-:Y:S01]  /*b7c0*/  ISETP.GE.AND P1, PT, R13.reuse, UR42, PT ;  /* 0x0000002a0d007c0c */ /* 0x040fe2000bf26270 */
[----:B------:R-:W0:Y:S01]  /*b7d0*/  @P2 LDC R0, c[0x0][0x434] ;  /* 0x00010d00ff002b82 */ /* 0x000e220000000800 */
[----:B------:R-:W-:Y:S01]  /*b7e0*/  IMAD.IADD R13, R13, 0x1, R30 ;  /* 0x000000010d0d7824 */ /* 0x000fe200078e021e */
[----:B------:R-:W-:Y:S02]  /*b7f0*/  @P2 LOP3.LUT R36, R36, 0x20, RZ, 0xfc, !PT ;  /* 0x0000002024242812 */ /* 0x000fe400078efcff */
[----:B------:R-:W-:Y:S02]  /*b800*/  ISETP.GT.U32.OR P1, PT, R22, 0x5f, P1 ;  /* 0x0000005f1600780c */ /* 0x000fe40000f24470 */
[----:B------:R-:W-:Y:S02]  /*b810*/  MOV R10, R13 ;  /* 0x0000000d000a7202 */ /* 0x000fe40000000f00 */
[----:B------:R-:W1:Y:S09]  /*b820*/  @P2 LDC R3, c[0x0][0x438] ;  /* 0x00010e00ff032b82 */ /* 0x000e720000000800 */
[----:B------:R-:W2:Y:S01]  /*b830*/  @!P1 LDC.64 R4, c[0x0][0x428] ;  /* 0x00010a00ff049b82 */ /* 0x000ea20000000a00 */
[----:B0-----:R-:W-:-:S07]  /*b840*/  @P2 IMAD.HI.U32 R0, R13, R0, RZ ;  /* 0x000000000d002227 */ /* 0x001fce00078e00ff */
[----:B------:R-:W0:Y:S01]  /*b850*/  @!P1 LDC.64 R8, c[0x0][0x418] ;  /* 0x00010600ff089b82 */ /* 0x000e220000000a00 */
[----:B-1----:R-:W-:-:S04]  /*b860*/  @P2 SHF.R.U32.HI R10, RZ, R3, R0 ;  /* 0x00000003ff0a2219 */ /* 0x002fc80000011600 */
[----:B------:R-:W-:Y:S01]  /*b870*/  @!P1 SHF.R.S32.HI R11, RZ, 0x1f, R10 ;  /* 0x0000001fff0b9819 */ /* 0x000fe2000001140a */
[----:B--2---:R-:W-:-:S04]  /*b880*/  @!P1 IMAD R0, R33, R4, RZ ;  /* 0x0000000421009224 */ /* 0x004fc800078e02ff */
[C---:B------:R-:W-:Y:S02]  /*b890*/  @!P1 IMAD R3, R29.reuse, R5, R0 ;  /* 0x000000051d039224 */ /* 0x040fe400078e0200 */
[----:B------:R-:W-:-:S04]  /*b8a0*/  @!P1 IMAD.WIDE.U32 R4, R29, R4, R10 ;  /* 0x000000041d049225 */ /* 0x000fc800078e000a */
[----:B------:R-:W-:Y:S01]  /*b8b0*/  @!P1 IMAD.IADD R0, R5, 0x1, R3 ;  /* 0x0000000105009824 */ /* 0x000fe200078e0203 */
[----:B0-----:R-:W-:Y:S01]  /*b8c0*/  @!P1 LEA R8, P2, R4, R8, 0x2 ;  /* 0x0000000804089211 */ /* 0x001fe200078410ff */
[----:B------:R-:W-:-:S03]  /*b8d0*/  IMAD.MOV.U32 R3, RZ, RZ, RZ ;  /* 0x000000ffff037224 */ /* 0x000fc600078e00ff */
[----:B------:R-:W-:-:S05]  /*b8e0*/  @!P1 LEA.HI.X R9, R4, R9, R0, 0x2, P2 ;  /* 0x0000000904099211 */ /* 0x000fca00010f1400 */
[----:B------:R0:W5:Y:S01]  /*b8f0*/  @!P1 LDG.E R3, desc[UR36][R8.64] ;  /* 0x0000002408039981 */ /* 0x000162000c1e1900 */
[----:B------:R-:W-:Y:S01]  /*b900*/  ULOP3.LUT UR5, UR5, 0x2, URZ, 0xfc, !UPT ;  /* 0x0000000205057892 */ /* 0x000fe2000f8efc3f */
[----:B------:R-:W-:Y:S01]  /*b910*/  SEL R0, RZ, 0xffffffff, P0 ;  /* 0xffffffffff007807 */ /* 0x000fe20000000000 */
[----:B------:R-:W-:Y:S01]  /*b920*/  IMAD.MOV R10, RZ, RZ, -R10 ;  /* 0x000000ffff0a7224 */ /* 0x000fe200078e0a0a */
[----:B------:R-:W-:Y:S01]  /*b930*/  ISETP.GT.U32.AND P0, PT, R22, 0x5f, PT ;  /* 0x0000005f1600780c */ /* 0x000fe20003f04070 */
[----:B------:R-:W-:Y:S01]  /*b940*/  IMAD.U32 R35, RZ, RZ, UR4 ;  /* 0x00000004ff237e24 */ /* 0x000fe2000f8e00ff */
[----:B------:R-:W-:Y:S01]  /*b950*/  LOP3.LUT R36, R36, 0xffffffef, RZ, 0xc0, !PT ;  /* 0xffffffef24247812 */ /* 0x000fe200078ec0ff */
[----:B------:R-:W-:Y:S01]  /*b960*/  IMAD.SHL.U32 R5, R0, 0x2, RZ ;  /* 0x0000000200057824 */ /* 0x000fe200078e00ff */
[----:B------:R-:W-:Y:S01]  /*b970*/  MOV R4, UR5 ;  /* 0x0000000500047c02 */ /* 0x000fe20008000f00 */
[----:B------:R-:W-:Y:S01]  /*b980*/  IMAD R10, R28, R10, R13 ;  /* 0x0000000a1c0a7224 */ /* 0x000fe200078e020d */
[----:B------:R-:W-:-:S02]  /*b990*/  SEL R32, RZ, 0x1, P3 ;  /* 0x00000001ff207807 */ /* 0x000fc40001800000 */
[----:B------:R-:W-:Y:S02]  /*b9a0*/  ISETP.NE.AND P4, PT, R4, 0x3, PT ;  /* 0x000000030400780c */ /* 0x000fe40003f85270 */
[----:B------:R-:W-:Y:S02]  /*b9b0*/  MOV R34, UR41 ;  /* 0x0000002900227c02 */ /* 0x000fe40008000f00 */
[----:B------:R-:W-:Y:S02]  /*b9c0*/  LOP3.LUT R32, R5, 0x2, R32, 0xe2, !PT ;  /* 0x0000000205207812 */ /* 0x000fe400078ee220 */
[----:B------:R-:W-:-:S07]  /*b9d0*/  SHF.R.S32.HI R34, RZ, 0x1f, R34 ;  /* 0x0000001fff227819 */ /* 0x000fce0000011422 */
[----:B------:R-:W-:-:S04]  /*b9e0*/  @P4 LOP3.LUT R36, R36, 0x10, RZ, 0xfc, !PT ;  /* 0x0000001024244812 */ /* 0x000fc800078efcff */
[----:B------:R-:W-:-:S04]  /*b9f0*/  LOP3.LUT R36, R36, 0xfffffff7, RZ, 0xc0, !PT ;  /* 0xfffffff724247812 */ /* 0x000fc800078ec0ff */
[----:B------:R-:W-:Y:S01]  /*ba00*/  @P0 LOP3.LUT R36, R36, 0x8, RZ, 0xfc, !PT ;  /* 0x0000000824240812 */ /* 0x000fe200078efcff */
[----:B0-----:R-:W-:Y:S06]  /*ba10*/  @!P4 BRA `(.L_x_2235) ;  /* 0x000000000004c947 */ /* 0x001fec0003800000 */
[----:B------:R-:W-:Y:S01]  /*ba20*/  BPT.TRAP 0x1 ;  /* 0x000000040000795c */ /* 0x000fe20000300000 */
.L_x_2235:
        /* <DEDUP_REMOVED lines=26> */
.L_x_2277:
[----:B------:R-:W-:Y:S01]  /*bbd0*/  ULDC.64 UR4, c[0x0][0x300] ;  /* 0x0000c00000047ab9 */ /* 0x000fe20000000a00 */
[----:B------:R-:W-:Y:S01]  /*bbe0*/  R2UR UR6, R34 ;  /* 0x00000000220672ca */ /* 0x000fe200000e0000 */
[----:B0-----:R-:W-:Y:S01]  /*bbf0*/  IMAD R5, R8, UR4, RZ ;  /* 0x0000000408057c24 */ /* 0x001fe2000f8e02ff */
[C---:B------:R-:W-:Y:S01]  /*bc00*/  LOP3.LUT P3, RZ, R36.reuse, 0x4, RZ, 0xc0, !PT ;  /* 0x0000000424ff7812 */ /* 0x040fe2000786c0ff */
[----:B------:R-:W-:Y:S01]  /*bc10*/  IMAD.MOV.U32 R8, RZ, RZ, -0x60 ;  /* 0xffffffa0ff087424 */ /* 0x000fe200078e00ff */
[----:B------:R-:W-:Y:S01]  /*bc20*/  LOP3.LUT P2, RZ, R36, 0x2, RZ, 0xc0, !PT ;  /* 0x0000000224ff7812 */ /* 0x000fe2000784c0ff */
[----:B------:R-:W-:Y:S01]  /*bc30*/  IMAD R9, R10, UR5, R5 ;  /* 0x000000050a097c24 */ /* 0x000fe2000f8e0205 */
[----:B------:R-:W-:Y:S01]  /*bc40*/  LOP3.LUT P1, RZ, R36, 0x1, RZ, 0xc0, !PT ;  /* 0x0000000124ff7812 */ /* 0x000fe2000782c0ff */
[----:B------:R-:W-:Y:S01]  /*bc50*/  IMAD.WIDE.U32 R4, R10, UR4, RZ ;  /* 0x000000040a047c25 */ /* 0x000fe2000f8e00ff */
[----:B------:R-:W-:-:S03]  /*bc60*/  ULDC.64 UR4, c[0x0][0x310] ;  /* 0x0000c40000047ab9 */ /* 0x000fc60000000a00 */
[----:B------:R-:W-:Y:S02]  /*bc70*/  IMAD.IADD R5, R5, 0x1, R9 ;  /* 0x0000000105057824 */ /* 0x000fe400078e0209 */
[----:B------:R-:W-:Y:S02]  /*bc80*/  IMAD R0, R0, UR4, RZ ;  /* 0x0000000400007c24 */ /* 0x000fe4000f8e02ff */
[----:B------:R-:W-:-:S04]  /*bc90*/  IMAD.WIDE.U32 R4, R3, UR4, R4 ;  /* 0x0000000403047c25 */ /* 0x000fc8000f8e0004 */
[----:B------:R-:W-:Y:S01]  /*bca0*/  IMAD R9, R3, UR5, R0 ;  /* 0x0000000503097c24 */ /* 0x000fe2000f8e0200 */
[----:B------:R-:W-:Y:S01]  /*bcb0*/  ULDC.64 UR4, c[0x0][0x308] ;  /* 0x0000c20000047ab9 */ /* 0x000fe20000000a00 */
[----:B------:R-:W-:Y:S01]  /*bcc0*/  IMAD R8, R35, R8, UR42 ;  /* 0x0000002a23087e24 */ /* 0x000fe2000f8e0208 */
[----:B------:R-:W-:Y:S01]  /*bcd0*/  MOV R3, UR4 ;  /* 0x0000000400037c02 */ /* 0x000fe20008000f00 */
[----:B------:R-:W-:Y:S01]  /*bce0*/  UIMAD UR4, UR6, UR4, URZ ;  /* 0x00000004060472a4 */ /* 0x000fe2000f8e023f */
[----:B------:R-:W-:Y:S02]  /*bcf0*/  IMAD.IADD R5, R5, 0x1, R9 ;  /* 0x0000000105057824 */ /* 0x000fe400078e0209 */
[----:B------:R-:W-:Y:S01]  /*bd00*/  ULDC.64 UR6, c[0x0][0x2e8] ;  /* 0x0000ba0000067ab9 */ /* 0x000fe20000000a00 */
[----:B------:R-:W-:Y:S02]  /*bd10*/  UIMAD UR4, UR41, UR5, UR4 ;  /* 0x00000005290472a4 */ /* 0x000fe4000f8e0204 */
[----:B------:R-:W-:-:S04]  /*bd20*/  IMAD.WIDE.U32 R4, R3, UR41, R4 ;  /* 0x0000002903047c25 */ /* 0x000fc8000f8e0004 */
[----:B------:R-:W-:Y:S01]  /*bd30*/  IMAD.SHL.U32 R37, R7, 0x8, RZ ;  /* 0x0000000807257824 */ /* 0x000fe200078e00ff */
[----:B------:R-:W-:Y:S01]  /*bd40*/  LEA R0, P0, R4, UR6, 0x1 ;  /* 0x0000000604007c11 */ /* 0x000fe2000f8008ff */
[----:B------:R-:W-:Y:S01]  /*bd50*/  VIADD R3, R5, UR4 ;  /* 0x0000000405037c36 */ /* 0x000fe20008000000 */
[----:B------:R-:W-:Y:S01]  /*bd60*/  LOP3.LUT R5, R6, 0x1c0, RZ, 0xc0, !PT ;  /* 0x000001c006057812 */ /* 0x000fe200078ec0ff */
[----:B------:R-:W-:-:S03]  /*bd70*/  UMOV UR4, 0xffffffff ;  /* 0xffffffff00047882 */ /* 0x000fc60000000000 */
[----:B------:R-:W-:Y:S02]  /*bd80*/  LEA.HI.X R3, R4, UR7, R3, 0x1, P0 ;  /* 0x0000000704037c11 */ /* 0x000fe400080f0c03 */
[----:B------:R-:W-:Y:S02]  /*bd90*/  LOP3.LUT R4, R5, 0x38, R6, 0xf8, !PT ;  /* 0x0000003805047812 */ /* 0x000fe400078ef806 */
[----:B------:R-:W-:Y:S02]  /*bda0*/  IADD3 R6, -R23, R8, RZ ;  /* 0x0000000817067210 */ /* 0x000fe40007ffe1ff */
[----:B------:R-:W-:Y:S02]  /*bdb0*/  LOP3.LUT R4, R4, 0x38, R19, 0x78, !PT ;  /* 0x0000003804047812 */ /* 0x000fe400078e7813 */
[----:B------:R-:W-:Y:S02]  /*bdc0*/  ISETP.GE.AND P0, PT, R6, 0x1, PT ;  /* 0x000000010600780c */ /* 0x000fe40003f06270 */
[----:B------:R-:W-:Y:S01]  /*bdd0*/  LOP3.LUT R37, R4, 0x200, R37, 0xf8, !PT ;  /* 0x0000020004257812 */ /* 0x000fe200078ef825 */
[----:B------:R-:W-:Y:S10]  /*bde0*/  BRA.DIV UR4, `(.L_x_2237) ;  /* 0x0000002a04b87947 */ /* 0x000ff4000b800000 */
[----:B------:R-:W-:Y:S01]  /*bdf0*/  SHFL.IDX PT, R5, R3, RZ, 0x181f ;  /* 0x00181fff03057589 */ /* 0x000fe200000e0000 */
[----:B------:R-:W-:-:S03]  /*be00*/  @P0 LEA R19, R37, UR46, 0x1 ;  /* 0x0000002e25130c11 */ /* 0x000fc6000f8e08ff */
[----:B------:R-:W0:Y:S04]  /*be10*/  SHFL.IDX PT, R4, R0, RZ, 0x181f ;  /* 0x00181fff00047589 */ /* 0x000e2800000e0000 */
[----:B------:R-:W1:Y:S04]  /*be20*/  SHFL.IDX PT, R7, R3, 0x1, 0x181f ;  /* 0x00381f0003077f89 */ /* 0x000e6800000e0000 */
[----:B------:R-:W2:Y:S04]  /*be30*/  SHFL.IDX PT, R14, R0, 0x1, 0x181f ;  /* 0x00381f00000e7f89 */ /* 0x000ea800000e0000 */
[----:B------:R-:W-:Y:S04]  /*be40*/  SHFL.IDX PT, R10, R3, 0x2, 0x181f ;  /* 0x00581f00030a7f89 */ /* 0x000fe800000e0000 */
[----:B------:R-:W3:Y:S01]  /*be50*/  SHFL.IDX PT, R21, R0, 0x2, 0x181f ;  /* 0x00581f0000157f89 */ /* 0x000ee200000e0000 */
[----:B0-----:R-:W-:-:S05]  /*be60*/  @P0 IMAD.WIDE.U32 R4, R27, 0x2, R4 ;  /* 0x000000021b040825 */ /* 0x001fca00078e0004 */
[----:B------:R-:W-:Y:S04]  /*be70*/  @P0 LDGSTS.E.BYPASS.LTC128B.128 [R19+0x18400], desc[UR36][R4.64], !P3 ;  /* 0x1840000004130fae */ /* 0x000fe8000d901d64 */
[----:B------:R-:W-:Y:S04]  /*be80*/  @P0 LDGSTS.E.BYPASS.LTC128B.128 [R19+0x1b400], desc[UR36][R4.64+0x80], !P2 ;  /* 0x1b40008004130fae */ /* 0x000fe8000d101d64 */
[----:B------:R1:W-:Y:S01]  /*be90*/  @P0 LDGSTS.E.BYPASS.LTC128B.128 [R19+0x1e400], desc[UR36][R4.64+0x100], !P1 ;  /* 0x1e40010004130fae */ /* 0x0003e2000c901d64 */
[----:B------:R-:W-:Y:S02]  /*bea0*/  ISETP.GE.AND P0, PT, R6, 0x11, PT ;  /* 0x000000110600780c */ /* 0x000fe40003f06270 */
[----:B-1----:R-:W-:Y:S01]  /*beb0*/  MOV R5, R7 ;  /* 0x0000000700057202 */ /* 0x002fe20000000f00 */
[----:B--2---:R-:W-:-:S10]  /*bec0*/  IMAD.MOV.U32 R4, RZ, RZ, R14 ;  /* 0x000000ffff047224 */ /* 0x004fd400078e000e */
[----:B------:R-:W-:Y:S01]  /*bed0*/  @P0 LEA R20, R37, UR46, 0x1 ;  /* 0x0000002e25140c11 */ /* 0x000fe2000f8e08ff */
[----:B------:R-:W0:Y:S01]  /*bee0*/  SHFL.IDX PT, R14, R0, 0x3, 0x181f ;  /* 0x00781f00000e7f89 */ /* 0x000e2200000e0000 */
[----:B------:R-:W-:-:S03]  /*bef0*/  @P0 IMAD.WIDE.U32 R8, R27, 0x2, R4 ;  /* 0x000000021b080825 */ /* 0x000fc600078e0004 */
[----:B------:R-:W1:Y:S01]  /*bf00*/  SHFL.IDX PT, R7, R3, 0x3, 0x181f ;  /* 0x00781f0003077f89 */ /* 0x000e6200000e0000 */
[----:B---3--:R-:W-:-:S03]  /*bf10*/  IMAD.MOV.U32 R4, RZ, RZ, R21 ;  /* 0x000000ffff047224 */ /* 0x008fc600078e0015 */
[----:B------:R-:W-:Y:S01]  /*bf20*/  @P0 LDGSTS.E.BYPASS.LTC128B.128 [R20+0x18c00], desc[UR36][R8.64], !P3 ;  /* 0x18c0000008140fae */ /* 0x000fe2000d901d64 */
[----:B------:R-:W-:-:S03]  /*bf30*/  IMAD.MOV.U32 R5, RZ, RZ, R10 ;  /* 0x000000ffff057224 */ /* 0x000fc600078e000a */
[----:B------:R-:W-:Y:S04]  /*bf40*/  @P0 LDGSTS.E.BYPASS.LTC128B.128 [R20+0x1bc00], desc[UR36][R8.64+0x80], !P2 ;  /* 0x1bc0008008140fae */ /* 0x000fe8000d101d64 */
[----:B------:R-:W-:Y:S01]  /*bf50*/  @P0 LDGSTS.E.BYPASS.LTC128B.128 [R20+0x1ec00], desc[UR36][R8.64+0x100], !P1 ;  /* 0x1ec0010008140fae */ /* 0x000fe2000c901d64 */
[----:B------:R-:W-:-:S03]  /*bf60*/  ISETP.GE.AND P0, PT, R6, 0x21, PT ;  /* 0x000000210600780c */ /* 0x000fc60003f06270 */
[----:B------:R-:W2:Y:S04]  /*bf70*/  SHFL.IDX PT, R10, R3, 0x4, 0x181f ;  /* 0x00981f00030a7f89 */ /* 0x000ea800000e0000 */
[----:B------:R-:W3:Y:S04]  /*bf80*/  SHFL.IDX PT, R19, R0, 0x4, 0x181f ;  /* 0x00981f0000137f89 */ /* 0x000ee800000e0000 */
[----:B------:R-:W4:Y:S02]  /*bf90*/  SHFL.IDX PT, R3, R3, 0x5, 0x181f ;  /* 0x00b81f0003037f89 */ /* 0x000f2400000e0000 */
[----:B------:R-:W-:Y:S01]  /*bfa0*/  @P0 IMAD.WIDE.U32 R4, R27, 0x2, R4 ;  /* 0x000000021b040825 */ /* 0x000fe200078e0004 */
[----:B------:R-:W-:-:S05]  /*bfb0*/  @P0 LEA R21, R37, UR46, 0x1 ;  /* 0x0000002e25150c11 */ /* 0x000fca000f8e08ff */
[----:B------:R-:W-:Y:S04]  /*bfc0*/  @P0 LDGSTS.E.BYPASS.LTC128B.128 [R21+0x19400], desc[UR36][R4.64], !P3 ;  /* 0x1940000004150fae */ /* 0x000fe8000d901d64 */
[----:B------:R-:W-:Y:S04]  /*bfd0*/  @P0 LDGSTS.E.BYPASS.LTC128B.128 [R21+0x1c400], desc[UR36][R4.64+0x80], !P2 ;  /* 0x1c40008004150fae */ /* 0x000fe8000d101d64 */
[----:B------:R0:W-:Y:S01]  /*bfe0*/  @P0 LDGSTS.E.BYPASS.LTC128B.128 [R21+0x1f400], desc[UR36][R4.64+0x100], !P1 ;  /* 0x1f40010004150fae */ /* 0x0001e2000c901d64 */
[----:B------:R-:W-:Y:S02]  /*bff0*/  ISETP.GE.AND P0, PT, R6, 0x31, PT ;  /* 0x000000310600780c */ /* 0x000fe40003f06270 */
[----:B0-----:R-:W-:Y:S01]  /*c000*/  MOV R4, R14 ;  /* 0x0000000e00047202 */ /* 0x001fe20000000f00 */
[----:B-1----:R-:W-:-:S10]  /*c010*/  IMAD.MOV.U32 R5, RZ, RZ, R7 ;  /* 0x000000ffff057224 */ /* 0x002fd400078e0007 */
[----:B------:R-:W-:Y:S01]  /*c020*/  @P0 LEA R7, R37, UR46, 0x1 ;  /* 0x0000002e25070c11 */ /* 0x000fe2000f8e08ff */
[----:B------:R0:W1:Y:S01]  /*c030*/  SHFL.IDX PT, R14, R0, 0x5, 0x181f ;  /* 0x00b81f00000e7f89 */ /* 0x00006200000e0000 */
[----:B------:R-:W-:Y:S01]  /*c040*/  @P0 IMAD.WIDE.U32 R8, R27, 0x2, R4 ;  /* 0x000000021b080825 */ /* 0x000fe200078e0004 */
[----:B--2---:R-:W-:-:S03]  /*c050*/  MOV R5, R10 ;  /* 0x0000000a00057202 */ /* 0x004fc60000000f00 */
[----:B---3--:R-:W-:Y:S01]  /*c060*/  IMAD.MOV.U32 R4, RZ, RZ, R19 ;  /* 0x000000ffff047224 */ /* 0x008fe200078e0013 */
        /* <DEDUP_REMOVED lines=9> */
.L_x_2291:
        /* <DEDUP_REMOVED lines=18> */
.L_x_2238:
        /* <DEDUP_REMOVED lines=18> */
[----:B------:R-:W-:Y:S01]  /*c340*/  MOV R4, UR6 ;  /* 0x0000000600047c02 */ /* 0x000fe20008000f00 */
[----:B------:R-:W-:Y:S01]  /*c350*/  IMAD.U32 R5, RZ, RZ, UR7 ;  /* 0x00000007ff057e24 */ /* 0x000fe2000f8e00ff */
        /* <DEDUP_REMOVED lines=9> */
[----:B0-----:R-:W-:Y:S05]  /*c3f0*/  CALL.ABS.NOINC R14 ;  /* 0x000000000e007343 */ /* 0x001fea0003c00000 */
.L_x_2239:
[----:B------:R-:W-:Y:S01]  /*c400*/  UISETP.NE.AND UP0, UPT, UR49, URZ, UPT ;  /* 0x0000003f3100728c */ /* 0x000fe2000bf05270 */
[----:B------:R-:W-:Y:S01]  /*c410*/  MOV R3, UR48 ;  /* 0x0000003000037c02 */ /* 0x000fe20008000f00 */
[----:B------:R-:W0:Y:S01]  /*c420*/  LDC R8, c[0x0][0x448] ;  /* 0x00011200ff087b82 */ /* 0x000e220000000800 */
[----:B------:R-:W-:Y:S01]  /*c430*/  MOV R4, UR38 ;  /* 0x0000002600047c02 */ /* 0x000fe20008000f00 */
[----:B------:R-:W-:Y:S01]  /*c440*/  IMAD.U32 R7, RZ, RZ, UR47 ;  /* 0x0000002fff077e24 */ /* 0x000fe2000f8e00ff */
[----:B------:R-:W-:Y:S01]  /*c450*/  ULDC.64 UR4, c[0x0][0x2e0] ;  /* 0x0000b80000047ab9 */ /* 0x000fe20000000a00 */
[----:B------:R-:W-:Y:S01]  /*c460*/  PLOP3.LUT P0, PT, PT, PT, UP0, 0x80, 0x0 ;  /* 0x000000000000781c */ /* 0x000fe20003f0f008 */
[----:B------:R-:W-:Y:S02]  /*c470*/  IMAD R3, R3, 0x80, R22 ;  /* 0x0000008003037824 */ /* 0x000fe400078e0216 */
[----:B------:R-:W-:Y:S02]  /*c480*/  IMAD.MOV.U32 R6, RZ, RZ, R4 ;  /* 0x000000ffff067224 */ /* 0x000fe400078e0004 */
[----:B------:R-:W-:Y:S01]  /*c490*/  @UP0 ULDC UR6, c[0x0][0x44c] ;  /* 0x0001130000060ab9 */ /* 0x000fe20000000800 */
[----:B------:R-:W-:Y:S01]  /*c4a0*/  IMAD R0, R19, UR4, RZ ;  /* 0x0000000413007c24 */ /* 0x000fe2000f8e02ff */
[----:B------:R-:W-:Y:S01]  /*c4b0*/  MOV R9, R3 ;  /* 0x0000000300097202 */ /* 0x000fe20000000f00 */
[----:B------:R-:W-:Y:S01]  /*c4c0*/  IMAD.WIDE.U32 R6, R31, UR4, R6 ;  /* 0x000000041f067c25 */ /* 0x000fe2000f8e0006 */
[----:B------:R-:W-:-:S03]  /*c4d0*/  @UP0 ULDC UR4, c[0x0][0x450] ;  /* 0x0001140000040ab9 */ /* 0x000fc60000000800 */
[----:B------:R-:W-:Y:S02]  /*c4e0*/  IMAD.U32 R5, RZ, RZ, UR39 ;  /* 0x00000027ff057e24 */ /* 0x000fe4000f8e00ff */
        /* <DEDUP_REMOVED lines=29> */
[----:B------:R-:W-:Y:S01]  /*c6c0*/  IMAD.U32 R10, RZ, RZ, UR48 ;  /* 0x00000030ff0a7e24 */ /* 0x000fe2000f8e00ff */
[----:B------:R-:W-:Y:S02]  /*c6d0*/  ULDC UR4, c[0x0][0x288] ;  /* 0x0000a20000047ab9 */ /* 0x000fe40000000800 */
[----:B------:R-:W0:Y:S01]  /*c6e0*/  SHFL.IDX PT, R4, R3, RZ, 0x181f ;  /* 0x00181fff03047589 */ /* 0x000e2200000e0000 */
[----:B------:R-:W-:Y:S01]  /*c6f0*/  IMAD R6, R8, UR4, RZ ;  /* 0x0000000408067c24 */ /* 0x000fe2000f8e02ff */
[----:B------:R-:W-:Y:S02]  /*c700*/  LEA R7, R10, R23, 0x7 ;  /* 0x000000170a077211 */ /* 0x000fe400078e38ff */
[----:B------:R-:W-:Y:S02]  /*c710*/  SHFL.IDX PT, R8, R0, 0x1, 0x181f ;  /* 0x00381f0000087f89 */ /* 0x000fe400000e0000 */
[C---:B------:R-:W-:Y:S01]  /*c720*/  ISETP.GE.AND P1, PT, R7.reuse, R6, PT ;  /* 0x000000060700720c */ /* 0x040fe20003f26270 */
[C---:B------:R-:W-:Y:S01]  /*c730*/  VIADD R9, R7.reuse, 0x10 ;  /* 0x0000001007097836 */ /* 0x040fe20000000000 */
[----:B------:R-:W1:Y:S01]  /*c740*/  SHFL.IDX PT, R14, R3, 0x1, 0x181f ;  /* 0x00381f00030e7f89 */ /* 0x000e6200000e0000 */
[----:B------:R-:W-:-:S10]  /*c750*/  VIADD R11, R7, 0x20 ;  /* 0x00000020070b7836 */ /* 0x000fd40000000000 */
[----:B------:R-:W-:Y:S01]  /*c760*/  @!P1 LEA R19, R37, UR46, 0x1 ;  /* 0x0000002e25139c11 */ /* 0x000fe2000f8e08ff */
[----:B0-----:R-:W-:-:S05]  /*c770*/  @!P1 IMAD.WIDE.U32 R4, R27, 0x2, R4 ;  /* 0x000000021b049825 */ /* 0x001fca00078e0004 */
[----:B------:R-:W-:Y:S04]  /*c780*/  @!P1 LDGSTS.E.BYPASS.LTC128B.128 [R19+0xc400], desc[UR36][R4.64], !P3 ;  /* 0x0c40000004139fae */ /* 0x000fe8000d901d64 */
[----:B------:R-:W-:Y:S04]  /*c790*/  @!P1 LDGSTS.E.BYPASS.LTC128B.128 [R19+0x10400], desc[UR36][R4.64+0x80], !P2 ;  /* 0x1040008004139fae */ /* 0x000fe8000d101d64 */
[----:B------:R1:W-:Y:S01]  /*c7a0*/  @!P1 LDGSTS.E.BYPASS.LTC128B.128 [R19+0x14400], desc[UR36][R4.64+0x100], !P0 ;  /* 0x1440010004139fae */ /* 0x0003e2000c101d64 */
[----:B------:R-:W-:Y:S01]  /*c7b0*/  ISETP.GE.AND P1, PT, R9, R6, PT ;  /* 0x000000060900720c */ /* 0x000fe20003f26270 */
[----:B-1----:R-:W-:Y:S01]  /*c7c0*/  IMAD.MOV.U32 R4, RZ, RZ, R14 ;  /* 0x000000ffff047224 */ /* 0x002fe200078e000e */
[----:B------:R-:W-:Y:S01]  /*c7d0*/  MOV R5, R8 ;  /* 0x0000000800057202 */ /* 0x000fe20000000f00 */
[----:B------:R-:W-:Y:S10]  /*c7e0*/  SHFL.IDX PT, R14, R3, 0x3, 0x181f ;  /* 0x00781f00030e7f89 */ /* 0x000ff400000e0000 */
[----:B------:R-:W-:Y:S01]  /*c7f0*/  @!P1 LEA R21, R37, UR46, 0x1 ;  /* 0x0000002e25159c11 */ /* 0x000fe2000f8e08ff */
[----:B------:R-:W-:-:S02]  /*c800*/  @!P1 IMAD.WIDE.U32 R8, R27, 0x2, R4 ;  /* 0x000000021b089825 */ /* 0x000fc400078e0004 */
[----:B------:R-:W-:Y:S04]  /*c810*/  SHFL.IDX PT, R5, R0, 0x2, 0x181f ;  /* 0x00581f0000057f89 */ /* 0x000fe800000e0000 */
[----:B------:R-:W0:Y:S04]  /*c820*/  SHFL.IDX PT, R4, R3, 0x2, 0x181f ;  /* 0x00581f0003047f89 */ /* 0x000e2800000e0000 */
[----:B------:R-:W-:Y:S04]  /*c830*/  @!P1 LDGSTS.E.BYPASS.LTC128B.128 [R21+0xcc00], desc[UR36][R8.64], !P3 ;  /* 0x0cc0000008159fae */ /* 0x000fe8000d901d64 */
[----:B------:R-:W-:Y:S04]  /*c840*/  @!P1 LDGSTS.E.BYPASS.LTC128B.128 [R21+0x10c00], desc[UR36][R8.64+0x80], !P2 ;  /* 0x10c0008008159fae */ /* 0x000fe8000d101d64 */
[----:B------:R1:W-:Y:S01]  /*c850*/  @!P1 LDGSTS.E.BYPASS.LTC128B.128 [R21+0x14c00], desc[UR36][R8.64+0x100], !P0 ;  /* 0x14c0010008159fae */ /* 0x0003e2000c101d64 */
[----:B------:R-:W-:Y:S01]  /*c860*/  ISETP.GE.AND P1, PT, R11, R6, PT ;  /* 0x000000060b00720c */ /* 0x000fe20003f26270 */
[----:B------:R-:W-:-:S02]  /*c870*/  VIADD R11, R7, 0x40 ;  /* 0x00000040070b7836 */ /* 0x000fc40000000000 */
[----:B-1----:R-:W1:Y:S01]  /*c880*/  SHFL.IDX PT, R8, R0, 0x3, 0x181f ;  /* 0x00781f0000087f89 */ /* 0x002e6200000e0000 */
[----:B------:R-:W-:-:S09]  /*c890*/  VIADD R9, R7, 0x30 ;  /* 0x0000003007097836 */ /* 0x000fd20000000000 */
[----:B------:R-:W-:Y:S01]  /*c8a0*/  @!P1 LEA R19, R37, UR46, 0x1 ;  /* 0x0000002e25139c11 */ /* 0x000fe2000f8e08ff */
[----:B0-----:R-:W-:-:S05]  /*c8b0*/  @!P1 IMAD.WIDE.U32 R4, R27, 0x2, R4 ;  /* 0x000000021b049825 */ /* 0x001fca00078e0004 */
[----:B------:R-:W-:Y:S04]  /*c8c0*/  @!P1 LDGSTS.E.BYPASS.LTC128B.128 [R19+0xd400], desc[UR36][R4.64], !P3 ;  /* 0x0d40000004139fae */ /* 0x000fe8000d901d64 */
[----:B------:R-:W-:Y:S04]  /*c8d0*/  @!P1 LDGSTS.E.BYPASS.LTC128B.128 [R19+0x11400], desc[UR36][R4.64+0x80], !P2 ;  /* 0x1140008004139fae */ /* 0x000fe8000d101d64 */
[----:B------:R0:W-:Y:S01]  /*c8e0*/  @!P1 LDGSTS.E.BYPASS.LTC128B.128 [R19+0x15400], desc[UR36][R4.64+0x100], !P0 ;  /* 0x1540010004139fae */ /* 0x0001e2000c101d64 */
[----:B------:R-:W-:Y:S02]  /*c8f0*/  ISETP.GE.AND P1, PT, R9, R6, PT ;  /* 0x000000060900720c */ /* 0x000fe40003f26270 */
[----:B0-----:R-:W-:Y:S01]  /*c900*/  MOV R4, R14 ;  /* 0x0000000e00047202 */ /* 0x001fe20000000f00 */
[----:B-1----:R-:W-:-:S10]  /*c910*/  IMAD.MOV.U32 R5, RZ, RZ, R8 ;  /* 0x000000ffff057224 */ /* 0x002fd400078e0008 */
[----:B------:R-:W-:Y:S01]  /*c920*/  @!P1 LEA R21, R37, UR46, 0x1 ;  /* 0x0000002e25159c11 */ /* 0x000fe2000f8e08ff */
[----:B------:R-:W-:Y:S01]  /*c930*/  SHFL.IDX PT, R14, R3, 0x5, 0x181f ;  /* 0x00b81f00030e7f89 */ /* 0x000fe200000e0000 */
[----:B------:R-:W-:-:S03]  /*c940*/  @!P1 IMAD.WIDE.U32 R8, R27, 0x2, R4 ;  /* 0x000000021b089825 */ /* 0x000fc600078e0004 */
[----:B------:R-:W-:Y:S04]  /*c950*/  SHFL.IDX PT, R5, R0, 0x4, 0x181f ;  /* 0x00981f0000057f89 */ /* 0x000fe800000e0000 */
[----:B------:R-:W0:Y:S04]  /*c960*/  SHFL.IDX PT, R4, R3, 0x4, 0x181f ;  /* 0x00981f0003047f89 */ /* 0x000e2800000e0000 */
[----:B------:R-:W-:Y:S04]  /*c970*/  @!P1 LDGSTS.E.BYPASS.LTC128B.128 [R21+0xdc00], desc[UR36][R8.64], !P3 ;  /* 0x0dc0000008159fae */ /* 0x000fe8000d901d64 */
[----:B------:R-:W-:Y:S04]  /*c980*/  @!P1 LDGSTS.E.BYPASS.LTC128B.128 [R21+0x11c00], desc[UR36][R8.64+0x80], !P2 ;  /* 0x11c0008008159fae */ /* 0x000fe8000d101d64 */
[----:B------:R1:W-:Y:S01]  /*c990*/  @!P1 LDGSTS.E.BYPASS.LTC128B.128 [R21+0x15c00], desc[UR36][R8.64+0x100], !P0 ;  /* 0x15c0010008159fae */ /* 0x0003e2000c101d64 */
[----:B------:R-:W-:-:S02]  /*c9a0*/  ISETP.GE.AND P1, PT, R11, R6, PT ;  /* 0x000000060b00720c */ /* 0x000fc40003f26270 */
[C---:B------:R-:W-:Y:S01]  /*c9b0*/  IADD3 R11, R7.reuse, 0x60, RZ ;  /* 0x00000060070b7810 */ /* 0x040fe20007ffe0ff */
[----:B-1----:R-:W1:Y:S01]  /*c9c0*/  SHFL.IDX PT, R8, R0, 0x5, 0x181f ;  /* 0x00b81f0000087f89 */ /* 0x002e6200000e0000 */
[----:B------:R-:W-:-:S09]  /*c9d0*/  IADD3 R9, R7, 0x50, RZ ;  /* 0x0000005007097810 */ /* 0x000fd20007ffe0ff */
[----:B0-----:R-:W-:Y:S01]  /*c9e0*/  @!P1 IMAD.WIDE.U32 R4, R27, 0x2, R4 ;  /* 0x000000021b049825 */ /* 0x001fe200078e0004 */
[----:B------:R-:W-:-:S05]  /*c9f0*/  @!P1 LEA R19, R37, UR46, 0x1 ;  /* 0x0000002e25139c11 */ /* 0x000fca000f8e08ff */
[----:B------:R-:W-:Y:S04]  /*ca00*/  @!P1 LDGSTS.E.BYPASS.LTC128B.128 [R19+0xe400], desc[UR36][R4.64], !P3 ;  /* 0x0e40000004139fae */ /* 0x000fe8000d901d64 */
[----:B------:R-:W-:Y:S04]  /*ca10*/  @!P1 LDGSTS.E.BYPASS.LTC128B.128 [R19+0x12400], desc[UR36][R4.64+0x80], !P2 ;  /* 0x1240008004139fae */ /* 0x000fe8000d101d64 */
[----:B------:R0:W-:Y:S01]  /*ca20*/  @!P1 LDGSTS.E.BYPASS.LTC128B.128 [R19+0x16400], desc[UR36][R4.64+0x100], !P0 ;  /* 0x1640010004139fae */ /* 0x0001e2000c101d64 */
[----:B------:R-:W-:Y:S01]  /*ca30*/  ISETP.GE.AND P1, PT, R9, R6, PT ;  /* 0x000000060900720c */ /* 0x000fe20003f26270 */
[----:B0-----:R-:W-:-:S02]  /*ca40*/  IMAD.MOV.U32 R4, RZ, RZ, R14 ;  /* 0x000000ffff047224 */ /* 0x001fc400078e000e */
        /* <DEDUP_REMOVED lines=16> */
.L_x_2308:
[----:B------:R-:W-:Y:S01]  /*cb50*/  VIADD R7, R7, 0x70 ;  /* 0x0000007007077836 */ /* 0x000fe20000000000 */
[----:B------:R-:W-:Y:S01]  /*cb60*/  BSSY B0, `(.L_x_2241) ;  /* 0x000000d000007945 */ /* 0x000fe20003800000 */
[----:B-1----:R-:W-:Y:S01]  /*cb70*/  IMAD.MOV.U32 R4, RZ, RZ, R14 ;  /* 0x000000ffff047224 */ /* 0x002fe200078e000e */
[----:B--2---:R-:W-:Y:S02]  /*cb80*/  MOV R5, R8 ;  /* 0x0000000800057202 */ /* 0x004fe40000000f00 */
        /* <DEDUP_REMOVED lines=10> */
.L_x_2242:
[----:B------:R-:W-:Y:S05]  /*cc30*/  BSYNC B0 ;  /* 0x0000000000007941 */ /* 0x000fea0003800000 */
.L_x_2241:
[----:B------:R-:W-:Y:S01]  /*cc40*/  NOP ;  /* 0x0000000000007918 */ /* 0x000fe20000000000 */
[----:B------:R-:W-:Y:S01]  /*cc50*/  SYNCS.ARRIVE.TRANS64.RED.A0T1 RZ, [UR46+0x2a800], RZ ;  /* 0x02a800ffffff79a7 */ /* 0x000fe2000820042e */
[----:B------:R-:W-:Y:S01]  /*cc60*/  IMAD.MOV.U32 R0, RZ, RZ, 0x1 ;  /* 0x00000001ff007424 */ /* 0x000fe200078e00ff */
[----:B------:R-:W-:Y:S04]  /*cc70*/  ARRIVES.LDGSTSBAR.64.TRANSCNT [UR46+0x2a800] ;  /* 0x02a80000ff0079b0 */ /* 0x000fe80008000aae */
[----:B------:R-:W-:Y:S01]  /*cc80*/  SHF.L.U32 R0, R0, 0x1f, RZ ;  /* 0x0000001f00007819 */ /* 0x000fe200000006ff */
[----:B------:R-:W-:Y:S01]  /*cc90*/  NOP ;  /* 0x0000000000007918 */ /* 0x000fe20000000000 */
[----:B------:R-:W-:Y:S02]  /*cca0*/  SYNCS.ARRIVE.TRANS64.A1T0 RZ, [UR46+0x2a800], RZ ;  /* 0x02a800ffffff79a7 */ /* 0x000fe4000810002e */
[----:B------:R-:W1:Y:S02]  /*ccb0*/  SYNCS.PHASECHK.TRANS64.TRYWAIT P0, [UR46+0x2a820], R0 ;  /* 0x02a82000ff0075a7 */ /* 0x000e64000800016e */
[----:B-1----:R-:W-:Y:S05]  /*ccc0*/  @!P0 BRA `(.L_x_2243) ;  /* 0x0000002c00848947 */ /* 0x002fea0003800000 */
.L_x_2309:
[----:B------:R-:W-:Y:S01]  /*ccd0*/  UIADD3 UR4, UR51, -0x2, URZ ;  /* 0xfffffffe33047890 */ /* 0x000fe2000fffe03f */
[----:B------:R-:W-:Y:S01]  /*cce0*/  IMAD.MOV.U32 R9, RZ, RZ, 0x1 ;  /* 0x00000001ff097424 */ /* 0x000fe200078e00ff */
[----:B------:R-:W-:Y:S02]  /*ccf0*/  MOV R8, RZ ;  /* 0x000000ff00087202 */ /* 0x000fe40000000f00 */
[----:B------:R-:W-:-:S06]  /*cd00*/  UISETP.GE.AND UP0, UPT, UR4, UR50, UPT ;  /* 0x000000320400728c */ /* 0x000fcc000bf06270 */
[----:B------:R-:W-:-:S13]  /*cd10*/  PLOP3.LUT P0, PT, PT, PT, UP0, 0x80, 0x0 ;  /* 0x000000000000781c */ /* 0x000fda0003f0f008 */
[----:B------:R-:W-:Y:S05]  /*cd20*/  @!P0 BRA `(.L_x_2244) ;  /* 0x0000000c00dc8947 */ /* 0x000fea0003800000 */
[----:B------:R-:W-:Y:S01]  /*cd30*/  UIADD3 UR4, UR44, 0x1, URZ ;  /* 0x000000012c047890 */ /* 0x000fe2000fffe03f */
[----:B0-----:R-:W-:Y:S01]  /*cd40*/  LOP3.LUT R0, RZ, UR43, RZ, 0x33, !PT ;  /* 0x0000002bff007c12 */ /* 0x001fe2000f8e33ff */
[----:B------:R-:W-:Y:S01]  /*cd50*/  ULOP3.LUT UR5, URZ, UR45, URZ, 0x33, !UPT ;  /* 0x0000002d3f057292 */ /* 0x000fe2000f8e333f */
[----:B------:R-:W-:Y:S01]  /*cd60*/  IADD3 R26, R26, R30, R23 ;  /* 0x0000001e1a1a7210 */ /* 0x000fe20007ffe017 */
[----:B------:R-:W-:Y:S01]  /*cd70*/  UIMAD UR4, UR4, UR40, URZ ;  /* 0x00000028040472a4 */ /* 0x000fe2000f8e023f */
[----:B------:R-:W-:Y:S01]  /*cd80*/  IADD3 R5, -R23, UR42, RZ ;  /* 0x0000002a17057c10 */ /* 0x000fe2000fffe1ff */
[----:B------:R-:W-:Y:S01]  /*cd90*/  BSSY B0, `(.L_x_2244) ;  /* 0x00000f0000007945 */ /* 0x000fe20003800000 */
[----:B------:R-:W-:Y:S01]  /*cda0*/  IMAD.SHL.U32 R20, R27, 0x2, RZ ;  /* 0x000000021b147824 */ /* 0x000fe200078e00ff */
[----:B------:R-:W-:Y:S01]  /*cdb0*/  MOV R19, 0x1 ;  /* 0x0000000100137802 */ /* 0x000fe20000000f00 */
[----:B------:R-:W-:Y:S01]  /*cdc0*/  VIADD R7, R26, 0xfffffee0 ;  /* 0xfffffee01a077836 */ /* 0x000fe20000000000 */
[----:B------:R-:W-:Y:S01]  /*cdd0*/  LOP3.LUT R3, RZ, UR4, RZ, 0x33, !PT ;  /* 0x00000004ff037c12 */ /* 0x000fe2000f8e33ff */
[----:B------:R-:W-:-:S03]  /*cde0*/  IMAD.MOV.U32 R10, RZ, RZ, RZ ;  /* 0x000000ffff0a7224 */ /* 0x000fc600078e00ff */
[----:B------:R-:W-:-:S04]  /*cdf0*/  VIMNMX3 R0, R0, UR5, R3, !PT ;  /* 0x0000000500007c0f */ /* 0x000fc8000f800103 */
[C---:B------:R-:W-:Y:S01]  /*ce00*/  IADD3 R35, -R0.reuse, -0x2, RZ ;  /* 0xfffffffe00237810 */ /* 0x040fe20007ffe1ff */
[C---:B------:R-:W-:Y:S02]  /*ce10*/  IMAD R5, R0.reuse, 0x60, R5 ;  /* 0x0000006000057824 */ /* 0x040fe400078e0205 */
[----:B------:R-:W-:Y:S02]  /*ce20*/  IMAD R7, R0, -0x60, R7 ;  /* 0xffffffa000077824 */ /* 0x000fe400078e0207 */
[----:B------:R-:W-:-:S07]  /*ce30*/  VIADD R6, R5, 0xc0 ;  /* 0x000000c005067836 */ /* 0x000fce0000000000 */
.L_x_2257:
[----:B------:R-:W-:Y:S02]  /*ce40*/  ISETP.NE.AND P0, PT, R28, 0x1, PT ;  /* 0x000000011c00780c */ /* 0x000fe40003f05270 */
[----:B------:R-:W-:Y:S02]  /*ce50*/  ISETP.GT.U32.AND P2, PT, R22, 0x5f, PT ;  /* 0x0000005f1600780c */ /* 0x000fe40003f44070 */
[----:B------:R-:W-:Y:S02]  /*ce60*/  MOV R30, RZ ;  /* 0x000000ff001e7202 */ /* 0x000fe40000000f00 */
[----:B------:R-:W-:-:S07]  /*ce70*/  LOP3.LUT P1, RZ, R36, 0x10, RZ, 0xc0, !PT ;  /* 0x0000001024ff7812 */ /* 0x000fce000782c0ff */
[----:B------:R-:W0:Y:S08]  /*ce80*/  @P0 LDC R0, c[0x0][0x434] ;  /* 0x00010d00ff000b82 */ /* 0x000e300000000800 */
[----:B-1----:R-:W1:Y:S08]  /*ce90*/  @P0 LDC R12, c[0x0][0x438] ;  /* 0x00010e00ff0c0b82 */ /* 0x002e700000000800 */
[----:B------:R-:W2:Y:S08]  /*cea0*/  @!P2 LDC.64 R4, c[0x0][0x428] ;  /* 0x00010a00ff04ab82 */ /* 0x000eb00000000a00 */
[----:B------:R-:W3:Y:S01]  /*ceb0*/  @!P2 LDC.64 R8, c[0x0][0x418] ;  /* 0x00010600ff08ab82 */ /* 0x000ee20000000a00 */
[----:B0-----:R-:W-:Y:S01]  /*cec0*/  @P0 IMAD.HI.U32 R3, R7, R0, RZ ;  /* 0x0000000007030227 */ /* 0x001fe200078e00ff */
[----:B------:R-:W-:-:S04]  /*ced0*/  MOV R0, R7 ;  /* 0x0000000700007202 */ /* 0x000fc80000000f00 */
[----:B-1----:R-:W-:-:S04]  /*cee0*/  @P0 SHF.R.U32.HI R0, RZ, R12, R3 ;  /* 0x0000000cff000219 */ /* 0x002fc80000011603 */
[----:B------:R-:W-:Y:S01]  /*cef0*/  @!P2 SHF.R.S32.HI R13, RZ, 0x1f, R0 ;  /* 0x0000001fff0da819 */ /* 0x000fe20000011400 */
[----:B--2---:R-:W-:-:S04]  /*cf00*/  @!P2 IMAD R12, R33, R4, RZ ;  /* 0x00000004210ca224 */ /* 0x004fc800078e02ff */
[----:B------:R-:W-:Y:S02]  /*cf10*/  @!P2 IMAD R3, R29, R5, R12 ;  /* 0x000000051d03a224 */ /* 0x000fe400078e020c */
[----:B------:R-:W-:-:S04]  /*cf20*/  @!P2 IMAD.MOV.U32 R12, RZ, RZ, R0 ;  /* 0x000000ffff0ca224 */ /* 0x000fc800078e0000 */
[----:B------:R-:W-:-:S04]  /*cf30*/  @!P2 IMAD.WIDE.U32 R12, R29, R4, R12 ;  /* 0x000000041d0ca225 */ /* 0x000fc800078e000c */
[----:B------:R-:W-:Y:S01]  /*cf40*/  @!P2 IMAD.IADD R3, R3, 0x1, R13 ;  /* 0x000000010303a824 */ /* 0x000fe200078e020d */
[----:B---3--:R-:W-:-:S04]  /*cf50*/  @!P2 LEA R4, P0, R12, R8, 0x2 ;  /* 0x000000080c04a211 */ /* 0x008fc800078010ff */
        /* <DEDUP_REMOVED lines=9> */
.L_x_2245:
[----:B------:R-:W-:Y:S01]  /*cff0*/  LEA R26, R8, UR46, 0x3 ;  /* 0x0000002e081a7c11 */ /* 0x000fe2000f8e18ff */
[----:B------:R-:W-:Y:S01]  /*d000*/  BSSY B1, `(.L_x_2246) ;  /* 0x0000004000017945 */ /* 0x000fe20003800000 */
[----:B------:R-:W-:-:S04]  /*d010*/  SHF.L.U32 R3, R9, 0x1f, RZ ;  /* 0x0000001f09037819 */ /* 0x000fc800000006ff */
[----:B------:R-:W0:Y:S02]  /*d020*/  SYNCS.PHASECHK.TRANS64.TRYWAIT P0, [R26+URZ+0x2a840], R3 ;  /* 0x02a840031a0075a7 */ /* 0x000e24000800017f */
[----:B0-----:R-:W-:Y:S05]  /*d030*/  @!P0 BRA `(.L_x_2247) ;  /* 0x0000002800c08947 */ /* 0x001fea0003800000 */
.L_x_2310:
[----:B------:R-:W-:Y:S05]  /*d040*/  BSYNC B1 ;  /* 0x0000000000017941 */ /* 0x000fea0003800000 */
.L_x_2246:
[----:B------:R-:W-:Y:S01]  /*d050*/  ULDC UR4, c[0x0][0x430] ;  /* 0x00010c0000047ab9 */ /* 0x000fe20000000800 */
[----:B-----5:R-:W-:Y:S01]  /*d060*/  SHF.R.S32.HI R21, RZ, 0x1f, R30 ;  /* 0x0000001fff157819 */ /* 0x020fe2000001141e */
[----:B------:R-:W-:Y:S01]  /*d070*/  UIADD3 UR4, -UR4, URZ, URZ ;  /* 0x0000003f04047290 */ /* 0x000fe2000fffe13f */
[----:B------:R-:W-:Y:S02]  /*d080*/  R2UR UR6, R34 ;  /* 0x00000000220672ca */ /* 0x000fe400000e0000 */
[C---:B------:R-:W-:Y:S02]  /*d090*/  LOP3.LUT P3, RZ, R36.reuse, 0x4, RZ, 0xc0, !PT ;  /* 0x0000000424ff7812 */ /* 0x040fe4000786c0ff */
[----:B------:R-:W-:Y:S01]  /*d0a0*/  LOP3.LUT P2, RZ, R36, 0x2, RZ, 0xc0, !PT ;  /* 0x0000000224ff7812 */ /* 0x000fe2000784c0ff */
[----:B------:R-:W-:Y:S01]  /*d0b0*/  IMAD R25, R0, UR4, R7 ;  /* 0x0000000400197c24 */ /* 0x000fe2000f8e0207 */
[----:B------:R-:W-:Y:S01]  /*d0c0*/  ULDC.64 UR4, c[0x0][0x300] ;  /* 0x0000c00000047ab9 */ /* 0x000fe20000000a00 */
[----:B------:R-:W-:-:S02]  /*d0d0*/  LOP3.LUT P1, RZ, R36, 0x1, RZ, 0xc0, !PT ;  /* 0x0000000124ff7812 */ /* 0x000fc4000782c0ff */
[----:B------:R-:W-:Y:S01]  /*d0e0*/  IMAD.WIDE.U32 R4, R25, UR4, RZ ;  /* 0x0000000419047c25 */ /* 0x000fe2000f8e00ff */
[----:B------:R-:W-:-:S05]  /*d0f0*/  SHF.R.S32.HI R24, RZ, 0x1f, R25 ;  /* 0x0000001fff187819 */ /* 0x000fca0000011419 */
[----:B------:R-:W-:-:S04]  /*d100*/  IMAD R0, R24, UR4, RZ ;  /* 0x0000000418007c24 */ /* 0x000fc8000f8e02ff */
[----:B0-----:R-:W-:Y:S01]  /*d110*/  IMAD R3, R25, UR5, R0 ;  /* 0x0000000519037c24 */ /* 0x001fe2000f8e0200 */
        /* <DEDUP_REMOVED lines=16> */
[----:B------:R-:W-:Y:S01]  /*d220*/  IMAD R5, R8, 0x4800, R37 ;  /* 0x0000480008057824 */ /* 0x000fe200078e0225 */
[----:B------:R-:W-:Y:S06]  /*d230*/  BRA.DIV UR4, `(.L_x_2248) ;  /* 0x0000002a04547947 */ /* 0x000fec000b800000 */
[----:B------:R-:W0:Y:S01]  /*d240*/  SHFL.IDX PT, R14, R3, RZ, 0x181f ;  /* 0x00181fff030e7589 */ /* 0x000e2200000e0000 */
[----:B------:R-:W-:-:S03]  /*d250*/  LEA R5, R5, UR46, 0x1 ;  /* 0x0000002e05057c11 */ /* 0x000fc6000f8e08ff */
[----:B------:R-:W1:Y:S04]  /*d260*/  SHFL.IDX PT, R4, R0, RZ, 0x181f ;  /* 0x00181fff00047589 */ /* 0x000e6800000e0000 */
[----:B------:R-:W-:Y:S04]  /*d270*/  SHFL.IDX PT, R11, R3, 0x2, 0x181f ;  /* 0x00581f00030b7f89 */ /* 0x000fe800000e0000 */
[----:B------:R-:W-:Y:S01]  /*d280*/  SHFL.IDX PT, R31, R0, 0x2, 0x181f ;  /* 0x00581f00001f7f89 */ /* 0x000fe200000e0000 */
[----:B0-----:R-:W-:-:S03]  /*d290*/  IADD3 R12, P0, R14, R20, RZ ;  /* 0x000000140e0c7210 */ /* 0x001fc60007f1e0ff */
[----:B------:R-:W0:Y:S01]  /*d2a0*/  SHFL.IDX PT, R14, R3, 0x1, 0x181f ;  /* 0x00381f00030e7f89 */ /* 0x000e2200000e0000 */
[----:B-1----:R-:W-:-:S03]  /*d2b0*/  IADD3.X R13, RZ, R4, RZ, P0, !PT ;  /* 0x00000004ff0d7210 */ /* 0x002fc600007fe4ff */
[----:B------:R-:W1:Y:S04]  /*d2c0*/  SHFL.IDX PT, R4, R0, 0x1, 0x181f ;  /* 0x00381f0000047f89 */ /* 0x000e6800000e0000 */
[----:B------:R-:W-:Y:S04]  /*d2d0*/  LDGSTS.E.BYPASS.LTC128B.128 [R5+0x18400], desc[UR36][R12.64], !P3 ;  /* 0x184000000c057fae */ /* 0x000fe8000d901d64 */
[----:B------:R-:W-:Y:S04]  /*d2e0*/  LDGSTS.E.BYPASS.LTC128B.128 [R5+0x1b400], desc[UR36][R12.64+0x80], !P2 ;  /* 0x1b4000800c057fae */ /* 0x000fe8000d101d64 */
[----:B------:R-:W-:Y:S01]  /*d2f0*/  LDGSTS.E.BYPASS.LTC128B.128 [R5+0x1e400], desc[UR36][R12.64+0x100], !P1 ;  /* 0x1e4001000c057fae */ /* 0x000fe2000c901d64 */
[----:B0-----:R-:W-:-:S05]  /*d300*/  IADD3 R14, P0, R14, R20, RZ ;  /* 0x000000140e0e7210 */ /* 0x001fca0007f1e0ff */
[----:B-1----:R-:W-:Y:S02]  /*d310*/  IMAD.X R15, RZ, RZ, R4, P0 ;  /* 0x000000ffff0f7224 */ /* 0x002fe400000e0604 */
[----:B------:R-:W-:Y:S04]  /*d320*/  SHFL.IDX PT, R4, R0, 0x4, 0x181f ;  /* 0x00981f0000047f89 */ /* 0x000fe800000e0000 */
[----:B------:R-:W-:Y:S04]  /*d330*/  LDGSTS.E.BYPASS.LTC128B.128 [R5+0x18c00], desc[UR36][R14.64], !P3 ;  /* 0x18c000000e057fae */ /* 0x000fe8000d901d64 */
[----:B------:R-:W-:Y:S04]  /*d340*/  LDGSTS.E.BYPASS.LTC128B.128 [R5+0x1bc00], desc[UR36][R14.64+0x80], !P2 ;  /* 0x1bc000800e057fae */ /* 0x000fe8000d101d64 */
[----:B------:R0:W-:Y:S02]  /*d350*/  LDGSTS.E.BYPASS.LTC128B.128 [R5+0x1ec00], desc[UR36][R14.64+0x100], !P1 ;  /* 0x1ec001000e057fae */ /* 0x0001e4000c901d64 */
[----:B0-----:R-:W-:-:S02]  /*d360*/  IADD3 R14, P0, R11, R20, RZ ;  /* 0x000000140b0e7210 */ /* 0x001fc40007f1e0ff */
[----:B------:R-:W0:Y:S03]  /*d370*/  SHFL.IDX PT, R11, R3, 0x3, 0x181f ;  /* 0x00781f00030b7f89 */ /* 0x000e2600000e0000 */
[----:B------:R-:W-:Y:S02]  /*d380*/  IMAD.X R15, RZ, RZ, R31, P0 ;  /* 0x000000ffff0f7224 */ /* 0x000fe400000e061f */
[----:B------:R-:W1:Y:S04]  /*d390*/  SHFL.IDX PT, R31, R0, 0x3, 0x181f ;  /* 0x00781f00001f7f89 */ /* 0x000e6800000e0000 */
[----:B------:R-:W-:Y:S04]  /*d3a0*/  LDGSTS.E.BYPASS.LTC128B.128 [R5+0x19400], desc[UR36][R14.64], !P3 ;  /* 0x194000000e057fae */ /* 0x000fe8000d901d64 */
[----:B------:R-:W-:Y:S04]  /*d3b0*/  LDGSTS.E.BYPASS.LTC128B.128 [R5+0x1c400], desc[UR36][R14.64+0x80], !P2 ;  /* 0x1c4000800e057fae */ /* 0x000fe8000d101d64 */
[----:B------:R2:W-:Y:S04]  /*d3c0*/  LDGSTS.E.BYPASS.LTC128B.128 [R5+0x1f400], desc[UR36][R14.64+0x100], !P1 ;  /* 0x1f4001000e057fae */ /* 0x0005e8000c901d64 */
[----:B------:R-:W-:Y:S01]  /*d3d0*/  SHFL.IDX PT, R0, R0, 0x5, 0x181f ;  /* 0x00b81f0000007f89 */ /* 0x000fe200000e0000 */
[----:B0-----:R-:W-:-:S03]  /*d3e0*/  IADD3 R12, P0, R11, R20, RZ ;  /* 0x000000140b0c7210 */ /* 0x001fc60007f1e0ff */
[----:B--2---:R-:W0:Y:S01]  /*d3f0*/  SHFL.IDX PT, R14, R3, 0x4, 0x181f ;  /* 0x00981f00030e7f89 */ /* 0x004e2200000e0000 */
[----:B-1----:R-:W-:-:S03]  /*d400*/  IADD3.X R13, RZ, R31, RZ, P0, !PT ;  /* 0x0000001fff0d7210 */ /* 0x002fc600007fe4ff */
[----:B------:R-:W1:Y:S04]  /*d410*/  SHFL.IDX PT, R3, R3, 0x5, 0x181f ;  /* 0x00b81f0003037f89 */ /* 0x000e6800000e0000 */
[----:B------:R2:W-:Y:S04]  /*d420*/  LDGSTS.E.BYPASS.LTC128B.128 [R5+0x19c00], desc[UR36][R12.64], !P3 ;  /* 0x19c000000c057fae */ /* 0x0005e8000d901d64 */
[----:B------:R2:W-:Y:S04]  /*d430*/  LDGSTS.E.BYPASS.LTC128B.128 [R5+0x1cc00], desc[UR36][R12.64+0x80], !P2 ;  /* 0x1cc000800c057fae */ /* 0x0005e8000d101d64 */
[----:B------:R2:W-:Y:S01]  /*d440*/  LDGSTS.E.BYPASS.LTC128B.128 [R5+0x1fc00], desc[UR36][R12.64+0x100], !P1 ;  /* 0x1fc001000c057fae */ /* 0x0005e2000c901d64 */
[----:B0-----:R-:W-:-:S05]  /*d450*/  IADD3 R14, P0, R14, R20, RZ ;  /* 0x000000140e0e7210 */ /* 0x001fca0007f1e0ff */
[----:B------:R-:W-:-:S05]  /*d460*/  IMAD.X R15, RZ, RZ, R4, P0 ;  /* 0x000000ffff0f7224 */ /* 0x000fca00000e0604 */
[----:B------:R2:W-:Y:S04]  /*d470*/  LDGSTS.E.BYPASS.LTC128B.128 [R5+0x1a400], desc[UR36][R14.64], !P3 ;  /* 0x1a4000000e057fae */ /* 0x0005e8000d901d64 */
[----:B------:R2:W-:Y:S04]  /*d480*/  LDGSTS.E.BYPASS.LTC128B.128 [R5+0x1d400], desc[UR36][R14.64+0x80], !P2 ;  /* 0x1d4000800e057fae */ /* 0x0005e8000d101d64 */
[----:B-1----:R2:W-:Y:S02]  /*d490*/  LDGSTS.E.BYPASS.LTC128B.128 [R5+0x20400], desc[UR36][R14.64+0x100], !P1 ;  /* 0x204001000e057fae */ /* 0x0025e4000c901d64 */
.L_x_2324:
        /* <DEDUP_REMOVED lines=10> */
.L_x_2249:
        /* <DEDUP_REMOVED lines=10> */
.L_x_2250:
[----:B------:R1:W-:Y:S01]  /*d5e0*/  SYNCS.ARRIVE.TRANS64.A1T0 RZ, [R26+URZ+0x2a830], RZ ;  /* 0x02a830ff1aff79a7 */ /* 0x0003e2000810003f */
[----:B------:R-:W-:Y:S05]  /*d5f0*/  @!P2 BRA `(.L_x_2251) ;  /* 0x000000000004a947 */ /* 0x000fea0003800000 */
[----:B------:R-:W-:Y:S01]  /*d600*/  BPT.TRAP 0x1 ;  /* 0x000000040000795c */ /* 0x000fe20000300000 */
.L_x_2251:
[----:B------:R-:W-:Y:S01]  /*d610*/  SHF.L.U32 R3, R19, 0x1f, RZ ;  /* 0x0000001f13037819 */ /* 0x000fe200000006ff */
[----:B------:R-:W-:Y:S01]  /*d620*/  BSSY B1, `(.L_x_2252) ;  /* 0x0000004000017945 */ /* 0x000fe20003800000 */
[----:B------:R-:W-:-:S04]  /*d630*/  LEA R0, R10, UR46, 0x3 ;  /* 0x0000002e0a007c11 */ /* 0x000fc8000f8e18ff */
[----:B------:R-:W2:Y:S02]  /*d640*/  SYNCS.PHASECHK.TRANS64.TRYWAIT P0, [R0+URZ+0x2a860], R3 ;  /* 0x02a86003000075a7 */ /* 0x000ea4000800017f */
[----:B--2---:R-:W-:Y:S05]  /*d650*/  @!P0 BRA `(.L_x_2253) ;  /* 0x0000002c00288947 */ /* 0x004fea0003800000 */
.L_x_2325:
[----:B------:R-:W-:Y:S05]  /*d660*/  BSYNC B1 ;  /* 0x0000000000017941 */ /* 0x000fea0003800000 */
.L_x_2252:
[----:B------:R-:W-:Y:S01]  /*d670*/  UMOV UR4, 0xffffffff ;  /* 0xffffffff00047882 */ /* 0x000fe20000000000 */
[----:B------:R-:W-:Y:S01]  /*d680*/  LOP3.LUT P0, RZ, R32, 0x2, RZ, 0xc0, !PT ;  /* 0x0000000220ff7812 */ /* 0x000fe2000780c0ff */
[----:B------:R-:W-:Y:S01]  /*d690*/  IMAD R10, R10, 0x3000, R37 ;  /* 0x000030000a0a7824 */ /* 0x000fe200078e0225 */
[----:B------:R-:W-:Y:S11]  /*d6a0*/  BRA.DIV UR4, `(.L_x_2254) ;  /* 0x0000002e04287947 */ /* 0x000ff6000b800000 */
[----:B------:R-:W3:Y:S04]  /*d6b0*/  SHFL.IDX PT, R14, R17, RZ, 0x181f ;  /* 0x00181fff110e7589 */ /* 0x000ee800000e0000 */
[----:B--2---:R-:W0:Y:S04]  /*d6c0*/  SHFL.IDX PT, R3, R18, RZ, 0x181f ;  /* 0x00181fff12037589 */ /* 0x004e2800000e0000 */
[----:B------:R-:W-:Y:S01]  /*d6d0*/  SHFL.IDX PT, R19, R18, 0x1, 0x181f ;  /* 0x00381f0012137f89 */ /* 0x000fe200000e0000 */
[----:B---3--:R-:W-:-:S03]  /*d6e0*/  IADD3 R4, P1, R14, R20, RZ ;  /* 0x000000140e047210 */ /* 0x008fc60007f3e0ff */
[----:B------:R-:W2:Y:S01]  /*d6f0*/  SHFL.IDX PT, R14, R17, 0x1, 0x181f ;  /* 0x00381f00110e7f89 */ /* 0x000ea200000e0000 */
[----:B0-----:R-:W-:Y:S02]  /*d700*/  IADD3.X R5, RZ, R3, RZ, P1, !PT ;  /* 0x00000003ff057210 */ /* 0x001fe40000ffe4ff */
[----:B------:R-:W-:Y:S02]  /*d710*/  LOP3.LUT P1, RZ, R32, 0x1, RZ, 0xc0, !PT ;  /* 0x0000000120ff7812 */ /* 0x000fe4000782c0ff */
[----:B------:R-:W-:Y:S02]  /*d720*/  LEA R3, R10, UR46, 0x1 ;  /* 0x0000002e0a037c11 */ /* 0x000fe4000f8e08ff */
[----:B------:R-:W-:-:S13]  /*d730*/  ISETP.LT.OR P2, PT, R6, 0x1, !P1 ;  /* 0x000000010600780c */ /* 0x000fda0004f41670 */
[----:B------:R-:W-:Y:S01]  /*d740*/  LDGSTS.E.BYPASS.LTC128B.128 [R3+0x400], desc[UR36][R4.64], !P2 ;  /* 0x0040000004037fae */ /* 0x000fe2000d101d64 */
[----:B------:R-:W-:-:S13]  /*d750*/  ISETP.LT.OR P2, PT, R6, 0x1, !P0 ;  /* 0x000000010600780c */ /* 0x000fda0004741670 */
[----:B------:R0:W-:Y:S01]  /*d760*/  LDGSTS.E.BYPASS.LTC128B.128 [R3+0x3400], desc[UR36][R4.64+0x80], !P2 ;  /* 0x0340008004037fae */ /* 0x0001e2000d101d64 */
[----:B--2---:R-:W-:-:S03]  /*d770*/  IADD3 R10, P2, R14, R20, RZ ;  /* 0x000000140e0a7210 */ /* 0x004fc60007f5e0ff */
[----:B------:R-:W0:Y:S02]  /*d780*/  SHFL.IDX PT, R14, R17, 0x2, 0x181f ;  /* 0x00581f00110e7f89 */ /* 0x000e2400000e0000 */
[----:B------:R-:W-:Y:S01]  /*d790*/  IMAD.X R11, RZ, RZ, R19, P2 ;  /* 0x000000ffff0b7224 */ /* 0x000fe200010e0613 */
[----:B------:R-:W-:Y:S01]  /*d7a0*/  ISETP.LT.OR P2, PT, R6, 0x11, !P1 ;  /* 0x000000110600780c */ /* 0x000fe20004f41670 */
[----:B------:R-:W2:-:S12]  /*d7b0*/  SHFL.IDX PT, R19, R18, 0x2, 0x181f ;  /* 0x00581f0012137f89 */ /* 0x000e9800000e0000 */
[----:B------:R-:W-:Y:S01]  /*d7c0*/  LDGSTS.E.BYPASS.LTC128B.128 [R3+0xc00], desc[UR36][R10.64], !P2 ;  /* 0x00c000000a037fae */ /* 0x000fe2000d101d64 */
[----:B------:R-:W-:-:S13]  /*d7d0*/  ISETP.LT.OR P2, PT, R6, 0x11, !P0 ;  /* 0x000000110600780c */ /* 0x000fda0004741670 */
[----:B------:R3:W-:Y:S01]  /*d7e0*/  LDGSTS.E.BYPASS.LTC128B.128 [R3+0x3c00], desc[UR36][R10.64+0x80], !P2 ;  /* 0x03c000800a037fae */ /* 0x0007e2000d101d64 */
[----:B0-----:R-:W-:-:S03]  /*d7f0*/  IADD3 R4, P2, R14, R20, RZ ;  /* 0x000000140e047210 */ /* 0x001fc60007f5e0ff */
[----:B------:R-:W3:Y:S02]  /*d800*/  SHFL.IDX PT, R14, R17, 0x3, 0x181f ;  /* 0x00781f00110e7f89 */ /* 0x000ee400000e0000 */
[----:B--2---:R-:W-:Y:S01]  /*d810*/  IMAD.X R5, RZ, RZ, R19, P2 ;  /* 0x000000ffff057224 */ /* 0x004fe200010e0613 */
[----:B------:R-:W-:Y:S01]  /*d820*/  ISETP.LT.OR P2, PT, R6, 0x21, !P1 ;  /* 0x000000210600780c */ /* 0x000fe20004f41670 */
[----:B------:R-:W0:-:S12]  /*d830*/  SHFL.IDX PT, R19, R18, 0x3, 0x181f ;  /* 0x00781f0012137f89 */ /* 0x000e1800000e0000 */
[----:B------:R-:W-:Y:S01]  /*d840*/  LDGSTS.E.BYPASS.LTC128B.128 [R3+0x1400], desc[UR36][R4.64], !P2 ;  /* 0x0140000004037fae */ /* 0x000fe2000d101d64 */
[----:B------:R-:W-:-:S13]  /*d850*/  ISETP.LT.OR P2, PT, R6, 0x21, !P0 ;  /* 0x000000210600780c */ /* 0x000fda0004741670 */
[----:B------:R2:W-:Y:S01]  /*d860*/  LDGSTS.E.BYPASS.LTC128B.128 [R3+0x4400], desc[UR36][R4.64+0x80], !P2 ;  /* 0x0440008004037fae */ /* 0x0005e2000d101d64 */
[----:B---3--:R-:W-:-:S03]  /*d870*/  IADD3 R10, P2, R14, R20, RZ ;  /* 0x000000140e0a7210 */ /* 0x008fc60007f5e0ff */
[----:B------:R-:W2:Y:S01]  /*d880*/  SHFL.IDX PT, R14, R17, 0x4, 0x181f ;  /* 0x00981f00110e7f89 */ /* 0x000ea200000e0000 */
[----:B0-----:R-:W-:Y:S02]  /*d890*/  IADD3.X R11, RZ, R19, RZ, P2, !PT ;  /* 0x00000013ff0b7210 */ /* 0x001fe400017fe4ff */
[----:B------:R-:W-:Y:S01]  /*d8a0*/  ISETP.LT.OR P2, PT, R6, 0x31, !P1 ;  /* 0x000000310600780c */ /* 0x000fe20004f41670 */
[----:B------:R-:W0:-:S12]  /*d8b0*/  SHFL.IDX PT, R19, R18, 0x4, 0x181f ;  /* 0x00981f0012137f89 */ /* 0x000e1800000e0000 */
[----:B------:R3:W-:Y:S01]  /*d8c0*/  LDGSTS.E.BYPASS.LTC128B.128 [R3+0x1c00], desc[UR36][R10.64], !P2 ;  /* 0x01c000000a037fae */ /* 0x0007e2000d101d64 */
[----:B------:R-:W-:-:S13]  /*d8d0*/  ISETP.LT.OR P2, PT, R6, 0x31, !P0 ;  /* 0x000000310600780c */ /* 0x000fda0004741670 */
[----:B------:R3:W-:Y:S01]  /*d8e0*/  LDGSTS.E.BYPASS.LTC128B.128 [R3+0x4c00], desc[UR36][R10.64+0x80], !P2 ;  /* 0x04c000800a037fae */ /* 0x0007e2000d101d64 */
[----:B--2---:R-:W-:-:S03]  /*d8f0*/  IADD3 R4, P2, R14, R20, RZ ;  /* 0x000000140e047210 */ /* 0x004fc60007f5e0ff */
[----:B------:R3:W2:Y:S02]  /*d900*/  SHFL.IDX PT, R14, R17, 0x5, 0x181f ;  /* 0x00b81f00110e7f89 */ /* 0x0006a400000e0000 */
[----:B0-----:R-:W-:Y:S01]  /*d910*/  IMAD.X R5, RZ, RZ, R19, P2 ;  /* 0x000000ffff057224 */ /* 0x001fe200010e0613 */
[----:B------:R-:W-:Y:S01]  /*d920*/  ISETP.LT.OR P2, PT, R6, 0x41, !P1 ;  /* 0x000000410600780c */ /* 0x000fe20004f41670 */
[----:B------:R3:W4:-:S12]  /*d930*/  SHFL.IDX PT, R19, R18, 0x5, 0x181f ;  /* 0x00b81f0012137f89 */ /* 0x00071800000e0000 */
[----:B------:R3:W-:Y:S01]  /*d940*/  LDGSTS.E.BYPASS.LTC128B.128 [R3+0x2400], desc[UR36][R4.64], !P2 ;  /* 0x0240000004037fae */ /* 0x0007e2000d101d64 */
[----:B------:R-:W-:-:S13]  /*d950*/  ISETP.LT.OR P2, PT, R6, 0x41, !P0 ;  /* 0x000000410600780c */ /* 0x000fda0004741670 */
[----:B--2-4-:R3:W-:Y:S02]  /*d960*/  LDGSTS.E.BYPASS.LTC128B.128 [R3+0x5400], desc[UR36][R4.64+0x80], !P2 ;  /* 0x0540008004037fae */ /* 0x0147e4000d101d64 */
.L_x_2339:
[C---:B------:R-:W-:Y:S01]  /*d970*/  ISETP.LT.OR P1, PT, R6.reuse, 0x51, !P1 ;  /* 0x000000510600780c */ /* 0x040fe20004f21670 */
[----:B------:R-:W-:Y:S01]  /*d980*/  ULDC.64 UR4, c[0x0][0x328] ;  /* 0x0000ca0000047ab9 */ /* 0x000fe20000000a00 */
[----:B------:R-:W-:Y:S01]  /*d990*/  ISETP.LT.OR P0, PT, R6, 0x51, !P0 ;  /* 0x000000510600780c */ /* 0x000fe20004701670 */
[----:B------:R-:W-:Y:S01]  /*d9a0*/  IMAD R24, R24, UR4, RZ ;  /* 0x0000000418187c24 */ /* 0x000fe2000f8e02ff */
[----:B0--3--:R-:W-:Y:S01]  /*d9b0*/  IADD3 R4, P2, R14, R20, RZ ;  /* 0x000000140e047210 */ /* 0x009fe20007f5e0ff */
[----:B------:R-:W-:-:S04]  /*d9c0*/  IMAD.WIDE.U32 R10, R25, UR4, RZ ;  /* 0x00000004190a7c25 */ /* 0x000fc8000f8e00ff */
[----:B------:R-:W-:Y:S02]  /*d9d0*/  IMAD.X R5, RZ, RZ, R19, P2 ;  /* 0x000000ffff057224 */ /* 0x000fe400010e0613 */
[----:B------:R-:W-:Y:S01]  /*d9e0*/  IMAD R13, R25, UR5, R24 ;  /* 0x00000005190d7c24 */ /* 0x000fe2000f8e0218 */
[----:B------:R-:W-:Y:S02]  /*d9f0*/  ULDC.64 UR4, c[0x0][0x338] ;  /* 0x0000ce0000047ab9 */ /* 0x000fe40000000a00 */
[----:B------:R-:W-:Y:S01]  /*da00*/  @!PT LDS RZ, [RZ] ;  /* 0x00000000fffff984 */ /* 0x000fe20000000800 */
[----:B------:R-:W-:Y:S01]  /*da10*/  @!PT LDS RZ, [RZ] ;  /* 0x00000000fffff984 */ /* 0x000fe20000000800 */
[----:B------:R-:W-:Y:S01]  /*da20*/  @!PT LDS RZ, [RZ] ;  /* 0x00000000fffff984 */ /* 0x000fe20000000800 */
[----:B------:R0:W-:Y:S01]  /*da30*/  LDGSTS.E.BYPASS.LTC128B.128 [R3+0x2c00], desc[UR36][R4.64], !P1 ;  /* 0x02c0000004037fae */ /* 0x0001e2000c901d64 */
[----:B------:R-:W-:Y:S01]  /*da40*/  IMAD R21, R21, UR4, RZ ;  /* 0x0000000415157c24 */ /* 0x000fe2000f8e02ff */
[----:B------:R-:W-:Y:S02]  /*da50*/  IADD3 R11, R11, R13, RZ ;  /* 0x0000000d0b0b7210 */ /* 0x000fe40007ffe0ff */
[----:B------:R0:W-:Y:S01]  /*da60*/  LDGSTS.E.BYPASS.LTC128B.128 [R3+0x5c00], desc[UR36][R4.64+0x80], !P0 ;  /* 0x05c0008004037fae */ /* 0x0001e2000c101d64 */
[C---:B------:R-:W-:Y:S01]  /*da70*/  IMAD R21, R30.reuse, UR5, R21 ;  /* 0x000000051e157c24 */ /* 0x040fe2000f8e0215 */
[----:B------:R-:W-:Y:S01]  /*da80*/  PLOP3.LUT P0, PT, PT, PT, PT, 0x80, 0x0 ;  /* 0x000000000000781c */ /* 0x000fe20003f0f070 */
[----:B------:R-:W-:Y:S01]  /*da90*/  IMAD.WIDE.U32 R10, R30, UR4, R10 ;  /* 0x000000041e0a7c25 */ /* 0x000fe2000f8e000a */
[----:B------:R-:W-:-:S03]  /*daa0*/  NOP ;  /* 0x0000000000007918 */ /* 0x000fc60000000000 */
[----:B------:R-:W-:-:S08]  /*dab0*/  IMAD.IADD R21, R11, 0x1, R21 ;  /* 0x000000010b157824 */ /* 0x000fd000078e0215 */
.L_x_2255:
        /* <DEDUP_REMOVED lines=10> */
.L_x_2256:
[----:B------:R-:W-:Y:S01]  /*db60*/  R2UR UR4, R34 ;  /* 0x00000000220472ca */ /* 0x000fe200000e0000 */
[----:B------:R-:W-:Y:S01]  /*db70*/  ULDC.64 UR6, c[0x0][0x330] ;  /* 0x0000cc0000067ab9 */ /* 0x000fe20000000a00 */
[----:B------:R-:W-:Y:S01]  /*db80*/  MOV R11, R21 ;  /* 0x00000015000b7202 */ /* 0x000fe20000000f00 */
[----:B0-----:R-:W-:Y:S01]  /*db90*/  IMAD.U32 R3, RZ, RZ, UR6 ;  /* 0x00000006ff037e24 */ /* 0x001fe2000f8e00ff */
[----:B------:R0:W-:Y:S01]  /*dba0*/  SYNCS.ARRIVE.TRANS64.A1T0 RZ, [R0+URZ+0x2a850], RZ ;  /* 0x02a850ff00ff79a7 */ /* 0x0001e2000810003f */
[----:B------:R-:W-:Y:S01]  /*dbb0*/  VIADD R35, R35, 0xffffffff ;  /* 0xffffffff23237836 */ /* 0x000fe20000000000 */
[----:B------:R-:W-:Y:S01]  /*dbc0*/  IADD3 R6, R6, 0x60, RZ ;  /* 0x0000006006067810 */ /* 0x000fe20007ffe0ff */
[----:B------:R-:W-:Y:S01]  /*dbd0*/  IMAD.WIDE.U32 R10, R3, UR41, R10 ;  /* 0x00000029030a7c25 */ /* 0x000fe2000f8e000a */
[----:B------:R-:W-:-:S03]  /*dbe0*/  MOV R19, R9 ;  /* 0x0000000900137202 */ /* 0x000fc60000000f00 */
[----:B------:R-:W-:Y:S02]  /*dbf0*/  VIADD R7, R7, 0xffffffa0 ;  /* 0xffffffa007077836 */ /* 0x000fe40000000000 */
[----:B------:R-:W-:-:S04]  /*dc00*/  UIMAD UR4, UR4, UR6, URZ ;  /* 0x00000006040472a4 */ /* 0x000fc8000f8e023f */
[----:B------:R-:W-:-:S03]  /*dc10*/  UIMAD UR4, UR41, UR7, UR4 ;  /* 0x00000007290472a4 */ /* 0x000fc6000f8e0204 */
[----:B------:R-:W-:Y:S02]  /*dc20*/  ULDC.64 UR6, c[0x0][0x318] ;  /* 0x0000c60000067ab9 */ /* 0x000fe40000000a00 */
[----:B------:R-:W-:Y:S01]  /*dc30*/  LEA R17, P0, R10, UR6, 0x1 ;  /* 0x000000060a117c11 */ /* 0x000fe2000f8008ff */
[----:B------:R-:W-:-:S05]  /*dc40*/  VIADD R3, R11, UR4 ;  /* 0x000000040b037c36 */ /* 0x000fca0008000000 */
[----:B------:R-:W-:Y:S01]  /*dc50*/  LEA.HI.X R18, R10, UR7, R3, 0x1, P0 ;  /* 0x000000070a127c11 */ /* 0x000fe200080f0c03 */
[----:B------:R-:W-:Y:S01]  /*dc60*/  IMAD.MOV.U32 R10, RZ, RZ, R8 ;  /* 0x000000ffff0a7224 */ /* 0x000fe200078e0008 */
[----:B------:R-:W-:-:S13]  /*dc70*/  ISETP.GT.AND P0, PT, R35, UR50, PT ;  /* 0x0000003223007c0c */ /* 0x000fda000bf04270 */
[----:B0-----:R-:W-:Y:S05]  /*dc80*/  @P0 BRA `(.L_x_2257) ;  /* 0xfffffff0006c0947 */ /* 0x001fea000383ffff */
[----:B------:R-:W-:Y:S05]  /*dc90*/  BSYNC B0 ;  /* 0x0000000000007941 */ /* 0x000fea0003800000 */
.L_x_2244:
[----:B------:R-:W-:-:S13]  /*dca0*/  LOP3.LUT P0, RZ, R36, 0x10, RZ, 0xc0, !PT ;  /* 0x0000001024ff7812 */ /* 0x000fda000780c0ff */
[----:B------:R-:W-:Y:S05]  /*dcb0*/  @!P0 BRA `(.L_x_2258) ;  /* 0x0000000000048947 */ /* 0x000fea0003800000 */
[----:B------:R-:W-:Y:S01]  /*dcc0*/  BPT.TRAP 0x1 ;  /* 0x000000040000795c */ /* 0x000fe20000300000 */
.L_x_2258:
[C---:B0-----:R-:W-:Y:S01]  /*dcd0*/  LEA R0, R8.reuse, UR46, 0x3 ;  /* 0x0000002e08007c11 */ /* 0x041fe2000f8e18ff */
        /* <DEDUP_REMOVED lines=8> */
.L_x_2340:
[----:B------:R-:W-:Y:S05]  /*dd60*/  BSYNC B0 ;  /* 0x0000000000007941 */ /* 0x000fea0003800000 */
.L_x_2259:
[----:B------:R-:W-:-:S03]  /*dd70*/  UMOV UR4, 0xffffffff ;  /* 0xffffffff00047882 */ /* 0x000fc60000000000 */
[----:B------:R-:W-:Y:S05]  /*dd80*/  BRA.DIV UR4, `(.L_x_2261) ;  /* 0x0000002e048c7947 */ /* 0x000fea000b800000 */
[----:B------:R-:W-:Y:S01]  /*dd90*/  SHFL.IDX PT, R5, R18, RZ, 0x181f ;  /* 0x00181fff12057589 */ /* 0x000fe200000e0000 */
[C---:B0-----:R-:W-:Y:S02]  /*dda0*/  LOP3.LUT R3, R32.reuse, 0x1, RZ, 0xc0, !PT ;  /* 0x0000000120037812 */ /* 0x041fe400078ec0ff */
[----:B------:R-:W-:Y:S01]  /*ddb0*/  LOP3.LUT P0, RZ, R32, 0x2, RZ, 0xc0, !PT ;  /* 0x0000000220ff7812 */ /* 0x000fe2000780c0ff */
[----:B------:R-:W0:Y:S01]  /*ddc0*/  SHFL.IDX PT, R4, R17, RZ, 0x181f ;  /* 0x00181fff11047589 */ /* 0x000e2200000e0000 */
[----:B------:R-:W-:Y:S02]  /*ddd0*/  ISETP.NE.U32.AND P1, PT, R3, 0x1, PT ;  /* 0x000000010300780c */ /* 0x000fe40003f25070 */
[C---:B------:R-:W-:Y:S01]  /*dde0*/  ISETP.LT.OR P3, PT, R23.reuse, 0x1, !P0 ;  /* 0x000000011700780c */ /* 0x040fe20004761670 */
[----:B------:R-:W2:Y:S01]  /*ddf0*/  SHFL.IDX PT, R14, R17, 0x1, 0x181f ;  /* 0x00381f00110e7f89 */ /* 0x000ea200000e0000 */
[----:B------:R-:W-:Y:S02]  /*de00*/  ISETP.LT.OR P2, PT, R23, 0x1, P1 ;  /* 0x000000011700780c */ /* 0x000fe40000f41670 */
[----:B------:R-:W-:Y:S01]  /*de10*/  LEA R3, R37, UR46, 0x1 ;  /* 0x0000002e25037c11 */ /* 0x000fe2000f8e08ff */
[----:B------:R-:W3:Y:S01]  /*de20*/  SHFL.IDX PT, R6, R18, 0x1, 0x181f ;  /* 0x00381f0012067f89 */ /* 0x000ee200000e0000 */
[----:B------:R-:W-:-:S02]  /*de30*/  ISETP.LT.OR P4, PT, R23, 0x11, P1 ;  /* 0x000000111700780c */ /* 0x000fc40000f81670 */
[----:B------:R-:W-:Y:S01]  /*de40*/  ISETP.LT.OR P5, PT, R23, 0x11, !P0 ;  /* 0x000000111700780c */ /* 0x000fe200047a1670 */
[----:B------:R-:W4:Y:S04]  /*de50*/  SHFL.IDX PT, R20, R18, 0x2, 0x181f ;  /* 0x00581f0012147f89 */ /* 0x000f2800000e0000 */
[----:B------:R-:W5:Y:S04]  /*de60*/  SHFL.IDX PT, R10, R17, 0x2, 0x181f ;  /* 0x00581f00110a7f89 */ /* 0x000f6800000e0000 */
[----:B------:R-:W1:Y:S01]  /*de70*/  SHFL.IDX PT, R22, R17, 0x3, 0x181f ;  /* 0x00781f0011167f89 */ /* 0x000e6200000e0000 */
[----:B0-----:R-:W-:-:S03]  /*de80*/  IMAD.WIDE.U32 R4, R27, 0x2, R4 ;  /* 0x000000021b047825 */ /* 0x001fc600078e0004 */
[----:B------:R-:W-:Y:S01]  /*de90*/  SHFL.IDX PT, R19, R18, 0x4, 0x181f ;  /* 0x00981f0012137f89 */ /* 0x000fe200000e0000 */
[----:B--2---:R-:W-:-:S03]  /*dea0*/  MOV R12, R14 ;  /* 0x0000000e000c7202 */ /* 0x004fc60000000f00 */
[----:B------:R-:W0:Y:S01]  /*deb0*/  SHFL.IDX PT, R24, R17, 0x4, 0x181f ;  /* 0x00981f0011187f89 */ /* 0x000e2200000e0000 */
[----:B---3--:R-:W-:-:S03]  /*dec0*/  IMAD.MOV.U32 R13, RZ, RZ, R6 ;  /* 0x000000ffff0d7224 */ /* 0x008fc600078e0006 */
[----:B------:R-:W2:Y:S01]  /*ded0*/  SHFL.IDX PT, R7, R18, 0x3, 0x181f ;  /* 0x00781f0012077f89 */ /* 0x000ea200000e0000 */
[----:B----4-:R-:W-:-:S03]  /*dee0*/  IMAD.MOV.U32 R11, RZ, RZ, R20 ;  /* 0x000000ffff0b7224 */ /* 0x010fc600078e0014 */
[----:B------:R-:W-:Y:S01]  /*def0*/  LDGSTS.E.BYPASS.LTC128B.128 [R3+0x400], desc[UR36][R4.64], !P2 ;  /* 0x0040000004037fae */ /* 0x000fe2000d101d64 */
[----:B------:R-:W-:Y:S01]  /*df00*/  ISETP.LT.OR P2, PT, R23, 0x21, P1 ;  /* 0x000000211700780c */ /* 0x000fe20000f41670 */
[----:B------:R-:W-:Y:S02]  /*df10*/  IMAD.WIDE.U32 R12, R27, 0x2, R12 ;  /* 0x000000021b0c7825 */ /* 0x000fe400078e000c */
[----:B------:R0:W-:Y:S01]  /*df20*/  LDGSTS.E.BYPASS.LTC128B.128 [R3+0x3400], desc[UR36][R4.64+0x80], !P3 ;  /* 0x0340008004037fae */ /* 0x0001e2000d901d64 */
[----:B------:R-:W-:Y:S01]  /*df30*/  ISETP.LT.OR P3, PT, R23, 0x21, !P0 ;  /* 0x000000211700780c */ /* 0x000fe20004761670 */
[----:B-----5:R-:W-:Y:S01]  /*df40*/  IMAD.WIDE.U32 R10, R27, 0x2, R10 ;  /* 0x000000021b0a7825 */ /* 0x020fe200078e000a */
[----:B-1----:R-:W-:Y:S01]  /*df50*/  MOV R6, R22 ;  /* 0x0000001600067202 */ /* 0x002fe20000000f00 */
[----:B------:R-:W-:Y:S01]  /*df60*/  LDGSTS.E.BYPASS.LTC128B.128 [R3+0xc00], desc[UR36][R12.64], !P4 ;  /* 0x00c000000c037fae */ /* 0x000fe2000e101d64 */
[----:B------:R-:W-:-:S03]  /*df70*/  ISETP.LT.OR P4, PT, R23, 0x31, P1 ;  /* 0x000000311700780c */ /* 0x000fc60000f81670 */
[----:B------:R-:W-:Y:S01]  /*df80*/  LDGSTS.E.BYPASS.LTC128B.128 [R3+0x3c00], desc[UR36][R12.64+0x80], !P5 ;  /* 0x03c000800c037fae */ /* 0x000fe2000e901d64 */
[----:B------:R-:W-:-:S03]  /*df90*/  ISETP.LT.OR P5, PT, R23, 0x31, !P0 ;  /* 0x000000311700780c */ /* 0x000fc600047a1670 */
[----:B------:R-:W-:Y:S01]  /*dfa0*/  LDGSTS.E.BYPASS.LTC128B.128 [R3+0x1400], desc[UR36][R10.64], !P2 ;  /* 0x014000000a037fae */ /* 0x000fe2000d101d64 */
[C---:B------:R-:W-:Y:S01]  /*dfb0*/  ISETP.LT.OR P2, PT, R23.reuse, 0x41, P1 ;  /* 0x000000411700780c */ /* 0x040fe20000f41670 */
[----:B0-----:R-:W-:Y:S02]  /*dfc0*/  IMAD.MOV.U32 R4, RZ, RZ, R24 ;  /* 0x000000ffff047224 */ /* 0x001fe400078e0018 */
[----:B------:R0:W-:Y:S01]  /*dfd0*/  LDGSTS.E.BYPASS.LTC128B.128 [R3+0x4400], desc[UR36][R10.64+0x80], !P3 ;  /* 0x044000800a037fae */ /* 0x0001e2000d901d64 */
[----:B------:R-:W-:Y:S01]  /*dfe0*/  ISETP.LT.OR P3, PT, R23, 0x41, !P0 ;  /* 0x000000411700780c */ /* 0x000fe20004761670 */
[----:B------:R-:W-:Y:S02]  /*dff0*/  IMAD.MOV.U32 R5, RZ, RZ, R19 ;  /* 0x000000ffff057224 */ /* 0x000fe400078e0013 */
[C---:B--2---:R-:W-:Y:S01]  /*e000*/  IMAD.WIDE.U32 R6, R27.reuse, 0x2, R6 ;  /* 0x000000021b067825 */ /* 0x044fe200078e0006 */
[----:B------:R-:W1:Y:S03]  /*e010*/  SHFL.IDX PT, R18, R18, 0x5, 0x181f ;  /* 0x00b81f0012127f89 */ /* 0x000e6600000e0000 */
[----:B------:R-:W-:Y:S01]  /*e020*/  IMAD.WIDE.U32 R4, R27, 0x2, R4 ;  /* 0x000000021b047825 */ /* 0x000fe200078e0004 */
[----:B------:R2:W-:Y:S01]  /*e030*/  LDGSTS.E.BYPASS.LTC128B.128 [R3+0x1c00], desc[UR36][R6.64], !P4 ;  /* 0x01c0000006037fae */ /* 0x0005e2000e101d64 */
[----:B0-----:R-:W-:-:S03]  /*e040*/  MOV R10, RZ ;  /* 0x000000ff000a7202 */ /* 0x001fc60000000f00 */
[----:B------:R2:W-:Y:S04]  /*e050*/  LDGSTS.E.BYPASS.LTC128B.128 [R3+0x4c00], desc[UR36][R6.64+0x80], !P5 ;  /* 0x04c0008006037fae */ /* 0x0005e8000e901d64 */
[----:B------:R2:W-:Y:S04]  /*e060*/  LDGSTS.E.BYPASS.LTC128B.128 [R3+0x2400], desc[UR36][R4.64], !P2 ;  /* 0x0240000004037fae */ /* 0x0005e8000d101d64 */
[----:B------:R2:W0:Y:S04]  /*e070*/  SHFL.IDX PT, R14, R17, 0x5, 0x181f ;  /* 0x00b81f00110e7f89 */ /* 0x00042800000e0000 */
[----:B------:R2:W-:Y:S02]  /*e080*/  LDGSTS.E.BYPASS.LTC128B.128 [R3+0x5400], desc[UR36][R4.64+0x80], !P3 ;  /* 0x0540008004037fae */ /* 0x0005e4000d901d64 */
.L_x_2354:
[C---:B------:R-:W-:Y:S01]  /*e090*/  ISETP.LT.OR P1, PT, R23.reuse, 0x51, P1 ;  /* 0x000000511700780c */ /* 0x040fe20000f21670 */
[----:B0-2---:R-:W-:Y:S01]  /*e0a0*/  IMAD.MOV.U32 R4, RZ, RZ, R14 ;  /* 0x000000ffff047224 */ /* 0x005fe200078e000e */
[----:B------:R-:W-:Y:S01]  /*e0b0*/  ISETP.LT.OR P0, PT, R23, 0x51, !P0 ;  /* 0x000000511700780c */ /* 0x000fe20004701670 */
[----:B-1----:R-:W-:Y:S02]  /*e0c0*/  IMAD.MOV.U32 R5, RZ, RZ, R18 ;  /* 0x000000ffff057224 */ /* 0x002fe400078e0012 */
        /* <DEDUP_REMOVED lines=8> */
.L_x_2262:
        /* <DEDUP_REMOVED lines=10> */
.L_x_2263:
[----:B------:R1:W-:Y:S02]  /*e1f0*/  SYNCS.ARRIVE.TRANS64.A1T0 RZ, [R0+URZ+0x2a850], RZ ;  /* 0x02a850ff00ff79a7 */ /* 0x0003e4000810003f */
[----:B-1----:R-:W-:-:S04]  /*e200*/  IADD3 R0, R8, 0x1, RZ ;  /* 0x0000000108007810 */ /* 0x002fc80007ffe0ff */
[----:B------:R-:W-:-:S04]  /*e210*/  ISETP.NE.AND P0, PT, R0, 0x2, PT ;  /* 0x000000020000780c */ /* 0x000fc80003f05270 */
[----:B0-----:R-:W-:Y:S02]  /*e220*/  SEL R4, RZ, 0x1, P0 ;  /* 0x00000001ff047807 */ /* 0x001fe40000000000 */
[----:B------:R-:W-:Y:S02]  /*e230*/  SEL R0, R0, RZ, P0 ;  /* 0x000000ff00007207 */ /* 0x000fe40000000000 */
[----:B------:R-:W-:-:S07]  /*e240*/  LOP3.LUT R9, R9, R4, RZ, 0x3c, !PT ;  /* 0x0000000409097212 */ /* 0x000fce00078e3cff */
.L_x_2229:
[----:B------:R-:W0:Y:S01]  /*e250*/  S2R R4, SR_CgaCtaId ;  /* 0x0000000000047919 */ /* 0x000e220000008800 */
[----:B------:R-:W-:Y:S02]  /*e260*/  MOV R3, 0x400 ;  /* 0x0000040000037802 */ /* 0x000fe40000000f00 */
[----:B------:R-:W-:Y:S02]  /*e270*/  SHF.L.U32 R10, R10, 0x1f, RZ ;  /* 0x0000001f0a0a7819 */ /* 0x000fe400000006ff */
[----:B0-----:R-:W-:-:S04]  /*e280*/  LEA R5, R4, R3, 0x18 ;  /* 0x0000000304057211 */ /* 0x001fc800078ec0ff */
[----:B------:R-:W0:Y:S02]  /*e290*/  SYNCS.PHASECHK.TRANS64.TRYWAIT P0, [R5+URZ+0x2a820], R10 ;  /* 0x02a8200a050075a7 */ /* 0x000e24000800017f */
[----:B0-----:R-:W-:Y:S05]  /*e2a0*/  @!P0 BRA `(.L_x_2264) ;  /* 0x0000003000388947 */ /* 0x001fea0003800000 */
.L_x_2355:
[----:B------:R-:W-:-:S03]  /*e2b0*/  UMOV UR4, 0xffffffff ;  /* 0xffffffff00047882 */ /* 0x000fc60000000000 */
[----:B------:R-:W-:Y:S05]  /*e2c0*/  BRA.DIV UR4, `(.L_x_2265) ;  /* 0x0000003204447947 */ /* 0x000fea000b800000 */
[----:B------:R1:W2:Y:S02]  /*e2d0*/  SHFL.IDX PT, R14, R16, RZ, 0x1f ;  /* 0x00001fff100e7589 */ /* 0x0002a400000e0000 */
.L_x_2358:
[----:B--2---:R-:W-:-:S13]  /*e2e0*/  ISETP.NE.AND P0, PT, R14, RZ, PT ;  /* 0x000000ff0e00720c */ /* 0x004fda0003f05270 */
[----:B------:R-:W-:Y:S05]  /*e2f0*/  @P0 BRA `(.L_x_2185) ;  /* 0x00000000008c0947 */ /* 0x000fea0003800000 */
[----:B------:R-:W-:-:S03]  /*e300*/  UMOV UR4, 0xffffffff ;  /* 0xffffffff00047882 */ /* 0x000fc60000000000 */
[----:B------:R-:W-:Y:S05]  /*e310*/  BRA.DIV UR4, `(.L_x_2266) ;  /* 0x0000003204587947 */ /* 0x000fea000b800000 */
[----:B------:R-:W-:-:S13]  /*e320*/  ELECT P6, URZ, PT ;  /* 0x00000000003f782f */ /* 0x000fda00038c0000 */
.L_x_2361:
[----:B------:R-:W-:Y:S05]  /*e330*/  @!P6 BRA `(.L_x_2185) ;  /* 0x00000000007ce947 */ /* 0x000fea0003800000 */
[----:B------:R-:W-:-:S13]  /*e340*/  R2UR UR4, R2 ;  /* 0x00000000020472ca */ /* 0x000fda00000e0000 */
[----:B------:R-:W-:-:S06]  /*e350*/  ULOP3.LUT UR4, UR4, 0x2, URZ, 0xfc, !UPT ;  /* 0x0000000204047892 */ /* 0x000fcc000f8efc3f */
[----:B------:R-:W-:-:S05]  /*e360*/  IMAD.U32 R3, RZ, RZ, UR4 ;  /* 0x00000004ff037e24 */ /* 0x000fca000f8e00ff */
[----:B------:R-:W-:-:S13]  /*e370*/  ISETP.NE.AND P0, PT, R3, 0x3, PT ;  /* 0x000000030300780c */ /* 0x000fda0003f05270 */
[----:B------:R-:W-:Y:S05]  /*e380*/  @!P0 BRA `(.L_x_2267) ;  /* 0x0000000000048947 */ /* 0x000fea0003800000 */
[----:B------:R-:W-:Y:S01]  /*e390*/  BPT.TRAP 0x1 ;  /* 0x000000040000795c */ /* 0x000fe20000300000 */
.L_x_2267:
[C---:B------:R-:W-:Y:S01]  /*e3a0*/  IMAD R6, R0.reuse, 0x8, R5 ;  /* 0x0000000800067824 */ /* 0x040fe200078e0205 */
[----:B------:R-:W-:Y:S02]  /*e3b0*/  SHF.L.U32 R3, R9, 0x1f, RZ ;  /* 0x0000001f09037819 */ /* 0x000fe400000006ff */
[----:B------:R-:W-:Y:S02]  /*e3c0*/  IADD3 R0, R0, 0x1, RZ ;  /* 0x0000000100007810 */ /* 0x000fe40007ffe0ff */
[----:B------:R-:W2:Y:S02]  /*e3d0*/  SYNCS.PHASECHK.TRANS64.TRYWAIT P1, [R6+URZ+0x2a840], R3 ;  /* 0x02a84003060075a7 */ /* 0x000ea4000802017f */
[----:B------:R-:W-:-:S04]  /*e3e0*/  ISETP.NE.AND P2, PT, R0, 0x2, PT ;  /* 0x000000020000780c */ /* 0x000fc80003f45270 */
[----:B------:R-:W-:Y:S01]  /*e3f0*/  SEL R4, RZ, 0x1, P2 ;  /* 0x00000001ff047807 */ /* 0x000fe20001000000 */
[----:B--2---:R-:W-:Y:S08]  /*e400*/  @!P1 BRA `(.L_x_2268) ;  /* 0x00000030003c9947 */ /* 0x004ff00003800000 */
.L_x_2362:
[----:B------:R-:W-:Y:S02]  /*e410*/  SEL R0, R0, RZ, P2 ;  /* 0x000000ff00007207 */ /* 0x000fe40001000000 */
[----:B------:R-:W-:Y:S01]  /*e420*/  LOP3.LUT R4, R9, R4, RZ, 0x3c, !PT ;  /* 0x0000000409047212 */ /* 0x000fe200078e3cff */
[----:B------:R-:W-:Y:S06]  /*e430*/  @!P0 BRA `(.L_x_2269) ;  /* 0x0000000000048947 */ /* 0x000fec0003800000 */
[----:B------:R-:W-:Y:S01]  /*e440*/  BPT.TRAP 0x1 ;  /* 0x000000040000795c */ /* 0x000fe20000300000 */
.L_x_2269:
[----:B0-----:R-:W-:Y:S01]  /*e450*/  IMAD R5, R0, 0x8, R5 ;  /* 0x0000000800057824 */ /* 0x001fe200078e0205 */
[----:B------:R-:W-:-:S04]  /*e460*/  SHF.L.U32 R0, R4, 0x1f, RZ ;  /* 0x0000001f04007819 */ /* 0x000fc800000006ff */
[----:B------:R-:W0:Y:S02]  /*e470*/  SYNCS.PHASECHK.TRANS64.TRYWAIT P1, [R5+URZ+0x2a840], R0 ;  /* 0x02a84000050075a7 */ /* 0x000e24000802017f */
[----:B0-----:R-:W-:Y:S05]  /*e480*/  @!P1 BRA `(.L_x_2270) ;  /* 0x0000003000309947 */ /* 0x001fea0003800000 */
.L_x_2363:
[----:B------:R-:W-:Y:S05]  /*e490*/  @!P0 BRA `(.L_x_2271) ;  /* 0x0000000000048947 */ /* 0x000fea0003800000 */
[----:B------:R-:W-:Y:S01]  /*e4a0*/  BPT.TRAP 0x1 ;  /* 0x000000040000795c */ /* 0x000fe20000300000 */
.L_x_2271:
[----:B------:R-:W3:Y:S02]  /*e4b0*/  SYNCS.PHASECHK.TRANS64.TRYWAIT P1, [R6+URZ+0x2a860], R3 ;  /* 0x02a86003060075a7 */ /* 0x000ee4000802017f */
[----:B---3--:R-:W-:Y:S05]  /*e4c0*/  @!P1 BRA `(.L_x_2272) ;  /* 0x0000003000349947 */ /* 0x008fea0003800000 */
.L_x_2364:
[----:B------:R-:W-:Y:S05]  /*e4d0*/  @!P0 BRA `(.L_x_2273) ;  /* 0x0000000000048947 */ /* 0x000fea0003800000 */
[----:B------:R-:W-:Y:S01]  /*e4e0*/  BPT.TRAP 0x1 ;  /* 0x000000040000795c */ /* 0x000fe20000300000 */
.L_x_2273:
[----:B----4-:R4:W0:Y:S02]  /*e4f0*/  SYNCS.PHASECHK.TRANS64.TRYWAIT P0, [R5+URZ+0x2a860], R0 ;  /* 0x02a86000050075a7 */ /* 0x010824000800017f */
[----:B0-----:R-:W-:Y:S05]  /*e500*/  @!P0 NANOSLEEP.SYNCS 0x989680 ;  /* 0x009896800000895d */ /* 0x001fea0003900000 */
[----:B------:R-:W0:Y:S02]  /*e510*/  @!P0 SYNCS.PHASECHK.TRANS64 P0, [R5+URZ+0x2a860], R0 ;  /* 0x02a86000050085a7 */ /* 0x000e24000800007f */
[----:B0-----:R-:W-:Y:S05]  /*e520*/  @!P0 BRA `(.L_x_2273) ;  /* 0xfffffffc00f08947 */ /* 0x001fea000383ffff */
.L_x_2185:
[----:B------:R-:W-:Y:S05]  /*e530*/  BSYNC B6 ;  /* 0x0000000000067941 */ /* 0x000fea0003800000 */
.L_x_2182:
[----:B------:R-:W-:Y:S05]  /*e540*/  EXIT ;  /* 0x000000000000794d */ /* 0x000fea0003800000 */
.L_x_2189:
[----:B-1----:R-:W-:-:S04]  /*e550*/  IMAD.U32 R3, RZ, RZ, UR39 ;  /* 0x00000027ff037e24 */ /* 0x002fc8000f8e00ff */
[----:B------:R1:W2:Y:S03]  /*e560*/  SYNCS.PHASECHK.TRANS64.TRYWAIT P0, [R3+URZ+0x2a800], R0 ;  /* 0x02a80000030075a7 */ /* 0x0002a6000800017f */
[----:B--2---:R-:W-:Y:S05]  /*e570*/  @!P0 NANOSLEEP.SYNCS 0x989680 ;  /* 0x009896800000895d */ /* 0x004fea0003900000 */
[----:B------:R-:W2:Y:S02]  /*e580*/  @!P0 SYNCS.PHASECHK.TRANS64 P0, [R3+URZ+0x2a800], R0 ;  /* 0x02a80000030085a7 */ /* 0x000ea4000800007f */
[----:B--2---:R-:W-:Y:S05]  /*e590*/  @!P0 BRA `(.L_x_2189) ;  /* 0xfffffffc00ec8947 */ /* 0x004fea000383ffff */
[----:B------:R-:W-:Y:S05]  /*e5a0*/  BRA `(.L_x_2274) ;  /* 0xffffff2c003c7947 */ /* 0x000fea000383ffff */
.L_x_2193:
[----:B--2---:R-:W-:-:S04]  /*e5b0*/  MOV R3, UR39 ;  /* 0x0000002700037c02 */ /* 0x004fc80008000f00 */
[----:B------:R2:W3:Y:S03]  /*e5c0*/  SYNCS.PHASECHK.TRANS64.TRYWAIT P1, [R3+URZ+0x2a830], R0 ;  /* 0x02a83000030075a7 */ /* 0x0004e6000802017f */
[----:B---3--:R-:W-:Y:S05]  /*e5d0*/  @!P1 NANOSLEEP.SYNCS 0x989680 ;  /* 0x009896800000995d */ /* 0x008fea0003900000 */
[----:B------:R-:W3:Y:S02]  /*e5e0*/  @!P1 SYNCS.PHASECHK.TRANS64 P1, [R3+URZ+0x2a830], R0 ;  /* 0x02a83000030095a7 */ /* 0x000ee4000802007f */
[----:B---3--:R-:W-:Y:S05]  /*e5f0*/  @!P1 BRA `(.L_x_2193) ;  /* 0xfffffffc00ec9947 */ /* 0x008fea000383ffff */
[----:B------:R-:W-:Y:S05]  /*e600*/  BRA `(.L_x_2192) ;  /* 0xffffff2c005c7947 */ /* 0x000fea000383ffff */
.L_x_2199:
[----:B-1----:R-:W-:-:S04]  /*e610*/  IMAD.U32 R12, RZ, RZ, UR7 ;  /* 0x00000007ff0c7e24 */ /* 0x002fc8000f8e00ff */
[----:B------:R1:W2:Y:S03]  /*e620*/  SYNCS.PHASECHK.TRANS64.TRYWAIT P1, [R12+URZ+0x2a830], R11 ;  /* 0x02a8300b0c0075a7 */ /* 0x0002a6000802017f */
[----:B--2---:R-:W-:Y:S05]  /*e630*/  @!P1 NANOSLEEP.SYNCS 0x989680 ;  /* 0x009896800000995d */ /* 0x004fea0003900000 */
[----:B------:R-:W2:Y:S02]  /*e640*/  @!P1 SYNCS.PHASECHK.TRANS64 P1, [R12+URZ+0x2a830], R11 ;  /* 0x02a8300b0c0095a7 */ /* 0x000ea4000802007f */
[----:B--2---:R-:W-:Y:S05]  /*e650*/  @!P1 BRA `(.L_x_2199) ;  /* 0xfffffffc00ec9947 */ /* 0x004fea000383ffff */
[----:B------:R-:W-:Y:S05]  /*e660*/  BRA `(.L_x_2198) ;  /* 0xffffff5400547947 */ /* 0x000fea000383ffff */
.L_x_2203:
[----:B---3--:R-:W-:-:S04]  /*e670*/  IMAD.U32 R6, RZ, RZ, UR10 ;  /* 0x0000000aff067e24 */ /* 0x008fc8000f8e00ff */
[----:B------:R3:W4:Y:S03]  /*e680*/  SYNCS.PHASECHK.TRANS64.TRYWAIT P1, [R6+URZ+0x2a850], R5 ;  /* 0x02a85005060075a7 */ /* 0x000726000802017f */
[----:B----4-:R-:W-:Y:S05]  /*e690*/  @!P1 NANOSLEEP.SYNCS 0x989680 ;  /* 0x009896800000995d */ /* 0x010fea0003900000 */
[----:B------:R-:W4:Y:S02]  /*e6a0*/  @!P1 SYNCS.PHASECHK.TRANS64 P1, [R6+URZ+0x2a850], R5 ;  /* 0x02a85005060095a7 */ /* 0x000f24000802007f */
[----:B----4-:R-:W-:Y:S05]  /*e6b0*/  @!P1 BRA `(.L_x_2203) ;  /* 0xfffffffc00ec9947 */ /* 0x010fea000383ffff */
[----:B------:R-:W-:Y:S05]  /*e6c0*/  BRA `(.L_x_2202) ;  /* 0xffffff5c00607947 */ /* 0x000fea000383ffff */
.L_x_2211:
[----:B-1----:R-:W-:-:S04]  /*e6d0*/  MOV R12, UR38 ;  /* 0x00000026000c7c02 */ /* 0x002fc80008000f00 */
[----:B------:R1:W2:Y:S03]  /*e6e0*/  SYNCS.PHASECHK.TRANS64.TRYWAIT P1, [R12+URZ+0x2a830], R11 ;  /* 0x02a8300b0c0075a7 */ /* 0x0002a6000802017f */
[----:B--2---:R-:W-:Y:S05]  /*e6f0*/  @!P1 NANOSLEEP.SYNCS 0x989680 ;  /* 0x009896800000995d */ /* 0x004fea0003900000 */
[----:B------:R-:W2:Y:S02]  /*e700*/  @!P1 SYNCS.PHASECHK.TRANS64 P1, [R12+URZ+0x2a830], R11 ;  /* 0x02a8300b0c0095a7 */ /* 0x000ea4000802007f */
[----:B--2---:R-:W-:Y:S05]  /*e710*/  @!P1 BRA `(.L_x_2211) ;  /* 0xfffffffc00ec9947 */ /* 0x004fea000383ffff */
[----:B------:R-:W-:Y:S05]  /*e720*/  BRA `(.L_x_2210) ;  /* 0xffffff7c00707947 */ /* 0x000fea000383ffff */
.L_x_2215:
[----:B---3--:R-:W-:-:S04]  /*e730*/  IMAD.U32 R6, RZ, RZ, UR5 ;  /* 0x00000005ff067e24 */ /* 0x008fc8000f8e00ff */
[----:B------:R3:W4:Y:S03]  /*e740*/  SYNCS.PHASECHK.TRANS64.TRYWAIT P1, [R6+URZ+0x2a850], R5 ;  /* 0x02a85005060075a7 */ /* 0x000726000802017f */
[----:B----4-:R-:W-:Y:S05]  /*e750*/  @!P1 NANOSLEEP.SYNCS 0x989680 ;  /* 0x009896800000995d */ /* 0x010fea0003900000 */
[----:B------:R-:W4:Y:S02]  /*e760*/  @!P1 SYNCS.PHASECHK.TRANS64 P1, [R6+URZ+0x2a850], R5 ;  /* 0x02a85005060095a7 */ /* 0x000f24000802007f */
[----:B----4-:R-:W-:Y:S05]  /*e770*/  @!P1 BRA `(.L_x_2215) ;  /* 0xfffffffc00ec9947 */ /* 0x010fea000383ffff */
[----:B------:R-:W-:Y:S05]  /*e780*/  BRA `(.L_x_2214) ;  /* 0xffffff84007c7947 */ /* 0x000fea000383ffff */
.L_x_2222:
[----:B-1----:R-:W-:-:S04]  /*e790*/  IMAD.U32 R5, RZ, RZ, UR5 ;  /* 0x00000005ff057e24 */ /* 0x002fc8000f8e00ff */
[----:B------:R1:W2:Y:S03]  /*e7a0*/  SYNCS.PHASECHK.TRANS64.TRYWAIT P1, [R5+URZ+0x2a850], R0 ;  /* 0x02a85000050075a7 */ /* 0x0002a6000802017f */
[----:B--2---:R-:W-:Y:S05]  /*e7b0*/  @!P1 NANOSLEEP.SYNCS 0x989680 ;  /* 0x009896800000995d */ /* 0x004fea0003900000 */
[----:B------:R-:W2:Y:S02]  /*e7c0*/  @!P1 SYNCS.PHASECHK.TRANS64 P1, [R5+URZ+0x2a850], R0 ;  /* 0x02a85000050095a7 */ /* 0x000ea4000802007f */
[----:B--2---:R-:W-:Y:S05]  /*e7d0*/  @!P1 BRA `(.L_x_2222) ;  /* 0xfffffffc00ec9947 */ /* 0x004fea000383ffff */
[----:B------:R-:W-:Y:S05]  /*e7e0*/  BRA `(.L_x_2221) ;  /* 0xffffffa000807947 */ /* 0x000fea000383ffff */
.L_x_2234:
[----:B------:R-:W-:Y:S01]  /*e7f0*/  MOV R13, R16 ;  /* 0x00000010000d7202 */ /* 0x000fe20000000f00 */
[----:B------:R-:W-:Y:S01]  /*e800*/  IMAD.MOV.U32 R12, RZ, RZ, RZ ;  /* 0x000000ffff0c7224 */ /* 0x000fe200078e00ff */
[----:B------:R-:W-:Y:S01]  /*e810*/  MOV R15, 0xffffffff ;  /* 0xffffffff000f7802 */ /* 0x000fe20000000f00 */
[----:B------:R-:W-:-:S07]  /*e820*/  IMAD.MOV.U32 R11, RZ, RZ, 0x1f ;  /* 0x0000001fff0b7424 */ /* 0x000fce00078e00ff */
[----:B-----5:R-:W-:Y:S05]  /*e830*/  WARPSYNC.COLLECTIVE R15, `(.L_x_2275) ;  /* 0x000000000f087348 */ /* 0x020fea0003c00000 */
[----:B------:R0:W1:Y:S02]  /*e840*/  SHFL.IDX P6, R14, R13, R12, R11 ;  /* 0x0000000c0d0e7389 */ /* 0x00006400000c000b */
[----:B01---5:R-:W-:Y:S01]  /*e850*/  ENDCOLLECTIVE ;  /* 0x000000000000791b */ /* 0x023fe20003800000 */
.L_x_2275:
[----:B------:R-:W-:Y:S05]  /*e860*/  BRA `(.L_x_2276) ;  /* 0xffffffcc00b07947 */ /* 0x000fea000383ffff */
.L_x_2236:
[----:B0-----:R-:W-:-:S04]  /*e870*/  IMAD.U32 R5, RZ, RZ, UR46 ;  /* 0x0000002eff057e24 */ /* 0x001fc8000f8e00ff */
[----:B------:R0:W1:Y:S03]  /*e880*/  SYNCS.PHASECHK.TRANS64.TRYWAIT P0, [R5+URZ+0x2a840], R4 ;  /* 0x02a84004050075a7 */ /* 0x000066000800017f */
[----:B-1----:R-:W-:Y:S05]  /*e890*/  @!P0 NANOSLEEP.SYNCS 0x989680 ;  /* 0x009896800000895d */ /* 0x002fea0003900000 */
[----:B------:R-:W1:Y:S02]  /*e8a0*/  @!P0 SYNCS.PHASECHK.TRANS64 P0, [R5+URZ+0x2a840], R4 ;  /* 0x02a84004050085a7 */ /* 0x000e64000800007f */
[----:B-1----:R-:W-:Y:S05]  /*e8b0*/  @!P0 BRA `(.L_x_2236) ;  /* 0xfffffffc00ec8947 */ /* 0x002fea000383ffff */
[----:B------:R-:W-:Y:S05]  /*e8c0*/  BRA `(.L_x_2277) ;  /* 0xffffffd000c07947 */ /* 0x000fea000383ffff */
.L_x_2237:
[----:B------:R-:W-:Y:S01]  /*e8d0*/  BSSY B0, `(.L_x_2278) ;  /* 0x0000008000007945 */ /* 0x000fe20003800000 */
[----:B------:R-:W-:Y:S01]  /*e8e0*/  IMAD.MOV.U32 R13, RZ, RZ, R3 ;  /* 0x000000ffff0d7224 */ /* 0x000fe200078e0003 */
[----:B------:R-:W-:Y:S01]  /*e8f0*/  MOV R12, RZ ;  /* 0x000000ff000c7202 */ /* 0x000fe20000000f00 */
[----:B------:R-:W-:Y:S02]  /*e900*/  IMAD.MOV.U32 R11, RZ, RZ, 0x181f ;  /* 0x0000181fff0b7424 */ /* 0x000fe400078e00ff */
[----:B------:R-:W-:-:S07]  /*e910*/  IMAD.MOV.U32 R15, RZ, RZ, -0x1 ;  /* 0xffffffffff0f7424 */ /* 0x000fce00078e00ff */
[----:B------:R-:W-:Y:S05]  /*e920*/  WARPSYNC.COLLECTIVE R15, `(.L_x_2279) ;  /* 0x000000000f087348 */ /* 0x000fea0003c00000 */
[----:B------:R0:W1:Y:S02]  /*e930*/  SHFL.IDX P6, R14, R13, R12, R11 ;  /* 0x0000000c0d0e7389 */ /* 0x00006400000c000b */
[----:B01----:R-:W-:Y:S01]  /*e940*/  ENDCOLLECTIVE ;  /* 0x000000000000791b */ /* 0x003fe20003800000 */
.L_x_2279:
[----:B------:R-:W-:Y:S05]  /*e950*/  BSYNC B0 ;  /* 0x0000000000007941 */ /* 0x000fea0003800000 */
.L_x_2278:
[----:B------:R-:W-:Y:S01]  /*e960*/  IMAD.MOV.U32 R13, RZ, RZ, R0 ;  /* 0x000000ffff0d7224 */ /* 0x000fe200078e0000 */
[----:B------:R-:W-:Y:S01]  /*e970*/  MOV R11, 0x181f ;  /* 0x0000181f000b7802 */ /* 0x000fe20000000f00 */
[----:B------:R-:W-:Y:S01]  /*e980*/  IMAD.MOV.U32 R12, RZ, RZ, RZ ;  /* 0x000000ffff0c7224 */ /* 0x000fe200078e00ff */
[----:B------:R-:W-:Y:S01]  /*e990*/  MOV R5, R14 ;  /* 0x0000000e00057202 */ /* 0x000fe20000000f00 */
[----:B------:R-:W-:Y:S01]  /*e9a0*/  IMAD.MOV.U32 R15, RZ, RZ, -0x1 ;  /* 0xffffffffff0f7424 */ /* 0x000fe200078e00ff */
[----:B------:R-:W-:-:S07]  /*e9b0*/  @P0 LEA R19, R37, UR46, 0x1 ;  /* 0x0000002e25130c11 */ /* 0x000fce000f8e08ff */
[----:B------:R-:W-:Y:S05]  /*e9c0*/  WARPSYNC.COLLECTIVE R15, `(.L_x_2280) ;  /* 0x000000000f087348 */ /* 0x000fea0003c00000 */
[----:B------:R0:W1:Y:S02]  /*e9d0*/  SHFL.IDX P6, R14, R13, R12, R11 ;  /* 0x0000000c0d0e7389 */ /* 0x00006400000c000b */
[----:B01----:R-:W-:Y:S01]  /*e9e0*/  ENDCOLLECTIVE ;  /* 0x000000000000791b */ /* 0x003fe20003800000 */
.L_x_2280:
[----:B------:R-:W-:Y:S01]  /*e9f0*/  MOV R13, R3 ;  /* 0x00000003000d7202 */ /* 0x000fe20000000f00 */
[----:B------:R-:W-:Y:S02]  /*ea00*/  IMAD.MOV.U32 R12, RZ, RZ, 0x1 ;  /* 0x00000001ff0c7424 */ /* 0x000fe400078e00ff */
[----:B------:R-:W-:-:S07]  /*ea10*/  IMAD.MOV.U32 R4, RZ, RZ, R14 ;  /* 0x000000ffff047224 */ /* 0x000fce00078e000e */
[----:B------:R-:W-:Y:S05]  /*ea20*/  WARPSYNC.COLLECTIVE R15, `(.L_x_2281) ;  /* 0x000000000f087348 */ /* 0x000fea0003c00000 */
[----:B------:R0:W1:Y:S02]  /*ea30*/  SHFL.IDX P6, R14, R13, R12, R11 ;  /* 0x0000000c0d0e7389 */ /* 0x00006400000c000b */
[----:B01----:R-:W-:Y:S01]  /*ea40*/  ENDCOLLECTIVE ;  /* 0x000000000000791b */ /* 0x003fe20003800000 */
.L_x_2281:
        /* <DEDUP_REMOVED lines=13> */
.L_x_2282:
[----:B------:R-:W-:Y:S01]  /*eb20*/  IMAD.MOV.U32 R5, RZ, RZ, R7 ;  /* 0x000000ffff057224 */ /* 0x000fe200078e0007 */
[----:B------:R-:W-:Y:S02]  /*eb30*/  @P0 LEA R20, R37, UR46, 0x1 ;  /* 0x0000002e25140c11 */ /* 0x000fe4000f8e08ff */
[----:B------:R-:W-:Y:S01]  /*eb40*/  MOV R13, R3 ;  /* 0x00000003000d7202 */ /* 0x000fe20000000f00 */
[----:B------:R-:W-:Y:S02]  /*eb50*/  IMAD.MOV.U32 R12, RZ, RZ, 0x2 ;  /* 0x00000002ff0c7424 */ /* 0x000fe400078e00ff */
[----:B------:R-:W-:-:S07]  /*eb60*/  IMAD.MOV.U32 R4, RZ, RZ, R14 ;  /* 0x000000ffff047224 */ /* 0x000fce00078e000e */
[----:B------:R-:W-:Y:S05]  /*eb70*/  WARPSYNC.COLLECTIVE R15, `(.L_x_2283) ;  /* 0x000000000f087348 */ /* 0x000fea0003c00000 */
[----:B------:R0:W1:Y:S02]  /*eb80*/  SHFL.IDX P6, R14, R13, R12, R11 ;  /* 0x0000000c0d0e7389 */ /* 0x00006400000c000b */
[----:B01----:R-:W-:Y:S01]  /*eb90*/  ENDCOLLECTIVE ;  /* 0x000000000000791b */ /* 0x003fe20003800000 */
.L_x_2283:
        /* <DEDUP_REMOVED lines=13> */
.L_x_2284:
[----:B------:R-:W-:Y:S01]  /*ec70*/  MOV R5, R10 ;  /* 0x0000000a00057202 */ /* 0x000fe20000000f00 */
[----:B------:R-:W-:Y:S02]  /*ec80*/  IMAD.MOV.U32 R13, RZ, RZ, R3 ;  /* 0x000000ffff0d7224 */ /* 0x000fe400078e0003 */
[----:B------:R-:W-:Y:S02]  /*ec90*/  IMAD.MOV.U32 R12, RZ, RZ, 0x3 ;  /* 0x00000003ff0c7424 */ /* 0x000fe400078e00ff */
[----:B------:R-:W-:-:S07]  /*eca0*/  IMAD.MOV.U32 R21, RZ, RZ, R14 ;  /* 0x000000ffff157224 */ /* 0x000fce00078e000e */
[----:B------:R-:W-:Y:S05]  /*ecb0*/  WARPSYNC.COLLECTIVE R15, `(.L_x_2285) ;  /* 0x000000000f087348 */ /* 0x000fea0003c00000 */
[----:B------:R0:W1:Y:S02]  /*ecc0*/  SHFL.IDX P6, R14, R13, R12, R11 ;  /* 0x0000000c0d0e7389 */ /* 0x00006400000c000b */
[----:B01----:R-:W-:Y:S01]  /*ecd0*/  ENDCOLLECTIVE ;  /* 0x000000000000791b */ /* 0x003fe20003800000 */
.L_x_2285:
[----:B------:R-:W-:Y:S01]  /*ece0*/  IMAD.MOV.U32 R4, RZ, RZ, R21 ;  /* 0x000000ffff047224 */ /* 0x000fe200078e0015 */
[----:B------:R-:W-:-:S03]  /*ecf0*/  @P0 LEA R21, R37, UR46, 0x1 ;  /* 0x0000002e25150c11 */ /* 0x000fc6000f8e08ff */
        /* <DEDUP_REMOVED lines=8> */
[----:B------:R-:W-:Y:S02]  /*ed80*/  ISETP.GE.AND P0, PT, R6, 0x31, PT ;  /* 0x000000310600780c */ /* 0x000fe40003f06270 */
[----:B------:R-:W-:-:S11]  /*ed90*/  MOV R7, R14 ;  /* 0x0000000e00077202 */ /* 0x000fd60000000f00 */
[----:B0-----:R-:W-:Y:S05]  /*eda0*/  WARPSYNC.COLLECTIVE R15, `(.L_x_2286) ;  /* 0x000000000f087348 */ /* 0x001fea0003c00000 */
[----:B------:R1:W2:Y:S02]  /*edb0*/  SHFL.IDX P6, R14, R13, R12, R11 ;  /* 0x0000000c0d0e7389 */ /* 0x0002a400000c000b */
[----:B012---:R-:W-:Y:S01]  /*edc0*/  ENDCOLLECTIVE ;  /* 0x000000000000791b */ /* 0x007fe20003800000 */
.L_x_2286:
[----:B------:R-:W-:Y:S02]  /*edd0*/  MOV R5, R7 ;  /* 0x0000000700057202 */ /* 0x000fe40000000f00 */
[----:B------:R-:W-:Y:S01]  /*ede0*/  @P0 LEA R7, R37, UR46, 0x1 ;  /* 0x0000002e25070c11 */ /* 0x000fe2000f8e08ff */
[----:B------:R-:W-:Y:S02]  /*edf0*/  IMAD.MOV.U32 R13, RZ, RZ, R3 ;  /* 0x000000ffff0d7224 */ /* 0x000fe400078e0003 */
[----:B------:R-:W-:Y:S02]  /*ee00*/  IMAD.MOV.U32 R12, RZ, RZ, 0x4 ;  /* 0x00000004ff0c7424 */ /* 0x000fe400078e00ff */
[----:B------:R-:W-:-:S07]  /*ee10*/  IMAD.MOV.U32 R4, RZ, RZ, R14 ;  /* 0x000000ffff047224 */ /* 0x000fce00078e000e */
[----:B------:R-:W-:Y:S05]  /*ee20*/  WARPSYNC.COLLECTIVE R15, `(.L_x_2287) ;  /* 0x000000000f087348 */ /* 0x000fea0003c00000 */
[----:B------:R0:W1:Y:S02]  /*ee30*/  SHFL.IDX P6, R14, R13, R12, R11 ;  /* 0x0000000c0d0e7389 */ /* 0x00006400000c000b */
[----:B01----:R-:W-:Y:S01]  /*ee40*/  ENDCOLLECTIVE ;  /* 0x000000000000791b */ /* 0x003fe20003800000 */
.L_x_2287:
        /* <DEDUP_REMOVED lines=13> */
.L_x_2288:
[----:B------:R-:W-:Y:S02]  /*ef20*/  IMAD.MOV.U32 R5, RZ, RZ, R10 ;  /* 0x000000ffff057224 */ /* 0x000fe400078e000a */
[----:B------:R-:W-:Y:S01]  /*ef30*/  IMAD.MOV.U32 R13, RZ, RZ, R3 ;  /* 0x000000ffff0d7224 */ /* 0x000fe200078e0003 */
[----:B------:R-:W-:Y:S01]  /*ef40*/  MOV R12, 0x5 ;  /* 0x00000005000c7802 */ /* 0x000fe20000000f00 */
[----:B------:R-:W-:-:S07]  /*ef50*/  IMAD.MOV.U32 R19, RZ, RZ, R14 ;  /* 0x000000ffff137224 */ /* 0x000fce00078e000e */
[----:B------:R-:W-:Y:S05]  /*ef60*/  WARPSYNC.COLLECTIVE R15, `(.L_x_2289) ;  /* 0x000000000f087348 */ /* 0x000fea0003c00000 */
[----:B------:R0:W1:Y:S02]  /*ef70*/  SHFL.IDX P6, R14, R13, R12, R11 ;  /* 0x0000000c0d0e7389 */ /* 0x00006400000c000b */
[----:B01----:R-:W-:Y:S01]  /*ef80*/  ENDCOLLECTIVE ;  /* 0x000000000000791b */ /* 0x003fe20003800000 */
.L_x_2289:
[----:B------:R-:W-:Y:S02]  /*ef90*/  MOV R4, R19 ;  /* 0x0000001300047202 */ /* 0x000fe40000000f00 */
        /* <DEDUP_REMOVED lines=9> */
[----:B------:R-:W-:-:S07]  /*f030*/  IMAD.MOV.U32 R3, RZ, RZ, R14 ;  /* 0x000000ffff037224 */ /* 0x000fce00078e000e */
[----:B0-----:R-:W-:Y:S05]  /*f040*/  WARPSYNC.COLLECTIVE R15, `(.L_x_2290) ;  /* 0x000000000f087348 */ /* 0x001fea0003c00000 */
[----:B------:R1:W2:Y:S02]  /*f050*/  SHFL.IDX P6, R14, R13, R12, R11 ;  /* 0x0000000c0d0e7389 */ /* 0x0002a400000c000b */
[----:B012---:R-:W-:Y:S01]  /*f060*/  ENDCOLLECTIVE ;  /* 0x000000000000791b */ /* 0x007fe20003800000 */
.L_x_2290:
[----:B------:R-:W-:Y:S05]  /*f070*/  BRA `(.L_x_2291) ;  /* 0xffffffd000207947 */ /* 0x000fea000383ffff */
.L_x_2240:
[----:B------:R-:W-:Y:S01]  /*f080*/  MOV R13, R0 ;  /* 0x00000000000d7202 */ /* 0x000fe20000000f00 */
[----:B------:R-:W-:Y:S01]  /*f090*/  IMAD.MOV.U32 R12, RZ, RZ, RZ ;  /* 0x000000ffff0c7224 */ /* 0x000fe200078e00ff */
[----:B------:R-:W-:Y:S01]  /*f0a0*/  MOV R15, 0xffffffff ;  /* 0xffffffff000f7802 */ /* 0x000fe20000000f00 */
[----:B------:R-:W-:Y:S02]  /*f0b0*/  IMAD.MOV.U32 R11, RZ, RZ, 0x181f ;  /* 0x0000181fff0b7424 */ /* 0x000fe400078e00ff */
[----:B------:R-:W-:-:S07]  /*f0c0*/  IMAD.U32 R10, RZ, RZ, UR48 ;  /* 0x00000030ff0a7e24 */ /* 0x000fce000f8e00ff */
[----:B------:R-:W-:Y:S05]  /*f0d0*/  WARPSYNC.COLLECTIVE R15, `(.L_x_2292) ;  /* 0x000000000f087348 */ /* 0x000fea0003c00000 */
[----:B------:R0:W1:Y:S02]  /*f0e0*/  SHFL.IDX P6, R14, R13, R12, R11 ;  /* 0x0000000c0d0e7389 */ /* 0x00006400000c000b */
[----:B01----:R-:W-:Y:S01]  /*f0f0*/  ENDCOLLECTIVE ;  /* 0x000000000000791b */ /* 0x003fe20003800000 */
.L_x_2292:
[----:B------:R-:W-:-:S05]  /*f100*/  IMAD R7, R10, 0x80, R23 ;  /* 0x000000800a077824 */ /* 0x000fca00078e0217 */
[----:B------:R-:W-:Y:S01]  /*f110*/  IADD3 R9, R7, 0x10, RZ ;  /* 0x0000001007097810 */ /* 0x000fe20007ffe0ff */
[----:B------:R-:W-:Y:S02]  /*f120*/  IMAD.MOV.U32 R13, RZ, RZ, R3 ;  /* 0x000000ffff0d7224 */ /* 0x000fe400078e0003 */
[----:B------:R-:W-:-:S07]  /*f130*/  IMAD.MOV.U32 R5, RZ, RZ, R14 ;  /* 0x000000ffff057224 */ /* 0x000fce00078e000e */
[----:B------:R-:W-:Y:S05]  /*f140*/  WARPSYNC.COLLECTIVE R15, `(.L_x_2293) ;  /* 0x000000000f087348 */ /* 0x000fea0003c00000 */
[----:B------:R0:W1:Y:S02]  /*f150*/  SHFL.IDX P6, R14, R13, R12, R11 ;  /* 0x0000000c0d0e7389 */ /* 0x00006400000c000b */
[----:B01----:R-:W-:Y:S01]  /*f160*/  ENDCOLLECTIVE ;  /* 0x000000000000791b */ /* 0x003fe20003800000 */
.L_x_2293:
[----:B------:R-:W-:Y:S02]  /*f170*/  ULDC UR4, c[0x0][0x288] ;  /* 0x0000a20000047ab9 */ /* 0x000fe40000000800 */
[----:B------:R-:W-:-:S05]  /*f180*/  IMAD R6, R8, UR4, RZ ;  /* 0x0000000408067c24 */ /* 0x000fca000f8e02ff */
[----:B------:R-:W-:Y:S01]  /*f190*/  ISETP.GE.AND P1, PT, R7, R6, PT ;  /* 0x000000060700720c */ /* 0x000fe20003f26270 */
[----:B------:R-:W-:Y:S02]  /*f1a0*/  IMAD.MOV.U32 R13, RZ, RZ, R0 ;  /* 0x000000ffff0d7224 */ /* 0x000fe400078e0000 */
[----:B------:R-:W-:-:S10]  /*f1b0*/  IMAD.MOV.U32 R12, RZ, RZ, 0x1 ;  /* 0x00000001ff0c7424 */ /* 0x000fd400078e00ff */
[----:B------:R-:W-:Y:S02]  /*f1c0*/  @!P1 LEA R19, R37, UR46, 0x1 ;  /* 0x0000002e25139c11 */ /* 0x000fe4000f8e08ff */
[----:B------:R-:W-:-:S07]  /*f1d0*/  MOV R4, R14 ;  /* 0x0000000e00047202 */ /* 0x000fce0000000f00 */
[----:B------:R-:W-:Y:S05]  /*f1e0*/  WARPSYNC.COLLECTIVE R15, `(.L_x_2294) ;  /* 0x000000000f087348 */ /* 0x000fea0003c00000 */
[----:B------:R0:W1:Y:S02]  /*f1f0*/  SHFL.IDX P6, R14, R13, R12, R11 ;  /* 0x0000000c0d0e7389 */ /* 0x00006400000c000b */
[----:B01----:R-:W-:Y:S01]  /*f200*/  ENDCOLLECTIVE ;  /* 0x000000000000791b */ /* 0x003fe20003800000 */
.L_x_2294:
        /* <DEDUP_REMOVED lines=13> */
.L_x_2295:
[----:B------:R-:W-:Y:S02]  /*f2e0*/  MOV R5, R8 ;  /* 0x0000000800057202 */ /* 0x000fe40000000f00 */
[----:B------:R-:W-:Y:S01]  /*f2f0*/  @!P1 LEA R21, R37, UR46, 0x1 ;  /* 0x0000002e25159c11 */ /* 0x000fe2000f8e08ff */
[----:B------:R-:W-:Y:S01]  /*f300*/  IMAD.MOV.U32 R13, RZ, RZ, R0 ;  /* 0x000000ffff0d7224 */ /* 0x000fe200078e0000 */
[----:B------:R-:W-:Y:S01]  /*f310*/  MOV R12, 0x2 ;  /* 0x00000002000c7802 */ /* 0x000fe20000000f00 */
[----:B------:R-:W-:-:S07]  /*f320*/  IMAD.MOV.U32 R4, RZ, RZ, R14 ;  /* 0x000000ffff047224 */ /* 0x000fce00078e000e */
[----:B------:R-:W-:Y:S05]  /*f330*/  WARPSYNC.COLLECTIVE R15, `(.L_x_2296) ;  /* 0x000000000f087348 */ /* 0x000fea0003c00000 */
[----:B------:R0:W1:Y:S02]  /*f340*/  SHFL.IDX P6, R14, R13, R12, R11 ;  /* 0x0000000c0d0e7389 */ /* 0x00006400000c000b */
[----:B01----:R-:W-:Y:S01]  /*f350*/  ENDCOLLECTIVE ;  /* 0x000000000000791b */ /* 0x003fe20003800000 */
.L_x_2296:
[----:B------:R-:W-:-:S04]  /*f360*/  @!P1 IMAD.WIDE.U32 R8, R27, 0x2, R4 ;  /* 0x000000021b089825 */ /* 0x000fc800078e0004 */
[----:B------:R-:W-:Y:S01]  /*f370*/  VIADD R5, R7, 0x20 ;  /* 0x0000002007057836 */ /* 0x000fe20000000000 */
        /* <DEDUP_REMOVED lines=12> */
.L_x_2297:
[----:B------:R-:W-:Y:S01]  /*f440*/  VIADD R9, R7, 0x30 ;  /* 0x0000003007097836 */ /* 0x000fe20000000000 */
[----:B------:R-:W-:Y:S01]  /*f450*/  @!P1 LEA R19, R37, UR46, 0x1 ;  /* 0x0000002e25139c11 */ /* 0x000fe2000f8e08ff */
[----:B------:R-:W-:Y:S01]  /*f460*/  IMAD.MOV.U32 R13, RZ, RZ, R0 ;  /* 0x000000ffff0d7224 */ /* 0x000fe200078e0000 */
[----:B------:R-:W-:Y:S02]  /*f470*/  MOV R12, 0x3 ;  /* 0x00000003000c7802 */ /* 0x000fe40000000f00 */
[----:B------:R-:W-:-:S07]  /*f480*/  MOV R4, R14 ;  /* 0x0000000e00047202 */ /* 0x000fce0000000f00 */
[----:B------:R-:W-:Y:S05]  /*f490*/  WARPSYNC.COLLECTIVE R15, `(.L_x_2298) ;  /* 0x000000000f087348 */ /* 0x000fea0003c00000 */
[----:B------:R0:W1:Y:S02]  /*f4a0*/  SHFL.IDX P6, R14, R13, R12, R11 ;  /* 0x0000000c0d0e7389 */ /* 0x00006400000c000b */
[----:B01----:R-:W-:Y:S01]  /*f4b0*/  ENDCOLLECTIVE ;  /* 0x000000000000791b */ /* 0x003fe20003800000 */
.L_x_2298:
        /* <DEDUP_REMOVED lines=13> */
.L_x_2299:
[----:B------:R-:W-:Y:S01]  /*f590*/  IMAD.MOV.U32 R5, RZ, RZ, R8 ;  /* 0x000000ffff057224 */ /* 0x000fe200078e0008 */
[----:B------:R-:W-:Y:S02]  /*f5a0*/  @!P1 LEA R21, R37, UR46, 0x1 ;  /* 0x0000002e25159c11 */ /* 0x000fe4000f8e08ff */
[----:B------:R-:W-:Y:S01]  /*f5b0*/  MOV R13, R0 ;  /* 0x00000000000d7202 */ /* 0x000fe20000000f00 */
[----:B------:R-:W-:Y:S01]  /*f5c0*/  IMAD.MOV.U32 R12, RZ, RZ, 0x4 ;  /* 0x00000004ff0c7424 */ /* 0x000fe200078e00ff */
[----:B------:R-:W-:-:S07]  /*f5d0*/  MOV R4, R14 ;  /* 0x0000000e00047202 */ /* 0x000fce0000000f00 */
[----:B------:R-:W-:Y:S05]  /*f5e0*/  WARPSYNC.COLLECTIVE R15, `(.L_x_2300) ;  /* 0x000000000f087348 */ /* 0x000fea0003c00000 */
[----:B------:R0:W1:Y:S02]  /*f5f0*/  SHFL.IDX P6, R14, R13, R12, R11 ;  /* 0x0000000c0d0e7389 */ /* 0x00006400000c000b */
[----:B01----:R-:W-:Y:S01]  /*f600*/  ENDCOLLECTIVE ;  /* 0x000000000000791b */ /* 0x003fe20003800000 */
.L_x_2300:
[----:B------:R-:W-:-:S04]  /*f610*/  @!P1 IMAD.WIDE.U32 R8, R27, 0x2, R4 ;  /* 0x000000021b089825 */ /* 0x000fc800078e0004 */
[----:B------:R-:W-:Y:S01]  /*f620*/  VIADD R5, R7, 0x40 ;  /* 0x0000004007057836 */ /* 0x000fe20000000000 */
[----:B------:R-:W-:Y:S01]  /*f630*/  @!PT LDS RZ, [RZ] ;  /* 0x00000000fffff984 */ /* 0x000fe20000000800 */
[----:B------:R-:W-:Y:S01]  /*f640*/  @!PT LDS RZ, [RZ] ;  /* 0x00000000fffff984 */ /* 0x000fe20000000800 */
[----:B------:R-:W-:Y:S01]  /*f650*/  @!PT LDS RZ, [RZ] ;  /* 0x00000000fffff984 */ /* 0x000fe20000000800 */
[----:B------:R0:W-:Y:S04]  /*f660*/  @!P1 LDGSTS.E.BYPASS.LTC128B.128 [R21+0xdc00], desc[UR36][R8.64], !P3 ;  /* 0x0dc0000008159fae */ /* 0x0001e8000d901d64 */
[----:B------:R0:W-:Y:S01]  /*f670*/  @!P1 LDGSTS.E.BYPASS.LTC128B.128 [R21+0x11c00], desc[UR36][R8.64+0x80], !P2 ;  /* 0x11c0008008159fae */ /* 0x0001e2000d101d64 */
[----:B------:R-:W-:-:S03]  /*f680*/  MOV R13, R3 ;  /* 0x00000003000d7202 */ /* 0x000fc60000000f00 */
[----:B------:R0:W-:Y:S01]  /*f690*/  @!P1 LDGSTS.E.BYPASS.LTC128B.128 [R21+0x15c00], desc[UR36][R8.64+0x100], !P0 ;  /* 0x15c0010008159fae */ /* 0x0001e2000c101d64 */
[----:B------:R-:W-:Y:S01]  /*f6a0*/  ISETP.GE.AND P1, PT, R5, R6, PT ;  /* 0x000000060500720c */ /* 0x000fe20003f26270 */
[----:B------:R-:W-:-:S12]  /*f6b0*/  IMAD.MOV.U32 R5, RZ, RZ, R14 ;  /* 0x000000ffff057224 */ /* 0x000fd800078e000e */
[----:B0-----:R-:W-:Y:S05]  /*f6c0*/  WARPSYNC.COLLECTIVE R15, `(.L_x_2301) ;  /* 0x000000000f087348 */ /* 0x001fea0003c00000 */
[----:B------:R1:W2:Y:S02]  /*f6d0*/  SHFL.IDX P6, R14, R13, R12, R11 ;  /* 0x0000000c0d0e7389 */ /* 0x0002a400000c000b */
[----:B012---:R-:W-:Y:S01]  /*f6e0*/  ENDCOLLECTIVE ;  /* 0x000000000000791b */ /* 0x007fe20003800000 */
.L_x_2301:
        /* <DEDUP_REMOVED lines=8> */
.L_x_2302:
        /* <DEDUP_REMOVED lines=13> */
.L_x_2303:
[----:B------:R-:W-:Y:S02]  /*f840*/  MOV R5, R8 ;  /* 0x0000000800057202 */ /* 0x000fe40000000f00 */
[----:B------:R-:W-:Y:S02]  /*f850*/  @!P1 LEA R21, R37, UR46, 0x1 ;  /* 0x0000002e25159c11 */ /* 0x000fe4000f8e08ff */
[----:B------:R-:W-:Y:S01]  /*f860*/  MOV R13, R0 ;  /* 0x00000000000d7202 */ /* 0x000fe20000000f00 */
[----:B------:R-:W-:Y:S02]  /*f870*/  IMAD.MOV.U32 R12, RZ, RZ, 0x6 ;  /* 0x00000006ff0c7424 */ /* 0x000fe400078e00ff */
[----:B------:R-:W-:-:S07]  /*f880*/  IMAD.MOV.U32 R4, RZ, RZ, R14 ;  /* 0x000000ffff047224 */ /* 0x000fce00078e000e */
[----:B------:R-:W-:Y:S05]  /*f890*/  WARPSYNC.COLLECTIVE R15, `(.L_x_2304) ;  /* 0x000000000f087348 */ /* 0x000fea0003c00000 */
[----:B------:R0:W1:Y:S02]  /*f8a0*/  SHFL.IDX P6, R14, R13, R12, R11 ;  /* 0x0000000c0d0e7389 */ /* 0x00006400000c000b */
[----:B01----:R-:W-:Y:S01]  /*f8b0*/  ENDCOLLECTIVE ;  /* 0x000000000000791b */ /* 0x003fe20003800000 */
.L_x_2304:
        /* <DEDUP_REMOVED lines=14> */
.L_x_2305:
[----:B------:R-:W-:Y:S01]  /*f9a0*/  @!P1 LEA R19, R37, UR46, 0x1 ;  /* 0x0000002e25139c11 */ /* 0x000fe2000f8e08ff */
[----:B------:R-:W-:Y:S01]  /*f9b0*/  IMAD.MOV.U32 R13, RZ, RZ, R0 ;  /* 0x000000ffff0d7224 */ /* 0x000fe200078e0000 */
[----:B------:R-:W-:Y:S02]  /*f9c0*/  MOV R12, 0x7 ;  /* 0x00000007000c7802 */ /* 0x000fe40000000f00 */
[----:B------:R-:W-:-:S07]  /*f9d0*/  MOV R4, R14 ;  /* 0x0000000e00047202 */ /* 0x000fce0000000f00 */
[----:B------:R-:W-:Y:S05]  /*f9e0*/  WARPSYNC.COLLECTIVE R15, `(.L_x_2306) ;  /* 0x000000000f087348 */ /* 0x000fea0003c00000 */
[----:B------:R0:W1:Y:S02]  /*f9f0*/  SHFL.IDX P6, R14, R13, R12, R11 ;  /* 0x0000000c0d0e7389 */ /* 0x00006400000c000b */
[----:B01----:R-:W-:Y:S01]  /*fa00*/  ENDCOLLECTIVE ;  /* 0x000000000000791b */ /* 0x003fe20003800000 */
.L_x_2306:
        /* <DEDUP_REMOVED lines=12> */
.L_x_2307:
[----:B------:R-:W-:Y:S05]  /*fad0*/  BRA `(.L_x_2308) ;  /* 0xffffffd0001c7947 */ /* 0x000fea000383ffff */
.L_x_2243:
[----:B0-----:R-:W-:-:S04]  /*fae0*/  IMAD.U32 R3, RZ, RZ, UR46 ;  /* 0x0000002eff037e24 */ /* 0x001fc8000f8e00ff */
[----:B------:R0:W1:Y:S03]  /*faf0*/  SYNCS.PHASECHK.TRANS64.TRYWAIT P0, [R3+URZ+0x2a820], R0 ;  /* 0x02a82000030075a7 */ /* 0x000066000800017f */
[----:B-1----:R-:W-:Y:S05]  /*fb00*/  @!P0 NANOSLEEP.SYNCS 0x989680 ;  /* 0x009896800000895d */ /* 0x002fea0003900000 */
[----:B------:R-:W1:Y:S02]  /*fb10*/  @!P0 SYNCS.PHASECHK.TRANS64 P0, [R3+URZ+0x2a820], R0 ;  /* 0x02a82000030085a7 */ /* 0x000e64000800007f */
[----:B-1----:R-:W-:Y:S05]  /*fb20*/  @!P0 BRA `(.L_x_2243) ;  /* 0xfffffffc00ec8947 */ /* 0x002fea000383ffff */
[----:B------:R-:W-:Y:S05]  /*fb30*/  BRA `(.L_x_2309) ;  /* 0xffffffd000647947 */ /* 0x000fea000383ffff */
.L_x_2247:
[----:B0-----:R0:W1:Y:S02]  /*fb40*/  SYNCS.PHASECHK.TRANS64.TRYWAIT P0, [R26+URZ+0x2a840], R3 ;  /* 0x02a840031a0075a7 */ /* 0x001064000800017f */
[----:B-1----:R-:W-:Y:S05]  /*fb50*/  @!P0 NANOSLEEP.SYNCS 0x989680 ;  /* 0x009896800000895d */ /* 0x002fea0003900000 */
[----:B------:R-:W1:Y:S02]  /*fb60*/  @!P0 SYNCS.PHASECHK.TRANS64 P0, [R26+URZ+0x2a840], R3 ;  /* 0x02a840031a0085a7 */ /* 0x000e64000800007f */
[----:B-1----:R-:W-:Y:S05]  /*fb70*/  @!P0 BRA `(.L_x_2247) ;  /* 0xfffffffc00f08947 */ /* 0x002fea000383ffff */
[----:B------:R-:W-:Y:S05]  /*fb80*/  BRA `(.L_x_2310) ;  /* 0xffffffd4002c7947 */ /* 0x000fea000383ffff */
.L_x_2248:
        /* <DEDUP_REMOVED lines=8> */
.L_x_2312:
[----:B------:R-:W-:Y:S05]  /*fc10*/  BSYNC B1 ;  /* 0x0000000000017941 */ /* 0x000fea0003800000 */
.L_x_2311:
        /* <DEDUP_REMOVED lines=9> */
.L_x_2313:
[----:B------:R-:W-:Y:S01]  /*fcb0*/  MOV R13, R0 ;  /* 0x00000000000d7202 */ /* 0x000fe20000000f00 */
[----:B------:R-:W-:Y:S01]  /*fcc0*/  IMAD.MOV.U32 R12, RZ, RZ, 0x1 ;  /* 0x00000001ff0c7424 */ /* 0x000fe200078e00ff */
[----:B------:R-:W-:-:S05]  /*fcd0*/  IADD3 R14, P0, R14, R20, RZ ;  /* 0x000000140e0e7210 */ /* 0x000fca0007f1e0ff */
[----:B------:R-:W-:-:S05]  /*fce0*/  IMAD.X R15, RZ, RZ, R4, P0 ;  /* 0x000000ffff0f7224 */ /* 0x000fca00000e0604 */
[----:B------:R-:W-:Y:S01]  /*fcf0*/  @!PT LDS RZ, [RZ] ;  /* 0x00000000fffff984 */ /* 0x000fe20000000800 */
[----:B------:R-:W-:Y:S01]  /*fd00*/  @!PT LDS RZ, [RZ] ;  /* 0x00000000fffff984 */ /* 0x000fe20000000800 */
[----:B------:R-:W-:Y:S01]  /*fd10*/  @!PT LDS RZ, [RZ] ;  /* 0x00000000fffff984 */ /* 0x000fe20000000800 */
[----:B------:R-:W-:Y:S04]  /*fd20*/  LDGSTS.E.BYPASS.LTC128B.128 [R5+0x18400], desc[UR36][R14.64], !P3 ;  /* 0x184000000e057fae */ /* 0x000fe8000d901d64 */
[----:B------:R-:W-:Y:S04]  /*fd30*/  LDGSTS.E.BYPASS.LTC128B.128 [R5+0x1b400], desc[UR36][R14.64+0x80], !P2 ;  /* 0x1b4000800e057fae */ /* 0x000fe8000d101d64 */
[----:B------:R0:W-:Y:S02]  /*fd40*/  LDGSTS.E.BYPASS.LTC128B.128 [R5+0x1e400], desc[UR36][R14.64+0x100], !P1 ;  /* 0x1e4001000e057fae */ /* 0x0001e4000c901d64 */
[----:B0-----:R-:W-:-:S07]  /*fd50*/  MOV R15, 0xffffffff ;  /* 0xffffffff000f7802 */ /* 0x001fce0000000f00 */
[----:B------:R-:W-:Y:S05]  /*fd60*/  WARPSYNC.COLLECTIVE R15, `(.L_x_2314) ;  /* 0x000000000f087348 */ /* 0x000fea0003c00000 */
[----:B------:R0:W1:Y:S02]  /*fd70*/  SHFL.IDX P6, R14, R13, R12, R11 ;  /* 0x0000000c0d0e7389 */ /* 0x00006400000c000b */
[----:B01----:R-:W-:Y:S01]  /*fd80*/  ENDCOLLECTIVE ;  /* 0x000000000000791b */ /* 0x003fe20003800000 */
.L_x_2314:
[----:B------:R-:W-:Y:S01]  /*fd90*/  MOV R13, R3 ;  /* 0x00000003000d7202 */ /* 0x000fe20000000f00 */
[----:B------:R-:W-:-:S07]  /*fda0*/  IMAD.MOV.U32 R4, RZ, RZ, R14 ;  /* 0x000000ffff047224 */ /* 0x000fce00078e000e */
[----:B------:R-:W-:Y:S05]  /*fdb0*/  WARPSYNC.COLLECTIVE R15, `(.L_x_2315) ;  /* 0x000000000f087348 */ /* 0x000fea0003c00000 */
[----:B------:R0:W1:Y:S02]  /*fdc0*/  SHFL.IDX P6, R14, R13, R12, R11 ;  /* 0x0000000c0d0e7389 */ /* 0x00006400000c000b */
[----:B01----:R-:W-:Y:S01]  /*fdd0*/  ENDCOLLECTIVE ;  /* 0x000000000000791b */ /* 0x003fe20003800000 */
.L_x_2315:
        /* <DEDUP_REMOVED lines=14> */
.L_x_2316:
[----:B------:R-:W-:Y:S01]  /*fec0*/  MOV R13, R3 ;  /* 0x00000003000d7202 */ /* 0x000fe20000000f00 */
[----:B------:R-:W-:-:S07]  /*fed0*/  IMAD.MOV.U32 R31, RZ, RZ, R14 ;  /* 0x000000ffff1f7224 */ /* 0x000fce00078e000e */
[----:B------:R-:W-:Y:S05]  /*fee0*/  WARPSYNC.COLLECTIVE R15, `(.L_x_2317) ;  /* 0x000000000f087348 */ /* 0x000fea0003c00000 */
[----:B------:R0:W1:Y:S02]  /*fef0*/  SHFL.IDX P6, R14, R13, R12, R11 ;  /* 0x0000000c0d0e7389 */ /* 0x00006400000c000b */
[----:B01----:R-:W-:Y:S01]  /*ff00*/  ENDCOLLECTIVE ;  /* 0x000000000000791b */ /* 0x003fe20003800000 */
.L_x_2317:
[----:B------:R-:W-:Y:S01]  /*ff10*/  IMAD.MOV.U32 R13, RZ, RZ, R0 ;  /* 0x000000ffff0d7224 */ /* 0x000fe200078e0000 */
[----:B------:R-:W-:Y:S01]  /*ff20*/  MOV R12, 0x3 ;  /* 0x00000003000c7802 */ /* 0x000fe20000000f00 */
[----:B------:R-:W-:-:S05]  /*ff30*/  IMAD.MOV.U32 R11, RZ, RZ, R14 ;  /* 0x000000ffff0b7224 */ /* 0x000fca00078e000e */
[----:B------:R-:W-:Y:S01]  /*ff40*/  IADD3 R14, P0, R11, R20, RZ ;  /* 0x000000140b0e7210 */ /* 0x000fe20007f1e0ff */
[----:B------:R-:W-:-:S03]  /*ff50*/  IMAD.MOV.U32 R11, RZ, RZ, 0x181f ;  /* 0x0000181fff0b7424 */ /* 0x000fc600078e00ff */
[----:B------:R-:W-:-:S05]  /*ff60*/  IADD3.X R15, RZ, R31, RZ, P0, !PT ;  /* 0x0000001fff0f7210 */ /* 0x000fca00007fe4ff */
        /* <DEDUP_REMOVED lines=10> */
.L_x_2318:
[----:B------:R-:W-:Y:S01]  /*10010*/  MOV R13, R3 ;  /* 0x00000003000d7202 */ /* 0x000fe20000000f00 */
[----:B------:R-:W-:-:S07]  /*10020*/  IMAD.MOV.U32 R31, RZ, RZ, R14 ;  /* 0x000000ffff1f7224 */ /* 0x000fce00078e000e */
[----:B------:R-:W-:Y:S05]  /*10030*/  WARPSYNC.COLLECTIVE R15, `(.L_x_2319) ;  /* 0x000000000f087348 */ /* 0x000fea0003c00000 */
[----:B------:R0:W1:Y:S02]  /*10040*/  SHFL.IDX P6, R14, R13, R12, R11 ;  /* 0x0000000c0d0e7389 */ /* 0x00006400000c000b */
[----:B01----:R-:W-:Y:S01]  /*10050*/  ENDCOLLECTIVE ;  /* 0x000000000000791b */ /* 0x003fe20003800000 */
.L_x_2319:
        /* <DEDUP_REMOVED lines=16> */
.L_x_2320:
[----:B------:R-:W-:Y:S01]  /*10160*/  MOV R13, R3 ;  /* 0x00000003000d7202 */ /* 0x000fe20000000f00 */
[----:B------:R-:W-:-:S07]  /*10170*/  IMAD.MOV.U32 R4, RZ, RZ, R14 ;  /* 0x000000ffff047224 */ /* 0x000fce00078e000e */
[----:B------:R-:W-:Y:S05]  /*10180*/  WARPSYNC.COLLECTIVE R15, `(.L_x_2321) ;  /* 0x000000000f087348 */ /* 0x000fea0003c00000 */
[----:B------:R0:W1:Y:S02]  /*10190*/  SHFL.IDX P6, R14, R13, R12, R11 ;  /* 0x0000000c0d0e7389 */ /* 0x00006400000c000b */
[----:B01----:R-:W-:Y:S01]  /*101a0*/  ENDCOLLECTIVE ;  /* 0x000000000000791b */ /* 0x003fe20003800000 */
.L_x_2321:
        /* <DEDUP_REMOVED lines=14> */
.L_x_2322:
[----:B------:R-:W-:Y:S01]  /*10290*/  MOV R13, R3 ;  /* 0x00000003000d7202 */ /* 0x000fe20000000f00 */
[----:B------:R-:W-:-:S07]  /*102a0*/  IMAD.MOV.U32 R0, RZ, RZ, R14 ;  /* 0x000000ffff007224 */ /* 0x000fce00078e000e */
[----:B------:R-:W-:Y:S05]  /*102b0*/  WARPSYNC.COLLECTIVE R15, `(.L_x_2323) ;  /* 0x000000000f087348 */ /* 0x000fea0003c00000 */
[----:B------:R0:W1:Y:S02]  /*102c0*/  SHFL.IDX P6, R14, R13, R12, R11 ;  /* 0x0000000c0d0e7389 */ /* 0x00006400000c000b */
[----:B01----:R-:W-:Y:S01]  /*102d0*/  ENDCOLLECTIVE ;  /* 0x000000000000791b */ /* 0x003fe20003800000 */
.L_x_2323:
[----:B------:R-:W-:Y:S01]  /*102e0*/  IMAD.MOV.U32 R3, RZ, RZ, R14 ;  /* 0x000000ffff037224 */ /* 0x000fe200078e000e */
[----:B------:R-:W-:Y:S06]  /*102f0*/  BRA `(.L_x_2324) ;  /* 0xffffffd000687947 */ /* 0x000fec000383ffff */
.L_x_2253:
[----:B--2---:R2:W3:Y:S02]  /*10300*/  SYNCS.PHASECHK.TRANS64.TRYWAIT P0, [R0+URZ+0x2a860], R3 ;  /* 0x02a86003000075a7 */ /* 0x0044e4000800017f */
[----:B---3--:R-:W-:Y:S05]  /*10310*/  @!P0 NANOSLEEP.SYNCS 0x989680 ;  /* 0x009896800000895d */ /* 0x008fea0003900000 */
[----:B------:R-:W3:Y:S02]  /*10320*/  @!P0 SYNCS.PHASECHK.TRANS64 P0, [R0+URZ+0x2a860], R3 ;  /* 0x02a86003000085a7 */ /* 0x000ee4000800007f */
[----:B---3--:R-:W-:Y:S05]  /*10330*/  @!P0 BRA `(.L_x_2253) ;  /* 0xfffffffc00f08947 */ /* 0x008fea000383ffff */
[----:B------:R-:W-:Y:S05]  /*10340*/  BRA `(.L_x_2325) ;  /* 0xffffffd000c47947 */ /* 0x000fea000383ffff */
.L_x_2254:
[----:B------:R-:W-:Y:S01]  /*10350*/  BSSY B1, `(.L_x_2326) ;  /* 0x0000008000017945 */ /* 0x000fe20003800000 */
[----:B0-----:R-:W-:Y:S01]  /*10360*/  MOV R13, R18 ;  /* 0x00000012000d7202 */ /* 0x001fe20000000f00 */
[----:B------:R-:W-:Y:S01]  /*10370*/  IMAD.MOV.U32 R12, RZ, RZ, RZ ;  /* 0x000000ffff0c7224 */ /* 0x000fe200078e00ff */
[----:B------:R-:W-:Y:S01]  /*10380*/  MOV R11, 0x181f ;  /* 0x0000181f000b7802 */ /* 0x000fe20000000f00 */
[----:B------:R-:W-:-:S07]  /*10390*/  IMAD.MOV.U32 R15, RZ, RZ, -0x1 ;  /* 0xffffffffff0f7424 */ /* 0x000fce00078e00ff */
[----:B-12---:R-:W-:Y:S05]  /*103a0*/  WARPSYNC.COLLECTIVE R15, `(.L_x_2327) ;  /* 0x000000000f087348 */ /* 0x006fea0003c00000 */
[----:B------:R0:W3:Y:S02]  /*103b0*/  SHFL.IDX P6, R14, R13, R12, R11 ;  /* 0x0000000c0d0e7389 */ /* 0x0000e400000c000b */
[----:B0123--:R-:W-:Y:S01]  /*103c0*/  ENDCOLLECTIVE ;  /* 0x000000000000791b */ /* 0x00ffe20003800000 */
.L_x_2327:
[----:B------:R-:W-:Y:S05]  /*103d0*/  BSYNC B1 ;  /* 0x0000000000017941 */ /* 0x000fea0003800000 */
.L_x_2326:
[----:B------:R-:W-:Y:S01]  /*103e0*/  IMAD.MOV.U32 R13, RZ, RZ, R17 ;  /* 0x000000ffff0d7224 */ /* 0x000fe200078e0011 */
[----:B------:R-:W-:Y:S01]  /*103f0*/  MOV R12, RZ ;  /* 0x000000ff000c7202 */ /* 0x000fe20000000f00 */
[----:B------:R-:W-:Y:S01]  /*10400*/  IMAD.MOV.U32 R11, RZ, RZ, 0x181f ;  /* 0x0000181fff0b7424 */ /* 0x000fe200078e00ff */
[----:B------:R-:W-:Y:S02]  /*10410*/  MOV R15, 0xffffffff ;  /* 0xffffffff000f7802 */ /* 0x000fe40000000f00 */
[----:B------:R-:W-:-:S07]  /*10420*/  MOV R3, R14 ;  /* 0x0000000e00037202 */ /* 0x000fce0000000f00 */
[----:B------:R-:W-:Y:S05]  /*10430*/  WARPSYNC.COLLECTIVE R15, `(.L_x_2328) ;  /* 0x000000000f087348 */ /* 0x000fea0003c00000 */
[----:B------:R0:W1:Y:S02]  /*10440*/  SHFL.IDX P6, R14, R13, R12, R11 ;  /* 0x0000000c0d0e7389 */ /* 0x00006400000c000b */
[----:B01----:R-:W-:Y:S01]  /*10450*/  ENDCOLLECTIVE ;  /* 0x000000000000791b */ /* 0x003fe20003800000 */
.L_x_2328:
[----:B------:R-:W-:Y:S01]  /*10460*/  MOV R13, R18 ;  /* 0x00000012000d7202 */ /* 0x000fe20000000f00 */
[----:B------:R-:W-:Y:S01]  /*10470*/  IMAD.MOV.U32 R12, RZ, RZ, 0x1 ;  /* 0x00000001ff0c7424 */ /* 0x000fe200078e00ff */
[----:B------:R-:W-:-:S13]  /*10480*/  IADD3 R4, P1, R14, R20, RZ ;  /* 0x000000140e047210 */ /* 0x000fda0007f3e0ff */
[----:B------:R-:W-:Y:S05]  /*10490*/  WARPSYNC.COLLECTIVE R15, `(.L_x_2329) ;  /* 0x000000000f087348 */ /* 0x000fea0003c00000 */
[----:B------:R0:W1:Y:S02]  /*104a0*/  SHFL.IDX P6, R14, R13, R12, R11 ;  /* 0x0000000c0d0e7389 */ /* 0x00006400000c000b */
[----:B01----:R-:W-:Y:S01]  /*104b0*/  ENDCOLLECTIVE ;  /* 0x000000000000791b */ /* 0x003fe20003800000 */
.L_x_2329:
[----:B------:R-:W-:Y:S01]  /*104c0*/  IMAD.X R5, RZ, RZ, R3, P1 ;  /* 0x000000ffff057224 */ /* 0x000fe200008e0603 */
[----:B------:R-:W-:Y:S02]  /*104d0*/  LOP3.LUT P1, RZ, R32, 0x1, RZ, 0xc0, !PT ;  /* 0x0000000120ff7812 */ /* 0x000fe4000782c0ff */
[----:B------:R-:W-:Y:S02]  /*104e0*/  LEA R3, R10, UR46, 0x1 ;  /* 0x0000002e0a037c11 */ /* 0x000fe4000f8e08ff */
        /* <DEDUP_REMOVED lines=11> */
.L_x_2330:
        /* <DEDUP_REMOVED lines=10> */
.L_x_2331:
        /* <DEDUP_REMOVED lines=12> */
.L_x_2332:
        /* <DEDUP_REMOVED lines=10> */
.L_x_2333:
        /* <DEDUP_REMOVED lines=12> */
.L_x_2334:
        /* <DEDUP_REMOVED lines=10> */
.L_x_2335:
        /* <DEDUP_REMOVED lines=12> */
.L_x_2336:
        /* <DEDUP_REMOVED lines=10> */
.L_x_2337:
        /* <DEDUP_REMOVED lines=12> */
.L_x_2338:
[----:B------:R-:W-:Y:S01]  /*10b20*/  @!PT LDS RZ, [RZ] ;  /* 0x00000000fffff984 */ /* 0x000fe20000000800 */
[----:B------:R-:W-:Y:S01]  /*10b30*/  @!PT LDS RZ, [RZ] ;  /* 0x00000000fffff984 */ /* 0x000fe20000000800 */
[----:B------:R-:W-:Y:S01]  /*10b40*/  @!PT LDS RZ, [RZ] ;  /* 0x00000000fffff984 */ /* 0x000fe20000000800 */
[----:B------:R0:W-:Y:S01]  /*10b50*/  LDGSTS.E.BYPASS.LTC128B.128 [R3+0x5400], desc[UR36][R4.64+0x80], !P2 ;  /* 0x0540008004037fae */ /* 0x0001e2000d101d64 */
[----:B------:R-:W-:Y:S05]  /*10b60*/  BRA `(.L_x_2339) ;  /* 0xffffffcc00807947 */ /* 0x000fea000383ffff */
.L_x_2260:
[----:B0-----:R0:W2:Y:S02]  /*10b70*/  SYNCS.PHASECHK.TRANS64.TRYWAIT P0, [R0+URZ+0x2a860], R3 ;  /* 0x02a86003000075a7 */ /* 0x0010a4000800017f */
[----:B--2---:R-:W-:Y:S05]  /*10b80*/  @!P0 NANOSLEEP.SYNCS 0x989680 ;  /* 0x009896800000895d */ /* 0x004fea0003900000 */
[----:B------:R-:W2:Y:S02]  /*10b90*/  @!P0 SYNCS.PHASECHK.TRANS64 P0, [R0+URZ+0x2a860], R3 ;  /* 0x02a86003000085a7 */ /* 0x000ea4000800007f */
[----:B--2---:R-:W-:Y:S05]  /*10ba0*/  @!P0 BRA `(.L_x_2260) ;  /* 0xfffffffc00f08947 */ /* 0x004fea000383ffff */
[----:B------:R-:W-:Y:S05]  /*10bb0*/  BRA `(.L_x_2340) ;  /* 0xffffffd000687947 */ /* 0x000fea000383ffff */
.L_x_2261:
        /* <DEDUP_REMOVED lines=8> */
.L_x_2342:
[----:B------:R-:W-:Y:S05]  /*10c40*/  BSYNC B0 ;  /* 0x0000000000007941 */ /* 0x000fea0003800000 */
.L_x_2341:
        /* <DEDUP_REMOVED lines=9> */
.L_x_2343:
        /* <DEDUP_REMOVED lines=11> */
.L_x_2344:
        /* <DEDUP_REMOVED lines=13> */
.L_x_2345:
[----:B------:R-:W-:Y:S01]  /*10e60*/  IMAD.MOV.U32 R5, RZ, RZ, R6 ;  /* 0x000000ffff057224 */ /* 0x000fe200078e0006 */
[----:B------:R-:W-:Y:S01]  /*10e70*/  MOV R13, R18 ;  /* 0x00000012000d7202 */ /* 0x000fe20000000f00 */
[----:B------:R-:W-:Y:S01]  /*10e80*/  IMAD.MOV.U32 R12, RZ, RZ, 0x2 ;  /* 0x00000002ff0c7424 */ /* 0x000fe200078e00ff */
[----:B------:R-:W-:-:S07]  /*10e90*/  MOV R4, R14 ;  /* 0x0000000e00047202 */ /* 0x000fce0000000f00 */
[----:B------:R-:W-:Y:S05]  /*10ea0*/  WARPSYNC.COLLECTIVE R15, `(.L_x_2346) ;  /* 0x000000000f087348 */ /* 0x000fea0003c00000 */
[----:B------:R0:W1:Y:S02]  /*10eb0*/  SHFL.IDX P6, R14, R13, R12, R11 ;  /* 0x0000000c0d0e7389 */ /* 0x00006400000c000b */
[----:B01----:R-:W-:Y:S01]  /*10ec0*/  ENDCOLLECTIVE ;  /* 0x000000000000791b */ /* 0x003fe20003800000 */
.L_x_2346:
        /* <DEDUP_REMOVED lines=13> */
.L_x_2347:
[----:B------:R-:W-:Y:S01]  /*10fa0*/  MOV R5, R20 ;  /* 0x0000001400057202 */ /* 0x000fe20000000f00 */
[----:B------:R-:W-:Y:S01]  /*10fb0*/  IMAD.MOV.U32 R13, RZ, RZ, R18 ;  /* 0x000000ffff0d7224 */ /* 0x000fe200078e0012 */
[----:B------:R-:W-:Y:S02]  /*10fc0*/  MOV R12, 0x3 ;  /* 0x00000003000c7802 */ /* 0x000fe40000000f00 */
[----:B------:R-:W-:-:S07]  /*10fd0*/  MOV R10, R14 ;  /* 0x0000000e000a7202 */ /* 0x000fce0000000f00 */
[----:B------:R-:W-:Y:S05]  /*10fe0*/  WARPSYNC.COLLECTIVE R15, `(.L_x_2348) ;  /* 0x000000000f087348 */ /* 0x000fea0003c00000 */
[----:B------:R0:W1:Y:S02]  /*10ff0*/  SHFL.IDX P6, R14, R13, R12, R11 ;  /* 0x0000000c0d0e7389 */ /* 0x00006400000c000b */
[----:B01----:R-:W-:Y:S01]  /*11000*/  ENDCOLLECTIVE ;  /* 0x000000000000791b */ /* 0x003fe20003800000 */
.L_x_2348:
[----:B------:R-:W-:Y:S02]  /*11010*/  IMAD.MOV.U32 R4, RZ, RZ, R10 ;  /* 0x000000ffff047224 */ /* 0x000fe400078e000a */
[----:B------:R-:W-:Y:S02]  /*11020*/  IMAD.MOV.U32 R10, RZ, RZ, RZ ;  /* 0x000000ffff0a7224 */ /* 0x000fe400078e00ff */
        /* <DEDUP_REMOVED lines=13> */
.L_x_2349:
[----:B------:R-:W-:Y:S01]  /*11100*/  IMAD.MOV.U32 R5, RZ, RZ, R7 ;  /* 0x000000ffff057224 */ /* 0x000fe200078e0007 */
[----:B------:R-:W-:Y:S01]  /*11110*/  MOV R13, R18 ;  /* 0x00000012000d7202 */ /* 0x000fe20000000f00 */
[----:B------:R-:W-:Y:S02]  /*11120*/  IMAD.MOV.U32 R12, RZ, RZ, 0x4 ;  /* 0x00000004ff0c7424 */ /* 0x000fe400078e00ff */
[----:B------:R-:W-:-:S07]  /*11130*/  IMAD.MOV.U32 R22, RZ, RZ, R14 ;  /* 0x000000ffff167224 */ /* 0x000fce00078e000e */
[----:B------:R-:W-:Y:S05]  /*11140*/  WARPSYNC.COLLECTIVE R15, `(.L_x_2350) ;  /* 0x000000000f087348 */ /* 0x000fea0003c00000 */
[----:B------:R0:W1:Y:S02]  /*11150*/  SHFL.IDX P6, R14, R13, R12, R11 ;  /* 0x0000000c0d0e7389 */ /* 0x00006400000c000b */
[----:B01----:R-:W-:Y:S01]  /*11160*/  ENDCOLLECTIVE ;  /* 0x000000000000791b */ /* 0x003fe20003800000 */
.L_x_2350:
        /* <DEDUP_REMOVED lines=14> */
.L_x_2351:
[----:B------:R-:W-:Y:S01]  /*11250*/  MOV R5, R19 ;  /* 0x0000001300057202 */ /* 0x000fe20000000f00 */
[----:B------:R-:W-:Y:S01]  /*11260*/  IMAD.MOV.U32 R13, RZ, RZ, R18 ;  /* 0x000000ffff0d7224 */ /* 0x000fe200078e0012 */
[----:B------:R-:W-:Y:S02]  /*11270*/  MOV R12, 0x5 ;  /* 0x00000005000c7802 */ /* 0x000fe40000000f00 */
[----:B------:R-:W-:-:S07]  /*11280*/  MOV R24, R14 ;  /* 0x0000000e00187202 */ /* 0x000fce0000000f00 */
[----:B------:R-:W-:Y:S05]  /*11290*/  WARPSYNC.COLLECTIVE R15, `(.L_x_2352) ;  /* 0x000000000f087348 */ /* 0x000fea0003c00000 */
[----:B------:R0:W1:Y:S02]  /*112a0*/  SHFL.IDX P6, R14, R13, R12, R11 ;  /* 0x0000000c0d0e7389 */ /* 0x00006400000c000b */
[----:B01----:R-:W-:Y:S01]  /*112b0*/  ENDCOLLECTIVE ;  /* 0x000000000000791b */ /* 0x003fe20003800000 */
.L_x_2352:
        /* <DEDUP_REMOVED lines=12> */
.L_x_2353:
[----:B------:R-:W-:Y:S05]  /*11380*/  BRA `(.L_x_2354) ;  /* 0xffffffcc00407947 */ /* 0x000fea000383ffff */
.L_x_2264:
[----:B0-----:R0:W1:Y:S02]  /*11390*/  SYNCS.PHASECHK.TRANS64.TRYWAIT P0, [R5+URZ+0x2a820], R10 ;  /* 0x02a8200a050075a7 */ /* 0x001064000800017f */
[----:B-1----:R-:W-:Y:S05]  /*113a0*/  @!P0 NANOSLEEP.SYNCS 0x989680 ;  /* 0x009896800000895d */ /* 0x002fea0003900000 */
[----:B------:R-:W1:Y:S02]  /*113b0*/  @!P0 SYNCS.PHASECHK.TRANS64 P0, [R5+URZ+0x2a820], R10 ;  /* 0x02a8200a050085a7 */ /* 0x000e64000800007f */
[----:B-1----:R-:W-:Y:S05]  /*113c0*/  @!P0 BRA `(.L_x_2264) ;  /* 0xfffffffc00f08947 */ /* 0x002fea000383ffff */
[----:B------:R-:W-:Y:S05]  /*113d0*/  BRA `(.L_x_2355) ;  /* 0xffffffcc00b47947 */ /* 0x000fea000383ffff */
.L_x_2265:
[----:B------:R-:W-:Y:S01]  /*113e0*/  BSSY B0, `(.L_x_2356) ;  /* 0x0000008000007945 */ /* 0x000fe20003800000 */
[----:B------:R-:W-:Y:S01]  /*113f0*/  MOV R13, R16 ;  /* 0x00000010000d7202 */ /* 0x000fe20000000f00 */
[----:B------:R-:W-:Y:S01]  /*11400*/  IMAD.MOV.U32 R12, RZ, RZ, RZ ;  /* 0x000000ffff0c7224 */ /* 0x000fe200078e00ff */
[----:B------:R-:W-:Y:S01]  /*11410*/  MOV R11, 0x1f ;  /* 0x0000001f000b7802 */ /* 0x000fe20000000f00 */
[----:B------:R-:W-:-:S07]  /*11420*/  IMAD.MOV.U32 R15, RZ, RZ, -0x1 ;  /* 0xffffffffff0f7424 */ /* 0x000fce00078e00ff */
[----:B0----5:R-:W-:Y:S05]  /*11430*/  WARPSYNC.COLLECTIVE R15, `(.L_x_2357) ;  /* 0x000000000f087348 */ /* 0x021fea0003c00000 */
[----:B------:R1:W2:Y:S02]  /*11440*/  SHFL.IDX P6, R14, R13, R12, R11 ;  /* 0x0000000c0d0e7389 */ /* 0x0002a400000c000b */
[----:B012--5:R-:W-:Y:S01]  /*11450*/  ENDCOLLECTIVE ;  /* 0x000000000000791b */ /* 0x027fe20003800000 */
.L_x_2357:
[----:B------:R-:W-:Y:S05]  /*11460*/  BSYNC B0 ;  /* 0x0000000000007941 */ /* 0x000fea0003800000 */
.L_x_2356:
[----:B------:R-:W-:Y:S05]  /*11470*/  BRA `(.L_x_2358) ;  /* 0xffffffcc00987947 */ /* 0x000fea000383ffff */
.L_x_2266:
[----:B------:R-:W-:Y:S01]  /*11480*/  BSSY B0, `(.L_x_2359) ;  /* 0x0000006000007945 */ /* 0x000fe20003800000 */
[----:B------:R-:W-:-:S07]  /*11490*/  MOV R15, 0xffffffff ;  /* 0xffffffff000f7802 */ /* 0x000fce0000000f00 */
[----:B01---5:R-:W-:Y:S05]  /*114a0*/  WARPSYNC.COLLECTIVE R15, `(.L_x_2360) ;  /* 0x000000000f0c7348 */ /* 0x023fea0003c00000 */
[----:B------:R-:W-:Y:S02]  /*114b0*/  ELECT P6, UR62, PT ;  /* 0x00000000003e782f */ /* 0x000fe400038c0000 */
[----:B------:R-:W-:Y:S01]  /*114c0*/  MOV R14, UR62 ;  /* 0x0000003e000e7c02 */ /* 0x000fe20008000f00 */
[----:B01---5:R-:W-:Y:S10]  /*114d0*/  ENDCOLLECTIVE ;  /* 0x000000000000791b */ /* 0x023ff40003800000 */
.L_x_2360:
[----:B------:R-:W-:Y:S05]  /*114e0*/  BSYNC B0 ;  /* 0x0000000000007941 */ /* 0x000fea0003800000 */
.L_x_2359:
[----:B------:R-:W-:Y:S05]  /*114f0*/  BRA `(.L_x_2361) ;  /* 0xffffffcc008c7947 */ /* 0x000fea000383ffff */
.L_x_2268:
[----:B--2---:R2:W3:Y:S02]  /*11500*/  SYNCS.PHASECHK.TRANS64.TRYWAIT P1, [R6+URZ+0x2a840], R3 ;  /* 0x02a84003060075a7 */ /* 0x0044e4000802017f */
[----:B---3--:R-:W-:Y:S05]  /*11510*/  @!P1 NANOSLEEP.SYNCS 0x989680 ;  /* 0x009896800000995d */ /* 0x008fea0003900000 */
[----:B------:R-:W3:Y:S02]  /*11520*/  @!P1 SYNCS.PHASECHK.TRANS64 P1, [R6+URZ+0x2a840], R3 ;  /* 0x02a84003060095a7 */ /* 0x000ee4000802007f */
[----:B---3--:R-:W-:Y:S05]  /*11530*/  @!P1 BRA `(.L_x_2268) ;  /* 0xfffffffc00f09947 */ /* 0x008fea000383ffff */
[----:B------:R-:W-:Y:S05]  /*11540*/  BRA `(.L_x_2362) ;  /* 0xffffffcc00b07947 */ /* 0x000fea000383ffff */
.L_x_2270:
[----:B0-----:R0:W3:Y:S02]  /*11550*/  SYNCS.PHASECHK.TRANS64.TRYWAIT P1, [R5+URZ+0x2a840], R0 ;  /* 0x02a84000050075a7 */ /* 0x0010e4000802017f */
[----:B---3--:R-:W-:Y:S05]  /*11560*/  @!P1 NANOSLEEP.SYNCS 0x989680 ;  /* 0x009896800000995d */ /* 0x008fea0003900000 */
[----:B------:R-:W3:Y:S02]  /*11570*/  @!P1 SYNCS.PHASECHK.TRANS64 P1, [R5+URZ+0x2a840], R0 ;  /* 0x02a84000050095a7 */ /* 0x000ee4000802007f */
[----:B---3--:R-:W-:Y:S05]  /*11580*/  @!P1 BRA `(.L_x_2270) ;  /* 0xfffffffc00f09947 */ /* 0x008fea000383ffff */
[----:B------:R-:W-:Y:S05]  /*11590*/  BRA `(.L_x_2363) ;  /* 0xffffffcc00bc7947 */ /* 0x000fea000383ffff */
.L_x_2272:
[----:B---3--:R3:W4:Y:S02]  /*115a0*/  SYNCS.PHASECHK.TRANS64.TRYWAIT P1, [R6+URZ+0x2a860], R3 ;  /* 0x02a86003060075a7 */ /* 0x008724000802017f */
[----:B----4-:R-:W-:Y:S05]  /*115b0*/  @!P1 NANOSLEEP.SYNCS 0x989680 ;  /* 0x009896800000995d */ /* 0x010fea0003900000 */
[----:B------:R-:W4:Y:S02]  /*115c0*/  @!P1 SYNCS.PHASECHK.TRANS64 P1, [R6+URZ+0x2a860], R3 ;  /* 0x02a86003060095a7 */ /* 0x000f24000802007f */
[----:B----4-:R-:W-:Y:S05]  /*115d0*/  @!P1 BRA `(.L_x_2272) ;  /* 0xfffffffc00f09947 */ /* 0x010fea000383ffff */
[----:B------:R-:W-:Y:S05]  /*115e0*/  BRA `(.L_x_2364) ;  /* 0xffffffcc00b87947 */ /* 0x000fea000383ffff */
.L_x_2365:
        /* <DEDUP_REMOVED lines=9> */
.L_x_3210:


//--------------------- .text._ZN7cutlass13device_kernelIN5flash11enable_sm90INS1_16FlashAttnFwdSm90INS1_25CollectiveMainloopFwdSm90ILi2EN4cute5tupleIJNS5_1CILi1EEES8_S8_EEENS6_IJNS7_ILi128EEENS7_ILi96EEENS7_ILi192EEEEEELi128ENS_10bfloat16_tEfNS_4arch4Sm90ELb1ELb0ELb1ELb1ELb1ELb0ELb0ELb1ELb1ELb1ELb1ELb0EEENS1_21CollectiveEpilogueFwdINS6_IJSA_SA_SB_EEES9_SE_SG_Li256ELb1ELb1ELb1ELb0EEENS1_36VarlenDynamicPersistentTileSchedulerILi128ELi96ELi256ELi128ELb1ELb1ELb1ELb1ELb1ELb1EEEEEEEEEvNT_6ParamsE --------------------------
	.section	.text._ZN7cutlass13device_kernelIN5flash11enable_sm90INS1_16FlashAttnFwdSm90INS1_25CollectiveMainloopFwdSm90ILi2EN4cute5tupleIJNS5_1CILi1EEES8_S8_EEENS6_IJNS7_ILi128EEENS7_ILi96EEENS7_ILi192EEEEEELi128ENS_10bfloat16_tEfNS_4arch4Sm90ELb1ELb0ELb1ELb1ELb1ELb0ELb0ELb1ELb1ELb1ELb1ELb0EEENS1_21CollectiveEpilogueFwdINS6_IJSA_SA_SB_EEES9_SE_SG_Li256ELb1ELb1ELb1ELb0EEENS1_36VarlenDynamicPersistentTileSchedulerILi128ELi96ELi256ELi128ELb1ELb1ELb1ELb1ELb1ELb1EEEEEEEEEvNT_6ParamsE,"ax",@progbits
	.align	128
.text._ZN7cutlass13device_kernelIN5flash11enable_sm90INS1_16FlashAttnFwdSm90INS1_25CollectiveMainloopFwdSm90ILi2EN4cute5tupleIJNS5_1CILi1EEES8_S8_EEENS6_IJNS7_ILi128EEENS7_ILi96EEENS7_ILi192EEEEEELi128ENS_10bfloat16_tEfNS_4arch4Sm90ELb1ELb0ELb1ELb1ELb1ELb0ELb0ELb1ELb1ELb1ELb1ELb0EEENS1_21CollectiveEpilogueFwdINS6_IJSA_SA_SB_EEES9_SE_SG_Li256ELb1ELb1ELb1ELb0EEENS1_36VarlenDynamicPersistentTileSchedulerILi128ELi96ELi256ELi128ELb1ELb1ELb1ELb1ELb1ELb1EEEEEEEEEvNT_6ParamsE:
        .type           _ZN7cutlass13device_kernelIN5flash11enable_sm90INS1_16FlashAttnFwdSm90INS1_25CollectiveMainloopFwdSm90ILi2EN4cute5tupleIJNS5_1CILi1EEES8_S8_EEENS6_IJNS7_ILi128EEENS7_ILi96EEENS7_ILi192EEEEEELi128ENS_10bfloat16_tEfNS_4arch4Sm90ELb1ELb0ELb1ELb1ELb1ELb0ELb0ELb1ELb1ELb1ELb1ELb0EEENS1_21CollectiveEpilogueFwdINS6_IJSA_SA_SB_EEES9_SE_SG_Li256ELb1ELb1ELb1ELb0EEENS1_36VarlenDynamicPersistentTileSchedulerILi128ELi96ELi256ELi128ELb1ELb1ELb1ELb1ELb1ELb1EEEEEEEEEvNT_6ParamsE,@function
        .size           _ZN7cutlass13device_kernelIN5flash11enable_sm90INS1_16FlashAttnFwdSm90INS1_25CollectiveMainloopFwdSm90ILi2EN4cute5tupleIJNS5_1CILi1EEES8_S8_EEENS6_IJNS7_ILi128EEENS7_ILi96EEENS7_ILi192EEEEEELi128ENS_10bfloat16_tEfNS_4arch4Sm90ELb1ELb0ELb1ELb1ELb1ELb0ELb0ELb1ELb1ELb1ELb1ELb0EEENS1_21CollectiveEpilogueFwdINS6_IJSA_SA_SB_EEES9_SE_SG_Li256ELb1ELb1ELb1ELb0EEENS1_36VarlenDynamicPersistentTileSchedulerILi128ELi96ELi256ELi128ELb1ELb1ELb1ELb1ELb1ELb1EEEEEEEEEvNT_6ParamsE,(.L_x_3211 - _ZN7cutlass13device_kernelIN5flash11enable_sm90INS1_16FlashAttnFwdSm90INS1_25CollectiveMainloopFwdSm90ILi2EN4cute5tupleIJNS5_1CILi1EEES8_S8_EEENS6_IJNS7_ILi128EEENS7_ILi96EEENS7_ILi192EEEEEELi128ENS_10bfloat16_tEfNS_4arch4Sm90ELb1ELb0ELb1ELb1ELb1ELb0ELb0ELb1ELb1ELb1ELb1ELb0EEENS1_21CollectiveEpilogueFwdINS6_IJSA_SA_SB_EEES9_SE_SG_Li256ELb1ELb1ELb1ELb0EEENS1_36VarlenDynamicPersistentTileSchedulerILi128ELi96ELi256ELi128ELb1ELb1ELb1ELb1ELb1ELb1EEEEEEEEEvNT_6ParamsE)
        .other          _ZN7cutlass13device_kernelIN5flash11enable_sm90INS1_16FlashAttnFwdSm90INS1_25CollectiveMainloopFwdSm90ILi2EN4cute5tupleIJNS5_1CILi1EEES8_S8_EEENS6_IJNS7_ILi128EEENS7_ILi96EEENS7_ILi192EEEEEELi128ENS_10bfloat16_tEfNS_4arch4Sm90ELb1ELb0ELb1ELb1ELb1ELb0ELb0ELb1ELb1ELb1ELb1ELb0EEENS1_21CollectiveEpilogueFwdINS6_IJSA_SA_SB_EEES9_SE_SG_Li256ELb1ELb1ELb1ELb0EEENS1_36VarlenDynamicPersistentTileSchedulerILi128ELi96ELi256ELi128ELb1ELb1ELb1ELb1ELb1ELb1EEEEEEEEEvNT_6ParamsE,@"STO_CUDA_ENTRY STV_DEFAULT"
_ZN7cutlass13device_kernelIN5flash11enable_sm90INS1_16FlashAttnFwdSm90INS1_25CollectiveMainloopFwdSm90ILi2EN4cute5tupleIJNS5_1CILi1EEES8_S8_EEENS6_IJNS7_ILi128EEENS7_ILi96EEENS7_ILi192EEEEEELi128ENS_10bfloat16_tEfNS_4arch4Sm90ELb1ELb0ELb1ELb1ELb1ELb0ELb0ELb1ELb1ELb1ELb1ELb0EEENS1_21CollectiveEpilogueFwdINS6_IJSA_SA_SB_EEES9_SE_SG_Li256ELb1ELb1ELb1ELb0EEENS1_36VarlenDynamicPersistentTileSchedulerILi128ELi96ELi256ELi128ELb1ELb1ELb1ELb1ELb1ELb1EEEEEEEEEvNT_6ParamsE:
        /* <DEDUP_REMOVED lines=45> */
.L_x_2366:
        /* <DEDUP_REMOVED lines=22> */
.L_x_2367:
        /* <DEDUP_REMOVED lines=18> */
.L_x_2368:
        /* <DEDUP_REMOVED lines=22> */
.L_x_2369:
        /* <DEDUP_REMOVED lines=23> */
.L_x_2370:
        /* <DEDUP_REMOVED lines=10> */
.L_x_2372:
        /* <DEDUP_REMOVED lines=22> */
[----:B------:R-:W-:-:S04]  /*0a20*/  LEA.HI R3, R0, R203, RZ, 0x4 ;  /* 0x000000cb00037211 */ /* 0x000fc800078f20ff */
        /* <DEDUP_REMOVED lines=17> */
[----:B------:R-:W-:Y:S01]  /*0b40*/  LEA.HI R7, R8, R181, RZ, 0x2 ;  /* 0x000000b508077211 */ /* 0x000fe200078f10ff */
[----:B------:R-:W-:Y:S01]  /*0b50*/  IMAD.U32 R180, RZ, RZ, UR4 ;  /* 0x00000004ffb47e24 */ /* 0x000fe2000f8e00ff */
[----:B------:R-:W-:Y:S01]  /*0b60*/  LOP3.LUT R3, R3, 0x1ffffffe, RZ, 0xc0, !PT ;  /* 0x1ffffffe03037812 */ /* 0x000fe200078ec0ff */
[----:B------:R-:W-:Y:S01]  /*0b70*/  IMAD R4, R4, 0x40, R5 ;  /* 0x0000004004047824 */ /* 0x000fe200078e0205 */
[----:B------:R-:W-:-:S02]  /*0b80*/  LEA.HI R5, R0, R203, RZ, 0x2 ;  /* 0x000000cb00057211 */ /* 0x000fc400078f10ff */
[----:B------:R-:W-:Y:S01]  /*0b90*/  SHF.R.S32.HI R9, RZ, 0x2, R7 ;  /* 0x00000002ff097819 */ /* 0x000fe20000011407 */
[----:B------:R-:W-:Y:S01]  /*0ba0*/  IMAD.IADD R3, R6, 0x1, -R3 ;  /* 0x0000000106037824 */ /* 0x000fe200078e0a03 */
[----:B------:R-:W-:Y:S02]  /*0bb0*/  SHF.R.S32.HI R10, RZ, 0x1f, R7 ;  /* 0x0000001fff0a7819 */ /* 0x000fe40000011407 */
[----:B------:R-:W-:Y:S02]  /*0bc0*/  LEA.HI R0, R0, R203, RZ, 0x3 ;  /* 0x000000cb00007211 */ /* 0x000fe400078f18ff */
[----:B------:R-:W-:Y:S02]  /*0bd0*/  LOP3.LUT R6, R5, 0xfffffffc, RZ, 0xc0, !PT ;  /* 0xfffffffc05067812 */ /* 0x000fe400078ec0ff */
[----:B------:R-:W-:Y:S02]  /*0be0*/  LEA.HI R10, R10, R9, RZ, 0x3 ;  /* 0x000000090a0a7211 */ /* 0x000fe400078f18ff */
[----:B------:R-:W-:Y:S01]  /*0bf0*/  LOP3.LUT R22, R0, 0xfffffff8, RZ, 0xc0, !PT ;  /* 0xfffffff800167812 */ /* 0x000fe200078ec0ff */
[----:B------:R-:W-:Y:S01]  /*0c00*/  IMAD.IADD R6, R203, 0x1, -R6 ;  /* 0x00000001cb067824 */ /* 0x000fe200078e0a06 */
[----:B------:R-:W-:-:S02]  /*0c10*/  LEA R199, R3, R4, 0x3 ;  /* 0x0000000403c77211 */ /* 0x000fc400078e18ff */
[----:B------:R-:W-:Y:S01]  /*0c20*/  LOP3.LUT R4, R7, 0x7ffffffc, RZ, 0xc0, !PT ;  /* 0x7ffffffc07047812 */ /* 0x000fe200078ec0ff */
[----:B------:R-:W-:Y:S01]  /*0c30*/  IMAD.IADD R22, R203, 0x1, -R22 ;  /* 0x00000001cb167824 */ /* 0x000fe200078e0a16 */
[----:B------:R-:W-:Y:S02]  /*0c40*/  LOP3.LUT R10, R10, 0xfffffff8, RZ, 0xc0, !PT ;  /* 0xfffffff80a0a7812 */ /* 0x000fe400078ec0ff */
[----:B------:R-:W-:Y:S01]  /*0c50*/  LEA.HI R8, R8, R181, RZ, 0x5 ;  /* 0x000000b508087211 */ /* 0x000fe200078f28ff */
[----:B------:R-:W-:Y:S01]  /*0c60*/  IMAD.IADD R4, R181, 0x1, -R4 ;  /* 0x00000001b5047824 */ /* 0x000fe200078e0a04 */
[----:B------:R-:W-:Y:S01]  /*0c70*/  LEA.HI R3, R6, R6, RZ, 0x1 ;  /* 0x0000000606037211 */ /* 0x000fe200078f08ff */
[----:B------:R-:W-:Y:S01]  /*0c80*/  IMAD.IADD R9, R9, 0x1, -R10 ;  /* 0x0000000109097824 */ /* 0x000fe200078e0a0a */
[----:B------:R-:W-:Y:S01]  /*0c90*/  SHF.R.S32.HI R8, RZ, 0x5, R8 ;  /* 0x00000005ff087819 */ /* 0x000fe20000011408 */
[----:B------:R-:W-:Y:S01]  /*0ca0*/  IMAD.SHL.U32 R17, R4, 0x2, RZ ;  /* 0x0000000204117824 */ /* 0x000fe200078e00ff */
[----:B------:R-:W-:-:S02]  /*0cb0*/  LOP3.LUT R2, R2, 0x3fffffe, RZ, 0xc0, !PT ;  /* 0x03fffffe02027812 */ /* 0x000fc400078ec0ff */
[----:B------:R-:W-:Y:S01]  /*0cc0*/  SHF.L.U32 R16, R22, 0x3, RZ ;  /* 0x0000000316107819 */ /* 0x000fe200000006ff */
[----:B------:R-:W-:Y:S01]  /*0cd0*/  IMAD R9, R8, 0x10, R9 ;  /* 0x0000001008097824 */ /* 0x000fe200078e0209 */
[----:B------:R-:W-:Y:S01]  /*0ce0*/  LOP3.LUT R3, R3, 0x1ffffffe, RZ, 0xc0, !PT ;  /* 0x1ffffffe03037812 */ /* 0x000fe200078ec0ff */
[----:B------:R-:W-:Y:S01]  /*0cf0*/  IMAD.IADD R2, R197, 0x1, -R2 ;  /* 0x00000001c5027824 */ /* 0x000fe200078e0a02 */
[C---:B------:R-:W-:Y:S01]  /*0d00*/  IADD3 R174, R17.reuse, 0x18, RZ ;  /* 0x0000001811ae7810 */ /* 0x040fe20007ffe0ff */
[----:B------:R-:W-:Y:S01]  /*0d10*/  VIADD R19, R16, 0x40 ;  /* 0x0000004010137836 */ /* 0x000fe20000000000 */
        /* <DEDUP_REMOVED lines=30> */
[----:B------:R-:W-:-:S02]  /*0f00*/  SHF.R.S32.HI R185, RZ, 0x1f, R165 ;  /* 0x0000001fffb97819 */ /* 0x000fc400000114a5 */
[----:B------:R-:W-:Y:S01]  /*0f10*/  SHF.R.S32.HI R184, RZ, 0x1f, R164 ;  /* 0x0000001fffb87819 */ /* 0x000fe200000114a4 */
[----:B------:R-:W-:Y:S01]  /*0f20*/  IMAD R18, R3, 0x8, R198 ;  /* 0x0000000803127824 */ /* 0x000fe200078e02c6 */
[----:B------:R-:W-:Y:S02]  /*0f30*/  SHF.R.S32.HI R183, RZ, 0x1f, R163 ;  /* 0x0000001fffb77819 */ /* 0x000fe400000114a3 */
[----:B------:R-:W-:-:S07]  /*0f40*/  SHF.R.S32.HI R182, RZ, 0x1f, R162 ;  /* 0x0000001fffb67819 */ /* 0x000fce00000114a2 */
.L_x_2436:
[----:B01-34-:R-:W0:Y:S01]  /*0f50*/  LDC.64 R2, c[0x0][0xc88] ;  /* 0x00032200ff027b82 */ /* 0x01be220000000a00 */
[----:B------:R-:W-:Y:S01]  /*0f60*/  ULDC.64 UR8, c[0x0][0xa28] ;  /* 0x00028a0000087ab9 */ /* 0x000fe20000000a00 */
[----:B------:R-:W-:Y:S01]  /*0f70*/  ULDC.64 UR10, c[0x0][0xa18] ;  /* 0x00028600000a7ab9 */ /* 0x000fe20000000a00 */
[----:B0-----:R-:W-:-:S06]  /*0f80*/  IMAD.WIDE R2, R27, 0x4, R2 ;  /* 0x000000041b027825 */ /* 0x001fcc00078e0202 */
[----:B--2---:R-:W2:Y:S01]  /*0f90*/  LDG.E R2, desc[UR36][R2.64] ;  /* 0x0000002402027981 */ /* 0x004ea2000c1e1900 */
        /* <DEDUP_REMOVED lines=8> */
[----:B------:R-:W-:Y:S01]  /*1020*/  IMAD.U32 R161, RZ, RZ, UR4 ;  /* 0x00000004ffa17e24 */ /* 0x000fe2000f8e00ff */
[----:B------:R-:W-:-:S04]  /*1030*/  @UP0 ULEA UR8, UP2, UR4, UR8, 0x2 ;  /* 0x0000000804080291 */ /* 0x000fc8000f84103f */
[----:B------:R-:W-:Y:S02]  /*1040*/  @UP0 ULEA.HI.X UR9, UR4, UR9, UR7, 0x2, UP2 ;  /* 0x0000000904090291 */ /* 0x000fe400090f1407 */
[----:B------:R-:W-:Y:S01]  /*1050*/  IMAD.U32 R179, RZ, RZ, UR7 ;  /* 0x00000007ffb37e24 */ /* 0x000fe2000f8e00ff */
[----:B------:R-:W-:Y:S01]  /*1060*/  @UP1 ULEA UR10, UP0, UR4, UR10, 0x2 ;  /* 0x0000000a040a1291 */ /* 0x000fe2000f80103f */
[----:B------:R-:W-:-:S03]  /*1070*/  MOV R2, UR8 ;  /* 0x0000000800027c02 */ /* 0x000fc60008000f00 */
[----:B------:R-:W-:Y:S01]  /*1080*/  @UP1 ULEA.HI.X UR11, UR4, UR11, UR7, 0x2, UP0 ;  /* 0x0000000b040b1291 */ /* 0x000fe200080f1407 */
[----:B------:R-:W-:Y:S01]  /*1090*/  IMAD.U32 R3, RZ, RZ, UR9 ;  /* 0x00000009ff037e24 */ /* 0x000fe2000f8e00ff */
[----:B------:R-:W-:Y:S01]  /*10a0*/  ULDC.64 UR8, c[0x0][0x418] ;  /* 0x0001060000087ab9 */ /* 0x000fe20000000a00 */
[----:B------:R-:W-:Y:S01]  /*10b0*/  IMAD.U32 R4, RZ, RZ, UR10 ;  /* 0x0000000aff047e24 */ /* 0x000fe2000f8e00ff */
[----:B------:R-:W-:Y:S01]  /*10c0*/  ULDC UR4, c[0x0][0x424] ;  /* 0x0001090000047ab9 */ /* 0x000fe20000000800 */
[----:B------:R-:W-:Y:S01]  /*10d0*/  ULDC UR7, c[0x0][0x2f0] ;  /* 0x0000bc0000077ab9 */ /* 0x000fe20000000800 */
[----:B------:R-:W-:Y:S01]  /*10e0*/  IMAD.U32 R5, RZ, RZ, UR11 ;  /* 0x0000000bff057e24 */ /* 0x000fe2000f8e00ff */
[----:B------:R-:W2:Y:S01]  /*10f0*/  @P0 LDG.E R2, desc[UR36][R2.64] ;  /* 0x0000002402020981 */ /* 0x000ea2000c1e1900 */
[----:B------:R-:W-:Y:S01]  /*1100*/  UISETP.NE.U32.AND UP0, UPT, UR8, URZ, UPT ;  /* 0x0000003f0800728c */ /* 0x000fe2000bf05070 */
[----:B------:R-:W-:Y:S02]  /*1110*/  ULDC.64 UR10, c[0x0][0xa20] ;  /* 0x00028800000a7ab9 */ /* 0x000fe40000000a00 */
[----:B------:R-:W3:Y:S01]  /*1120*/  @P2 LDG.E R4, desc[UR36][R4.64] ;  /* 0x0000002404042981 */ /* 0x000ee2000c1e1900 */
[----:B------:R-:W-:Y:S01]  /*1130*/  UISETP.NE.AND.EX UP0, UPT, UR9, URZ, UPT, UP0 ;  /* 0x0000003f0900728c */ /* 0x000fe2000bf05300 */
[----:B------:R-:W-:Y:S01]  /*1140*/  ISETP.NE.U32.AND P1, PT, RZ, UR10, PT ;  /* 0x0000000aff007c0c */ /* 0x000fe2000bf25070 */
[----:B------:R-:W-:-:S02]  /*1150*/  ULOP3.LUT UR8, UR5, 0xffff, URZ, 0xc0, !UPT ;  /* 0x0000ffff05087892 */ /* 0x000fc4000f8ec03f */
[----:B------:R-:W-:Y:S01]  /*1160*/  USEL UR4, UR4, 0x1, UP0 ;  /* 0x0000000104047887 */ /* 0x000fe20008000000 */
[----:B------:R-:W-:Y:S01]  /*1170*/  ISETP.NE.AND.EX P1, PT, RZ, UR11, PT, P1 ;  /* 0x0000000bff007c0c */ /* 0x000fe2000bf25310 */
[----:B------:R-:W-:Y:S02]  /*1180*/  UMOV UR43, URZ ;  /* 0x0000003f002b7c82 */ /* 0x000fe40008000000 */
[----:B------:R-:W-:Y:S01]  /*1190*/  IMAD.U32 R177, RZ, RZ, UR8 ;  /* 0x00000008ffb17e24 */ /* 0x000fe2000f8e00ff */
[----:B------:R-:W-:Y:S01]  /*11a0*/  UIMAD UR4, UR4, UR7, URZ ;  /* 0x00000007040472a4 */ /* 0x000fe2000f8e023f */
[----:B--2---:R-:W-:Y:S02]  /*11b0*/  @P0 R2UR UR43, R2 ;  /* 0x00000000022b02ca */ /* 0x004fe400000e0000 */
[----:B---3--:R-:W-:Y:S01]  /*11c0*/  @P2 R2UR UR41, R4 ;  /* 0x00000000042922ca */ /* 0x008fe200000e0000 */
[----:B-----5:R-:W-:-:S14]  /*11d0*/  @P2 BRA `(.L_x_2373) ;  /* 0x00000000003c2947 */ /* 0x020fdc0003800000 */
[----:B------:R-:W-:Y:S01]  /*11e0*/  ULDC.64 UR8, c[0x0][0xa00] ;  /* 0x0002800000087ab9 */ /* 0x000fe20000000a00 */
[----:B------:R-:W-:Y:S01]  /*11f0*/  ULDC UR41, c[0x0][0x288] ;  /* 0x0000a20000297ab9 */ /* 0x000fe20000000800 */
[----:B------:R-:W-:-:S04]  /*1200*/  ISETP.NE.U32.AND P0, PT, RZ, UR8, PT ;  /* 0x00000008ff007c0c */ /* 0x000fc8000bf05070 */
[----:B------:R-:W-:-:S13]  /*1210*/  ISETP.NE.AND.EX P0, PT, RZ, UR9, PT, P0 ;  /* 0x00000009ff007c0c */ /* 0x000fda000bf05300 */
[----:B------:R-:W-:Y:S05]  /*1220*/  @!P0 BRA `(.L_x_2373) ;  /* 0x0000000000288947 */ /* 0x000fea0003800000 */
[----:B------:R-:W-:Y:S01]  /*1230*/  R2UR UR7, R161 ;  /* 0x00000000a10772ca */ /* 0x000fe200000e0000 */
[----:B------:R-:W-:-:S12]  /*1240*/  ULDC.64 UR8, c[0x0][0xa00] ;  /* 0x0002800000087ab9 */ /* 0x000fd80000000a00 */
        /* <DEDUP_REMOVED lines=8> */
.L_x_2373:
[----:B------:R-:W-:Y:S05]  /*12d0*/  @!P1 BRA `(.L_x_2374) ;  /* 0x0000000000249947 */ /* 0x000fea0003800000 */
[----:B------:R-:W-:Y:S02]  /*12e0*/  R2UR UR7, R161 ;  /* 0x00000000a10772ca */ /* 0x000fe400000e0000 */
[----:B------:R-:W-:-:S11]  /*12f0*/  R2UR UR8, R179 ;  /* 0x00000000b30872ca */ /* 0x000fd600000e0000 */
[----:B------:R-:W-:-:S04]  /*1300*/  ULEA UR4, UP0, UR7, UR10, 0x2 ;  /* 0x0000000a07047291 */ /* 0x000fc8000f80103f */
[----:B------:R-:W-:Y:S02]  /*1310*/  ULEA.HI.X UR7, UR7, UR11, UR8, 0x2, UP0 ;  /* 0x0000000b07077291 */ /* 0x000fe400080f1408 */
[----:B------:R-:W-:-:S04]  /*1320*/  IMAD.U32 R2, RZ, RZ, UR4 ;  /* 0x00000004ff027e24 */ /* 0x000fc8000f8e00ff */
[----:B------:R-:W-:-:S05]  /*1330*/  MOV R3, UR7 ;  /* 0x0000000700037c02 */ /* 0x000fca0008000f00 */
[----:B------:R-:W2:Y:S02]  /*1340*/  LDG.E R2, desc[UR36][R2.64] ;  /* 0x0000002402027981 */ /* 0x000ea4000c1e1900 */
[----:B--2---:R-:W-:Y:S01]  /*1350*/  R2UR UR4, R2 ;  /* 0x00000000020472ca */ /* 0x004fe200000e0000 */
[----:B------:R-:W-:-:S14]  /*1360*/  BRA `(.L_x_2375) ;  /* 0x0000000000387947 */ /* 0x000fdc0003800000 */
.L_x_2374:
[----:B------:R-:W-:Y:S02]  /*1370*/  ULDC.64 UR8, c[0x0][0xa08] ;  /* 0x0002820000087ab9 */ /* 0x000fe40000000a00 */
        /* <DEDUP_REMOVED lines=13> */
.L_x_2375:
[----:B------:R-:W-:Y:S01]  /*1450*/  ULDC UR7, c[0x0][0x448] ;  /* 0x0001120000077ab9 */ /* 0x000fe20000000800 */
[----:B------:R-:W-:Y:S02]  /*1460*/  USHF.L.U32 UR42, UR6, 0x7, URZ ;  /* 0x00000007062a7899 */ /* 0x000fe4000800063f */
[----:B------:R-:W-:Y:S02]  /*1470*/  UISETP.NE.AND UP0, UPT, UR7, 0x1, UPT ;  /* 0x000000010700788c */ /* 0x000fe4000bf05270 */
[----:B------:R-:W-:Y:S02]  /*1480*/  UIADD3 UR8, UR42, 0x7f, URZ ;  /* 0x0000007f2a087890 */ /* 0x000fe4000fffe03f */
[----:B------:R-:W-:Y:S02]  /*1490*/  UIADD3 UR43, -UR43, UR4, URZ ;  /* 0x000000042b2b7290 */ /* 0x000fe4000fffe13f */
[----:B------:R-:W-:Y:S02]  /*14a0*/  UP2UR UR61, UPR, URZ, 0x1 ;  /* 0x000000013f3d7883 */ /* 0x000fe40008000000 */
[----:B------:R-:W-:-:S03]  /*14b0*/  UIADD3 UR4, UR43, 0x60, -UR41 ;  /* 0x000000602b047890 */ /* 0x000fc6000fffe829 */
[----:B------:R-:W-:Y:S01]  /*14c0*/  @UP0 ULDC UR6, c[0x0][0x44c] ;  /* 0x0001130000060ab9 */ /* 0x000fe20000000800 */
[----:B------:R-:W-:Y:S01]  /*14d0*/  @UP0 ULDC UR9, c[0x0][0x450] ;  /* 0x0001140000090ab9 */ /* 0x000fe20000000800 */
[----:B------:R-:W-:Y:S02]  /*14e0*/  UIMAD.WIDE.U32 UR6, UR8, UR6, URZ ;  /* 0x00000006080672a5 */ /* 0x000fe4000f8e003f */
[----:B------:R-:W-:Y:S02]  /*14f0*/  UIADD3 UR6, UR43, 0x5f, URZ ;  /* 0x0000005f2b067890 */ /* 0x000fe4000fffe03f */
[----:B------:R-:W-:Y:S02]  /*1500*/  @UP0 USHF.R.U32.HI UR8, URZ, UR9, UR7 ;  /* 0x000000093f080299 */ /* 0x000fe40008011607 */
[----:B------:R-:W-:Y:S02]  /*1510*/  UIMAD.WIDE UR6, UR6, 0x2aaaaaab, URZ ;  /* 0x2aaaaaab060678a5 */ /* 0x000fe4000f8e023f */
[----:B------:R-:W-:-:S02]  /*1520*/  UIADD3 UR8, UR4, UR8, URZ ;  /* 0x0000000804087290 */ /* 0x000fc4000fffe03f */
[----:B------:R-:W-:Y:S02]  /*1530*/  USHF.R.U32.HI UR4, URZ, 0x1f, UR7 ;  /* 0x0000001f3f047899 */ /* 0x000fe40008011607 */
[----:B------:R-:W-:Y:S02]  /*1540*/  UIMAD.WIDE UR8, UR8, 0x2aaaaaab, URZ ;  /* 0x2aaaaaab080878a5 */ /* 0x000fe4000f8e023f */
[----:B------:R-:W-:Y:S02]  /*1550*/  ULEA.HI.SX32 UR7, UR7, UR4, 0x1c ;  /* 0x0000000407077291 */ /* 0x000fe4000f8fe23f */
[----:B------:R-:W-:Y:S02]  /*1560*/  USHF.R.U32.HI UR6, URZ, 0x1f, UR9 ;  /* 0x0000001f3f067899 */ /* 0x000fe40008011609 */
[----:B------:R-:W-:Y:S02]  /*1570*/  ULOP3.LUT UR4, UR5, 0xff000000, URZ, 0xc0, !UPT ;  /* 0xff00000005047892 */ /* 0x000fe4000f8ec03f */
[----:B------:R-:W-:-:S02]  /*1580*/  ULEA.HI.SX32 UR6, UR9, UR6, 0x1c ;  /* 0x0000000609067291 */ /* 0x000fc4000f8fe23f */
[----:B------:R-:W-:Y:S02]  /*1590*/  ULOP3.LUT UR5, UR5, 0xff0000, URZ, 0xc0, !UPT ;  /* 0x00ff000005057892 */ /* 0x000fe4000f8ec03f */
[----:B------:R-:W-:Y:S02]  /*15a0*/  UISETP.LT.AND UP0, UPT, UR7, UR6, UPT ;  /* 0x000000060700728c */ /* 0x000fe4000bf01270 */
[----:B------:R-:W-:Y:S02]  /*15b0*/  USHF.R.U32.HI UR4, URZ, 0x8, UR4 ;  /* 0x000000083f047899 */ /* 0x000fe40008011604 */
[----:B------:R-:W-:Y:S02]  /*15c0*/  USEL UR9, UR7, UR6, UP0 ;  /* 0x0000000607097287 */ /* 0x000fe40008000000 */
[----:B------:R-:W-:Y:S02]  /*15d0*/  ULEA.HI UR5, UR5, UR4, URZ, 0x10 ;  /* 0x0000000405057291 */ /* 0x000fe4000f8f803f */
[----:B------:R-:W-:-:S02]  /*15e0*/  UISETP.GE.AND UP0, UPT, UR9, 0x1, UPT ;  /* 0x000000010900788c */ /* 0x000fc4000bf06270 */
[----:B------:R-:W-:Y:S02]  /*15f0*/  ULOP3.LUT UR6, UR5, 0xff, URZ, 0xc0, !UPT ;  /* 0x000000ff05067892 */ /* 0x000fe4000f8ec03f */
[----:B------:R-:W-:Y:S02]  /*1600*/  USHF.R.U32.HI UR5, URZ, 0x10, UR5 ;  /* 0x000000103f057899 */ /* 0x000fe40008011605 */
[----:B------:R-:W-:Y:S01]  /*1610*/  PLOP3.LUT P0, PT, PT, PT, UP0, 0x80, 0x0 ;  /* 0x000000000000781c */ /* 0x000fe20003f0f008 */
[----:B------:R-:W-:Y:S01]  /*1620*/  UMOV UR4, URZ ;  /* 0x0000003f00047c82 */ /* 0x000fe20008000000 */
[----:B------:R-:W-:Y:S02]  /*1630*/  IMAD.U32 R160, RZ, RZ, UR6 ;  /* 0x00000006ffa07e24 */ /* 0x000fe4000f8e00ff */
[----:B------:R-:W-:-:S09]  /*1640*/  IMAD.U32 R23, RZ, RZ, UR5 ;  /* 0x00000005ff177e24 */ /* 0x000fd2000f8e00ff */
[----:B------:R-:W-:Y:S05]  /*1650*/  @!P0 BRA `(.L_x_2376) ;  /* 0x0000000000948947 */ /* 0x000fea0003800000 */
        /* <DEDUP_REMOVED lines=12> */
[----:B------:R-:W-:-:S04]  /*1720*/  IABS R4, R4 ;  /* 0x0000000400047213 */ /* 0x000fc80000000000 */
[----:B------:R-:W-:-:S04]  /*1730*/  MOV R3, R4 ;  /* 0x0000000400037202 */ /* 0x000fc80000000f00 */
[----:B------:R-:W-:-:S03]  /*1740*/  R2UR UR8, R3 ;  /* 0x00000000030872ca */ /* 0x000fc600000e0000 */
        /* <DEDUP_REMOVED lines=22> */
.L_x_2376:
[----:B------:R-:W-:Y:S01]  /*18b0*/  R2UR UR5, R160 ;  /* 0x00000000a00572ca */ /* 0x000fe200000e0000 */
[----:B------:R-:W-:Y:S01]  /*18c0*/  IMAD.U32 R0, RZ, RZ, UR9 ;  /* 0x00000009ff007e24 */ /* 0x000fe2000f8e00ff */
[----:B------:R-:W-:Y:S01]  /*18d0*/  PLOP3.LUT P0, PT, PT, PT, PT, 0x80, 0x0 ;  /* 0x000000000000781c */ /* 0x000fe20003f0f070 */
[----:B------:R-:W-:Y:S01]  /*18e0*/  IMAD.U32 R3, RZ, RZ, UR4 ;  /* 0x00000004ff037e24 */ /* 0x000fe2000f8e00ff */
[----:B------:R-:W-:Y:S01]  /*18f0*/  CS2R R86, SRZ ;  /* 0x0000000000567805 */ /* 0x000fe2000001ff00 */
[----:B------:R-:W-:Y:S01]  /*1900*/  IMAD.MOV.U32 R96, RZ, RZ, RZ ;  /* 0x000000ffff607224 */ /* 0x000fe200078e00ff */
[----:B------:R-:W-:Y:S02]  /*1910*/  CS2R R84, SRZ ;  /* 0x0000000000547805 */ /* 0x000fe4000001ff00 */
[----:B------:R-:W-:Y:S02]  /*1920*/  CS2R R82, SRZ ;  /* 0x0000000000527805 */ /* 0x000fe4000001ff00 */
[----:B------:R-:W-:-:S02]  /*1930*/  CS2R R80, SRZ ;  /* 0x0000000000507805 */ /* 0x000fc4000001ff00 */
[----:B------:R-:W-:Y:S02]  /*1940*/  CS2R R78, SRZ ;  /* 0x00000000004e7805 */ /* 0x000fe4000001ff00 */
[----:B------:R-:W-:Y:S02]  /*1950*/  CS2R R76, SRZ ;  /* 0x00000000004c7805 */ /* 0x000fe4000001ff00 */
[----:B------:R-:W-:Y:S02]  /*1960*/  CS2R R74, SRZ ;  /* 0x00000000004a7805 */ /* 0x000fe4000001ff00 */
[----:B------:R-:W-:Y:S01]  /*1970*/  CS2R R72, SRZ ;  /* 0x0000000000487805 */ /* 0x000fe2000001ff00 */
[----:B------:R-:W-:Y:S01]  /*1980*/  UIMAD UR60, UR5, UR4, URZ ;  /* 0x00000004053c72a4 */ /* 0x000fe2000f8e023f */
[----:B------:R-:W-:Y:S02]  /*1990*/  CS2R R70, SRZ ;  /* 0x0000000000467805 */ /* 0x000fe4000001ff00 */
[----:B------:R-:W-:-:S02]  /*19a0*/  CS2R R68, SRZ ;  /* 0x0000000000447805 */ /* 0x000fc4000001ff00 */
[----:B------:R-:W-:Y:S02]  /*19b0*/  CS2R R66, SRZ ;  /* 0x0000000000427805 */ /* 0x000fe4000001ff00 */
[----:B------:R-:W-:Y:S02]  /*19c0*/  CS2R R64, SRZ ;  /* 0x0000000000407805 */ /* 0x000fe4000001ff00 */
[----:B------:R-:W-:Y:S02]  /*19d0*/  CS2R R62, SRZ ;  /* 0x00000000003e7805 */ /* 0x000fe4000001ff00 */
[----:B------:R-:W-:Y:S01]  /*19e0*/  VIADDMNMX R3, R3, UR60, R0, PT ;  /* 0x0000003c03037c46 */ /* 0x000fe2000b800100 */
[----:B------:R-:W-:Y:S01]  /*19f0*/  IMAD.MOV.U32 R0, RZ, RZ, RZ ;  /* 0x000000ffff007224 */ /* 0x000fe200078e00ff */
[----:B------:R-:W-:Y:S02]  /*1a00*/  CS2R R60, SRZ ;  /* 0x00000000003c7805 */ /* 0x000fe4000001ff00 */
[----:B------:R-:W-:-:S02]  /*1a10*/  CS2R R58, SRZ ;  /* 0x00000000003a7805 */ /* 0x000fc4000001ff00 */
[----:B------:R-:W-:Y:S02]  /*1a20*/  R2UR UR5, R3 ;  /* 0x00000000030572ca */ /* 0x000fe400000e0000 */
        /* <DEDUP_REMOVED lines=41> */
[----:B------:R-:W-:Y:S01]  /*1cc0*/  MOV R5, UR5 ;  /* 0x0000000500057c02 */ /* 0x000fe20008000f00 */
        /* <DEDUP_REMOVED lines=10> */
.L_x_2378:
        /* <DEDUP_REMOVED lines=11> */
.L_x_2525:
[----:B------:R-:W-:Y:S05]  /*1e20*/  @!P0 BRA `(.L_x_2380) ;  /* 0x0000000000048947 */ /* 0x000fea0003800000 */
[----:B------:R-:W-:Y:S01]  /*1e30*/  BPT.TRAP 0x1 ;  /* 0x000000040000795c */ /* 0x000fe20000300000 */
.L_x_2380:
[----:B0-----:R-:W-:Y:S02]  /*1e40*/  IMAD.U32 R0, RZ, RZ, UR39 ;  /* 0x00000027ff007e24 */ /* 0x001fe4000f8e00ff */
[----:B------:R-:W-:-:S03]  /*1e50*/  IMAD.U32 R3, RZ, RZ, UR38 ;  /* 0x00000026ff037e24 */ /* 0x000fc6000f8e00ff */
[----:B------:R-:W-:Y:S02]  /*1e60*/  LEA R0, R0, UR40, 0x3 ;  /* 0x0000002800007c11 */ /* 0x000fe4000f8e18ff */
[----:B------:R-:W-:-:S04]  /*1e70*/  SHF.L.U32 R3, R3, 0x1f, RZ ;  /* 0x0000001f03037819 */ /* 0x000fc800000006ff */
[----:B------:R0:W1:Y:S01]  /*1e80*/  SYNCS.PHASECHK.TRANS64.TRYWAIT P1, [R0+URZ+0x2a830], R3 ;  /* 0x02a83003000075a7 */ /* 0x000062000802017f */
[----:B------:R-:W-:Y:S05]  /*1e90*/  @!P0 BRA `(.L_x_2381) ;  /* 0x0000000000048947 */ /* 0x000fea0003800000 */
[----:B------:R-:W-:Y:S01]  /*1ea0*/  BPT.TRAP 0x1 ;  /* 0x000000040000795c */ /* 0x000fe20000300000 */
.L_x_2381:
[----:B-1----:R-:W-:Y:S05]  /*1eb0*/  @P1 BRA `(.L_x_2382) ;  /* 0x0000000000081947 */ /* 0x002fea0003800000 */
[----:B------:R-:W1:Y:S02]  /*1ec0*/  SYNCS.PHASECHK.TRANS64.TRYWAIT P1, [R0+URZ+0x2a830], R3 ;  /* 0x02a83003000075a7 */ /* 0x000e64000802017f */
[----:B-1----:R-:W-:Y:S05]  /*1ed0*/  @!P1 BRA `(.L_x_2383) ;  /* 0x0000011400049947 */ /* 0x002fea0003800000 */
.L_x_2382:
        /* <DEDUP_REMOVED lines=13> */
[----:B------:R-:W-:Y:S02]  /*1fb0*/  ULOP3.LUT UR4, UR44, 0x10000, URZ, 0xfc, !UPT ;  /* 0x000100002c047892 */ /* 0x000fe4000f8efc3f */
[----:B------:R-:W-:Y:S02]  /*1fc0*/  UIMAD UR5, UR39, 0x900, UR11 ;  /* 0x00000900270578a4 */ /* 0x000fe4000f8e020b */
[----:B------:R-:W-:Y:S02]  /*1fd0*/  UIADD3 UR6, UR4, 0x2, URZ ;  /* 0x0000000204067890 */ /* 0x000fe4000fffe03f */
[----:B------:R-:W-:Y:S01]  /*1fe0*/  UIADD3 UR7, UR5, 0x2, URZ ;  /* 0x0000000205077890 */ /* 0x000fe2000fffe03f */
[----:B------:R-:W-:Y:S02]  /*1ff0*/  UMOV UR12, UR4 ;  /* 0x00000004000c7c82 */ /* 0x000fe40008000000 */
[----:B------:R-:W-:Y:S01]  /*2000*/  UMOV UR14, UR5 ;  /* 0x00000005000e7c82 */ /* 0x000fe20008000000 */
[----:B------:R-:W-:Y:S01]  /*2010*/  IMAD.U32 R6, RZ, RZ, UR12 ;  /* 0x0000000cff067e24 */ /* 0x000fe2000f8e00ff */
[----:B------:R-:W-:Y:S01]  /*2020*/  HGMMA.64x96x16.F32.BF16 R24, gdesc[UR12], RZ, !UPT, gsb0 ;  /* 0x016000000c1879f0 */ /* 0x000fe2000c0018ff */
[----:B------:R-:W-:Y:S01]  /*2030*/  UMOV UR12, UR6 ;  /* 0x00000006000c7c82 */ /* 0x000fe20008000000 */
[----:B------:R-:W-:Y:S01]  /*2040*/  UMOV UR13, 0x40000040 ;  /* 0x40000040000d7882 */ /* 0x000fe20000000000 */
[----:B------:R-:W-:Y:S01]  /*2050*/  UMOV UR14, UR7 ;  /* 0x00000007000e7c82 */ /* 0x000fe20008000000 */
[----:B------:R-:W-:Y:S01]  /*2060*/  UMOV UR15, 0x40000040 ;  /* 0x40000040000f7882 */ /* 0x000fe20000000000 */
[----:B------:R-:W-:Y:S01]  /*2070*/  UIADD3 UR6, UR4, 0x4, URZ ;  /* 0x0000000404067890 */ /* 0x000fe2000fffe03f */
[----:B------:R-:W-:Y:S01]  /*2080*/  IMAD.U32 R4, RZ, RZ, UR12 ;  /* 0x0000000cff047e24 */ /* 0x000fe2000f8e00ff */
[----:B------:R-:W-:Y:S01]  /*2090*/  UIADD3 UR7, UR5, 0x4, URZ ;  /* 0x0000000405077890 */ /* 0x000fe2000fffe03f */
[----:B------:R-:W-:Y:S01]  /*20a0*/  IMAD.U32 R5, RZ, RZ, UR13 ;  /* 0x0000000dff057e24 */ /* 0x000fe2000f8e00ff */
[----:B------:R-:W-:-:S02]  /*20b0*/  UIADD3 UR56, UR4, 0x6, URZ ;  /* 0x0000000604387890 */ /* 0x000fc4000fffe03f */
        /* <DEDUP_REMOVED lines=29> */
[----:B------:R-:W-:Y:S01]  /*2290*/  HGMMA.64x96x16.F32.BF16 R24, gdesc[UR12], R24, gsb0 ;  /* 0x016000000c1879f0 */ /* 0x000fe20008001818 */
[----:B------:R-:W-:Y:S01]  /*22a0*/  UMOV UR12, UR6 ;  /* 0x00000006000c7c82 */ /* 0x000fe20008000000 */
[----:B------:R-:W-:Y:S01]  /*22b0*/  UMOV UR13, 0x40000040 ;  /* 0x40000040000d7882 */ /* 0x000fe20000000000 */
[----:B------:R-:W-:Y:S01]  /*22c0*/  UMOV UR14, UR7 ;  /* 0x00000007000e7c82 */ /* 0x000fe20008000000 */
[----:B------:R-:W-:Y:S01]  /*22d0*/  UMOV UR15, 0x40000040 ;  /* 0x40000040000f7882 */ /* 0x000fe20000000000 */
[----:B------:R-:W-:Y:S01]  /*22e0*/  MOV R2, UR12 ;  /* 0x0000000c00027c02 */ /* 0x000fe20008000f00 */
[----:B01----:R-:W-:Y:S01]  /*22f0*/  IMAD.U32 R3, RZ, RZ, UR13 ;  /* 0x0000000dff037e24 */ /* 0x003fe2000f8e00ff */
[----:B------:R-:W-:Y:S02]  /*2300*/  WARPGROUP.DEPBAR.LE gsb0, 0x0 ;  /* 0x00008000000079c5 */ /* 0x000fe40000010000 */
        /* <DEDUP_REMOVED lines=36> */
.L_x_2384:
[----:B------:R-:W-:Y:S01]  /*2550*/  UISETP.NE.AND UP0, UPT, UR61, URZ, UPT ;  /* 0x0000003f3d00728c */ /* 0x000fe2000bf05270 */
[----:B------:R-:W-:Y:S01]  /*2560*/  VIADD R12, R18, UR42 ;  /* 0x0000002a120c7c36 */ /* 0x000fe20008000000 */
[----:B------:R-:W-:Y:S01]  /*2570*/  R2UR UR7, R97 ;  /* 0x00000000610772ca */ /* 0x000fe200000e0000 */
[----:B------:R-:W-:Y:S01]  /*2580*/  ULDC UR6, c[0x0][0x9d8] ;  /* 0x0002760000067ab9 */ /* 0x000fe20000000800 */
[----:B------:R-:W-:Y:S02]  /*2590*/  IMAD.U32 R15, RZ, RZ, UR41 ;  /* 0x00000029ff0f7e24 */ /* 0x000fe4000f8e00ff */
[----:B------:R-:W-:Y:S01]  /*25a0*/  FMUL.FTZ R26, R26, UR6 ;  /* 0x000000061a1a7c20 */ /* 0x000fe20008410000 */
[----:B------:R-:W-:Y:S01]  /*25b0*/  PLOP3.LUT P1, PT, PT, PT, UP0, 0x80, 0x0 ;  /* 0x000000000000781c */ /* 0x000fe20003f2f008 */
[----:B------:R-:W-:Y:S01]  /*25c0*/  FMUL.FTZ R27, R27, UR6 ;  /* 0x000000061b1b7c20 */ /* 0x000fe20008410000 */
[----:B------:R-:W-:Y:S01]  /*25d0*/  PLOP3.LUT P2, PT, PT, PT, UP0, 0x80, 0x0 ;  /* 0x000000000000781c */ /* 0x000fe20003f4f008 */
[----:B------:R-:W-:Y:S01]  /*25e0*/  FMUL.FTZ R30, R30, UR6 ;  /* 0x000000061e1e7c20 */ /* 0x000fe20008410000 */
[----:B------:R-:W-:Y:S01]  /*25f0*/  FMUL.FTZ R35, R35, UR6 ;  /* 0x0000000623237c20 */ /* 0x000fe20008410000 */
[----:B------:R-:W-:Y:S01]  /*2600*/  @UP0 ULDC UR4, c[0x0][0x44c] ;  /* 0x0001130000040ab9 */ /* 0x000fe20000000800 */
[----:B------:R-:W0:Y:S01]  /*2610*/  MUFU.TANH R26, R26 ;  /* 0x0000001a001a7308 */ /* 0x000e220000002400 */
[----:B------:R-:W-:Y:S01]  /*2620*/  FMUL.FTZ R31, R31, UR6 ;  /* 0x000000061f1f7c20 */ /* 0x000fe20008410000 */
[----:B------:R-:W-:Y:S01]  /*2630*/  FMUL.FTZ R34, R34, UR6 ;  /* 0x0000000622227c20 */ /* 0x000fe20008410000 */
[----:B------:R-:W-:Y:S01]  /*2640*/  UIMAD UR5, UR7, -0x60, UR43 ;  /* 0xffffffa0070578a4 */ /* 0x000fe2000f8e022b */
[----:B------:R-:W-:Y:S01]  /*2650*/  FMUL.FTZ R38, R38, UR6 ;  /* 0x0000000626267c20 */ /* 0x000fe20008410000 */
[----:B------:R-:W-:Y:S01]  /*2660*/  FMUL.FTZ R39, R39, UR6 ;  /* 0x0000000627277c20 */ /* 0x000fe20008410000 */
[----:B------:R-:W-:Y:S01]  /*2670*/  FMUL.FTZ R42, R42, UR6 ;  /* 0x000000062a2a7c20 */ /* 0x000fe20008410000 */
[----:B------:R-:W-:Y:S01]  /*2680*/  @P1 IMAD.HI.U32 R8, R12, UR4, RZ ;  /* 0x000000040c081c27 */ /* 0x000fe2000f8e00ff */
[----:B------:R-:W-:Y:S01]  /*2690*/  @UP0 ULDC UR4, c[0x0][0x450] ;  /* 0x0001140000040ab9 */ /* 0x000fe20000000800 */
[----:B------:R-:W1:Y:S02]  /*26a0*/  MUFU.TANH R84, R27 ;  /* 0x0000001b00547308 */ /* 0x000e640000002400 */
[----:B------:R-:W-:Y:S01]  /*26b0*/  FMUL.FTZ R43, R43, UR6 ;  /* 0x000000062b2b7c20 */ /* 0x000fe20008410000 */
[----:B------:R-:W-:Y:S01]  /*26c0*/  IMAD.U32 R10, RZ, RZ, UR5 ;  /* 0x00000005ff0a7e24 */ /* 0x000fe2000f8e00ff */
[----:B------:R-:W-:Y:S01]  /*26d0*/  @P2 SHF.R.U32.HI R12, RZ, UR4, R8 ;  /* 0x00000004ff0c2c19 */ /* 0x000fe20008011608 */
[----:B------:R-:W-:Y:S01]  /*26e0*/  UIMAD UR4, UR7, -0x60, URZ ;  /* 0xffffffa0070478a4 */ /* 0x000fe2000f8e023f */
[----:B------:R-:W-:Y:S01]  /*26f0*/  FMUL.FTZ R46, R46, UR6 ;  /* 0x000000062e2e7c20 */ /* 0x000fe20008410000 */
[----:B------:R-:W-:Y:S01]  /*2700*/  FMUL.FTZ R11, R24, UR6 ;  /* 0x00000006180b7c20 */ /* 0x000fe20008410000 */
[----:B------:R-:W-:Y:S01]  /*2710*/  FMUL.FTZ R47, R47, UR6 ;  /* 0x000000062f2f7c20 */ /* 0x000fe20008410000 */
[----:B------:R-:W2:Y:S01]  /*2720*/  SHFL.IDX PT, R9, R12, 0x1, 0x1c1f ;  /* 0x003c1f000c097f89 */ /* 0x000ea200000e0000 */
[----:B------:R-:W3:Y:S01]  /*2730*/  MUFU.TANH R30, R30 ;  /* 0x0000001e001e7308 */ /* 0x000ee20000002400 */
[----:B------:R-:W-:-:S02]  /*2740*/  IMAD.U32 R8, RZ, RZ, UR4 ;  /* 0x00000004ff087e24 */ /* 0x000fc4000f8e00ff */
[----:B------:R-:W-:Y:S01]  /*2750*/  FMUL.FTZ R54, R54, UR6 ;  /* 0x0000000636367c20 */ /* 0x000fe20008410000 */
[----:B------:R-:W-:Y:S01]  /*2760*/  FMUL.FTZ R50, R50, UR6 ;  /* 0x0000000632327c20 */ /* 0x000fe20008410000 */
[----:B------:R-:W-:Y:S01]  /*2770*/  FMUL.FTZ R21, R33, UR6 ;  /* 0x0000000621157c20 */ /* 0x000fe20008410000 */
[----:B------:R-:W-:Y:S01]  /*2780*/  FMUL.FTZ R51, R51, UR6 ;  /* 0x0000000633337c20 */ /* 0x000fe20008410000 */
[----:B------:R-:W-:Y:S01]  /*2790*/  IADD3 R8, -R17, 0x61, R8 ;  /* 0x0000006111087810 */ /* 0x000fe20007ffe108 */
[----:B------:R-:W-:Y:S01]  /*27a0*/  FMUL.FTZ R33, R40, UR6 ;  /* 0x0000000628217c20 */ /* 0x000fe20008410000 */
[----:B------:R4:W-:Y:S01]  /*27b0*/  MUFU.TANH R72, R35 ;  /* 0x0000002300487308 */ /* 0x0009e20000002400 */
[----:B------:R-:W-:Y:S01]  /*27c0*/  FMUL.FTZ R55, R55, UR6 ;  /* 0x0000000637377c20 */ /* 0x000fe20008410000 */
[----:B------:R-:W-:Y:S01]  /*27d0*/  IADD3 R80, -R15, UR43, R8 ;  /* 0x0000002b0f507c10 */ /* 0x000fe2000fffe108 */
[----:B------:R-:W-:Y:S01]  /*27e0*/  FMUL.FTZ R8, R58, UR6 ;  /* 0x000000063a087c20 */ /* 0x000fe20008410000 */
[----:B------:R-:W-:Y:S01]  /*27f0*/  FMUL.FTZ R20, R29, UR6 ;  /* 0x000000061d147c20 */ /* 0x000fe20008410000 */
[----:B------:R-:W-:Y:S01]  /*2800*/  FMUL.FTZ R29, R36, UR6 ;  /* 0x00000006241d7c20 */ /* 0x000fe20008410000 */
[----:B------:R-:W-:Y:S01]  /*2810*/  FMUL.FTZ R59, R59, UR6 ;  /* 0x000000063b3b7c20 */ /* 0x000fe20008410000 */
[----:B------:R-:W-:Y:S01]  /*2820*/  FMUL.FTZ R62, R62, UR6 ;  /* 0x000000063e3e7c20 */ /* 0x000fe20008410000 */
[----:B------:R5:W5:Y:S01]  /*2830*/  MUFU.TANH R76, R31 ;  /* 0x0000001f004c7308 */ /* 0x000b620000002400 */
[----:B----4-:R-:W-:Y:S01]  /*2840*/  IADD3 R35, -R17, 0x60, R10 ;  /* 0x0000006011237810 */ /* 0x010fe20007ffe10a */
[----:B------:R-:W-:Y:S01]  /*2850*/  FMUL.FTZ R63, R63, UR6 ;  /* 0x000000063f3f7c20 */ /* 0x000fe20008410000 */
[----:B------:R-:W-:Y:S01]  /*2860*/  FMUL.FTZ R13, R25, UR6 ;  /* 0x00000006190d7c20 */ /* 0x000fe20008410000 */
[----:B------:R-:W-:Y:S01]  /*2870*/  FMUL.FTZ R66, R66, UR6 ;  /* 0x0000000642427c20 */ /* 0x000fe20008410000 */
[----:B------:R-:W-:Y:S01]  /*2880*/  FMUL.FTZ R25, R32, UR6 ;  /* 0x0000000620197c20 */ /* 0x000fe20008410000 */
[----:B------:R-:W-:Y:S01]  /*2890*/  FMUL.FTZ R67, R67, UR6 ;  /* 0x0000000643437c20 */ /* 0x000fe20008410000 */
[--C-:B--2---:R-:W-:Y:S01]  /*28a0*/  VIADDMNMX R10, R9, R80, R35.reuse, PT ;  /* 0x00000050090a7246 */ /* 0x104fe20003800123 */
[----:B------:R-:W2:Y:S01]  /*28b0*/  MUFU.TANH R34, R34 ;  /* 0x0000002200227308 */ /* 0x000ea20000002400 */
[----:B------:R-:W-:Y:S01]  /*28c0*/  FMUL.FTZ R14, R28, UR6 ;  /* 0x000000061c0e7c20 */ /* 0x000fe20008410000 */
[----:B------:R-:W-:Y:S01]  /*28d0*/  FMUL.FTZ R70, R70, UR6 ;  /* 0x0000000646467c20 */ /* 0x000fe20008410000 */
[C---:B------:R-:W-:Y:S01]  /*28e0*/  ISETP.GT.AND P1, PT, R10.reuse, RZ, PT ;  /* 0x000000ff0a00720c */ /* 0x040fe20003f24270 */
[----:B------:R-:W-:Y:S01]  /*28f0*/  FMUL.FTZ R71, R71, UR6 ;  /* 0x0000000647477c20 */ /* 0x000fe20008410000 */
[C---:B------:R-:W-:Y:S01]  /*2900*/  ISETP.GT.AND P2, PT, R10.reuse, 0x1, PT ;  /* 0x000000010a00780c */ /* 0x040fe20003f44270 */
[----:B------:R-:W-:Y:S01]  /*2910*/  FMUL.FTZ R27, R37, UR6 ;  /* 0x00000006251b7c20 */ /* 0x000fe20008410000 */
[----:B------:R-:W-:Y:S01]  /*2920*/  ISETP.GT.AND P3, PT, R10, 0x8, PT ;  /* 0x000000080a00780c */ /* 0x000fe20003f64270 */
[----:B------:R-:W4:Y:S01]  /*2930*/  MUFU.TANH R38, R38 ;  /* 0x0000002600267308 */ /* 0x000f220000002400 */
[----:B0-----:R-:W-:Y:S01]  /*2940*/  FSEL R82, R26, -INF , P1 ;  /* 0xff8000001a527808 */ /* 0x001fe20000800000 */
[----:B------:R-:W-:Y:S01]  /*2950*/  FMUL.FTZ R44, R44, UR6 ;  /* 0x000000062c2c7c20 */ /* 0x000fe20008410000 */
[----:B-1----:R-:W-:Y:S01]  /*2960*/  FSEL R84, R84, -INF , P2 ;  /* 0xff80000054547808 */ /* 0x002fe20001000000 */
[----:B------:R-:W0:Y:S01]  /*2970*/  SHFL.IDX PT, R12, R12, RZ, 0x1c1f ;  /* 0x001c1fff0c0c7589 */ /* 0x000e2200000e0000 */
[----:B------:R-:W-:Y:S01]  /*2980*/  ISETP.GT.AND P1, PT, R10, 0x9, PT ;  /* 0x000000090a00780c */ /* 0x000fe20003f24270 */
[----:B------:R-:W-:Y:S01]  /*2990*/  FMUL.FTZ R48, R48, UR6 ;  /* 0x0000000630307c20 */ /* 0x000fe20008410000 */
[----:B---3--:R-:W-:Y:S01]  /*29a0*/  FSEL R78, R30, -INF , P3 ;  /* 0xff8000001e4e7808 */ /* 0x008fe20001800000 */
[----:B------:R-:W-:Y:S01]  /*29b0*/  MUFU.TANH R39, R39 ;  /* 0x0000002700277308 */ /* 0x000fe20000002400 */
[----:B------:R-:W-:Y:S01]  /*29c0*/  FMNMX.FTZ R9, R82, R84, !PT ;  /* 0x0000005452097209 */ /* 0x000fe20007810000 */
[----:B-----5:R-:W-:Y:S01]  /*29d0*/  FMUL.FTZ R31, R41, UR6 ;  /* 0x00000006291f7c20 */ /* 0x020fe20008410000 */
[----:B------:R-:W-:Y:S01]  /*29e0*/  ISETP.GT.AND P2, PT, R10, 0x10, PT ;  /* 0x000000100a00780c */ /* 0x000fe20003f44270 */
[----:B------:R-:W-:Y:S01]  /*29f0*/  ULDC UR14, c[0x0][0x988] ;  /* 0x00026200000e7ab9 */ /* 0x000fe20000000800 */
[----:B------:R-:W-:Y:S01]  /*2a00*/  FSEL R76, R76, -INF , P1 ;  /* 0xff8000004c4c7808 */ /* 0x000fe20000800000 */
[----:B------:R-:W-:Y:S01]  /*2a10*/  FMUL.FTZ R45, R45, UR6 ;  /* 0x000000062d2d7c20 */ /* 0x000fe20008410000 */
[----:B------:R-:W-:Y:S01]  /*2a20*/  FMNMX.FTZ R9, R78, R9, !PT ;  /* 0x000000094e097209 */ /* 0x000fe20007810000 */
[----:B------:R-:W1:Y:S01]  /*2a30*/  MUFU.TANH R42, R42 ;  /* 0x0000002a002a7308 */ /* 0x000e620000002400 */
[----:B------:R-:W-:Y:S01]  /*2a40*/  ISETP.GT.AND P1, PT, R10, 0x11, PT ;  /* 0x000000110a00780c */ /* 0x000fe20003f24270 */
[----:B------:R-:W-:Y:S01]  /*2a50*/  FMUL.FTZ R49, R49, UR6 ;  /* 0x0000000631317c20 */ /* 0x000fe20008410000 */
[----:B--2---:R-:W-:Y:S01]  /*2a60*/  FSEL R74, R34, -INF , P2 ;  /* 0xff800000224a7808 */ /* 0x004fe20001000000 */
[----:B------:R-:W-:Y:S01]  /*2a70*/  FMUL.FTZ R52, R52, UR6 ;  /* 0x0000000634347c20 */ /* 0x000fe20008410000 */
[----:B------:R-:W-:Y:S01]  /*2a80*/  FMNMX.FTZ R9, R76, R9, !PT ;  /* 0x000000094c097209 */ /* 0x000fe20007810000 */
[----:B------:R-:W-:Y:S01]  /*2a90*/  FMUL.FTZ R53, R53, UR6 ;  /* 0x0000000635357c20 */ /* 0x000fe20008410000 */
[----:B------:R-:W-:Y:S01]  /*2aa0*/  ISETP.GT.AND P2, PT, R10, 0x18, PT ;  /* 0x000000180a00780c */ /* 0x000fe20003f44270 */
[----:B------:R-:W-:Y:S01]  /*2ab0*/  MUFU.TANH R24, R43 ;  /* 0x0000002b00187308 */ /* 0x000fe20000002400 */
[----:B------:R-:W-:Y:S01]  /*2ac0*/  FSEL R72, R72, -INF , P1 ;  /* 0xff80000048487808 */ /* 0x000fe20000800000 */
        /* <DEDUP_REMOVED lines=9> */
[----:B------:R-:W-:Y:S01]  /*2b60*/  ISETP.GT.AND P2, PT, R10, 0x20, PT ;  /* 0x000000200a00780c */ /* 0x000fe20003f44270 */
[----:B------:R-:W-:Y:S01]  /*2b70*/  FMUL.FTZ R64, R64, UR6 ;  /* 0x0000000640407c20 */ /* 0x000fe20008410000 */
[----:B------:R-:W-:Y:S01]  /*2b80*/  FMNMX.FTZ R9, R58, R9, !PT ;  /* 0x000000093a097209 */ /* 0x000fe20007810000 */
[----:B------:R-:W-:Y:S01]  /*2b90*/  FMUL.FTZ R65, R65, UR6 ;  /* 0x0000000641417c20 */ /* 0x000fe20008410000 */
[----:B-1----:R-:W-:Y:S01]  /*2ba0*/  FSEL R42, R42, -INF , P2 ;  /* 0xff8000002a2a7808 */ /* 0x002fe20001000000 */
[----:B------:R-:W1:Y:S01]  /*2bb0*/  MUFU.TANH R47, R47 ;  /* 0x0000002f002f7308 */ /* 0x000e620000002400 */
[----:B------:R-:W-:Y:S01]  /*2bc0*/  ISETP.GT.AND P2, PT, R10, 0x28, PT ;  /* 0x000000280a00780c */ /* 0x000fe20003f44270 */
[----:B------:R-:W-:Y:S01]  /*2bd0*/  FMUL.FTZ R68, R68, UR6 ;  /* 0x0000000644447c20 */ /* 0x000fe20008410000 */
[----:B0-----:R-:W-:Y:S01]  /*2be0*/  VIADDMNMX R35, R12, R80, R35, PT ;  /* 0x000000500c237246 */ /* 0x001fe20003800123 */
[----:B------:R-:W-:Y:S01]  /*2bf0*/  FMUL.FTZ R69, R69, UR6 ;  /* 0x0000000645457c20 */ /* 0x000fe20008410000 */
[----:B------:R-:W-:Y:S01]  /*2c00*/  R2UR UR8, R0 ;  /* 0x00000000000872ca */ /* 0x000fe200000e0000 */
[----:B------:R-:W-:Y:S01]  /*2c10*/  @UP0 ULDC UR6, c[0x0][0x44c] ;  /* 0x0001130000060ab9 */ /* 0x000fe20000000800 */
[----:B------:R-:W-:Y:S01]  /*2c20*/  ISETP.GT.AND P3, PT, R35, 0x8, PT ;  /* 0x000000082300780c */ /* 0x000fe20003f64270 */
[----:B------:R0:W-:Y:S01]  /*2c30*/  MUFU.TANH R15, R54 ;  /* 0x00000036000f7308 */ /* 0x0001e20000002400 */
[----:B--2---:R-:W-:Y:S01]  /*2c40*/  FSEL R26, R46, -INF , P2 ;  /* 0xff8000002e1a7808 */ /* 0x004fe20001000000 */
[----:B------:R-:W-:Y:S01]  /*2c50*/  UIADD3 UR4, UR7, -0x2, URZ ;  /* 0xfffffffe07047890 */ /* 0x000fe2000fffe03f */
[C---:B------:R-:W-:Y:S01]  /*2c60*/  ISETP.GT.AND P2, PT, R10.reuse, 0x30, PT ;  /* 0x000000300a00780c */ /* 0x040fe20003f44270 */
[----:B------:R-:W-:Y:S01]  /*2c70*/  UIMAD.WIDE.U32 UR6, UR42, UR6, URZ ;  /* 0x000000062a0672a5 */ /* 0x000fe2000f8e003f */
[----:B------:R-:W2:Y:S01]  /*2c80*/  S2UR UR10, SR_CgaCtaId ;  /* 0x00000000000a79c3 */ /* 0x000ea20000008800 */
[----:B------:R-:W-:Y:S01]  /*2c90*/  @UP0 ULDC UR9, c[0x0][0x450] ;  /* 0x0001140000090ab9 */ /* 0x000fe20000000800 */
[----:B------:R-:W-:Y:S01]  /*2ca0*/  UMOV UR5, UR42 ;  /* 0x0000002a00057c82 */ /* 0x000fe20008000000 */
[----:B------:R1:W3:Y:S01]  /*2cb0*/  MUFU.TANH R40, R50 ;  /* 0x0000003200287308 */ /* 0x0002e20000002400 */
[----:B0-----:R-:W-:Y:S01]  /*2cc0*/  FSEL R54, R39, -INF , P1 ;  /* 0xff80000027367808 */ /* 0x001fe20000800000 */
[----:B------:R-:W-:Y:S01]  /*2cd0*/  @UP0 USHF.R.U32.HI UR5, URZ, UR9, UR7 ;  /* 0x000000093f050299 */ /* 0x000fe20008011607 */
[----:B------:R-:W-:-:S02]  /*2ce0*/  ISETP.GT.AND P1, PT, R10, 0x21, PT ;  /* 0x000000210a00780c */ /* 0x000fc40003f24270 */
[----:B------:R-:W-:Y:S02]  /*2cf0*/  CS2R R86, SRZ ;  /* 0x0000000000567805 */ /* 0x000fe4000001ff00 */
[----:B------:R-:W-:Y:S01]  /*2d00*/  FMNMX.FTZ R9, R54, R9, !PT ;  /* 0x0000000936097209 */ /* 0x000fe20007810000 */
[----:B------:R-:W-:Y:S01]  /*2d10*/  UIADD3 UR6, UR5, UR43, -UR41 ;  /* 0x0000002b05067290 */ /* 0x000fe2000fffe829 */
[----:B------:R-:W-:Y:S01]  /*2d20*/  FSEL R24, R24, -INF , P1 ;  /* 0xff80000018187808 */ /* 0x000fe20000800000 */
[----:B------:R-:W0:Y:S01]  /*2d30*/  MUFU.TANH R51, R51 ;  /* 0x0000003300337308 */ /* 0x000e220000002400 */
[----:B------:R-:W-:Y:S01]  /*2d40*/  FMNMX.FTZ R9, R42, R9, !PT ;  /* 0x000000092a097209 */ /* 0x000fe20007810000 */
[----:B------:R-:W-:Y:S01]  /*2d50*/  UIMAD.WIDE UR6, UR6, 0x2aaaaaab, URZ ;  /* 0x2aaaaaab060678a5 */ /* 0x000fe2000f8e023f */
[----:B------:R-:W-:Y:S01]  /*2d60*/  ISETP.GT.AND P1, PT, R10, 0x29, PT ;  /* 0x000000290a00780c */ /* 0x000fe20003f24270 */
[----:B------:R-:W-:Y:S01]  /*2d70*/  UIADD3 UR5, UR8, 0x2a840, URZ ;  /* 0x0002a84008057890 */ /* 0x000fe2000fffe03f */
[----:B------:R-:W-:Y:S01]  /*2d80*/  FMNMX.FTZ R9, R24, R9, !PT ;  /* 0x0000000918097209 */ /* 0x000fe20007810000 */
[----:B------:R-:W-:Y:S01]  /*2d90*/  USHF.R.U32.HI UR6, URZ, 0x1f, UR7 ;  /* 0x0000001f3f067899 */ /* 0x000fe20008011607 */
[----:B-1----:R-:W-:Y:S01]  /*2da0*/  FSEL R50, R47, -INF , P1 ;  /* 0xff8000002f327808 */ /* 0x002fe20000800000 */
[----:B------:R-:W1:Y:S01]  /*2db0*/  MUFU.TANH R36, R55 ;  /* 0x0000003700247308 */ /* 0x000e620000002400 */
[----:B------:R-:W-:Y:S01]  /*2dc0*/  FMNMX.FTZ R9, R26, R9, !PT ;  /* 0x000000091a097209 */ /* 0x000fe20007810000 */
[----:B------:R-:W-:Y:S01]  /*2dd0*/  ULEA.HI.SX32 UR6, UR7, UR6, 0x1c ;  /* 0x0000000607067291 */ /* 0x000fe2000f8fe23f */
[----:B------:R-:W-:-:S02]  /*2de0*/  ISETP.GT.AND P1, PT, R10, 0x31, PT ;  /* 0x000000310a00780c */ /* 0x000fc40003f24270 */
[----:B------:R-:W-:Y:S02]  /*2df0*/  CS2R R80, SRZ ;  /* 0x0000000000507805 */ /* 0x000fe4000001ff00 */
[----:B---3--:R-:W-:Y:S01]  /*2e00*/  FSEL R40, R40, -INF , P2 ;  /* 0xff80000028287808 */ /* 0x008fe20001000000 */
[----:B------:R-:W-:Y:S01]  /*2e10*/  UISETP.LT.AND UP0, UPT, UR60, UR6, UPT ;  /* 0x000000063c00728c */ /* 0x000fe2000bf01270 */
[----:B------:R-:W-:Y:S01]  /*2e20*/  FMNMX.FTZ R9, R50, R9, !PT ;  /* 0x0000000932097209 */ /* 0x000fe20007810000 */
[----:B------:R-:W3:Y:S01]  /*2e30*/  MUFU.TANH R8, R8 ;  /* 0x0000000800087308 */ /* 0x000ee20000002400 */
[----:B------:R-:W-:Y:S01]  /*2e40*/  ISETP.GT.AND P2, PT, R10, 0x38, PT ;  /* 0x000000380a00780c */ /* 0x000fe20003f44270 */
[----:B--2---:R-:W-:Y:S01]  /*2e50*/  UPRMT UR5, UR10, 0x654, UR5 ;  /* 0x000006540a057896 */ /* 0x004fe20008000005 */
[----:B0-----:R-:W-:Y:S01]  /*2e60*/  FSEL R46, R51, -INF , P1 ;  /* 0xff800000332e7808 */ /* 0x001fe20000800000 */
[----:B------:R-:W-:Y:S01]  /*2e70*/  USEL UR10, UR60, UR6, !UP0 ;  /* 0x000000063c0a7287 */ /* 0x000fe2000c000000 */
[----:B------:R-:W-:-:S02]  /*2e80*/  FMNMX.FTZ R9, R40, R9, !PT ;  /* 0x0000000928097209 */ /* 0x000fc40007810000 */
[----:B------:R-:W-:Y:S01]  /*2e90*/  ISETP.GT.AND P1, PT, R10, 0x39, PT ;  /* 0x000000390a00780c */ /* 0x000fe20003f24270 */
[----:B------:R-:W0:Y:S01]  /*2ea0*/  MUFU.TANH R34, R59 ;  /* 0x0000003b00227308 */ /* 0x000e220000002400 */
[----:B------:R-:W-:Y:S01]  /*2eb0*/  FSEL R38, R15, -INF , P2 ;  /* 0xff8000000f267808 */ /* 0x000fe20001000000 */
[----:B------:R-:W-:Y:S01]  /*2ec0*/  UISETP.GE.AND UP0, UPT, UR4, UR10, UPT ;  /* 0x0000000a0400728c */ /* 0x000fe2000bf06270 */
[----:B------:R-:W-:Y:S01]  /*2ed0*/  FMNMX.FTZ R9, R46, R9, !PT ;  /* 0x000000092e097209 */ /* 0x000fe20007810000 */
[----:B------:R-:W-:Y:S01]  /*2ee0*/  SYNCS.ARRIVE.TRANS64.RED.A1T0 RZ, [UR5], RZ ;  /* 0x000000ffffff79a7 */ /* 0x000fe20008100405 */
[----:B------:R-:W-:Y:S02]  /*2ef0*/  ISETP.GT.AND P2, PT, R10, 0x40, PT ;  /* 0x000000400a00780c */ /* 0x000fe40003f44270 */
[----:B-1----:R-:W-:Y:S01]  /*2f00*/  FSEL R36, R36, -INF , P1 ;  /* 0xff80000024247808 */ /* 0x002fe20000800000 */
[----:B------:R-:W1:Y:S01]  /*2f10*/  MUFU.TANH R30, R62 ;  /* 0x0000003e001e7308 */ /* 0x000e620000002400 */
[----:B------:R-:W-:-:S02]  /*2f20*/  FMNMX.FTZ R9, R38, R9, !PT ;  /* 0x0000000926097209 */ /* 0x000fc40007810000 */
[----:B------:R-:W-:Y:S02]  /*2f30*/  ISETP.GT.AND P1, PT, R10, 0x41, PT ;  /* 0x000000410a00780c */ /* 0x000fe40003f24270 */
[----:B---3--:R-:W-:Y:S02]  /*2f40*/  FSEL R28, R8, -INF , P2 ;  /* 0xff800000081c7808 */ /* 0x008fe40001000000 */
[----:B------:R-:W-:Y:S01]  /*2f50*/  FMNMX.FTZ R9, R36, R9, !PT ;  /* 0x0000000924097209 */ /* 0x000fe20007810000 */
[----:B------:R-:W2:Y:S01]  /*2f60*/  MUFU.TANH R32, R63 ;  /* 0x0000003f00207308 */ /* 0x000ea20000002400 */
[----:B------:R-:W-:Y:S02]  /*2f70*/  ISETP.GT.AND P2, PT, R10, 0x48, PT ;  /* 0x000000480a00780c */ /* 0x000fe40003f44270 */
[----:B0-----:R-:W-:Y:S02]  /*2f80*/  FSEL R34, R34, -INF , P1 ;  /* 0xff80000022227808 */ /* 0x001fe40000800000 */
[----:B------:R-:W-:-:S02]  /*2f90*/  FMNMX.FTZ R9, R28, R9, !PT ;  /* 0x000000091c097209 */ /* 0x000fc40007810000 */
[----:B------:R-:W-:Y:S01]  /*2fa0*/  ISETP.GT.AND P1, PT, R10, 0x49, PT ;  /* 0x000000490a00780c */ /* 0x000fe20003f24270 */
[----:B------:R-:W0:Y:S01]  /*2fb0*/  MUFU.TANH R66, R66 ;  /* 0x0000004200427308 */ /* 0x000e220000002400 */
[----:B-1----:R-:W-:Y:S02]  /*2fc0*/  FSEL R30, R30, -INF , P2 ;  /* 0xff8000001e1e7808 */ /* 0x002fe40001000000 */
[----:B------:R-:W-:Y:S02]  /*2fd0*/  FMNMX.FTZ R9, R34, R9, !PT ;  /* 0x0000000922097209 */ /* 0x000fe40007810000 */
[----:B------:R-:W-:Y:S02]  /*2fe0*/  ISETP.GT.AND P2, PT, R10, 0x50, PT ;  /* 0x000000500a00780c */ /* 0x000fe40003f44270 */
[----:B------:R-:W-:Y:S01]  /*2ff0*/  FMNMX.FTZ R9, R30, R9, !PT ;  /* 0x000000091e097209 */ /* 0x000fe20007810000 */
[----:B------:R-:W1:Y:S01]  /*3000*/  MUFU.TANH R67, R67 ;  /* 0x0000004300437308 */ /* 0x000e620000002400 */
[----:B--2---:R-:W-:-:S02]  /*3010*/  FSEL R32, R32, -INF , P1 ;  /* 0xff80000020207808 */ /* 0x004fc40000800000 */
[----:B------:R-:W-:Y:S02]  /*3020*/  ISETP.GT.AND P1, PT, R10, 0x51, PT ;  /* 0x000000510a00780c */ /* 0x000fe40003f24270 */
[----:B------:R-:W-:-:S03]  /*3030*/  FMNMX.FTZ R8, R32, R9, !PT ;  /* 0x0000000920087209 */ /* 0x000fc60007810000 */
[----:B------:R-:W2:Y:S01]  /*3040*/  MUFU.TANH R70, R70 ;  /* 0x0000004600467308 */ /* 0x000ea20000002400 */
[----:B0-----:R-:W-:Y:S02]  /*3050*/  FSEL R15, R66, -INF , P2 ;  /* 0xff800000420f7808 */ /* 0x001fe40001000000 */
[----:B------:R-:W-:Y:S02]  /*3060*/  ISETP.GT.AND P2, PT, R10, 0x58, PT ;  /* 0x000000580a00780c */ /* 0x000fe40003f44270 */
[----:B------:R-:W-:-:S03]  /*3070*/  FMNMX.FTZ R8, R15, R8, !PT ;  /* 0x000000080f087209 */ /* 0x000fc60007810000 */
[----:B------:R-:W0:Y:S01]  /*3080*/  MUFU.TANH R71, R71 ;  /* 0x0000004700477308 */ /* 0x000e220000002400 */
[----:B-1----:R-:W-:Y:S02]  /*3090*/  FSEL R9, R67, -INF , P1 ;  /* 0xff80000043097808 */ /* 0x002fe40000800000 */
[----:B------:R-:W-:Y:S02]  /*30a0*/  CS2R R66, SRZ ;  /* 0x0000000000427805 */ /* 0x000fe4000001ff00 */
[----:B------:R-:W-:Y:S02]  /*30b0*/  ISETP.GT.AND P1, PT, R10, 0x59, PT ;  /* 0x000000590a00780c */ /* 0x000fe40003f24270 */
[----:B------:R-:W-:Y:S01]  /*30c0*/  FMNMX.FTZ R37, R9, R8, !PT ;  /* 0x0000000809257209 */ /* 0x000fe20007810000 */
[----:B------:R1:W-:Y:S01]  /*30d0*/  MUFU.TANH R43, R44 ;  /* 0x0000002c002b7308 */ /* 0x0003e20000002400 */
[----:B--2---:R-:W-:Y:S02]  /*30e0*/  FSEL R10, R70, -INF , P2 ;  /* 0xff800000460a7808 */ /* 0x004fe40001000000 */
[----:B------:R-:W-:-:S02]  /*30f0*/  ISETP.GT.AND P2, PT, R35, 0x1, PT ;  /* 0x000000012300780c */ /* 0x000fc40003f44270 */
[----:B------:R-:W-:-:S03]  /*3100*/  FMNMX.FTZ R37, R10, R37, !PT ;  /* 0x000000250a257209 */ /* 0x000fc60007810000 */
[----:B------:R-:W-:Y:S01]  /*3110*/  MUFU.TANH R11, R11 ;  /* 0x0000000b000b7308 */ /* 0x000fe20000002400 */
[----:B0-----:R-:W-:Y:S02]  /*3120*/  FSEL R8, R71, -INF , P1 ;  /* 0xff80000047087808 */ /* 0x001fe40000800000 */
[----:B------:R-:W-:Y:S02]  /*3130*/  CS2R R70, SRZ ;  /* 0x0000000000467805 */ /* 0x000fe4000001ff00 */
[----:B------:R-:W-:Y:S02]  /*3140*/  ISETP.GT.AND P1, PT, R35, RZ, PT ;  /* 0x000000ff2300720c */ /* 0x000fe40003f24270 */
[----:B------:R-:W-:Y:S01]  /*3150*/  FMNMX.FTZ R37, R8, R37, !PT ;  /* 0x0000002508257209 */ /* 0x000fe20007810000 */
[----:B------:R-:W-:Y:S04]  /*3160*/  MUFU.TANH R13, R13 ;  /* 0x0000000d000d7308 */ /* 0x000fe80000002400 */
[----:B-1----:R-:W0:Y:S04]  /*3170*/  SHFL.BFLY PT, R44, R37, 0x2, 0x1f ;  /* 0x0c401f00252c7f89 */ /* 0x002e2800000e0000 */
[----:B------:R-:W1:Y:S08]  /*3180*/  MUFU.TANH R14, R14 ;  /* 0x0000000e000e7308 */ /* 0x000e700000002400 */
[----:B------:R-:W2:Y:S08]  /*3190*/  MUFU.TANH R20, R20 ;  /* 0x0000001400147308 */ /* 0x000eb00000002400 */
[----:B------:R-:W3:Y:S01]  /*31a0*/  MUFU.TANH R25, R25 ;  /* 0x0000001900197308 */ /* 0x000ee20000002400 */
[----:B-1----:R-:W-:-:S02]  /*31b0*/  FSEL R39, R14, -INF , P3 ;  /* 0xff8000000e277808 */ /* 0x002fc40001800000 */
[----:B0-----:R-:W-:Y:S02]  /*31c0*/  FMNMX.FTZ R44, R37, R44, !PT ;  /* 0x0000002c252c7209 */ /* 0x001fe40007810000 */
[----:B------:R-:W-:-:S03]  /*31d0*/  ISETP.GT.AND P3, PT, R35, 0x18, PT ;  /* 0x000000182300780c */ /* 0x000fc60003f64270 */
[----:B------:R-:W0:Y:S01]  /*31e0*/  SHFL.BFLY PT, R37, R44, 0x1, 0x1f ;  /* 0x0c201f002c257f89 */ /* 0x000e2200000e0000 */
[----:B------:R-:W1:Y:S08]  /*31f0*/  MUFU.TANH R21, R21 ;  /* 0x0000001500157308 */ /* 0x000e700000002400 */
[----:B------:R4:W-:Y:S08]  /*3200*/  MUFU.TANH R47, R48 ;  /* 0x00000030002f7308 */ /* 0x0009f00000002400 */
[----:B------:R-:W5:Y:S01]  /*3210*/  MUFU.TANH R29, R29 ;  /* 0x0000001d001d7308 */ /* 0x000f620000002400 */
[----:B----4-:R-:W-:-:S02]  /*3220*/  FSEL R48, R13, -INF , P2 ;  /* 0xff8000000d307808 */ /* 0x010fc40001000000 */
[----:B------:R-:W-:Y:S02]  /*3230*/  ISETP.GT.AND P2, PT, R35, 0x10, PT ;  /* 0x000000102300780c */ /* 0x000fe40003f44270 */
[----:B0-----:R-:W-:-:S03]  /*3240*/  FMNMX.FTZ R12, R44, R37, !PT ;  /* 0x000000252c0c7209 */ /* 0x001fc60007810000 */
[----:B------:R-:W0:Y:S01]  /*3250*/  MUFU.TANH R27, R27 ;  /* 0x0000001b001b7308 */ /* 0x000e220000002400 */
[----:B------:R-:W-:Y:S02]  /*3260*/  FSEL R37, R11, -INF , P1 ;  /* 0xff8000000b257808 */ /* 0x000fe40000800000 */
[----:B------:R-:W-:Y:S01]  /*3270*/  ISETP.GT.AND P1, PT, R35, 0x9, PT ;  /* 0x000000092300780c */ /* 0x000fe20003f24270 */
[----:B------:R-:W-:Y:S01]  /*3280*/  FMUL.FTZ R13, R12, UR14 ;  /* 0x0000000e0c0d7c20 */ /* 0x000fe20008410000 */
[----:B------:R-:W-:Y:S02]  /*3290*/  FMNMX.FTZ R14, R37, R48, !PT ;  /* 0x00000030250e7209 */ /* 0x000fe40007810000 */
[----:B--2---:R-:W-:Y:S01]  /*32a0*/  FSEL R41, R20, -INF , P1 ;  /* 0xff80000014297808 */ /* 0x004fe20000800000 */
[----:B------:R-:W2:Y:S01]  /*32b0*/  MUFU.TANH R33, R33 ;  /* 0x0000002100217308 */ /* 0x000ea20000002400 */
[----:B------:R-:W-:Y:S02]  /*32c0*/  FMNMX.FTZ R14, R39, R14, !PT ;  /* 0x0000000e270e7209 */ /* 0x000fe40007810000 */
[----:B------:R-:W-:-:S02]  /*32d0*/  ISETP.GT.AND P1, PT, R35, 0x11, PT ;  /* 0x000000112300780c */ /* 0x000fc40003f24270 */
[----:B---3--:R-:W-:Y:S02]  /*32e0*/  FSEL R25, R25, -INF , P2 ;  /* 0xff80000019197808 */ /* 0x008fe40001000000 */
[----:B------:R-:W-:Y:S01]  /*32f0*/  FMNMX.FTZ R14, R41, R14, !PT ;  /* 0x0000000e290e7209 */ /* 0x000fe20007810000 */
[----:B------:R-:W3:Y:S01]  /*3300*/  MUFU.TANH R31, R31 ;  /* 0x0000001f001f7308 */ /* 0x000ee20000002400 */
[----:B-1----:R-:W-:Y:S02]  /*3310*/  FSEL R21, R21, -INF , P1 ;  /* 0xff80000015157808 */ /* 0x002fe40000800000 */
[----:B------:R-:W-:Y:S02]  /*3320*/  FMNMX.FTZ R14, R25, R14, !PT ;  /* 0x0000000e190e7209 */ /* 0x000fe40007810000 */
[----:B------:R-:W-:Y:S02]  /*3330*/  FSETP.NEU.FTZ.AND P2, PT, R12, -INF , PT ;  /* 0xff8000000c00780b */ /* 0x000fe40003f5d000 */
[----:B------:R-:W-:Y:S01]  /*3340*/  ISETP.GT.AND P1, PT, R35, 0x19, PT ;  /* 0x000000192300780c */ /* 0x000fe20003f24270 */
[----:B------:R-:W1:Y:S01]  /*3350*/  MUFU.TANH R45, R45 ;  /* 0x0000002d002d7308 */ /* 0x000e620000002400 */
[----:B-----5:R-:W-:-:S02]  /*3360*/  FSEL R29, R29, -INF , P3 ;  /* 0xff8000001d1d7808 */ /* 0x020fc40001800000 */
[----:B------:R-:W-:Y:S02]  /*3370*/  FMNMX.FTZ R14, R21, R14, !PT ;  /* 0x0000000e150e7209 */ /* 0x000fe40007810000 */
[----:B------:R-:W-:Y:S02]  /*3380*/  FSEL R13, R13, RZ, P2 ;  /* 0x000000ff0d0d7208 */ /* 0x000fe40001000000 */
[----:B------:R-:W-:Y:S01]  /*3390*/  ISETP.GT.AND P2, PT, R35, 0x20, PT ;  /* 0x000000202300780c */ /* 0x000fe20003f44270 */
[----:B------:R-:W4:Y:S01]  /*33a0*/  MUFU.TANH R49, R49 ;  /* 0x0000003100317308 */ /* 0x000f220000002400 */
[----:B0-----:R-:W-:Y:S01]  /*33b0*/  FSEL R27, R27, -INF , P1 ;  /* 0xff8000001b1b7808 */ /* 0x001fe20000800000 */
[--C-:B------:R-:W-:Y:S01]  /*33c0*/  FFMA.FTZ R62, R54, UR14, -R13.reuse ;  /* 0x0000000e363e7c23 */ /* 0x100fe2000801080d */
[----:B------:R-:W-:Y:S01]  /*33d0*/  FMNMX.FTZ R14, R29, R14, !PT ;  /* 0x0000000e1d0e7209 */ /* 0x000fe20007810000 */
[--C-:B------:R-:W-:Y:S01]  /*33e0*/  FFMA.FTZ R63, R42, UR14, -R13.reuse ;  /* 0x0000000e2a3f7c23 */ /* 0x100fe2000801080d */
[----:B------:R-:W-:Y:S01]  /*33f0*/  ISETP.GT.AND P1, PT, R35, 0x21, PT ;  /* 0x000000212300780c */ /* 0x000fe20003f24270 */
[--C-:B------:R-:W-:Y:S01]  /*3400*/  FFMA.FTZ R137, R15, UR14, -R13.reuse ;  /* 0x0000000e0f897c23 */ /* 0x100fe2000801080d */
[----:B--2---:R-:W-:Y:S01]  /*3410*/  FSEL R33, R33, -INF , P2 ;  /* 0xff80000021217808 */ /* 0x004fe20001000000 */
[----:B------:R-:W0:Y:S01]  /*3420*/  MUFU.TANH R51, R52 ;  /* 0x0000003400337308 */ /* 0x000e220000002400 */
[----:B------:R-:W-:Y:S01]  /*3430*/  FMNMX.FTZ R14, R27, R14, !PT ;  /* 0x0000000e1b0e7209 */ /* 0x000fe20007810000 */
[--C-:B------:R-:W-:Y:S01]  /*3440*/  FFMA.FTZ R143, R30, UR14, -R13.reuse ;  /* 0x0000000e1e8f7c23 */ /* 0x100fe2000801080d */
[----:B------:R-:W-:Y:S01]  /*3450*/  ISETP.GT.AND P2, PT, R35, 0x28, PT ;  /* 0x000000282300780c */ /* 0x000fe20003f44270 */
[--C-:B------:R-:W-:Y:S01]  /*3460*/  FFMA.FTZ R30, R32, UR14, -R13.reuse ;  /* 0x0000000e201e7c23 */ /* 0x100fe2000801080d */
[----:B---3--:R-:W-:Y:S01]  /*3470*/  FSEL R31, R31, -INF , P1 ;  /* 0xff8000001f1f7808 */ /* 0x008fe20000800000 */
[--C-:B------:R-:W-:Y:S01]  /*3480*/  FFMA.FTZ R157, R82, UR14, -R13.reuse ;  /* 0x0000000e529d7c23 */ /* 0x100fe2000801080d */
[----:B------:R-:W-:Y:S01]  /*3490*/  FMNMX.FTZ R20, R33, R14, !PT ;  /* 0x0000000e21147209 */ /* 0x000fe20007810000 */
[----:B------:R-:W2:Y:S01]  /*34a0*/  MUFU.TANH R53, R53 ;  /* 0x0000003500357308 */ /* 0x000ea20000002400 */
[----:B------:R-:W-:Y:S01]  /*34b0*/  ISETP.GT.AND P1, PT, R35, 0x29, PT ;  /* 0x000000292300780c */ /* 0x000fe20003f24270 */
[--C-:B------:R-:W-:Y:S01]  /*34c0*/  FFMA.FTZ R84, R84, UR14, -R13.reuse ;  /* 0x0000000e54547c23 */ /* 0x100fe2000801080d */
[----:B------:R-:W-:Y:S01]  /*34d0*/  FSEL R43, R43, -INF , P2 ;  /* 0xff8000002b2b7808 */ /* 0x000fe20001000000 */
[--C-:B------:R-:W-:Y:S01]  /*34e0*/  FFMA.FTZ R159, R78, UR14, -R13.reuse ;  /* 0x0000000e4e9f7c23 */ /* 0x100fe2000801080d */
[----:B------:R-:W-:Y:S01]  /*34f0*/  FMNMX.FTZ R20, R31, R20, !PT ;  /* 0x000000141f147209 */ /* 0x000fe20007810000 */
[--C-:B------:R-:W-:Y:S01]  /*3500*/  FFMA.FTZ R76, R76, UR14, -R13.reuse ;  /* 0x0000000e4c4c7c23 */ /* 0x100fe2000801080d */
[----:B------:R-:W-:Y:S01]  /*3510*/  ISETP.GT.AND P2, PT, R35, 0x30, PT ;  /* 0x000000302300780c */ /* 0x000fe20003f44270 */
[----:B------:R-:W3:Y:S01]  /*3520*/  MUFU.TANH R56, R56 ;  /* 0x0000003800387308 */ /* 0x000ee20000002400 */
[----:B-1----:R-:W-:Y:S01]  /*3530*/  FSEL R45, R45, -INF , P1 ;  /* 0xff8000002d2d7808 */ /* 0x002fe20000800000 */
[--C-:B------:R-:W-:Y:S01]  /*3540*/  FFMA.FTZ R153, R74, UR14, -R13.reuse ;  /* 0x0000000e4a997c23 */ /* 0x100fe2000801080d */
[----:B------:R-:W-:Y:S01]  /*3550*/  FMNMX.FTZ R20, R43, R20, !PT ;  /* 0x000000142b147209 */ /* 0x000fe20007810000 */
[--C-:B------:R-:W-:Y:S01]  /*3560*/  FFMA.FTZ R26, R26, UR14, -R13.reuse ;  /* 0x0000000e1a1a7c23 */ /* 0x100fe2000801080d */
[----:B------:R-:W-:Y:S01]  /*3570*/  ISETP.GT.AND P1, PT, R35, 0x31, PT ;  /* 0x000000312300780c */ /* 0x000fe20003f24270 */
[--C-:B------:R-:W-:Y:S01]  /*3580*/  FFMA.FTZ R72, R72, UR14, -R13.reuse ;  /* 0x0000000e48487c23 */ /* 0x100fe2000801080d */
[----:B------:R-:W-:Y:S01]  /*3590*/  FSEL R47, R47, -INF , P2 ;  /* 0xff8000002f2f7808 */ /* 0x000fe20001000000 */
[----:B------:R-:W1:Y:S01]  /*35a0*/  MUFU.TANH R55, R57 ;  /* 0x0000003900377308 */ /* 0x000e620000002400 */
[----:B------:R-:W-:Y:S01]  /*35b0*/  FMNMX.FTZ R20, R45, R20, !PT ;  /* 0x000000142d147209 */ /* 0x000fe20007810000 */
[--C-:B------:R-:W-:Y:S01]  /*35c0*/  FFMA.FTZ R36, R36, UR14, -R13.reuse ;  /* 0x0000000e24247c23 */ /* 0x100fe2000801080d */
[----:B------:R-:W-:Y:S01]  /*35d0*/  ISETP.GT.AND P2, PT, R35, 0x38, PT ;  /* 0x000000382300780c */ /* 0x000fe20003f44270 */
[--C-:B------:R-:W-:Y:S01]  /*35e0*/  FFMA.FTZ R9, R9, UR14, -R13.reuse ;  /* 0x0000000e09097c23 */ /* 0x100fe2000801080d */
[----:B----4-:R-:W-:Y:S01]  /*35f0*/  FSEL R49, R49, -INF , P1 ;  /* 0xff80000031317808 */ /* 0x010fe20000800000 */
[--C-:B------:R-:W-:Y:S01]  /*3600*/  FFMA.FTZ R139, R10, UR14, -R13.reuse ;  /* 0x0000000e0a8b7c23 */ /* 0x100fe2000801080d */
[----:B------:R-:W-:Y:S01]  /*3610*/  FMNMX.FTZ R44, R47, R20, !PT ;  /* 0x000000142f2c7209 */ /* 0x000fe20007810000 */
[----:B------:R4:W5:Y:S01]  /*3620*/  MUFU.TANH R59, R60 ;  /* 0x0000003c003b7308 */ /* 0x0009620000002400 */
[----:B------:R-:W-:Y:S01]  /*3630*/  ISETP.GT.AND P1, PT, R35, 0x39, PT ;  /* 0x000000392300780c */ /* 0x000fe20003f24270 */
[--C-:B------:R-:W-:Y:S01]  /*3640*/  FFMA.FTZ R141, R28, UR14, -R13.reuse ;  /* 0x0000000e1c8d7c23 */ /* 0x100fe2000801080d */
[----:B0-----:R-:W-:Y:S01]  /*3650*/  FSEL R51, R51, -INF , P2 ;  /* 0xff80000033337808 */ /* 0x001fe20001000000 */
[--C-:B------:R-:W-:Y:S01]  /*3660*/  FFMA.FTZ R28, R34, UR14, -R13.reuse ;  /* 0x0000000e221c7c23 */ /* 0x100fe2000801080d */
[----:B------:R-:W-:Y:S01]  /*3670*/  FMNMX.FTZ R44, R49, R44, !PT ;  /* 0x0000002c312c7209 */ /* 0x000fe20007810000 */
[--C-:B------:R-:W-:Y:S01]  /*3680*/  FFMA.FTZ R50, R50, UR14, -R13.reuse ;  /* 0x0000000e32327c23 */ /* 0x100fe2000801080d */
[----:B------:R-:W-:Y:S01]  /*3690*/  ISETP.GT.AND P2, PT, R35, 0x40, PT ;  /* 0x000000402300780c */ /* 0x000fe20003f44270 */
[----:B------:R-:W0:Y:S01]  /*36a0*/  MUFU.TANH R61, R61 ;  /* 0x0000003d003d7308 */ /* 0x000e220000002400 */
[----:B--2---:R-:W-:Y:S01]  /*36b0*/  FSEL R52, R53, -INF , P1 ;  /* 0xff80000035347808 */ /* 0x004fe20000800000 */
[--C-:B------:R-:W-:Y:S01]  /*36c0*/  FFMA.FTZ R145, R40, UR14, -R13.reuse ;  /* 0x0000000e28917c23 */ /* 0x100fe2000801080d */
[----:B------:R-:W-:Y:S01]  /*36d0*/  FMNMX.FTZ R11, R51, R44, !PT ;  /* 0x0000002c330b7209 */ /* 0x000fe20007810000 */
[--C-:B------:R-:W-:Y:S01]  /*36e0*/  FFMA.FTZ R147, R38, UR14, -R13.reuse ;  /* 0x0000000e26937c23 */ /* 0x100fe2000801080d */
[----:B------:R-:W-:Y:S01]  /*36f0*/  ISETP.GT.AND P1, PT, R35, 0x41, PT ;  /* 0x000000412300780c */ /* 0x000fe20003f24270 */
[----:B------:R-:W-:Y:S01]  /*3700*/  FFMA.FTZ R8, R8, UR14, -R13 ;  /* 0x0000000e08087c23 */ /* 0x000fe2000801080d */
[----:B---3--:R-:W-:Y:S01]  /*3710*/  FSEL R53, R56, -INF , P2 ;  /* 0xff80000038357808 */ /* 0x008fe20001000000 */
[----:B------:R-:W2:Y:S01]  /*3720*/  MUFU.TANH R64, R64 ;  /* 0x0000004000407308 */ /* 0x000ea20000002400 */
[----:B------:R-:W-:-:S02]  /*3730*/  FMNMX.FTZ R44, R52, R11, !PT ;  /* 0x0000000b342c7209 */ /* 0x000fc40007810000 */
[----:B------:R-:W-:Y:S02]  /*3740*/  CS2R R82, SRZ ;  /* 0x0000000000527805 */ /* 0x000fe4000001ff00 */
[----:B------:R-:W-:Y:S02]  /*3750*/  ISETP.GT.AND P2, PT, R35, 0x48, PT ;  /* 0x000000482300780c */ /* 0x000fe40003f44270 */
[----:B------:R-:W-:Y:S02]  /*3760*/  CS2R R78, SRZ ;  /* 0x00000000004e7805 */ /* 0x000fe4000001ff00 */
[----:B-1----:R-:W-:Y:S02]  /*3770*/  FSEL R55, R55, -INF , P1 ;  /* 0xff80000037377808 */ /* 0x002fe40000800000 */
[----:B------:R-:W-:Y:S02]  /*3780*/  CS2R R74, SRZ ;  /* 0x00000000004a7805 */ /* 0x000fe4000001ff00 */
[----:B----4-:R-:W-:Y:S01]  /*3790*/  FMNMX.FTZ R60, R53, R44, !PT ;  /* 0x0000002c353c7209 */ /* 0x010fe20007810000 */
[----:B------:R-:W1:Y:S01]  /*37a0*/  MUFU.TANH R65, R65 ;  /* 0x0000004100417308 */ /* 0x000e620000002400 */
[----:B------:R-:W-:-:S02]  /*37b0*/  ISETP.GT.AND P1, PT, R35, 0x49, PT ;  /* 0x000000492300780c */ /* 0x000fc40003f24270 */
[----:B-----5:R-:W-:Y:S02]  /*37c0*/  FSEL R56, R59, -INF , P2 ;  /* 0xff8000003b387808 */ /* 0x020fe40001000000 */
[----:B------:R-:W-:Y:S02]  /*37d0*/  FMNMX.FTZ R11, R55, R60, !PT ;  /* 0x0000003c370b7209 */ /* 0x000fe40007810000 */
[----:B------:R-:W-:Y:S01]  /*37e0*/  ISETP.GT.AND P2, PT, R35, 0x50, PT ;  /* 0x000000502300780c */ /* 0x000fe20003f44270 */
[----:B------:R-:W3:Y:S01]  /*37f0*/  MUFU.TANH R68, R68 ;  /* 0x0000004400447308 */ /* 0x000ee20000002400 */
[----:B0-----:R-:W-:Y:S01]  /*3800*/  FSEL R57, R61, -INF , P1 ;  /* 0xff8000003d397808 */ /* 0x001fe20000800000 */
[----:B------:R-:W-:Y:S01]  /*3810*/  FFMA.FTZ R61, R58, UR14, -R13 ;  /* 0x0000000e3a3d7c23 */ /* 0x000fe2000801080d */
[----:B------:R-:W-:Y:S02]  /*3820*/  FMNMX.FTZ R60, R56, R11, !PT ;  /* 0x0000000b383c7209 */ /* 0x000fe40007810000 */
[----:B------:R-:W-:-:S02]  /*3830*/  ISETP.GT.AND P1, PT, R35, 0x51, PT ;  /* 0x000000512300780c */ /* 0x000fc40003f24270 */
[----:B--2---:R-:W-:Y:S01]  /*3840*/  FSEL R58, R64, -INF , P2 ;  /* 0xff800000403a7808 */ /* 0x004fe20001000000 */
[----:B------:R-:W0:Y:S01]  /*3850*/  MUFU.TANH R69, R69 ;  /* 0x0000004500457308 */ /* 0x000e220000002400 */
[----:B------:R-:W-:Y:S02]  /*3860*/  FMNMX.FTZ R11, R57, R60, !PT ;  /* 0x0000003c390b7209 */ /* 0x000fe40007810000 */
[----:B------:R-:W-:Y:S02]  /*3870*/  ISETP.GT.AND P2, PT, R35, 0x58, PT ;  /* 0x000000582300780c */ /* 0x000fe40003f44270 */
[----:B-1----:R-:W-:Y:S02]  /*3880*/  FSEL R59, R65, -INF , P1 ;  /* 0xff800000413b7808 */ /* 0x002fe40000800000 */
[----:B------:R-:W-:Y:S02]  /*3890*/  CS2R R64, SRZ ;  /* 0x0000000000407805 */ /* 0x000fe4000001ff00 */
[----:B------:R-:W-:Y:S01]  /*38a0*/  FMNMX.FTZ R54, R58, R11, !PT ;  /* 0x0000000b3a367209 */ /* 0x000fe20007810000 */
[----:B------:R-:W-:Y:S01]  /*38b0*/  MUFU.EX2 R157, R157 ;  /* 0x0000009d009d7308 */ /* 0x000fe20000000800 */
[----:B------:R-:W-:-:S02]  /*38c0*/  ISETP.GT.AND P1, PT, R35, 0x59, PT ;  /* 0x000000592300780c */ /* 0x000fc40003f24270 */
[----:B---3--:R-:W-:Y:S02]  /*38d0*/  FSEL R35, R68, -INF , P2 ;  /* 0xff80000044237808 */ /* 0x008fe40001000000 */
[----:B------:R-:W-:-:S03]  /*38e0*/  FMNMX.FTZ R60, R59, R54, !PT ;  /* 0x000000363b3c7209 */ /* 0x000fc60007810000 */
[----:B------:R1:W2:Y:S01]  /*38f0*/  MUFU.EX2 R14, R84 ;  /* 0x00000054000e7308 */ /* 0x0002a20000000800 */
[----:B0-----:R-:W-:Y:S02]  /*3900*/  FSEL R54, R69, -INF , P1 ;  /* 0xff80000045367808 */ /* 0x001fe40000800000 */
[----:B------:R-:W-:Y:S02]  /*3910*/  CS2R R68, SRZ ;  /* 0x0000000000447805 */ /* 0x000fe4000001ff00 */
[----:B------:R-:W-:Y:S01]  /*3920*/  FMNMX.FTZ R11, R35, R60, !PT ;  /* 0x0000003c230b7209 */ /* 0x000fe20007810000 */
[--C-:B------:R-:W-:Y:S01]  /*3930*/  FFMA.FTZ R60, R24, UR14, -R13.reuse ;  /* 0x0000000e183c7c23 */ /* 0x100fe2000801080d */
[----:B------:R-:W-:Y:S02]  /*3940*/  FFMA.FTZ R24, R46, UR14, -R13 ;  /* 0x0000000e2e187c23 */ /* 0x000fe4000801080d */
[----:B------:R-:W-:Y:S01]  /*3950*/  FMNMX.FTZ R11, R54, R11, !PT ;  /* 0x0000000b360b7209 */ /* 0x000fe20007810000 */
[----:B------:R-:W0:Y:S01]  /*3960*/  MUFU.EX2 R159, R159 ;  /* 0x0000009f009f7308 */ /* 0x000e220000000800 */
[----:B-1----:R-:W-:-:S03]  /*3970*/  CS2R R84, SRZ ;  /* 0x0000000000547805 */ /* 0x002fc6000001ff00 */
[----:B------:R-:W1:Y:S04]  /*3980*/  SHFL.BFLY PT, R42, R11, 0x2, 0x1f ;  /* 0x0c401f000b2a7f89 */ /* 0x000e6800000e0000 */
[----:B------:R3:W4:Y:S08]  /*3990*/  MUFU.EX2 R20, R76 ;  /* 0x0000004c00147308 */ /* 0x0007300000000800 */
[----:B------:R-:W5:Y:S01]  /*39a0*/  MUFU.EX2 R153, R153 ;  /* 0x0000009900997308 */ /* 0x000f620000000800 */
[----:B---3--:R-:W-:-:S07]  /*39b0*/  CS2R R76, SRZ ;  /* 0x00000000004c7805 */ /* 0x008fce000001ff00 */
[----:B------:R-:W-:Y:S01]  /*39c0*/  MUFU.EX2 R151, R26 ;  /* 0x0000001a00977308 */ /* 0x000fe20000000800 */
[----:B-1----:R-:W-:-:S07]  /*39d0*/  FMNMX.FTZ R42, R11, R42, !PT ;  /* 0x0000002a0b2a7209 */ /* 0x002fce0007810000 */
[----:B------:R1:W3:Y:S01]  /*39e0*/  MUFU.EX2 R44, R72 ;  /* 0x00000048002c7308 */ /* 0x0002e20000000800 */
[----:B------:R-:W0:Y:S07]  /*39f0*/  SHFL.BFLY PT, R11, R42, 0x1, 0x1f ;  /* 0x0c201f002a0b7f89 */ /* 0x000e2e00000e0000 */
[----:B------:R2:W-:Y:S01]  /*3a00*/  MUFU.EX2 R26, R36 ;  /* 0x00000024001a7308 */ /* 0x0005e20000000800 */
[----:B-1----:R-:W-:-:S07]  /*3a10*/  CS2R R72, SRZ ;  /* 0x0000000000487805 */ /* 0x002fce000001ff00 */
[----:B------:R-:W-:Y:S01]  /*3a20*/  MUFU.EX2 R34, R9 ;  /* 0x0000000900227308 */ /* 0x000fe20000000800 */
[----:B--2---:R-:W-:Y:S01]  /*3a30*/  FADD.FTZ R36, R157, R14 ;  /* 0x0000000e9d247221 */ /* 0x004fe20000010000 */
[----:B------:R-:W-:-:S06]  /*3a40*/  F2FP.BF16.F32.PACK_AB R157, R14, R157 ;  /* 0x0000009d0e9d723e */ /* 0x000fcc00000010ff */
[----:B------:R-:W-:Y:S01]  /*3a50*/  MUFU.EX2 R61, R61 ;  /* 0x0000003d003d7308 */ /* 0x000fe20000000800 */
[----:B0-----:R-:W-:-:S04]  /*3a60*/  FMNMX.FTZ R11, R42, R11, !PT ;  /* 0x0000000b2a0b7209 */ /* 0x001fc80007810000 */
[C---:B------:R-:W-:Y:S01]  /*3a70*/  FSETP.NEU.FTZ.AND P1, PT, R11.reuse, -INF , PT ;  /* 0xff8000000b00780b */ /* 0x040fe20003f3d000 */
[----:B------:R-:W-:Y:S02]  /*3a80*/  FMUL.FTZ R15, R11, UR14 ;  /* 0x0000000e0b0f7c20 */ /* 0x000fe40008410000 */
[----:B------:R-:W-:Y:S03]  /*3a90*/  MUFU.EX2 R62, R62 ;  /* 0x0000003e003e7308 */ /* 0x000fe60000000800 */
[----:B------:R-:W-:Y:S01]  /*3aa0*/  FSEL R32, R15, RZ, P1 ;  /* 0x000000ff0f207208 */ /* 0x000fe20000800000 */
[----:B------:R-:W-:Y:S01]  /*3ab0*/  FADD.FTZ R15, R159, R36 ;  /* 0x000000249f0f7221 */ /* 0x000fe20000010000 */
[----:B------:R-:W-:Y:S02]  /*3ac0*/  PLOP3.LUT P1, PT, PT, PT, UP0, 0x80, 0x0 ;  /* 0x000000000000781c */ /* 0x000fe40003f2f008 */
[----:B----4-:R-:W-:Y:S01]  /*3ad0*/  F2FP.BF16.F32.PACK_AB R159, R20, R159 ;  /* 0x0000009f149f723e */ /* 0x010fe200000010ff */
[--C-:B------:R-:W-:Y:S01]  /*3ae0*/  FFMA.FTZ R37, R37, UR14, -R32.reuse ;  /* 0x0000000e25257c23 */ /* 0x100fe20008010820 */
[--C-:B------:R-:W-:Y:S01]  /*3af0*/  FFMA.FTZ R48, R48, UR14, -R32.reuse ;  /* 0x0000000e30307c23 */ /* 0x100fe20008010820 */
[--C-:B------:R-:W-:Y:S01]  /*3b00*/  FFMA.FTZ R39, R39, UR14, -R32.reuse ;  /* 0x0000000e27277c23 */ /* 0x100fe20008010820 */
[--C-:B------:R-:W-:Y:S01]  /*3b10*/  FFMA.FTZ R41, R41, UR14, -R32.reuse ;  /* 0x0000000e29297c23 */ /* 0x100fe20008010820 */
[--C-:B------:R-:W-:Y:S01]  /*3b20*/  FFMA.FTZ R25, R25, UR14, -R32.reuse ;  /* 0x0000000e19197c23 */ /* 0x100fe20008010820 */
[--C-:B------:R-:W-:Y:S01]  /*3b30*/  FFMA.FTZ R21, R21, UR14, -R32.reuse ;  /* 0x0000000e15157c23 */ /* 0x100fe20008010820 */
[----:B------:R-:W-:Y:S01]  /*3b40*/  MUFU.EX2 R37, R37 ;  /* 0x0000002500257308 */ /* 0x000fe20000000800 */
[--C-:B------:R-:W-:Y:S01]  /*3b50*/  FFMA.FTZ R29, R29, UR14, -R32.reuse ;  /* 0x0000000e1d1d7c23 */ /* 0x100fe20008010820 */
[--C-:B------:R-:W-:Y:S01]  /*3b60*/  FFMA.FTZ R27, R27, UR14, -R32.reuse ;  /* 0x0000000e1b1b7c23 */ /* 0x100fe20008010820 */
[--C-:B------:R-:W-:Y:S01]  /*3b70*/  FFMA.FTZ R33, R33, UR14, -R32.reuse ;  /* 0x0000000e21217c23 */ /* 0x100fe20008010820 */
[----:B------:R-:W-:Y:S01]  /*3b80*/  FADD.FTZ R36, R20, R15 ;  /* 0x0000000f14247221 */ /* 0x000fe20000010000 */
[--C-:B------:R-:W-:Y:S01]  /*3b90*/  FFMA.FTZ R31, R31, UR14, -R32.reuse ;  /* 0x0000000e1f1f7c23 */ /* 0x100fe20008010820 */
[--C-:B------:R-:W-:Y:S01]  /*3ba0*/  FFMA.FTZ R43, R43, UR14, -R32.reuse ;  /* 0x0000000e2b2b7c23 */ /* 0x100fe20008010820 */
[----:B------:R-:W-:Y:S01]  /*3bb0*/  FFMA.FTZ R45, R45, UR14, -R32 ;  /* 0x0000000e2d2d7c23 */ /* 0x000fe20008010820 */
[----:B------:R-:W0:Y:S01]  /*3bc0*/  MUFU.EX2 R48, R48 ;  /* 0x0000003000307308 */ /* 0x000e220000000800 */
[----:B-----5:R-:W-:Y:S01]  /*3bd0*/  FADD.FTZ R15, R153, R36 ;  /* 0x00000024990f7221 */ /* 0x020fe20000010000 */
[--C-:B------:R-:W-:Y:S01]  /*3be0*/  FFMA.FTZ R47, R47, UR14, -R32.reuse ;  /* 0x0000000e2f2f7c23 */ /* 0x100fe20008010820 */
[--C-:B------:R-:W-:Y:S01]  /*3bf0*/  FFMA.FTZ R49, R49, UR14, -R32.reuse ;  /* 0x0000000e31317c23 */ /* 0x100fe20008010820 */
[--C-:B------:R-:W-:Y:S01]  /*3c00*/  FFMA.FTZ R51, R51, UR14, -R32.reuse ;  /* 0x0000000e33337c23 */ /* 0x100fe20008010820 */
[--C-:B------:R-:W-:Y:S01]  /*3c10*/  FFMA.FTZ R52, R52, UR14, -R32.reuse ;  /* 0x0000000e34347c23 */ /* 0x100fe20008010820 */
[--C-:B------:R-:W-:Y:S01]  /*3c20*/  FFMA.FTZ R53, R53, UR14, -R32.reuse ;  /* 0x0000000e35357c23 */ /* 0x100fe20008010820 */
[--C-:B------:R-:W-:Y:S01]  /*3c30*/  FFMA.FTZ R55, R55, UR14, -R32.reuse ;  /* 0x0000000e37377c23 */ /* 0x100fe20008010820 */
[----:B------:R-:W1:Y:S01]  /*3c40*/  MUFU.EX2 R39, R39 ;  /* 0x0000002700277308 */ /* 0x000e620000000800 */
[--C-:B------:R-:W-:Y:S01]  /*3c50*/  FFMA.FTZ R56, R56, UR14, -R32.reuse ;  /* 0x0000000e38387c23 */ /* 0x100fe20008010820 */
[--C-:B------:R-:W-:Y:S01]  /*3c60*/  FFMA.FTZ R57, R57, UR14, -R32.reuse ;  /* 0x0000000e39397c23 */ /* 0x100fe20008010820 */
[--C-:B------:R-:W-:Y:S01]  /*3c70*/  FFMA.FTZ R58, R58, UR14, -R32.reuse ;  /* 0x0000000e3a3a7c23 */ /* 0x100fe20008010820 */
[--C-:B------:R-:W-:Y:S01]  /*3c80*/  FFMA.FTZ R59, R59, UR14, -R32.reuse ;  /* 0x0000000e3b3b7c23 */ /* 0x100fe20008010820 */
[--C-:B------:R-:W-:Y:S01]  /*3c90*/  FFMA.FTZ R35, R35, UR14, -R32.reuse ;  /* 0x0000000e23237c23 */ /* 0x100fe20008010820 */
[----:B------:R-:W-:Y:S01]  /*3ca0*/  FFMA.FTZ R32, R54, UR14, -R32 ;  /* 0x0000000e36207c23 */ /* 0x000fe20008010820 */
[----:B---3--:R-:W-:Y:S01]  /*3cb0*/  F2FP.BF16.F32.PACK_AB R153, R44, R153 ;  /* 0x000000992c99723e */ /* 0x008fe200000010ff */
[----:B------:R2:W3:Y:S01]  /*3cc0*/  MUFU.EX2 R158, R41 ;  /* 0x00000029009e7308 */ /* 0x0004e20000000800 */
[----:B0-----:R-:W-:Y:S01]  /*3cd0*/  FADD.FTZ R10, R37, R48 ;  /* 0x00000030250a7221 */ /* 0x001fe20000010000 */
[----:B------:R-:W-:-:S02]  /*3ce0*/  F2FP.BF16.F32.PACK_AB R155, R62, R61 ;  /* 0x0000003d3e9b723e */ /* 0x000fc400000010ff */
[----:B------:R-:W-:Y:S02]  /*3cf0*/  F2FP.BF16.F32.PACK_AB R156, R48, R37 ;  /* 0x00000025309c723e */ /* 0x000fe400000010ff */
[----:B------:R-:W-:Y:S02]  /*3d00*/  CS2R R36, SRZ ;  /* 0x0000000000247805 */ /* 0x000fe4000001ff00 */
[----:B------:R-:W0:Y:S01]  /*3d10*/  MUFU.EX2 R25, R25 ;  /* 0x0000001900197308 */ /* 0x000e220000000800 */
[----:B-1----:R-:W-:Y:S01]  /*3d20*/  FADD.FTZ R9, R39, R10 ;  /* 0x0000000a27097221 */ /* 0x002fe20000010000 */
[----:B--2---:R-:W-:-:S06]  /*3d30*/  CS2R R40, SRZ ;  /* 0x0000000000287805 */ /* 0x004fcc000001ff00 */
[----:B------:R-:W1:Y:S01]  /*3d40*/  MUFU.EX2 R152, R21 ;  /* 0x0000001500987308 */ /* 0x000e620000000800 */
[C---:B---3--:R-:W-:Y:S01]  /*3d50*/  FADD.FTZ R10, R158.reuse, R9 ;  /* 0x000000099e0a7221 */ /* 0x048fe20000010000 */
[----:B------:R-:W-:Y:S02]  /*3d60*/  F2FP.BF16.F32.PACK_AB R158, R158, R39 ;  /* 0x000000279e9e723e */ /* 0x000fe400000010ff */
[----:B------:R-:W-:-:S04]  /*3d70*/  CS2R R38, SRZ ;  /* 0x0000000000267805 */ /* 0x000fc8000001ff00 */
[----:B------:R-:W2:Y:S01]  /*3d80*/  MUFU.EX2 R29, R29 ;  /* 0x0000001d001d7308 */ /* 0x000ea20000000800 */
[----:B0-----:R-:W-:Y:S01]  /*3d90*/  FADD.FTZ R9, R25, R10 ;  /* 0x0000000a19097221 */ /* 0x001fe20000010000 */
[----:B------:R-:W-:-:S04]  /*3da0*/  FADD.FTZ R10, R44, R15 ;  /* 0x0000000f2c0a7221 */ /* 0x000fc80000010000 */
[----:B------:R-:W-:Y:S02]  /*3db0*/  FADD.FTZ R13, R61, R10 ;  /* 0x0000000a3d0d7221 */ /* 0x000fe40000010000 */
[----:B------:R-:W0:Y:S01]  /*3dc0*/  MUFU.EX2 R154, R27 ;  /* 0x0000001b009a7308 */ /* 0x000e220000000800 */
[----:B-1----:R-:W-:Y:S01]  /*3dd0*/  FADD.FTZ R0, R152, R9 ;  /* 0x0000000998007221 */ /* 0x002fe20000010000 */
[----:B------:R-:W-:Y:S01]  /*3de0*/  FADD.FTZ R10, R62, R13 ;  /* 0x0000000d3e0a7221 */ /* 0x000fe20000010000 */
[----:B------:R-:W-:-:S05]  /*3df0*/  F2FP.BF16.F32.PACK_AB R152, R152, R25 ;  /* 0x000000199898723e */ /* 0x000fca00000010ff */
        /* <DEDUP_REMOVED lines=12> */
[----:B------:R0:W3:Y:S01]  /*3ec0*/  MUFU.EX2 R150, R45 ;  /* 0x0000002d00967308 */ /* 0x0000e20000000800 */
[C---:B-1----:R-:W-:Y:S01]  /*3ed0*/  FADD.FTZ R10, R60.reuse, R13 ;  /* 0x0000000d3c0a7221 */ /* 0x042fe20000010000 */
[----:B------:R-:W-:Y:S02]  /*3ee0*/  F2FP.BF16.F32.PACK_AB R149, R60, R63 ;  /* 0x0000003f3c95723e */ /* 0x000fe400000010ff */
[----:B------:R-:W-:Y:S02]  /*3ef0*/  CS2R R62, SRZ ;  /* 0x00000000003e7805 */ /* 0x000fe4000001ff00 */
[----:B------:R-:W-:Y:S01]  /*3f00*/  CS2R R60, SRZ ;  /* 0x00000000003c7805 */ /* 0x000fe2000001ff00 */
[----:B------:R-:W-:Y:S01]  /*3f10*/  FADD.FTZ R13, R151, R10 ;  /* 0x0000000a970d7221 */ /* 0x000fe20000010000 */
        /* <DEDUP_REMOVED lines=9> */
[----:B------:R-:W-:-:S06]  /*3fb0*/  F2FP.BF16.F32.PACK_AB R151, R50, R151 ;  /* 0x000000973297723e */ /* 0x000fcc00000010ff */
        /* <DEDUP_REMOVED lines=11> */
[----:B------:R-:W-:Y:S02]  /*4070*/  F2FP.BF16.F32.PACK_AB R145, R24, R145 ;  /* 0x000000911891723e */ /* 0x000fe400000010ff */
[----:B------:R-:W-:-:S04]  /*4080*/  CS2R R24, SRZ ;  /* 0x0000000000187805 */ /* 0x000fc8000001ff00 */
[----:B------:R-:W0:Y:S01]  /*4090*/  MUFU.EX2 R52, R52 ;  /* 0x0000003400347308 */ /* 0x000e220000000800 */
[----:B-1----:R-:W-:-:S07]  /*40a0*/  FADD.FTZ R9, R51, R0 ;  /* 0x0000000033097221 */ /* 0x002fce0000010000 */
[----:B------:R-:W1:Y:S01]  /*40b0*/  MUFU.EX2 R53, R53 ;  /* 0x0000003500357308 */ /* 0x000e620000000800 */
[----:B--2---:R-:W-:Y:S01]  /*40c0*/  FADD.FTZ R13, R147, R10 ;  /* 0x0000000a930d7221 */ /* 0x004fe20000010000 */
[----:B------:R-:W-:-:S03]  /*40d0*/  F2FP.BF16.F32.PACK_AB R147, R26, R147 ;  /* 0x000000931a93723e */ /* 0x000fc600000010ff */
[----:B------:R-:W-:Y:S01]  /*40e0*/  FADD.FTZ R10, R26, R13 ;  /* 0x0000000d1a0a7221 */ /* 0x000fe20000010000 */
[----:B------:R-:W-:Y:S02]  /*40f0*/  CS2R R26, SRZ ;  /* 0x00000000001a7805 */ /* 0x000fe4000001ff00 */
[----:B------:R-:W2:Y:S01]  /*4100*/  MUFU.EX2 R141, R141 ;  /* 0x0000008d008d7308 */ /* 0x000ea20000000800 */
[C---:B0-----:R-:W-:Y:S01]  /*4110*/  FADD.FTZ R0, R52.reuse, R9 ;  /* 0x0000000934007221 */ /* 0x041fe20000010000 */
[----:B------:R-:W-:Y:S02]  /*4120*/  F2FP.BF16.F32.PACK_AB R146, R52, R51 ;  /* 0x000000333492723e */ /* 0x000fe400000010ff */
[----:B------:R-:W-:-:S04]  /*4130*/  CS2R R50, SRZ ;  /* 0x0000000000327805 */ /* 0x000fc8000001ff00 */
[----:B------:R0:W3:Y:S01]  /*4140*/  MUFU.EX2 R140, R55 ;  /* 0x00000037008c7308 */ /* 0x0000e20000000800 */
[----:B-1----:R-:W-:-:S07]  /*4150*/  FADD.FTZ R9, R53, R0 ;  /* 0x0000000035097221 */ /* 0x002fce0000010000 */
        /* <DEDUP_REMOVED lines=11> */
[----:B------:R-:W1:Y:S01]  /*4210*/  MUFU.EX2 R57, R57 ;  /* 0x0000003900397308 */ /* 0x000e620000000800 */
[----:B0-----:R-:W-:-:S07]  /*4220*/  FADD.FTZ R10, R56, R9 ;  /* 0x00000009380a7221 */ /* 0x001fce0000010000 */
[----:B------:R-:W0:Y:S01]  /*4230*/  MUFU.EX2 R30, R30 ;  /* 0x0000001e001e7308 */ /* 0x000e220000000800 */
[----:B--2---:R-:W-:-:S07]  /*4240*/  FADD.FTZ R9, R143, R0 ;  /* 0x000000008f097221 */ /* 0x004fce0000010000 */
[----:B------:R-:W2:Y:S01]  /*4250*/  MUFU.EX2 R137, R137 ;  /* 0x0000008900897308 */ /* 0x000ea20000000800 */
[C---:B-1----:R-:W-:Y:S01]  /*4260*/  FADD.FTZ R13, R57.reuse, R10 ;  /* 0x0000000a390d7221 */ /* 0x042fe20000010000 */
[----:B------:R-:W-:Y:S02]  /*4270*/  F2FP.BF16.F32.PACK_AB R142, R57, R56 ;  /* 0x00000038398e723e */ /* 0x000fe400000010ff */
[----:B------:R-:W-:-:S04]  /*4280*/  CS2R R56, SRZ ;  /* 0x0000000000387805 */ /* 0x000fc8000001ff00 */
[----:B------:R-:W1:Y:S01]  /*4290*/  MUFU.EX2 R58, R58 ;  /* 0x0000003a003a7308 */ /* 0x000e620000000800 */
[C---:B0-----:R-:W-:Y:S01]  /*42a0*/  FADD.FTZ R10, R30.reuse, R9 ;  /* 0x000000091e0a7221 */ /* 0x041fe20000010000 */
[----:B------:R-:W-:Y:S02]  /*42b0*/  F2FP.BF16.F32.PACK_AB R143, R30, R143 ;  /* 0x0000008f1e8f723e */ /* 0x000fe400000010ff */
[----:B------:R-:W-:-:S04]  /*42c0*/  CS2R R30, SRZ ;  /* 0x00000000001e7805 */ /* 0x000fc8000001ff00 */
[----:B------:R-:W0:Y:S01]  /*42d0*/  MUFU.EX2 R59, R59 ;  /* 0x0000003b003b7308 */ /* 0x000e220000000800 */
[----:B--2---:R-:W-:Y:S01]  /*42e0*/  FADD.FTZ R9, R137, R10 ;  /* 0x0000000a89097221 */ /* 0x004fe20000010000 */
[----:B------:R-:W-:-:S03]  /*42f0*/  F2FP.BF16.F32.PACK_AB R137, R34, R137 ;  /* 0x000000892289723e */ /* 0x000fc600000010ff */
[----:B------:R-:W-:-:S03]  /*4300*/  FADD.FTZ R10, R34, R9 ;  /* 0x00000009220a7221 */ /* 0x000fc60000010000 */
[----:B------:R-:W2:Y:S01]  /*4310*/  MUFU.EX2 R139, R139 ;  /* 0x0000008b008b7308 */ /* 0x000ea20000000800 */
[----:B-1----:R-:W-:-:S07]  /*4320*/  FADD.FTZ R14, R58, R13 ;  /* 0x0000000d3a0e7221 */ /* 0x002fce0000010000 */
[----:B------:R-:W1:Y:S01]  /*4330*/  MUFU.EX2 R35, R35 ;  /* 0x0000002300237308 */ /* 0x000e620000000800 */
[C---:B0-----:R-:W-:Y:S01]  /*4340*/  FADD.FTZ R14, R59.reuse, R14 ;  /* 0x0000000e3b0e7221 */ /* 0x041fe20000010000 */
[----:B------:R-:W-:Y:S02]  /*4350*/  F2FP.BF16.F32.PACK_AB R136, R59, R58 ;  /* 0x0000003a3b88723e */ /* 0x000fe400000010ff */
[----:B------:R-:W-:-:S04]  /*4360*/  CS2R R58, SRZ ;  /* 0x00000000003a7805 */ /* 0x000fc8000001ff00 */
[----:B------:R-:W0:Y:S01]  /*4370*/  MUFU.EX2 R32, R32 ;  /* 0x0000002000207308 */ /* 0x000e220000000800 */
[----:B--2---:R-:W-:Y:S01]  /*4380*/  FADD.FTZ R13, R139, R10 ;  /* 0x0000000a8b0d7221 */ /* 0x004fe20000010000 */
[----:B------:R-:W-:-:S06]  /*4390*/  IMAD.MOV.U32 R10, RZ, RZ, 0x3f800000 ;  /* 0x3f800000ff0a7424 */ /* 0x000fcc00078e00ff */
[----:B------:R-:W2:Y:S01]  /*43a0*/  MUFU.EX2 R0, R8 ;  /* 0x0000000800007308 */ /* 0x000ea20000000800 */
[----:B-1----:R-:W-:-:S04]  /*43b0*/  FADD.FTZ R9, R35, R14 ;  /* 0x0000000e23097221 */ /* 0x002fc80000010000 */
[C---:B0-----:R-:W-:Y:S01]  /*43c0*/  FADD.FTZ R9, R32.reuse, R9 ;  /* 0x0000000920097221 */ /* 0x041fe20000010000 */
[----:B------:R-:W-:Y:S02]  /*43d0*/  F2FP.BF16.F32.PACK_AB R138, R32, R35 ;  /* 0x00000023208a723e */ /* 0x000fe400000010ff */
[----:B------:R-:W-:Y:S02]  /*43e0*/  CS2R R34, SRZ ;  /* 0x0000000000227805 */ /* 0x000fe4000001ff00 */
[----:B------:R-:W-:Y:S01]  /*43f0*/  CS2R R32, SRZ ;  /* 0x0000000000207805 */ /* 0x000fe2000001ff00 */
[C---:B--2---:R-:W-:Y:S01]  /*4400*/  FADD.FTZ R8, R0.reuse, R13 ;  /* 0x0000000d00087221 */ /* 0x044fe20000010000 */
[----:B------:R-:W-:Y:S01]  /*4410*/  F2FP.BF16.F32.PACK_AB R139, R0, R139 ;  /* 0x0000008b008b723e */ /* 0x000fe200000010ff */
[----:B------:R-:W-:Y:S01]  /*4420*/  IMAD.MOV.U32 R0, RZ, RZ, 0x3f800000 ;  /* 0x3f800000ff007424 */ /* 0x000fe200078e00ff */
[----:B------:R-:W-:Y:S06]  /*4430*/  @!P1 BRA `(.L_x_2385) ;  /* 0x0000002800a09947 */ /* 0x000fec0003800000 */
[----:B------:R-:W-:Y:S01]  /*4440*/  MOV R13, R12 ;  /* 0x0000000c000d7202 */ /* 0x000fe20000000f00 */
[----:B------:R-:W-:Y:S01]  /*4450*/  IMAD.MOV.U32 R14, RZ, RZ, R11 ;  /* 0x000000ffff0e7224 */ /* 0x000fe200078e000b */
[----:B------:R-:W-:Y:S01]  /*4460*/  UMOV UR5, UR38 ;  /* 0x0000002600057c82 */ /* 0x000fe20008000000 */
[----:B------:R-:W-:Y:S01]  /*4470*/  IMAD.MOV.U32 R0, RZ, RZ, 0x3f800000 ;  /* 0x3f800000ff007424 */ /* 0x000fe200078e00ff */
[----:B------:R-:W-:Y:S01]  /*4480*/  UMOV UR6, UR39 ;  /* 0x0000002700067c82 */ /* 0x000fe20008000000 */
[----:B------:R-:W-:Y:S01]  /*4490*/  IMAD.MOV.U32 R87, RZ, RZ, RZ ;  /* 0x000000ffff577224 */ /* 0x000fe200078e00ff */
[----:B------:R-:W-:Y:S01]  /*44a0*/  ULDC UR7, c[0x0][0x9d8] ;  /* 0x0002760000077ab9 */ /* 0x000fe20000000800 */
[----:B------:R-:W-:-:S05]  /*44b0*/  ULDC UR34, c[0x0][0x988] ;  /* 0x0002620000227ab9 */ /* 0x000fca0000000800 */
.L_x_2396:
[----:B------:R-:W-:-:S04]  /*44c0*/  UISETP.NE.AND UP0, UPT, UR6, 0x1, UPT ;  /* 0x000000010600788c */ /* 0x000fc8000bf05270 */
[----:B------:R-:W-:-:S04]  /*44d0*/  USEL UR38, URZ, 0x1, UP0 ;  /* 0x000000013f267887 */ /* 0x000fc80008000000 */
[----:B------:R-:W-:Y:S01]  /*44e0*/  ULOP3.LUT UR38, UR5, UR38, URZ, 0x3c, !UPT ;  /* 0x0000002605267292 */ /* 0x000fe2000f8e3c3f */
[----:B------:R-:W-:Y:S11]  /*44f0*/  @!P0 BRA `(.L_x_2386) ;  /* 0x0000000000048947 */ /* 0x000ff60003800000 */
[----:B------:R-:W-:Y:S01]  /*4500*/  BPT.TRAP 0x1 ;  /* 0x000000040000795c */ /* 0x000fe20000300000 */
.L_x_2386:
        /* <DEDUP_REMOVED lines=9> */
.L_x_2387:
[----:B-1----:R-:W-:Y:S05]  /*45a0*/  @P1 BRA `(.L_x_2388) ;  /* 0x0000000000081947 */ /* 0x002fea0003800000 */
[----:B------:R-:W1:Y:S02]  /*45b0*/  SYNCS.PHASECHK.TRANS64.TRYWAIT P1, [UR8+0x2a830], R11 ;  /* 0x02a8300bff0075a7 */ /* 0x000e640008020148 */
[----:B-1----:R-:W-:Y:S05]  /*45c0*/  @!P1 BRA `(.L_x_2389) ;  /* 0x000000ec005c9947 */ /* 0x002fea0003800000 */
.L_x_2388:
        /* <DEDUP_REMOVED lines=86> */
[----:B------:R-:W-:Y:S01]  /*4b30*/  R2UR UR28, R2 ;  /* 0x00000000021c72ca */ /* 0x000fe200000e0000 */
[----:B------:R-:W-:Y:S01]  /*4b40*/  UIADD3 UR30, UR9, 0x4, URZ ;  /* 0x00000004091e7890 */ /* 0x000fe2000fffe03f */
[----:B------:R-:W-:Y:S01]  /*4b50*/  R2UR UR29, R3 ;  /* 0x00000000031d72ca */ /* 0x000fe200000e0000 */
[----:B------:R-:W-:Y:S01]  /*4b60*/  UMOV UR31, 0x40000040 ;  /* 0x40000040001f7882 */ /* 0x000fe20000000000 */
[----:B------:R-:W-:Y:S02]  /*4b70*/  WARPGROUP.DEPBAR.LE gsb0, 0x0 ;  /* 0x00008000000079c5 */ /* 0x000fe40000010000 */
[----:B------:R-:W-:-:S09]  /*4b80*/  WARPGROUP.ARRIVE ;  /* 0x00000000000079c5 */ /* 0x000fd20000000000 */
        /* <DEDUP_REMOVED lines=51> */
.L_x_2390:
[----:B------:R-:W-:Y:S01]  /*4ec0*/  ULEA UR9, UR6, UR40, 0x3 ;  /* 0x0000002806097291 */ /* 0x000fe2000f8e183f */
[----:B------:R-:W-:-:S05]  /*4ed0*/  IMAD.U32 R0, RZ, RZ, UR5 ;  /* 0x00000005ff007e24 */ /* 0x000fca000f8e00ff */
[----:B------:R-:W-:-:S04]  /*4ee0*/  SHF.L.U32 R0, R0, 0x1f, RZ ;  /* 0x0000001f00007819 */ /* 0x000fc800000006ff */
[----:B------:R2:W3:Y:S01]  /*4ef0*/  SYNCS.PHASECHK.TRANS64.TRYWAIT P1, [UR9+0x2a850], R0 ;  /* 0x02a85000ff0075a7 */ /* 0x0004e20008020149 */
[----:B------:R-:W-:Y:S05]  /*4f00*/  @!P0 BRA `(.L_x_2391) ;  /* 0x0000000000048947 */ /* 0x000fea0003800000 */
[----:B------:R-:W-:Y:S01]  /*4f10*/  BPT.TRAP 0x1 ;  /* 0x000000040000795c */ /* 0x000fe20000300000 */
.L_x_2391:
[----:B---3--:R-:W-:Y:S05]  /*4f20*/  @P1 BRA `(.L_x_2392) ;  /* 0x0000000000081947 */ /* 0x008fea0003800000 */
[----:B------:R-:W3:Y:S02]  /*4f30*/  SYNCS.PHASECHK.TRANS64.TRYWAIT P1, [UR9+0x2a850], R0 ;  /* 0x02a85000ff0075a7 */ /* 0x000ee40008020149 */
[----:B---3--:R-:W-:Y:S05]  /*4f40*/  @!P1 BRA `(.L_x_2393) ;  /* 0x000000e400149947 */ /* 0x008fea0003800000 */
.L_x_2392:
        /* <DEDUP_REMOVED lines=37> */
.L_x_2394:
[----:B------:R-:W-:Y:S01]  /*51a0*/  UISETP.NE.AND UP0, UPT, UR61, URZ, UPT ;  /* 0x0000003f3d00728c */ /* 0x000fe2000bf05270 */
[----:B01----:R-:W-:Y:S01]  /*51b0*/  FMUL.FTZ R11, R97, UR7 ;  /* 0x00000007610b7c20 */ /* 0x003fe20008410000 */
[----:B------:R-:W-:Y:S01]  /*51c0*/  FMUL.FTZ R15, R100, UR7 ;  /* 0x00000007640f7c20 */ /* 0x000fe20008410000 */
[----:B------:R-:W-:Y:S01]  /*51d0*/  FMUL.FTZ R10, R88, UR7 ;  /* 0x00000007580a7c20 */ /* 0x000fe20008410000 */
[----:B------:R-:W-:Y:S01]  /*51e0*/  FMUL.FTZ R137, R91, UR7 ;  /* 0x000000075b897c20 */ /* 0x000fe20008410000 */
[----:B------:R0:W-:Y:S01]  /*51f0*/  MUFU.TANH R20, R11 ;  /* 0x0000000b00147308 */ /* 0x0001e20000002400 */
[----:B------:R-:W-:Y:S01]  /*5200*/  PLOP3.LUT P1, PT, PT, PT, UP0, 0x80, 0x0 ;  /* 0x000000000000781c */ /* 0x000fe20003f2f008 */
[----:B--2---:R-:W-:Y:S01]  /*5210*/  FMUL.FTZ R0, R89, UR7 ;  /* 0x0000000759007c20 */ /* 0x004fe20008410000 */
[----:B------:R-:W-:Y:S01]  /*5220*/  PLOP3.LUT P2, PT, PT, PT, UP0, 0x80, 0x0 ;  /* 0x000000000000781c */ /* 0x000fe20003f4f008 */
[----:B------:R-:W-:Y:S01]  /*5230*/  FMUL.FTZ R92, R92, UR7 ;  /* 0x000000075c5c7c20 */ /* 0x000fe20008410000 */
[----:B------:R-:W-:Y:S01]  /*5240*/  FMUL.FTZ R12, R93, UR7 ;  /* 0x000000075d0c7c20 */ /* 0x000fe20008410000 */
[----:B------:R-:W-:Y:S01]  /*5250*/  @UP0 ULDC UR5, c[0x0][0x44c] ;  /* 0x0001130000050ab9 */ /* 0x000fe20000000800 */
[----:B------:R-:W-:Y:S01]  /*5260*/  FMUL.FTZ R96, R96, UR7 ;  /* 0x0000000760607c20 */ /* 0x000fe20008410000 */
[----:B------:R1:W-:Y:S01]  /*5270*/  MUFU.TANH R88, R15 ;  /* 0x0000000f00587308 */ /* 0x0003e20000002400 */
[----:B0-----:R-:W-:-:S02]  /*5280*/  VIADD R11, R18, UR42 ;  /* 0x0000002a120b7c36 */ /* 0x001fc40008000000 */
[----:B------:R-:W-:Y:S01]  /*5290*/  FMUL.FTZ R112, R112, UR7 ;  /* 0x0000000770707c20 */ /* 0x000fe20008410000 */
[----:B------:R-:W-:Y:S01]  /*52a0*/  FMUL.FTZ R139, R94, UR7 ;  /* 0x000000075e8b7c20 */ /* 0x000fe20008410000 */
[----:B------:R-:W-:Y:S01]  /*52b0*/  FMUL.FTZ R104, R104, UR7 ;  /* 0x0000000768687c20 */ /* 0x000fe20008410000 */
[----:B------:R-:W-:Y:S01]  /*52c0*/  FMUL.FTZ R100, R103, UR7 ;  /* 0x0000000767647c20 */ /* 0x000fe20008410000 */
[----:B------:R-:W-:Y:S01]  /*52d0*/  FMUL.FTZ R101, R101, UR7 ;  /* 0x0000000765657c20 */ /* 0x000fe20008410000 */
[----:B------:R-:W-:Y:S01]  /*52e0*/  FMUL.FTZ R109, R109, UR7 ;  /* 0x000000076d6d7c20 */ /* 0x000fe20008410000 */
[----:B------:R-:W0:Y:S01]  /*52f0*/  MUFU.TANH R10, R10 ;  /* 0x0000000a000a7308 */ /* 0x000e220000002400 */
[----:B-1----:R-:W-:Y:S01]  /*5300*/  @P1 IMAD.HI.U32 R15, R11, UR5, RZ ;  /* 0x000000050b0f1c27 */ /* 0x002fe2000f8e00ff */
[----:B------:R-:W-:-:S03]  /*5310*/  @UP0 ULDC UR5, c[0x0][0x450] ;  /* 0x0001140000050ab9 */ /* 0x000fc60000000800 */
[----:B------:R-:W-:Y:S01]  /*5320*/  FMUL.FTZ R108, R108, UR7 ;  /* 0x000000076c6c7c20 */ /* 0x000fe20008410000 */
[----:B------:R-:W-:Y:S01]  /*5330*/  FMUL.FTZ R138, R95, UR7 ;  /* 0x000000075f8a7c20 */ /* 0x000fe20008410000 */
[----:B------:R-:W-:Y:S01]  /*5340*/  FMUL.FTZ R105, R105, UR7 ;  /* 0x0000000769697c20 */ /* 0x000fe20008410000 */
[----:B------:R-:W-:Y:S01]  /*5350*/  @P2 SHF.R.U32.HI R11, RZ, UR5, R15 ;  /* 0x00000005ff0b2c19 */ /* 0x000fe2000801160f */
[----:B------:R-:W-:Y:S01]  /*5360*/  UIMAD UR5, UR4, -0x60, URZ ;  /* 0xffffffa0040578a4 */ /* 0x000fe2000f8e023f */
[----:B------:R-:W-:Y:S01]  /*5370*/  MOV R15, UR41 ;  /* 0x00000029000f7c02 */ /* 0x000fe20008000f00 */
[----:B------:R-:W1:Y:S01]  /*5380*/  MUFU.TANH R0, R0 ;  /* 0x0000000000007308 */ /* 0x000e620000002400 */
[----:B------:R-:W-:Y:S01]  /*5390*/  FMUL.FTZ R97, R98, UR7 ;  /* 0x0000000762617c20 */ /* 0x000fe20008410000 */
[----:B------:R-:W2:Y:S01]  /*53a0*/  SHFL.IDX PT, R91, R11, RZ, 0x1c1f ;  /* 0x001c1fff0b5b7589 */ /* 0x000ea200000e0000 */
[----:B------:R-:W-:Y:S01]  /*53b0*/  FMUL.FTZ R98, R99, UR7 ;  /* 0x0000000763627c20 */ /* 0x000fe20008410000 */
[----:B------:R-:W-:-:S02]  /*53c0*/  IMAD.U32 R140, RZ, RZ, UR5 ;  /* 0x00000005ff8c7e24 */ /* 0x000fc4000f8e00ff */
[----:B------:R-:W-:Y:S01]  /*53d0*/  FMUL.FTZ R136, R90, UR7 ;  /* 0x000000075a887c20 */ /* 0x000fe20008410000 */
[----:B------:R-:W-:Y:S01]  /*53e0*/  FMUL.FTZ R99, R102, UR7 ;  /* 0x0000000766637c20 */ /* 0x000fe20008410000 */
[----:B------:R-:W-:Y:S01]  /*53f0*/  FMUL.FTZ R106, R106, UR7 ;  /* 0x000000076a6a7c20 */ /* 0x000fe20008410000 */
[----:B------:R-:W3:Y:S01]  /*5400*/  MUFU.TANH R92, R92 ;  /* 0x0000005c005c7308 */ /* 0x000ee20000002400 */
[----:B------:R-:W-:Y:S01]  /*5410*/  IADD3 R140, -R17, 0x1, R140 ;  /* 0x00000001118c7810 */ /* 0x000fe20007ffe18c */
[----:B------:R-:W-:Y:S01]  /*5420*/  FMUL.FTZ R102, R107, UR7 ;  /* 0x000000076b667c20 */ /* 0x000fe20008410000 */
[----:B------:R-:W-:Y:S01]  /*5430*/  FMUL.FTZ R116, R116, UR7 ;  /* 0x0000000774747c20 */ /* 0x000fe20008410000 */
[----:B------:R-:W-:Y:S01]  /*5440*/  FMUL.FTZ R117, R117, UR7 ;  /* 0x0000000775757c20 */ /* 0x000fe20008410000 */
[----:B------:R-:W-:Y:S01]  /*5450*/  IADD3 R140, -R15, UR43, R140 ;  /* 0x0000002b0f8c7c10 */ /* 0x000fe2000fffe18c */
        /* <DEDUP_REMOVED lines=11> */
[----:B------:R-:W4:Y:S01]  /*5510*/  SHFL.IDX PT, R11, R11, 0x1, 0x1c1f ;  /* 0x003c1f000b0b7f89 */ /* 0x000f2200000e0000 */
[----:B--2---:R-:W-:Y:S01]  /*5520*/  IMAD.IADD R91, R140, 0x1, R91 ;  /* 0x000000018c5b7824 */ /* 0x004fe200078e025b */
[----:B------:R-:W-:Y:S01]  /*5530*/  UMOV UR14, UR34 ;  /* 0x00000022000e7c82 */ /* 0x000fe20008000000 */
[----:B------:R-:W2:Y:S01]  /*5540*/  S2UR UR6, SR_CgaCtaId ;  /* 0x00000000000679c3 */ /* 0x000ea20000008800 */
[----:B------:R-:W-:-:S02]  /*5550*/  UIADD3 UR8, UR8, 0x2a840, URZ ;  /* 0x0002a84008087890 */ /* 0x000fc4000fffe03f */
[C---:B------:R-:W-:Y:S01]  /*5560*/  ISETP.GT.AND P1, PT, R91.reuse, RZ, PT ;  /* 0x000000ff5b00720c */ /* 0x040fe20003f24270 */
[----:B------:R1:W-:Y:S01]  /*5570*/  MUFU.TANH R94, R112 ;  /* 0x00000070005e7308 */ /* 0x0003e20000002400 */
[C---:B------:R-:W-:Y:S02]  /*5580*/  ISETP.GT.AND P2, PT, R91.reuse, 0x1, PT ;  /* 0x000000015b00780c */ /* 0x040fe40003f44270 */
[----:B0-----:R-:W-:Y:S02]  /*5590*/  FSEL R113, R10, -INF , P1 ;  /* 0xff8000000a717808 */ /* 0x001fe40000800000 */
[----:B------:R-:W-:Y:S02]  /*55a0*/  ISETP.GT.AND P1, PT, R91, 0x8, PT ;  /* 0x000000085b00780c */ /* 0x000fe40003f24270 */
[----:B------:R-:W-:Y:S01]  /*55b0*/  FMNMX.FTZ R21, R113, R14, !PT ;  /* 0x0000000e71157209 */ /* 0x000fe20007810000 */
[----:B------:R0:W-:Y:S01]  /*55c0*/  MUFU.TANH R103, R104 ;  /* 0x0000006800677308 */ /* 0x0001e20000002400 */
[----:B-1----:R-:W-:-:S02]  /*55d0*/  FSEL R112, R0, -INF , P2 ;  /* 0xff80000000707808 */ /* 0x002fc40001000000 */
[----:B------:R-:W-:Y:S02]  /*55e0*/  ISETP.GT.AND P2, PT, R91, 0x9, PT ;  /* 0x000000095b00780c */ /* 0x000fe40003f44270 */
[----:B------:R-:W-:-:S03]  /*55f0*/  FMNMX.FTZ R21, R112, R21, !PT ;  /* 0x0000001570157209 */ /* 0x000fc60007810000 */
[----:B------:R-:W1:Y:S01]  /*5600*/  MUFU.TANH R89, R101 ;  /* 0x0000006500597308 */ /* 0x000e620000002400 */
[----:B0-----:R-:W-:Y:S01]  /*5610*/  FMUL.FTZ R104, R110, UR7 ;  /* 0x000000076e687c20 */ /* 0x001fe20008410000 */
[----:B---3--:R-:W-:Y:S01]  /*5620*/  FSEL R110, R92, -INF , P1 ;  /* 0xff8000005c6e7808 */ /* 0x008fe20000800000 */
[----:B----4-:R-:W-:Y:S01]  /*5630*/  IMAD.IADD R140, R140, 0x1, R11 ;  /* 0x000000018c8c7824 */ /* 0x010fe200078e020b */
[----:B------:R-:W-:Y:S01]  /*5640*/  ISETP.GT.AND P1, PT, R91, 0x10, PT ;  /* 0x000000105b00780c */ /* 0x000fe20003f24270 */
[----:B--2---:R-:W-:Y:S01]  /*5650*/  UPRMT UR8, UR6, 0x654, UR8 ;  /* 0x0000065406087896 */ /* 0x004fe20008000008 */
[----:B------:R-:W-:Y:S02]  /*5660*/  FMNMX.FTZ R0, R110, R21, !PT ;  /* 0x000000156e007209 */ /* 0x000fe40007810000 */
[----:B------:R0:W-:Y:S01]  /*5670*/  MUFU.TANH R93, R109 ;  /* 0x0000006d005d7308 */ /* 0x0001e20000002400 */
[C---:B------:R-:W-:Y:S02]  /*5680*/  ISETP.GT.AND P3, PT, R140.reuse, 0x8, PT ;  /* 0x000000088c00780c */ /* 0x040fe40003f64270 */
[----:B------:R-:W-:-:S03]  /*5690*/  ISETP.GT.AND P4, PT, R140, 0x9, PT ;  /* 0x000000098c00780c */ /* 0x000fc60003f84270 */
[----:B------:R-:W-:Y:S02]  /*56a0*/  SYNCS.ARRIVE.TRANS64.RED.A1T0 RZ, [UR8], RZ ;  /* 0x000000ffffff79a7 */ /* 0x000fe40008100408 */
[----:B------:R5:W-:Y:S01]  /*56b0*/  MUFU.TANH R95, R108 ;  /* 0x0000006c005f7308 */ /* 0x000be20000002400 */
[----:B0-----:R-:W-:Y:S02]  /*56c0*/  FSEL R109, R12, -INF , P2 ;  /* 0xff8000000c6d7808 */ /* 0x001fe40001000000 */
[----:B------:R-:W-:-:S04]  /*56d0*/  ISETP.GT.AND P2, PT, R91, 0x11, PT ;  /* 0x000000115b00780c */ /* 0x000fc80003f44270 */
[----:B------:R-:W-:Y:S01]  /*56e0*/  FSEL R107, R20, -INF , P2 ;  /* 0xff800000146b7808 */ /* 0x000fe20001000000 */
[----:B------:R0:W-:Y:S01]  /*56f0*/  MUFU.TANH R141, R15 ;  /* 0x0000000f008d7308 */ /* 0x0001e20000002400 */
[----:B-----5:R-:W-:Y:S02]  /*5700*/  FSEL R108, R96, -INF , P1 ;  /* 0xff800000606c7808 */ /* 0x020fe40000800000 */
[C---:B------:R-:W-:Y:S02]  /*5710*/  ISETP.GT.AND P1, PT, R91.reuse, 0x18, PT ;  /* 0x000000185b00780c */ /* 0x040fe40003f24270 */
[----:B------:R-:W-:-:S03]  /*5720*/  ISETP.GT.AND P2, PT, R91, 0x19, PT ;  /* 0x000000195b00780c */ /* 0x000fc60003f44270 */
[----:B------:R1:W2:Y:S01]  /*5730*/  MUFU.TANH R90, R105 ;  /* 0x00000069005a7308 */ /* 0x0002a20000002400 */
[----:B0-----:R-:W-:-:S04]  /*5740*/  FMNMX.FTZ R15, R109, R0, !PT ;  /* 0x000000006d0f7209 */ /* 0x001fc80007810000 */
[----:B------:R-:W-:-:S03]  /*5750*/  FMNMX.FTZ R0, R108, R15, !PT ;  /* 0x0000000f6c007209 */ /* 0x000fc60007810000 */
[----:B------:R0:W-:Y:S01]  /*5760*/  MUFU.TANH R101, R106 ;  /* 0x0000006a00657308 */ /* 0x0001e20000002400 */
[----:B------:R-:W-:Y:S02]  /*5770*/  FMNMX.FTZ R15, R107, R0, !PT ;  /* 0x000000006b0f7209 */ /* 0x000fe40007810000 */
[----:B-1----:R-:W-:Y:S02]  /*5780*/  FSEL R105, R89, -INF , P2 ;  /* 0xff80000059697808 */ /* 0x002fe40001000000 */
[----:B------:R-:W-:-:S03]  /*5790*/  ISETP.GT.AND P2, PT, R91, 0x21, PT ;  /* 0x000000215b00780c */ /* 0x000fc60003f44270 */
[----:B------:R-:W1:Y:S01]  /*57a0*/  MUFU.TANH R116, R116 ;  /* 0x0000007400747308 */ /* 0x000e620000002400 */
[----:B0-----:R-:W-:Y:S02]  /*57b0*/  FSEL R106, R88, -INF , P1 ;  /* 0xff800000586a7808 */ /* 0x001fe40000800000 */
[----:B------:R-:W-:Y:S02]  /*57c0*/  ISETP.GT.AND P1, PT, R91, 0x20, PT ;  /* 0x000000205b00780c */ /* 0x000fe40003f24270 */
[----:B------:R-:W-:Y:S02]  /*57d0*/  FMNMX.FTZ R0, R106, R15, !PT ;  /* 0x0000000f6a007209 */ /* 0x000fe40007810000 */
[----:B------:R-:W-:Y:S01]  /*57e0*/  FSEL R103, R103, -INF , P1 ;  /* 0xff80000067677808 */ /* 0x000fe20000800000 */
[----:B------:R-:W0:Y:S01]  /*57f0*/  MUFU.TANH R117, R117 ;  /* 0x0000007500757308 */ /* 0x000e220000002400 */
[----:B------:R-:W-:Y:S02]  /*5800*/  FMNMX.FTZ R0, R105, R0, !PT ;  /* 0x0000000069007209 */ /* 0x000fe40007810000 */
[----:B------:R-:W-:-:S02]  /*5810*/  ISETP.GT.AND P1, PT, R91, 0x28, PT ;  /* 0x000000285b00780c */ /* 0x000fc40003f24270 */
[----:B--2---:R-:W-:Y:S02]  /*5820*/  FSEL R96, R90, -INF , P2 ;  /* 0xff8000005a607808 */ /* 0x004fe40001000000 */
[----:B------:R-:W-:Y:S01]  /*5830*/  FMNMX.FTZ R15, R103, R0, !PT ;  /* 0x00000000670f7209 */ /* 0x000fe20007810000 */
[----:B------:R-:W2:Y:S01]  /*5840*/  MUFU.TANH R10, R120 ;  /* 0x00000078000a7308 */ /* 0x000ea20000002400 */
[----:B------:R-:W-:Y:S02]  /*5850*/  ISETP.GT.AND P2, PT, R91, 0x29, PT ;  /* 0x000000295b00780c */ /* 0x000fe40003f44270 */
[----:B------:R-:W-:Y:S02]  /*5860*/  FSEL R95, R95, -INF , P1 ;  /* 0xff8000005f5f7808 */ /* 0x000fe40000800000 */
[----:B------:R-:W-:Y:S02]  /*5870*/  FMNMX.FTZ R0, R96, R15, !PT ;  /* 0x0000000f60007209 */ /* 0x000fe40007810000 */
[----:B------:R-:W-:Y:S01]  /*5880*/  ISETP.GT.AND P1, PT, R91, 0x30, PT ;  /* 0x000000305b00780c */ /* 0x000fe20003f24270 */
[----:B------:R3:W4:Y:S01]  /*5890*/  MUFU.TANH R12, R121 ;  /* 0x00000079000c7308 */ /* 0x0007220000002400 */
[----:B------:R-:W-:-:S02]  /*58a0*/  FSEL R93, R93, -INF , P2 ;  /* 0xff8000005d5d7808 */ /* 0x000fc40001000000 */
[----:B------:R-:W-:Y:S02]  /*58b0*/  FMNMX.FTZ R0, R95, R0, !PT ;  /* 0x000000005f007209 */ /* 0x000fe40007810000 */
[----:B------:R-:W-:Y:S02]  /*58c0*/  ISETP.GT.AND P2, PT, R91, 0x31, PT ;  /* 0x000000315b00780c */ /* 0x000fe40003f44270 */
[----:B------:R-:W-:Y:S01]  /*58d0*/  FSEL R94, R94, -INF , P1 ;  /* 0xff8000005e5e7808 */ /* 0x000fe20000800000 */
[----:B------:R-:W5:Y:S01]  /*58e0*/  MUFU.TANH R124, R124 ;  /* 0x0000007c007c7308 */ /* 0x000f620000002400 */
[----:B------:R-:W-:Y:S01]  /*58f0*/  FMNMX.FTZ R21, R93, R0, !PT ;  /* 0x000000005d157209 */ /* 0x000fe20007810000 */
[----:B---3--:R-:W-:Y:S01]  /*5900*/  FMUL.FTZ R121, R130, UR7 ;  /* 0x0000000782797c20 */ /* 0x008fe20008410000 */
[----:B------:R-:W-:Y:S02]  /*5910*/  ISETP.GT.AND P1, PT, R91, 0x38, PT ;  /* 0x000000385b00780c */ /* 0x000fe40003f24270 */
[----:B------:R-:W-:-:S02]  /*5920*/  FSEL R15, R141, -INF , P2 ;  /* 0xff8000008d0f7808 */ /* 0x000fc40001000000 */
[----:B------:R-:W-:Y:S01]  /*5930*/  FMNMX.FTZ R0, R94, R21, !PT ;  /* 0x000000155e007209 */ /* 0x000fe20007810000 */
[----:B------:R3:W5:Y:S01]  /*5940*/  MUFU.TANH R88, R125 ;  /* 0x0000007d00587308 */ /* 0x0007620000002400 */
[----:B------:R-:W-:Y:S02]  /*5950*/  ISETP.GT.AND P2, PT, R91, 0x39, PT ;  /* 0x000000395b00780c */ /* 0x000fe40003f44270 */
[----:B-1----:R-:W-:Y:S01]  /*5960*/  FSEL R20, R116, -INF , P1 ;  /* 0xff80000074147808 */ /* 0x002fe20000800000 */
[----:B------:R-:W-:Y:S01]  /*5970*/  FMUL.FTZ R116, R122, UR7 ;  /* 0x000000077a747c20 */ /* 0x000fe20008410000 */
[----:B------:R-:W-:Y:S01]  /*5980*/  FMNMX.FTZ R21, R15, R0, !PT ;  /* 0x000000000f157209 */ /* 0x000fe20007810000 */
[----:B------:R-:W-:Y:S01]  /*5990*/  FMUL.FTZ R122, R131, UR7 ;  /* 0x00000007837a7c20 */ /* 0x000fe20008410000 */
[----:B------:R-:W-:Y:S01]  /*59a0*/  ISETP.GT.AND P1, PT, R91, 0x40, PT ;  /* 0x000000405b00780c */ /* 0x000fe20003f24270 */
[----:B------:R-:W1:Y:S01]  /*59b0*/  MUFU.TANH R128, R128 ;  /* 0x0000008000807308 */ /* 0x000e620000002400 */
[----:B0-----:R-:W-:Y:S01]  /*59c0*/  FSEL R0, R117, -INF , P2 ;  /* 0xff80000075007808 */ /* 0x001fe20001000000 */
[----:B---3--:R-:W-:Y:S01]  /*59d0*/  FMUL.FTZ R125, R135, UR7 ;  /* 0x00000007877d7c20 */ /* 0x008fe20008410000 */
[----:B------:R-:W-:-:S02]  /*59e0*/  FMNMX.FTZ R21, R20, R21, !PT ;  /* 0x0000001514157209 */ /* 0x000fc40007810000 */
[C---:B------:R-:W-:Y:S02]  /*59f0*/  ISETP.GT.AND P2, PT, R91.reuse, 0x41, PT ;  /* 0x000000415b00780c */ /* 0x040fe40003f44270 */
[----:B--2---:R-:W-:Y:S01]  /*5a00*/  FSEL R10, R10, -INF , P1 ;  /* 0xff8000000a0a7808 */ /* 0x004fe20000800000 */
[----:B------:R-:W0:Y:S01]  /*5a10*/  MUFU.TANH R129, R129 ;  /* 0x0000008100817308 */ /* 0x000e220000002400 */
[----:B------:R-:W-:Y:S02]  /*5a20*/  FMNMX.FTZ R21, R0, R21, !PT ;  /* 0x0000001500157209 */ /* 0x000fe40007810000 */
[C---:B------:R-:W-:Y:S02]  /*5a30*/  ISETP.GT.AND P1, PT, R91.reuse, 0x48, PT ;  /* 0x000000485b00780c */ /* 0x040fe40003f24270 */
[----:B----4-:R-:W-:Y:S02]  /*5a40*/  FSEL R12, R12, -INF , P2 ;  /* 0xff8000000c0c7808 */ /* 0x010fe40001000000 */
[----:B------:R-:W-:Y:S01]  /*5a50*/  FMNMX.FTZ R89, R10, R21, !PT ;  /* 0x000000150a597209 */ /* 0x000fe20007810000 */
[----:B------:R-:W2:Y:S01]  /*5a60*/  MUFU.TANH R132, R132 ;  /* 0x0000008400847308 */ /* 0x000ea20000002400 */
[----:B------:R-:W-:-:S02]  /*5a70*/  ISETP.GT.AND P2, PT, R91, 0x49, PT ;  /* 0x000000495b00780c */ /* 0x000fc40003f44270 */
[----:B-----5:R-:W-:Y:S01]  /*5a80*/  FSEL R21, R124, -INF , P1 ;  /* 0xff8000007c157808 */ /* 0x020fe20000800000 */
[----:B------:R-:W-:Y:S01]  /*5a90*/  FMUL.FTZ R124, R111, UR7 ;  /* 0x000000076f7c7c20 */ /* 0x000fe20008410000 */
[----:B------:R-:W-:Y:S02]  /*5aa0*/  FMNMX.FTZ R90, R12, R89, !PT ;  /* 0x000000590c5a7209 */ /* 0x000fe40007810000 */
[----:B------:R-:W-:Y:S01]  /*5ab0*/  ISETP.GT.AND P1, PT, R91, 0x50, PT ;  /* 0x000000505b00780c */ /* 0x000fe20003f24270 */
[----:B------:R-:W3:Y:S01]  /*5ac0*/  MUFU.TANH R133, R133 ;  /* 0x0000008500857308 */ /* 0x000ee20000002400 */
[----:B------:R-:W-:Y:S02]  /*5ad0*/  FSEL R88, R88, -INF , P2 ;  /* 0xff80000058587808 */ /* 0x000fe40001000000 */
[----:B------:R-:W-:Y:S02]  /*5ae0*/  FMNMX.FTZ R117, R21, R90, !PT ;  /* 0x0000005a15757209 */ /* 0x000fe40007810000 */
[----:B------:R-:W-:-:S02]  /*5af0*/  ISETP.GT.AND P2, PT, R91, 0x51, PT ;  /* 0x000000515b00780c */ /* 0x000fc40003f44270 */
[----:B-1----:R-:W-:Y:S01]  /*5b00*/  FSEL R89, R128, -INF , P1 ;  /* 0xff80000080597808 */ /* 0x002fe20000800000 */
[----:B------:R-:W-:Y:S01]  /*5b10*/  FMUL.FTZ R128, R114, UR7 ;  /* 0x0000000772807c20 */ /* 0x000fe20008410000 */
[----:B------:R-:W-:Y:S01]  /*5b20*/  FMNMX.FTZ R92, R88, R117, !PT ;  /* 0x00000075585c7209 */ /* 0x000fe20007810000 */
[----:B------:R-:W-:Y:S01]  /*5b30*/  FMUL.FTZ R117, R119, UR7 ;  /* 0x0000000777757c20 */ /* 0x000fe20008410000 */
[----:B------:R-:W-:Y:S01]  /*5b40*/  ISETP.GT.AND P1, PT, R91, 0x58, PT ;  /* 0x000000585b00780c */ /* 0x000fe20003f24270 */
[----:B------:R-:W-:Y:S01]  /*5b50*/  FMUL.FTZ R119, R126, UR7 ;  /* 0x000000077e777c20 */ /* 0x000fe20008410000 */
[----:B0-----:R-:W-:Y:S01]  /*5b60*/  FSEL R90, R129, -INF , P2 ;  /* 0xff800000815a7808 */ /* 0x001fe20001000000 */
[----:B------:R-:W-:Y:S01]  /*5b70*/  FMUL.FTZ R129, R115, UR7 ;  /* 0x0000000773817c20 */ /* 0x000fe20008410000 */
[----:B------:R-:W-:Y:S01]  /*5b80*/  FMNMX.FTZ R111, R89, R92, !PT ;  /* 0x0000005c596f7209 */ /* 0x000fe20007810000 */
[----:B------:R-:W0:Y:S01]  /*5b90*/  MUFU.TANH R136, R136 ;  /* 0x0000008800887308 */ /* 0x000e220000002400 */
[----:B------:R-:W-:-:S02]  /*5ba0*/  ISETP.GT.AND P2, PT, R91, 0x59, PT ;  /* 0x000000595b00780c */ /* 0x000fc40003f44270 */
[----:B--2---:R-:W-:Y:S02]  /*5bb0*/  FSEL R91, R132, -INF , P1 ;  /* 0xff800000845b7808 */ /* 0x004fe40000800000 */
[----:B------:R-:W-:Y:S02]  /*5bc0*/  FMNMX.FTZ R114, R90, R111, !PT ;  /* 0x0000006f5a727209 */ /* 0x000fe40007810000 */
[----:B---3--:R-:W-:Y:S01]  /*5bd0*/  FSEL R92, R133, -INF , P2 ;  /* 0xff800000855c7808 */ /* 0x008fe20001000000 */
[----:B------:R-:W1:Y:S01]  /*5be0*/  MUFU.TANH R137, R137 ;  /* 0x0000008900897308 */ /* 0x000e620000002400 */
[----:B------:R-:W-:Y:S01]  /*5bf0*/  FMNMX.FTZ R111, R91, R114, !PT ;  /* 0x000000725b6f7209 */ /* 0x000fe20007810000 */
[----:B------:R-:W-:Y:S01]  /*5c00*/  FMUL.FTZ R114, R118, UR7 ;  /* 0x0000000776727c20 */ /* 0x000fe20008410000 */
[----:B------:R-:W-:Y:S01]  /*5c10*/  ISETP.GT.AND P1, PT, R140, RZ, PT ;  /* 0x000000ff8c00720c */ /* 0x000fe20003f24270 */
[----:B------:R-:W-:Y:S01]  /*5c20*/  FMUL.FTZ R118, R123, UR7 ;  /* 0x000000077b767c20 */ /* 0x000fe20008410000 */
[----:B------:R-:W-:Y:S01]  /*5c30*/  FMNMX.FTZ R111, R92, R111, !PT ;  /* 0x0000006f5c6f7209 */ /* 0x000fe20007810000 */
[----:B------:R-:W-:Y:S01]  /*5c40*/  FMUL.FTZ R123, R134, UR7 ;  /* 0x00000007867b7c20 */ /* 0x000fe20008410000 */
[----:B------:R-:W-:Y:S01]  /*5c50*/  ISETP.GT.AND P2, PT, R140, 0x1, PT ;  /* 0x000000018c00780c */ /* 0x000fe20003f44270 */
[----:B------:R-:W2:Y:S01]  /*5c60*/  MUFU.TANH R139, R139 ;  /* 0x0000008b008b7308 */ /* 0x000ea20000002400 */
[----:B0-----:R-:W-:Y:S01]  /*5c70*/  FSEL R136, R136, -INF , P1 ;  /* 0xff80000088887808 */ /* 0x001fe20000800000 */
[----:B------:R-:W0:Y:S06]  /*5c80*/  SHFL.BFLY PT, R120, R111, 0x2, 0x1f ;  /* 0x0c401f006f787f89 */ /* 0x000e2c00000e0000 */
[----:B------:R-:W3:Y:S01]  /*5c90*/  MUFU.TANH R138, R138 ;  /* 0x0000008a008a7308 */ /* 0x000ee20000002400 */
[----:B-1----:R-:W-:-:S02]  /*5ca0*/  FSEL R137, R137, -INF , P2 ;  /* 0xff80000089897808 */ /* 0x002fc40001000000 */
[----:B------:R-:W-:-:S05]  /*5cb0*/  ISETP.GT.AND P2, PT, R140, 0x10, PT ;  /* 0x000000108c00780c */ /* 0x000fca0003f44270 */
[----:B------:R-:W1:Y:S01]  /*5cc0*/  MUFU.TANH R97, R97 ;  /* 0x0000006100617308 */ /* 0x000e620000002400 */
[----:B--2---:R-:W-:Y:S02]  /*5cd0*/  FSEL R139, R139, -INF , P3 ;  /* 0xff8000008b8b7808 */ /* 0x004fe40001800000 */
[----:B------:R-:W-:-:S05]  /*5ce0*/  ISETP.GT.AND P3, PT, R140, 0x11, PT ;  /* 0x000000118c00780c */ /* 0x000fca0003f64270 */
[----:B------:R-:W2:Y:S01]  /*5cf0*/  MUFU.TANH R98, R98 ;  /* 0x0000006200627308 */ /* 0x000ea20000002400 */
[----:B---3--:R-:W-:Y:S02]  /*5d00*/  FSEL R138, R138, -INF , P4 ;  /* 0xff8000008a8a7808 */ /* 0x008fe40002000000 */
[----:B0-----:R-:W-:Y:S01]  /*5d10*/  FMNMX.FTZ R115, R111, R120, !PT ;  /* 0x000000786f737209 */ /* 0x001fe20007810000 */
[----:B------:R-:W-:-:S04]  /*5d20*/  FMUL.FTZ R120, R127, UR7 ;  /* 0x000000077f787c20 */ /* 0x000fc80008410000 */
[----:B------:R-:W0:Y:S01]  /*5d30*/  SHFL.BFLY PT, R126, R115, 0x1, 0x1f ;  /* 0x0c201f00737e7f89 */ /* 0x000e2200000e0000 */
[----:B------:R-:W-:Y:S01]  /*5d40*/  MUFU.TANH R99, R99 ;  /* 0x0000006300637308 */ /* 0x000fe20000002400 */
[----:B-1----:R-:W-:Y:S02]  /*5d50*/  FSEL R111, R97, -INF , P2 ;  /* 0xff800000616f7808 */ /* 0x002fe40001000000 */
[----:B------:R-:W-:-:S05]  /*5d60*/  ISETP.GT.AND P2, PT, R140, 0x18, PT ;  /* 0x000000188c00780c */ /* 0x000fca0003f44270 */
[----:B------:R-:W1:Y:S01]  /*5d70*/  MUFU.TANH R100, R100 ;  /* 0x0000006400647308 */ /* 0x000e620000002400 */
[----:B--2---:R-:W-:Y:S02]  /*5d80*/  FSEL R98, R98, -INF , P3 ;  /* 0xff80000062627808 */ /* 0x004fe40001800000 */
[----:B------:R-:W-:-:S05]  /*5d90*/  ISETP.GT.AND P3, PT, R140, 0x19, PT ;  /* 0x000000198c00780c */ /* 0x000fca0003f64270 */
[----:B------:R-:W2:Y:S01]  /*5da0*/  MUFU.TANH R102, R102 ;  /* 0x0000006600667308 */ /* 0x000ea20000002400 */
[----:B0-----:R-:W-:-:S07]  /*5db0*/  FMNMX.FTZ R11, R115, R126, !PT ;  /* 0x0000007e730b7209 */ /* 0x001fce0007810000 */
[----:B------:R-:W0:Y:S01]  /*5dc0*/  MUFU.TANH R104, R104 ;  /* 0x0000006800687308 */ /* 0x000e220000002400 */
[----:B------:R-:W-:Y:S02]  /*5dd0*/  FMNMX.FTZ R126, R136, R13, !PT ;  /* 0x0000000d887e7209 */ /* 0x000fe40007810000 */
[C---:B------:R-:W-:Y:S01]  /*5de0*/  FSETP.NEU.FTZ.AND P1, PT, R11.reuse, -INF , PT ;  /* 0xff8000000b00780b */ /* 0x040fe20003f3d000 */
[----:B------:R-:W-:Y:S01]  /*5df0*/  FMUL.FTZ R115, R11, UR14 ;  /* 0x0000000e0b737c20 */ /* 0x000fe20008410000 */
[----:B------:R-:W-:Y:S02]  /*5e00*/  FMNMX.FTZ R126, R137, R126, !PT ;  /* 0x0000007e897e7209 */ /* 0x000fe40007810000 */
[----:B-1----:R-:W-:Y:S01]  /*5e10*/  FSEL R100, R100, -INF , P3 ;  /* 0xff80000064647808 */ /* 0x002fe20001800000 */
[----:B------:R-:W1:Y:S01]  /*5e20*/  MUFU.TANH R124, R124 ;  /* 0x0000007c007c7308 */ /* 0x000e620000002400 */
[----:B------:R-:W-:Y:S02]  /*5e30*/  FMNMX.FTZ R127, R139, R126, !PT ;  /* 0x0000007e8b7f7209 */ /* 0x000fe40007810000 */
[----:B------:R-:W-:-:S02]  /*5e40*/  FSEL R115, R115, RZ, P1 ;  /* 0x000000ff73737208 */ /* 0x000fc40000800000 */
[----:B------:R-:W-:Y:S02]  /*5e50*/  FMNMX.FTZ R126, R138, R127, !PT ;  /* 0x0000007f8a7e7209 */ /* 0x000fe40007810000 */
[----:B------:R-:W-:Y:S01]  /*5e60*/  ISETP.GT.AND P3, PT, R140, 0x21, PT ;  /* 0x000000218c00780c */ /* 0x000fe20003f64270 */
[--C-:B------:R-:W-:Y:S01]  /*5e70*/  FFMA.FTZ R97, R113, UR14, -R115.reuse ;  /* 0x0000000e71617c23 */ /* 0x100fe20008010873 */
[----:B------:R-:W-:Y:S01]  /*5e80*/  FMNMX.FTZ R127, R111, R126, !PT ;  /* 0x0000007e6f7f7209 */ /* 0x000fe20007810000 */
[--C-:B------:R-:W-:Y:S01]  /*5e90*/  FFMA.FTZ R156, R112, UR14, -R115.reuse ;  /* 0x0000000e709c7c23 */ /* 0x100fe20008010873 */
[----:B------:R-:W-:Y:S01]  /*5ea0*/  FSEL R113, R99, -INF , P2 ;  /* 0xff80000063717808 */ /* 0x000fe20001000000 */
[----:B------:R-:W3:Y:S01]  /*5eb0*/  MUFU.TANH R128, R128 ;  /* 0x0000008000807308 */ /* 0x000ee20000002400 */
[----:B------:R-:W-:Y:S01]  /*5ec0*/  FMNMX.FTZ R112, R98, R127, !PT ;  /* 0x0000007f62707209 */ /* 0x000fe20007810000 */
[--C-:B------:R-:W-:Y:S01]  /*5ed0*/  FFMA.FTZ R158, R110, UR14, -R115.reuse ;  /* 0x0000000e6e9e7c23 */ /* 0x100fe20008010873 */
[----:B------:R-:W-:Y:S01]  /*5ee0*/  ISETP.GT.AND P2, PT, R140, 0x20, PT ;  /* 0x000000208c00780c */ /* 0x000fe20003f44270 */
[--C-:B------:R-:W-:Y:S01]  /*5ef0*/  FFMA.FTZ R126, R109, UR14, -R115.reuse ;  /* 0x0000000e6d7e7c23 */ /* 0x100fe20008010873 */
[----:B------:R-:W-:Y:S01]  /*5f00*/  FMNMX.FTZ R99, R113, R112, !PT ;  /* 0x0000007071637209 */ /* 0x000fe20007810000 */
[--C-:B------:R-:W-:Y:S01]  /*5f10*/  FFMA.FTZ R152, R108, UR14, -R115.reuse ;  /* 0x0000000e6c987c23 */ /* 0x100fe20008010873 */
[----:B------:R-:W-:Y:S01]  /*5f20*/  FSEL R112, R101, -INF , P2 ;  /* 0xff80000065707808 */ /* 0x000fe20001000000 */
[----:B------:R-:W4:Y:S01]  /*5f30*/  MUFU.TANH R129, R129 ;  /* 0x0000008100817308 */ /* 0x000f220000002400 */
[----:B------:R-:W-:Y:S01]  /*5f40*/  FMNMX.FTZ R99, R100, R99, !PT ;  /* 0x0000006364637209 */ /* 0x000fe20007810000 */
[--C-:B------:R-:W-:Y:S01]  /*5f50*/  FFMA.FTZ R154, R106, UR14, -R115.reuse ;  /* 0x0000000e6a9a7c23 */ /* 0x100fe20008010873 */
[----:B------:R-:W-:Y:S01]  /*5f60*/  ISETP.GT.AND P2, PT, R140, 0x28, PT ;  /* 0x000000288c00780c */ /* 0x000fe20003f44270 */
[--C-:B------:R-:W-:Y:S01]  /*5f70*/  FFMA.FTZ R148, R103, UR14, -R115.reuse ;  /* 0x0000000e67947c23 */ /* 0x100fe20008010873 */
[----:B--2---:R-:W-:Y:S01]  /*5f80*/  FSEL R102, R102, -INF , P3 ;  /* 0xff80000066667808 */ /* 0x004fe20001800000 */
[--C-:B------:R-:W-:Y:S01]  /*5f90*/  FFMA.FTZ R150, R95, UR14, -R115.reuse ;  /* 0x0000000e5f967c23 */ /* 0x100fe20008010873 */
[----:B------:R-:W-:Y:S01]  /*5fa0*/  FMNMX.FTZ R99, R112, R99, !PT ;  /* 0x0000006370637209 */ /* 0x000fe20007810000 */
[----:B------:R-:W2:Y:S01]  /*5fb0*/  MUFU.TANH R114, R114 ;  /* 0x0000007200727308 */ /* 0x000ea20000002400 */
        /* <DEDUP_REMOVED lines=8> */
[----:B-1----:R-:W-:Y:S01]  /*6040*/  FSEL R104, R124, -INF , P3 ;  /* 0xff8000007c687808 */ /* 0x002fe20001800000 */
[--C-:B------:R-:W-:Y:S01]  /*6050*/  FFMA.FTZ R21, R88, UR14, -R115.reuse ;  /* 0x0000000e58157c23 */ /* 0x100fe20008010873 */
[----:B------:R-:W-:Y:S01]  /*6060*/  FMNMX.FTZ R101, R110, R101, !PT ;  /* 0x000000656e657209 */ /* 0x000fe20007810000 */
[--C-:B------:R-:W-:Y:S01]  /*6070*/  FFMA.FTZ R20, R89, UR14, -R115.reuse ;  /* 0x0000000e59147c23 */ /* 0x100fe20008010873 */
[----:B------:R-:W-:Y:S01]  /*6080*/  ISETP.GT.AND P3, PT, R140, 0x31, PT ;  /* 0x000000318c00780c */ /* 0x000fe20003f64270 */
[--C-:B------:R-:W-:Y:S01]  /*6090*/  FFMA.FTZ R88, R91, UR14, -R115.reuse ;  /* 0x0000000e5b587c23 */ /* 0x100fe20008010873 */
[----:B---3--:R-:W-:Y:S01]  /*60a0*/  FSEL R109, R128, -INF , P2 ;  /* 0xff800000806d7808 */ /* 0x008fe20001000000 */
        /* <DEDUP_REMOVED lines=8> */
[----:B------:R-:W3:Y:S01]  /*6130*/  MUFU.TANH R118, R118 ;  /* 0x0000007600767308 */ /* 0x000ee20000002400 */
[----:B------:R-:W-:Y:S01]  /*6140*/  ISETP.GT.AND P3, PT, R140, 0x39, PT ;  /* 0x000000398c00780c */ /* 0x000fe20003f64270 */
[--C-:B------:R-:W-:Y:S01]  /*6150*/  FFMA.FTZ R15, R15, UR14, -R115.reuse ;  /* 0x0000000e0f0f7c23 */ /* 0x100fe20008010873 */
[----:B--2---:R-:W-:Y:S01]  /*6160*/  FSEL R114, R114, -INF , P2 ;  /* 0xff80000072727808 */ /* 0x004fe20001000000 */
[--C-:B------:R-:W-:Y:S01]  /*6170*/  FFMA.FTZ R89, R90, UR14, -R115.reuse ;  /* 0x0000000e5a597c23 */ /* 0x100fe20008010873 */
[----:B------:R-:W-:Y:S01]  /*6180*/  ISETP.GT.AND P2, PT, R140, 0x40, PT ;  /* 0x000000408c00780c */ /* 0x000fe20003f44270 */
[----:B------:R-:W-:Y:S01]  /*6190*/  FFMA.FTZ R91, R92, UR14, -R115 ;  /* 0x0000000e5c5b7c23 */ /* 0x000fe20008010873 */
[----:B0-----:R-:W-:Y:S01]  /*61a0*/  FSEL R117, R117, -INF , P3 ;  /* 0xff80000075757808 */ /* 0x001fe20001800000 */
[----:B------:R0:W-:Y:S01]  /*61b0*/  MUFU.EX2 R99, R126 ;  /* 0x0000007e00637308 */ /* 0x0001e20000000800 */
[----:B------:R-:W-:-:S02]  /*61c0*/  ISETP.GT.AND P3, PT, R140, 0x41, PT ;  /* 0x000000418c00780c */ /* 0x000fc40003f64270 */
[----:B-1----:R-:W-:Y:S02]  /*61d0*/  FSEL R116, R116, -INF , P2 ;  /* 0xff80000074747808 */ /* 0x002fe40001000000 */
[----:B------:R-:W-:-:S03]  /*61e0*/  ISETP.GT.AND P2, PT, R140, 0x48, PT ;  /* 0x000000488c00780c */ /* 0x000fc60003f44270 */
[----:B------:R-:W1:Y:S01]  /*61f0*/  MUFU.TANH R119, R119 ;  /* 0x0000007700777308 */ /* 0x000e620000002400 */
[----:B0-----:R-:W-:Y:S01]  /*6200*/  FFMA.FTZ R126, R107, UR14, -R115 ;  /* 0x0000000e6b7e7c23 */ /* 0x001fe20008010873 */
[----:B------:R-:W-:Y:S02]  /*6210*/  FMNMX.FTZ R107, R108, R101, !PT ;  /* 0x000000656c6b7209 */ /* 0x000fe40007810000 */
[----:B---3--:R-:W-:Y:S02]  /*6220*/  FSEL R118, R118, -INF , P3 ;  /* 0xff80000076767808 */ /* 0x008fe40001800000 */
[----:B------:R-:W-:Y:S02]  /*6230*/  FMNMX.FTZ R124, R114, R107, !PT ;  /* 0x0000006b727c7209 */ /* 0x000fe40007810000 */
[----:B------:R-:W0:Y:S01]  /*6240*/  MUFU.TANH R120, R120 ;  /* 0x0000007800787308 */ /* 0x000e220000002400 */
[----:B------:R-:W-:Y:S02]  /*6250*/  ISETP.GT.AND P3, PT, R140, 0x49, PT ;  /* 0x000000498c00780c */ /* 0x000fe40003f64270 */
[----:B------:R-:W-:-:S04]  /*6260*/  FMNMX.FTZ R107, R117, R124, !PT ;  /* 0x0000007c756b7209 */ /* 0x000fc80007810000 */
[----:B------:R-:W-:Y:S01]  /*6270*/  FMNMX.FTZ R107, R116, R107, !PT ;  /* 0x0000006b746b7209 */ /* 0x000fe20007810000 */
[----:B------:R-:W2:Y:S01]  /*6280*/  MUFU.TANH R121, R121 ;  /* 0x0000007900797308 */ /* 0x000ea20000002400 */
[----:B-1----:R-:W-:Y:S02]  /*6290*/  FSEL R119, R119, -INF , P2 ;  /* 0xff80000077777808 */ /* 0x002fe40001000000 */
[----:B------:R-:W-:Y:S02]  /*62a0*/  FMNMX.FTZ R106, R118, R107, !PT ;  /* 0x0000006b766a7209 */ /* 0x000fe40007810000 */
[----:B------:R-:W-:Y:S02]  /*62b0*/  ISETP.GT.AND P2, PT, R140, 0x50, PT ;  /* 0x000000508c00780c */ /* 0x000fe40003f44270 */
[----:B------:R-:W-:Y:S01]  /*62c0*/  FMNMX.FTZ R107, R119, R106, !PT ;  /* 0x0000006a776b7209 */ /* 0x000fe20007810000 */
[----:B------:R-:W1:Y:S01]  /*62d0*/  MUFU.TANH R122, R122 ;  /* 0x0000007a007a7308 */ /* 0x000e620000002400 */
[----:B0-----:R-:W-:-:S02]  /*62e0*/  FSEL R120, R120, -INF , P3 ;  /* 0xff80000078787808 */ /* 0x001fc40001800000 */
[----:B------:R-:W-:Y:S02]  /*62f0*/  ISETP.GT.AND P3, PT, R140, 0x51, PT ;  /* 0x000000518c00780c */ /* 0x000fe40003f64270 */
[----:B------:R-:W-:-:S03]  /*6300*/  FMNMX.FTZ R106, R120, R107, !PT ;  /* 0x0000006b786a7209 */ /* 0x000fc60007810000 */
[----:B------:R-:W0:Y:S01]  /*6310*/  MUFU.TANH R123, R123 ;  /* 0x0000007b007b7308 */ /* 0x000e220000002400 */
[----:B--2---:R-:W-:Y:S02]  /*6320*/  FSEL R121, R121, -INF , P2 ;  /* 0xff80000079797808 */ /* 0x004fe40001000000 */
[----:B------:R-:W-:Y:S02]  /*6330*/  ISETP.GT.AND P2, PT, R140, 0x58, PT ;  /* 0x000000588c00780c */ /* 0x000fe40003f44270 */
[----:B------:R-:W-:Y:S01]  /*6340*/  FMNMX.FTZ R103, R121, R106, !PT ;  /* 0x0000006a79677209 */ /* 0x000fe20007810000 */
[--C-:B------:R-:W-:Y:S02]  /*6350*/  FFMA.FTZ R106, R96, UR14, -R115.reuse ;  /* 0x0000000e606a7c23 */ /* 0x100fe40008010873 */
[----:B------:R-:W2:Y:S01]  /*6360*/  MUFU.TANH R125, R125 ;  /* 0x0000007d007d7308 */ /* 0x000ea20000002400 */
[----:B-1----:R-:W-:Y:S02]  /*6370*/  FSEL R122, R122, -INF , P3 ;  /* 0xff8000007a7a7808 */ /* 0x002fe40001800000 */
[----:B------:R-:W-:Y:S01]  /*6380*/  ISETP.GT.AND P3, PT, R140, 0x59, PT ;  /* 0x000000598c00780c */ /* 0x000fe20003f64270 */
[----:B------:R-:W-:Y:S01]  /*6390*/  FFMA.FTZ R140, R10, UR14, -R115 ;  /* 0x0000000e0a8c7c23 */ /* 0x000fe20008010873 */
[----:B------:R-:W-:-:S03]  /*63a0*/  FMNMX.FTZ R96, R122, R103, !PT ;  /* 0x000000677a607209 */ /* 0x000fc60007810000 */
[----:B------:R-:W-:Y:S01]  /*63b0*/  MUFU.EX2 R97, R97 ;  /* 0x0000006100617308 */ /* 0x000fe20000000800 */
[----:B0-----:R-:W-:-:S04]  /*63c0*/  FSEL R123, R123, -INF , P2 ;  /* 0xff8000007b7b7808 */ /* 0x001fc80001000000 */
[----:B------:R-:W-:-:S03]  /*63d0*/  FMNMX.FTZ R96, R123, R96, !PT ;  /* 0x000000607b607209 */ /* 0x000fc60007810000 */
[----:B------:R-:W-:Y:S01]  /*63e0*/  MUFU.EX2 R156, R156 ;  /* 0x0000009c009c7308 */ /* 0x000fe20000000800 */
[----:B--2---:R-:W-:-:S04]  /*63f0*/  FSEL R125, R125, -INF , P3 ;  /* 0xff8000007d7d7808 */ /* 0x004fc80001800000 */
[----:B------:R-:W-:-:S03]  /*6400*/  FMNMX.FTZ R96, R125, R96, !PT ;  /* 0x000000607d607209 */ /* 0x000fc60007810000 */
[----:B------:R-:W-:Y:S02]  /*6410*/  MUFU.EX2 R158, R158 ;  /* 0x0000009e009e7308 */ /* 0x000fe40000000800 */
[----:B------:R-:W0:Y:S06]  /*6420*/  SHFL.BFLY PT, R107, R96, 0x2, 0x1f ;  /* 0x0c401f00606b7f89 */ /* 0x000e2c00000e0000 */
[----:B------:R-:W-:Y:S08]  /*6430*/  MUFU.EX2 R152, R152 ;  /* 0x0000009800987308 */ /* 0x000ff00000000800 */
[----:B------:R-:W-:Y:S08]  /*6440*/  MUFU.EX2 R101, R126 ;  /* 0x0000007e00657308 */ /* 0x000ff00000000800 */
[----:B------:R-:W-:Y:S01]  /*6450*/  MUFU.EX2 R154, R154 ;  /* 0x0000009a009a7308 */ /* 0x000fe20000000800 */
[----:B0-----:R-:W-:Y:S01]  /*6460*/  FMNMX.FTZ R0, R96, R107, !PT ;  /* 0x0000006b60007209 */ /* 0x001fe20007810000 */
[----:B------:R-:W-:-:S04]  /*6470*/  FFMA.FTZ R107, R12, UR14, -R115 ;  /* 0x0000000e0c6b7c23 */ /* 0x000fc80008010873 */
[----:B------:R-:W0:Y:S02]  /*6480*/  SHFL.BFLY PT, R127, R0, 0x1, 0x1f ;  /* 0x0c201f00007f7f89 */ /* 0x000e2400000e0000 */
[----:B------:R-:W-:Y:S08]  /*6490*/  MUFU.EX2 R105, R105 ;  /* 0x0000006900697308 */ /* 0x000ff00000000800 */
[----:B------:R-:W-:Y:S08]  /*64a0*/  MUFU.EX2 R148, R148 ;  /* 0x0000009400947308 */ /* 0x000ff00000000800 */
[----:B------:R-:W-:Y:S01]  /*64b0*/  MUFU.EX2 R103, R106 ;  /* 0x0000006a00677308 */ /* 0x000fe20000000800 */
[----:B0-----:R-:W-:-:S07]  /*64c0*/  FMNMX.FTZ R12, R0, R127, !PT ;  /* 0x0000007f000c7209 */ /* 0x001fce0007810000 */
[----:B------:R-:W-:Y:S01]  /*64d0*/  MUFU.EX2 R150, R150 ;  /* 0x0000009600967308 */ /* 0x000fe20000000800 */
[C---:B------:R-:W-:Y:S01]  /*64e0*/  FSETP.NEU.FTZ.AND P2, PT, R12.reuse, -INF , PT ;  /* 0xff8000000c00780b */ /* 0x040fe20003f5d000 */
[----:B------:R-:W-:-:S06]  /*64f0*/  FMUL.FTZ R0, R12, UR14 ;  /* 0x0000000e0c007c20 */ /* 0x000fcc0008410000 */
[----:B------:R-:W-:Y:S01]  /*6500*/  MUFU.EX2 R93, R93 ;  /* 0x0000005d005d7308 */ /* 0x000fe20000000800 */
[----:B------:R-:W-:Y:S02]  /*6510*/  FSEL R115, R0, RZ, P2 ;  /* 0x000000ff00737208 */ /* 0x000fe40001000000 */
[----:B------:R-:W-:-:S03]  /*6520*/  FSEL R0, R12, RZ, P2 ;  /* 0x000000ff0c007208 */ /* 0x000fc60001000000 */
[----:B------:R-:W-:Y:S01]  /*6530*/  FFMA.FTZ R153, R111, UR14, -R115 ;  /* 0x0000000e6f997c23 */ /* 0x000fe20008010873 */
[----:B------:R-:W-:Y:S01]  /*6540*/  FSEL R111, R11, RZ, P1 ;  /* 0x000000ff0b6f7208 */ /* 0x000fe20000800000 */
[----:B------:R-:W-:Y:S01]  /*6550*/  FADD.FTZ R0, -R0, R13 ;  /* 0x0000000d00007221 */ /* 0x000fe20000010100 */
[--C-:B------:R-:W-:Y:S01]  /*6560*/  FFMA.FTZ R157, R136, UR14, -R115.reuse ;  /* 0x0000000e889d7c23 */ /* 0x100fe20008010873 */
[--C-:B------:R-:W-:Y:S01]  /*6570*/  FFMA.FTZ R90, R137, UR14, -R115.reuse ;  /* 0x0000000e895a7c23 */ /* 0x100fe20008010873 */
[--C-:B------:R-:W-:Y:S01]  /*6580*/  FFMA.FTZ R159, R139, UR14, -R115.reuse ;  /* 0x0000000e8b9f7c23 */ /* 0x100fe20008010873 */
[----:B------:R-:W-:Y:S01]  /*6590*/  FADD.FTZ R111, -R111, R14 ;  /* 0x0000000e6f6f7221 */ /* 0x000fe20000010100 */
[----:B------:R-:W-:Y:S01]  /*65a0*/  FMUL.FTZ R0, R0, UR14 ;  /* 0x0000000e00007c20 */ /* 0x000fe20008410000 */
[--C-:B------:R-:W-:Y:S01]  /*65b0*/  FFMA.FTZ R92, R138, UR14, -R115.reuse ;  /* 0x0000000e8a5c7c23 */ /* 0x100fe20008010873 */
[----:B------:R-:W-:Y:S01]  /*65c0*/  MUFU.EX2 R157, R157 ;  /* 0x0000009d009d7308 */ /* 0x000fe20000000800 */
[----:B------:R-:W-:Y:S01]  /*65d0*/  FMUL.FTZ R111, R111, UR14 ;  /* 0x0000000e6f6f7c20 */ /* 0x000fe20008410000 */
[--C-:B------:R-:W-:Y:S01]  /*65e0*/  FFMA.FTZ R94, R98, UR14, -R115.reuse ;  /* 0x0000000e625e7c23 */ /* 0x100fe20008010873 */
[--C-:B------:R-:W-:Y:S01]  /*65f0*/  FFMA.FTZ R155, R113, UR14, -R115.reuse ;  /* 0x0000000e719b7c23 */ /* 0x100fe20008010873 */
[--C-:B------:R-:W-:Y:S01]  /*6600*/  FFMA.FTZ R96, R100, UR14, -R115.reuse ;  /* 0x0000000e64607c23 */ /* 0x100fe20008010873 */
[--C-:B------:R-:W-:Y:S01]  /*6610*/  FFMA.FTZ R14, R104, UR14, -R115.reuse ;  /* 0x0000000e680e7c23 */ /* 0x100fe20008010873 */
[--C-:B------:R-:W-:Y:S01]  /*6620*/  FFMA.FTZ R149, R112, UR14, -R115.reuse ;  /* 0x0000000e70957c23 */ /* 0x100fe20008010873 */
[--C-:B------:R-:W-:Y:S01]  /*6630*/  FFMA.FTZ R98, R102, UR14, -R115.reuse ;  /* 0x0000000e66627c23 */ /* 0x100fe20008010873 */
[----:B------:R-:W0:Y:S01]  /*6640*/  MUFU.EX2 R10, R111 ;  /* 0x0000006f000a7308 */ /* 0x000e220000000800 */
[--C-:B------:R-:W-:Y:S01]  /*6650*/  FFMA.FTZ R151, R110, UR14, -R115.reuse ;  /* 0x0000000e6e977c23 */ /* 0x100fe20008010873 */
        /* <DEDUP_REMOVED lines=9> */
[----:B------:R-:W-:-:S05]  /*66f0*/  FFMA.FTZ R123, R123, UR14, -R115 ;  /* 0x0000000e7b7b7c23 */ /* 0x000fca0008010873 */
        /* <DEDUP_REMOVED lines=8> */
[----:B------:R-:W-:-:S04]  /*6780*/  FADD.FTZ R13, R99, R104 ;  /* 0x00000068630d7221 */ /* 0x000fc80000010000 */
[----:B------:R-:W-:Y:S02]  /*6790*/  FADD.FTZ R104, R152, R13 ;  /* 0x0000000d98687221 */ /* 0x000fe40000010000 */
[----:B------:R-:W2:Y:S01]  /*67a0*/  MUFU.EX2 R153, R153 ;  /* 0x0000009900997308 */ /* 0x000ea20000000800 */
[----:B0-----:R-:W-:Y:S01]  /*67b0*/  FADD.FTZ R9, R159, R8 ;  /* 0x000000089f097221 */ /* 0x001fe20000010000 */
[----:B------:R-:W-:Y:S01]  /*67c0*/  FADD.FTZ R13, R101, R104 ;  /* 0x00000068650d7221 */ /* 0x000fe20000010000 */
[----:B------:R-:W-:-:S03]  /*67d0*/  FFMA.FTZ R104, R118, UR14, -R115 ;  /* 0x0000000e76687c23 */ /* 0x000fc60008010873 */
[----:B------:R-:W-:Y:S02]  /*67e0*/  FADD.FTZ R106, R154, R13 ;  /* 0x0000000d9a6a7221 */ /* 0x000fe40000010000 */
[----:B------:R-:W0:Y:S01]  /*67f0*/  MUFU.EX2 R94, R94 ;  /* 0x0000005e005e7308 */ /* 0x000e220000000800 */
[----:B-1----:R-:W-:Y:S01]  /*6800*/  FADD.FTZ R8, R92, R9 ;  /* 0x000000095c087221 */ /* 0x002fe20000010000 */
[----:B------:R-:W-:-:S04]  /*6810*/  FADD.FTZ R13, R105, R106 ;  /* 0x0000006a690d7221 */ /* 0x000fc80000010000 */
[----:B------:R-:W-:Y:S02]  /*6820*/  FADD.FTZ R106, R148, R13 ;  /* 0x0000000d946a7221 */ /* 0x000fe40000010000 */
[----:B------:R-:W1:Y:S01]  /*6830*/  MUFU.EX2 R155, R155 ;  /* 0x0000009b009b7308 */ /* 0x000e620000000800 */
[----:B--2---:R-:W-:Y:S01]  /*6840*/  FADD.FTZ R9, R153, R8 ;  /* 0x0000000899097221 */ /* 0x004fe20000010000 */
[----:B------:R-:W-:Y:S01]  /*6850*/  FADD.FTZ R13, R103, R106 ;  /* 0x0000006a670d7221 */ /* 0x000fe20000010000 */
[--C-:B------:R-:W-:Y:S01]  /*6860*/  FFMA.FTZ R106, R120, UR14, -R115.reuse ;  /* 0x0000000e786a7c23 */ /* 0x100fe20008010873 */
[----:B------:R-:W-:Y:S02]  /*6870*/  FFMA.FTZ R115, R125, UR14, -R115 ;  /* 0x0000000e7d737c23 */ /* 0x000fe40008010873 */
        /* <DEDUP_REMOVED lines=64> */
.L_x_2395:
[----:B------:R-:W0:Y:S01]  /*6c80*/  S2UR UR5, SR_CgaCtaId ;  /* 0x00000000000579c3 */ /* 0x000e220000008800 */
[----:B------:R-:W-:Y:S01]  /*6c90*/  UISETP.GT.AND UP0, UPT, UR4, UR10, UPT ;  /* 0x0000000a0400728c */ /* 0x000fe2000bf04270 */
[----:B------:R-:W-:Y:S01]  /*6ca0*/  F2FP.BF16.F32.PACK_AB R151, R14, R151 ;  /* 0x000000970e97723e */ /* 0x000fe200000010ff */
[----:B------:R-:W-:Y:S01]  /*6cb0*/  UIADD3 UR9, UR9, 0x2a860, URZ ;  /* 0x0002a86009097890 */ /* 0x000fe2000fffe03f */
[----:B------:R-:W-:Y:S01]  /*6cc0*/  F2FP.BF16.F32.PACK_AB R156, R156, R97 ;  /* 0x000000619c9c723e */ /* 0x000fe200000010ff */
[----:B------:R-:W-:Y:S01]  /*6cd0*/  UIADD3 UR4, UR4, -0x1, URZ ;  /* 0xffffffff04047890 */ /* 0x000fe2000fffe03f */
[----:B------:R-:W-:Y:S01]  /*6ce0*/  F2FP.BF16.F32.PACK_AB R157, R90, R157 ;  /* 0x0000009d5a9d723e */ /* 0x000fe200000010ff */
[----:B------:R-:W-:Y:S01]  /*6cf0*/  UMOV UR6, UR39 ;  /* 0x0000002700067c82 */ /* 0x000fe20008000000 */
[----:B------:R-:W-:Y:S01]  /*6d00*/  PLOP3.LUT P1, PT, PT, PT, UP0, 0x80, 0x0 ;  /* 0x000000000000781c */ /* 0x000fe20003f2f008 */
        /* <DEDUP_REMOVED lines=27> */
.L_x_2385:
[----:B------:R-:W-:-:S06]  /*6ec0*/  UISETP.GE.AND UP0, UPT, UR4, UR60, UPT ;  /* 0x0000003c0400728c */ /* 0x000fcc000bf06270 */
[----:B------:R-:W-:-:S13]  /*6ed0*/  PLOP3.LUT P1, PT, PT, PT, UP0, 0x80, 0x0 ;  /* 0x000000000000781c */ /* 0x000fda0003f2f008 */
[----:B------:R-:W-:Y:S05]  /*6ee0*/  @!P1 BRA `(.L_x_2397) ;  /* 0x0000002000c09947 */ /* 0x000fea0003800000 */
[----:B------:R-:W-:Y:S01]  /*6ef0*/  IMAD.MOV.U32 R13, RZ, RZ, R12 ;  /* 0x000000ffff0d7224 */ /* 0x000fe200078e000c */
[----:B------:R-:W-:Y:S01]  /*6f00*/  UMOV UR5, UR38 ;  /* 0x0000002600057c82 */ /* 0x000fe20008000000 */
[----:B------:R-:W-:Y:S01]  /*6f10*/  IMAD.MOV.U32 R14, RZ, RZ, R11 ;  /* 0x000000ffff0e7224 */ /* 0x000fe200078e000b */
[----:B------:R-:W-:Y:S01]  /*6f20*/  UMOV UR6, UR39 ;  /* 0x0000002700067c82 */ /* 0x000fe20008000000 */
[----:B------:R-:W-:Y:S01]  /*6f30*/  ULDC UR7, c[0x0][0x9d8] ;  /* 0x0002760000077ab9 */ /* 0x000fe20000000800 */
[----:B------:R-:W-:-:S05]  /*6f40*/  ULDC UR10, c[0x0][0x988] ;  /* 0x00026200000a7ab9 */ /* 0x000fca0000000800 */
.L_x_2408:
[----:B------:R-:W-:-:S04]  /*6f50*/  UIADD3 UR9, UR6, 0x1, URZ ;  /* 0x0000000106097890 */ /* 0x000fc8000fffe03f */
[----:B------:R-:W-:-:S04]  /*6f60*/  UISETP.NE.AND UP0, UPT, UR9, 0x2, UPT ;  /* 0x000000020900788c */ /* 0x000fc8000bf05270 */
[----:B------:R-:W-:Y:S02]  /*6f70*/  USEL UR9, UR9, URZ, UP0 ;  /* 0x0000003f09097287 */ /* 0x000fe40008000000 */
[----:B------:R-:W-:-:S04]  /*6f80*/  USEL UR38, URZ, 0x1, UP0 ;  /* 0x000000013f267887 */ /* 0x000fc80008000000 */
[----:B------:R-:W-:Y:S01]  /*6f90*/  ULOP3.LUT UR38, UR5, UR38, URZ, 0x3c, !UPT ;  /* 0x0000002605267292 */ /* 0x000fe2000f8e3c3f */
[----:B------:R-:W-:Y:S01]  /*6fa0*/  UMOV UR39, UR9 ;  /* 0x0000000900277c82 */ /* 0x000fe20008000000 */
[----:B------:R-:W-:Y:S10]  /*6fb0*/  @!P0 BRA `(.L_x_2398) ;  /* 0x0000000000048947 */ /* 0x000ff40003800000 */
[----:B------:R-:W-:Y:S01]  /*6fc0*/  BPT.TRAP 0x1 ;  /* 0x000000040000795c */ /* 0x000fe20000300000 */
.L_x_2398:
[----:B------:R-:W-:Y:S01]  /*6fd0*/  ULEA UR8, UR39, UR40, 0x3 ;  /* 0x0000002827087291 */ /* 0x000fe2000f8e183f */
[----:B------:R-:W-:-:S05]  /*6fe0*/  IMAD.U32 R11, RZ, RZ, UR38 ;  /* 0x00000026ff0b7e24 */ /* 0x000fca000f8e00ff */
[----:B------:R-:W-:-:S04]  /*6ff0*/  SHF.L.U32 R11, R11, 0x1f, RZ ;  /* 0x0000001f0b0b7819 */ /* 0x000fc800000006ff */
[----:B------:R0:W1:Y:S01]  /*7000*/  SYNCS.PHASECHK.TRANS64.TRYWAIT P1, [UR8+0x2a830], R11 ;  /* 0x02a8300bff0075a7 */ /* 0x0000620008020148 */
[----:B------:R-:W-:Y:S05]  /*7010*/  @!P0 BRA `(.L_x_2399) ;  /* 0x0000000000048947 */ /* 0x000fea0003800000 */
[----:B------:R-:W-:Y:S01]  /*7020*/  BPT.TRAP 0x1 ;  /* 0x000000040000795c */ /* 0x000fe20000300000 */
.L_x_2399:
[----:B-1----:R-:W-:Y:S05]  /*7030*/  @P1 BRA `(.L_x_2400) ;  /* 0x0000000000081947 */ /* 0x002fea0003800000 */
[----:B------:R-:W1:Y:S02]  /*7040*/  SYNCS.PHASECHK.TRANS64.TRYWAIT P1, [UR8+0x2a830], R11 ;  /* 0x02a8300bff0075a7 */ /* 0x000e640008020148 */
[----:B-1----:R-:W-:Y:S05]  /*7050*/  @!P1 BRA `(.L_x_2401) ;  /* 0x000000c000e89947 */ /* 0x002fea0003800000 */
.L_x_2400:
        /* <DEDUP_REMOVED lines=143> */
.L_x_2402:
[----:B------:R-:W-:Y:S01]  /*7950*/  ULEA UR8, UR6, UR40, 0x3 ;  /* 0x0000002806087291 */ /* 0x000fe2000f8e183f */
[----:B------:R-:W-:-:S04]  /*7960*/  MOV R0, UR5 ;  /* 0x0000000500007c02 */ /* 0x000fc80008000f00 */
[----:B------:R-:W-:-:S04]  /*7970*/  SHF.L.U32 R0, R0, 0x1f, RZ ;  /* 0x0000001f00007819 */ /* 0x000fc800000006ff */
[----:B------:R2:W3:Y:S01]  /*7980*/  SYNCS.PHASECHK.TRANS64.TRYWAIT P1, [UR8+0x2a850], R0 ;  /* 0x02a85000ff0075a7 */ /* 0x0004e20008020148 */
[----:B------:R-:W-:Y:S05]  /*7990*/  @!P0 BRA `(.L_x_2403) ;  /* 0x0000000000048947 */ /* 0x000fea0003800000 */
[----:B------:R-:W-:Y:S01]  /*79a0*/  BPT.TRAP 0x1 ;  /* 0x000000040000795c */ /* 0x000fe20000300000 */
.L_x_2403:
[----:B---3--:R-:W-:Y:S05]  /*79b0*/  @P1 BRA `(.L_x_2404) ;  /* 0x0000000000081947 */ /* 0x008fea0003800000 */
[----:B------:R-:W3:Y:S02]  /*79c0*/  SYNCS.PHASECHK.TRANS64.TRYWAIT P1, [UR8+0x2a850], R0 ;  /* 0x02a85000ff0075a7 */ /* 0x000ee40008020148 */
[----:B---3--:R-:W-:Y:S05]  /*79d0*/  @!P1 BRA `(.L_x_2405) ;  /* 0x000000b800a09947 */ /* 0x008fea0003800000 */
.L_x_2404:
        /* <DEDUP_REMOVED lines=37> */
.L_x_2406:
        /* <DEDUP_REMOVED lines=58> */
[----:B------:R-:W-:Y:S01]  /*7fd0*/  UMOV UR14, UR10 ;  /* 0x0000000a000e7c82 */ /* 0x000fe20008000000 */
[----:B------:R-:W1:Y:S01]  /*7fe0*/  S2UR UR6, SR_CgaCtaId ;  /* 0x00000000000679c3 */ /* 0x000e620000008800 */
[----:B------:R-:W-:-:S02]  /*7ff0*/  ULEA UR5, UR9, UR40, 0x3 ;  /* 0x0000002809057291 */ /* 0x000fc4000f8e183f */
[----:B------:R-:W3:Y:S01]  /*8000*/  MUFU.TANH R88, R88 ;  /* 0x0000005800587308 */ /* 0x000ee20000002400 */
[----:B--2---:R-:W-:Y:S01]  /*8010*/  FMNMX.FTZ R11, R21, R0, !PT ;  /* 0x00000000150b7209 */ /* 0x004fe20007810000 */
[----:B------:R-:W-:-:S06]  /*8020*/  UIADD3 UR5, UR5, 0x2a840, URZ ;  /* 0x0002a84005057890 */ /* 0x000fcc000fffe03f */
[----:B------:R-:W2:Y:S01]  /*8030*/  MUFU.TANH R140, R140 ;  /* 0x0000008c008c7308 */ /* 0x000ea20000002400 */
[----:B0-----:R-:W-:-:S07]  /*8040*/  FMNMX.FTZ R111, R139, R10, !PT ;  /* 0x0000000a8b6f7209 */ /* 0x001fce0007810000 */
[----:B------:R-:W0:Y:S01]  /*8050*/  MUFU.TANH R89, R89 ;  /* 0x0000005900597308 */ /* 0x000e220000002400 */
[----:B---3--:R-:W-:Y:S01]  /*8060*/  FMNMX.FTZ R0, R88, R11, !PT ;  /* 0x0000000b58007209 */ /* 0x008fe20007810000 */
[----:B-1----:R-:W-:-:S06]  /*8070*/  UPRMT UR5, UR6, 0x654, UR5 ;  /* 0x0000065406057896 */ /* 0x002fcc0008000005 */
[----:B------:R-:W1:Y:S01]  /*8080*/  MUFU.TANH R141, R141 ;  /* 0x0000008d008d7308 */ /* 0x000e620000002400 */
[----:B--2---:R-:W-:Y:S02]  /*8090*/  FMNMX.FTZ R10, R140, R111, !PT ;  /* 0x0000006f8c0a7209 */ /* 0x004fe40007810000 */
        /* <DEDUP_REMOVED lines=25> */
[----:B------:R-:W-:-:S06]  /*8230*/  FMUL.FTZ R111, R131, UR7 ;  /* 0x00000007836f7c20 */ /* 0x000fcc0008410000 */
        /* <DEDUP_REMOVED lines=31> */
[----:B0-----:R-:W-:Y:S01]  /*8430*/  FMNMX.FTZ R10, R116, R121, !PT ;  /* 0x00000079740a7209 */ /* 0x001fe20007810000 */
[----:B------:R-:W-:-:S06]  /*8440*/  FMUL.FTZ R121, R135, UR7 ;  /* 0x0000000787797c20 */ /* 0x000fcc0008410000 */
        /* <DEDUP_REMOVED lines=20> */
[----:B---3--:R-:W-:-:S05]  /*8590*/  FMNMX.FTZ R10, R121, R10, !PT ;  /* 0x0000000a790a7209 */ /* 0x008fca0007810000 */
[----:B------:R-:W0:Y:S01]  /*85a0*/  SHFL.BFLY PT, R125, R10, 0x2, 0x1f ;  /* 0x0c401f000a7d7f89 */ /* 0x000e2200000e0000 */
[----:B--2---:R-:W-:-:S05]  /*85b0*/  FMNMX.FTZ R124, R0, R11, !PT ;  /* 0x0000000b007c7209 */ /* 0x004fca0007810000 */
[----:B------:R-:W1:Y:S01]  /*85c0*/  SHFL.BFLY PT, R11, R124, 0x1, 0x1f ;  /* 0x0c201f007c0b7f89 */ /* 0x000e6200000e0000 */
[----:B0-----:R-:W-:-:S05]  /*85d0*/  FMNMX.FTZ R125, R10, R125, !PT ;  /* 0x0000007d0a7d7209 */ /* 0x001fca0007810000 */
[----:B------:R-:W0:Y:S01]  /*85e0*/  SHFL.BFLY PT, R12, R125, 0x1, 0x1f ;  /* 0x0c201f007d0c7f89 */ /* 0x000e2200000e0000 */
[----:B-1----:R-:W-:-:S05]  /*85f0*/  FMNMX.FTZ R11, R124, R11, !PT ;  /* 0x0000000b7c0b7209 */ /* 0x002fca0007810000 */
[C---:B------:R-:W-:Y:S01]  /*8600*/  FADD.FTZ R14, -R11.reuse, R14 ;  /* 0x0000000e0b0e7221 */ /* 0x040fe20000010100 */
[----:B------:R-:W-:-:S03]  /*8610*/  FMUL.FTZ R126, R11, UR14 ;  /* 0x0000000e0b7e7c20 */ /* 0x000fc60008410000 */
[----:B------:R-:W-:Y:S01]  /*8620*/  FMUL.FTZ R14, R14, UR14 ;  /* 0x0000000e0e0e7c20 */ /* 0x000fe20008410000 */
[--C-:B------:R-:W-:Y:S01]  /*8630*/  FFMA.FTZ R156, R136, UR14, -R126.reuse ;  /* 0x0000000e889c7c23 */ /* 0x100fe2000801087e */
[--C-:B------:R-:W-:Y:S01]  /*8640*/  FFMA.FTZ R158, R138, UR14, -R126.reuse ;  /* 0x0000000e8a9e7c23 */ /* 0x100fe2000801087e */
[--C-:B------:R-:W-:Y:S01]  /*8650*/  FFMA.FTZ R152, R140, UR14, -R126.reuse ;  /* 0x0000000e8c987c23 */ /* 0x100fe2000801087e */
[----:B------:R1:W-:Y:S01]  /*8660*/  MUFU.EX2 R10, R14 ;  /* 0x0000000e000a7308 */ /* 0x0003e20000000800 */
[--C-:B------:R-:W-:Y:S01]  /*8670*/  FFMA.FTZ R127, R141, UR14, -R126.reuse ;  /* 0x0000000e8d7f7c23 */ /* 0x100fe2000801087e */
        /* <DEDUP_REMOVED lines=8> */
[----:B0-----:R-:W-:Y:S01]  /*8700*/  FMNMX.FTZ R12, R125, R12, !PT ;  /* 0x0000000c7d0c7209 */ /* 0x001fe20007810000 */
[--C-:B------:R-:W-:Y:S01]  /*8710*/  FFMA.FTZ R125, R139, UR14, -R126.reuse ;  /* 0x0000000e8b7d7c23 */ /* 0x100fe2000801087e */
[--C-:B------:R-:W-:Y:S01]  /*8720*/  FFMA.FTZ R109, R109, UR14, -R126.reuse ;  /* 0x0000000e6d6d7c23 */ /* 0x100fe2000801087e */
[--C-:B------:R-:W-:Y:S01]  /*8730*/  FFMA.FTZ R146, R112, UR14, -R126.reuse ;  /* 0x0000000e70927c23 */ /* 0x100fe2000801087e */
[--C-:B------:R-:W-:Y:S01]  /*8740*/  FFMA.FTZ R113, R113, UR14, -R126.reuse ;  /* 0x0000000e71717c23 */ /* 0x100fe2000801087e */
[C---:B------:R-:W-:Y:S01]  /*8750*/  FADD.FTZ R0, -R12.reuse, R13 ;  /* 0x0000000d0c007221 */ /* 0x040fe20000010100 */
[----:B-1----:R-:W-:Y:S01]  /*8760*/  FMUL.FTZ R14, R12, UR14 ;  /* 0x0000000e0c0e7c20 */ /* 0x002fe20008410000 */
[----:B------:R-:W-:Y:S01]  /*8770*/  FFMA.FTZ R13, R137, UR14, -R126 ;  /* 0x0000000e890d7c23 */ /* 0x000fe2000801087e */
        /* <DEDUP_REMOVED lines=19> */
[----:B------:R-:W-:Y:S01]  /*88b0*/  FFMA.FTZ R100, R100, UR14, -R14 ;  /* 0x0000000e64647c23 */ /* 0x000fe2000801080e */
[----:B------:R-:W-:Y:S01]  /*88c0*/  FFMA.FTZ R140, R114, UR14, -R126 ;  /* 0x0000000e728c7c23 */ /* 0x000fe2000801087e */
[----:B------:R-:W-:Y:S01]  /*88d0*/  FFMA.FTZ R141, R101, UR14, -R14 ;  /* 0x0000000e658d7c23 */ /* 0x000fe2000801080e */
[----:B------:R-:W-:Y:S01]  /*88e0*/  FFMA.FTZ R115, R115, UR14, -R126 ;  /* 0x0000000e73737c23 */ /* 0x000fe2000801087e */
[----:B------:R-:W-:Y:S01]  /*88f0*/  FFMA.FTZ R102, R102, UR14, -R14 ;  /* 0x0000000e66667c23 */ /* 0x000fe2000801080e */
[----:B------:R-:W1:Y:S01]  /*8900*/  MUFU.EX2 R157, R157 ;  /* 0x0000009d009d7308 */ /* 0x000e620000000800 */
[----:B0-----:R-:W-:Y:S01]  /*8910*/  FFMA.FTZ R9, R10, R9, R13 ;  /* 0x000000090a097223 */ /* 0x001fe2000001000d */
[----:B------:R-:W-:Y:S01]  /*8920*/  FFMA.FTZ R142, R116, UR14, -R126 ;  /* 0x0000000e748e7c23 */ /* 0x000fe2000801087e */
[----:B------:R-:W-:Y:S01]  /*8930*/  FFMA.FTZ R143, R103, UR14, -R14 ;  /* 0x0000000e678f7c23 */ /* 0x000fe2000801080e */
[----:B------:R-:W-:Y:S01]  /*8940*/  FFMA.FTZ R117, R117, UR14, -R126 ;  /* 0x0000000e75757c23 */ /* 0x000fe2000801087e */
[----:B------:R-:W-:Y:S01]  /*8950*/  FADD.FTZ R9, R156, R9 ;  /* 0x000000099c097221 */ /* 0x000fe20000010000 */
[----:B------:R-:W-:Y:S01]  /*8960*/  FFMA.FTZ R104, R104, UR14, -R14 ;  /* 0x0000000e68687c23 */ /* 0x000fe2000801080e */
[----:B------:R-:W-:Y:S01]  /*8970*/  FFMA.FTZ R136, R118, UR14, -R126 ;  /* 0x0000000e76887c23 */ /* 0x000fe2000801087e */
[----:B------:R-:W0:Y:S01]  /*8980*/  MUFU.EX2 R20, R20 ;  /* 0x0000001400147308 */ /* 0x000e220000000800 */
[----:B------:R-:W-:Y:S01]  /*8990*/  FADD.FTZ R106, R158, R9 ;  /* 0x000000099e6a7221 */ /* 0x000fe20000010000 */
[----:B------:R-:W-:Y:S01]  /*89a0*/  FFMA.FTZ R110, R110, UR14, -R14 ;  /* 0x0000000e6e6e7c23 */ /* 0x000fe2000801080e */
[----:B------:R-:W-:Y:S01]  /*89b0*/  FFMA.FTZ R119, R119, UR14, -R126 ;  /* 0x0000000e77777c23 */ /* 0x000fe2000801087e */
[----:B------:R-:W-:Y:S01]  /*89c0*/  FFMA.FTZ R111, R111, UR14, -R14 ;  /* 0x0000000e6f6f7c23 */ /* 0x000fe2000801080e */
[----:B------:R-:W-:Y:S01]  /*89d0*/  FFMA.FTZ R138, R122, UR14, -R126 ;  /* 0x0000000e7a8a7c23 */ /* 0x000fe2000801087e */
[----:B------:R-:W-:Y:S01]  /*89e0*/  FFMA.FTZ R120, R120, UR14, -R14 ;  /* 0x0000000e78787c23 */ /* 0x000fe2000801080e */
[----:B------:R-:W-:Y:S01]  /*89f0*/  FFMA.FTZ R123, R123, UR14, -R126 ;  /* 0x0000000e7b7b7c23 */ /* 0x000fe2000801087e */
[----:B------:R-:W2:Y:S01]  /*8a00*/  MUFU.EX2 R159, R159 ;  /* 0x0000009f009f7308 */ /* 0x000ea20000000800 */
[----:B-1----:R-:W-:Y:S01]  /*8a10*/  FFMA.FTZ R15, R0, R8, R157 ;  /* 0x00000008000f7223 */ /* 0x002fe2000001009d */
[----:B------:R-:W-:-:S06]  /*8a20*/  FFMA.FTZ R14, R121, UR14, -R14 ;  /* 0x0000000e790e7c23 */ /* 0x000fcc000801080e */
        /* <DEDUP_REMOVED lines=88> */
.L_x_2407:
        /* <DEDUP_REMOVED lines=36> */
.L_x_2397:
        /* <DEDUP_REMOVED lines=67> */
.L_x_2409:
[----:B------:R-:W-:Y:S01]  /*9620*/  ULEA UR5, UR39, UR40, 0x3 ;  /* 0x0000002827057291 */ /* 0x000fe2000f8e183f */
[----:B------:R-:W-:-:S05]  /*9630*/  IMAD.U32 R0, RZ, RZ, UR38 ;  /* 0x00000026ff007e24 */ /* 0x000fca000f8e00ff */
[----:B------:R-:W-:-:S04]  /*9640*/  SHF.L.U32 R0, R0, 0x1f, RZ ;  /* 0x0000001f00007819 */ /* 0x000fc800000006ff */
[----:B------:R0:W1:Y:S01]  /*9650*/  SYNCS.PHASECHK.TRANS64.TRYWAIT P1, [UR5+0x2a850], R0 ;  /* 0x02a85000ff0075a7 */ /* 0x0000620008020145 */
[----:B------:R-:W-:Y:S05]  /*9660*/  @!P0 BRA `(.L_x_2410) ;  /* 0x0000000000048947 */ /* 0x000fea0003800000 */
[----:B------:R-:W-:Y:S01]  /*9670*/  BPT.TRAP 0x1 ;  /* 0x000000040000795c */ /* 0x000fe20000300000 */
.L_x_2410:
[----:B-1----:R-:W-:Y:S05]  /*9680*/  @P1 BRA `(.L_x_2411) ;  /* 0x0000000000081947 */ /* 0x002fea0003800000 */
[----:B------:R-:W1:Y:S02]  /*9690*/  SYNCS.PHASECHK.TRANS64.TRYWAIT P1, [UR5+0x2a850], R0 ;  /* 0x02a85000ff0075a7 */ /* 0x000e640008020145 */
[----:B-1----:R-:W-:Y:S05]  /*96a0*/  @!P1 BRA `(.L_x_2412) ;  /* 0x0000009c00849947 */ /* 0x002fea0003800000 */
.L_x_2411:
[----:B------:R-:W-:Y:S01]  /*96b0*/  UIADD3 UR40, UR40, 0x400, URZ ;  /* 0x0000040028287890 */ /* 0x000fe2000fffe03f */
[----:B------:R-:W-:Y:S01]  /*96c0*/  WARPGROUP.ARRIVE ;  /* 0x00000000000079c5 */ /* 0x000fe20000000000 */
[----:B------:R-:W-:Y:S01]  /*96d0*/  UMOV UR7, 0x40000040 ;  /* 0x4000004000077882 */ /* 0x000fe20000000000 */
[----:B01----:R-:W0:Y:S01]  /*96e0*/  SHFL.BFLY PT, R0, R9, 0x2, 0x1f ;  /* 0x0c401f0009007f89 */ /* 0x003e2200000e0000 */
[----:B------:R-:W-:Y:S01]  /*96f0*/  USHF.R.U32.HI UR40, URZ, 0x4, UR40 ;  /* 0x000000043f287899 */ /* 0x000fe20008011628 */
[----:B------:R-:W-:Y:S02]  /*9700*/  IMAD.U32 R7, RZ, RZ, UR14 ;  /* 0x0000000eff077e24 */ /* 0x000fe4000f8e00ff */
[----:B------:R-:W1:Y:S01]  /*9710*/  SHFL.BFLY PT, R3, R8, 0x2, 0x1f ;  /* 0x0c401f0008037f89 */ /* 0x000e6200000e0000 */
[----:B------:R-:W-:Y:S01]  /*9720*/  ULOP3.LUT UR40, UR40, 0x3fff, URZ, 0xc0, !UPT ;  /* 0x00003fff28287892 */ /* 0x000fe2000f8ec03f */
[----:B------:R-:W-:-:S03]  /*9730*/  IMAD.MOV.U32 R96, RZ, RZ, -0x800000 ;  /* 0xff800000ff607424 */ /* 0x000fc600078e00ff */
[----:B------:R-:W-:-:S04]  /*9740*/  ULOP3.LUT UR4, UR40, 0x3000000, URZ, 0xfc, !UPT ;  /* 0x0300000028047892 */ /* 0x000fc8000f8efc3f */
[----:B------:R-:W-:-:S07]  /*9750*/  UIMAD UR4, UR39, 0x600, UR4 ;  /* 0x00000600270478a4 */ /* 0x000fce000f8e0204 */
[----:B------:R-:W-:Y:S02]  /*9760*/  UMOV UR6, UR4 ;  /* 0x0000000400067c82 */ /* 0x000fe40008000000 */
[----:B------:R-:W-:Y:S01]  /*9770*/  HGMMA.64x128x16.F32.BF16 R24, R156, gdesc[UR4].tnspB, R24, gsb0 ;  /* 0x41e000049c187df0 */ /* 0x000fe20008001818 */
[----:B------:R-:W-:Y:S01]  /*9780*/  UIADD3 UR6, UR4, 0x80, URZ ;  /* 0x0000008004067890 */ /* 0x000fe2000fffe03f */
[----:B0-----:R-:W-:Y:S01]  /*9790*/  FADD.FTZ R0, R0, R9 ;  /* 0x0000000900007221 */ /* 0x001fe20000010000 */
[----:B------:R-:W-:Y:S01]  /*97a0*/  UMOV UR7, 0x40000040 ;  /* 0x4000004000077882 */ /* 0x000fe20000000000 */
[----:B-1----:R-:W-:Y:S01]  /*97b0*/  FADD.FTZ R2, R3, R8 ;  /* 0x0000000803027221 */ /* 0x002fe20000010000 */
[----:B------:R-:W-:Y:S02]  /*97c0*/  IMAD.U32 R8, RZ, RZ, UR14 ;  /* 0x0000000eff087e24 */ /* 0x000fe4000f8e00ff */
[----:B------:R-:W0:Y:S04]  /*97d0*/  SHFL.BFLY PT, R3, R0, 0x1, 0x1f ;  /* 0x0c201f0000037f89 */ /* 0x000e2800000e0000 */
[----:B------:R-:W1:Y:S01]  /*97e0*/  SHFL.BFLY PT, R5, R2, 0x1, 0x1f ;  /* 0x0c201f0002057f89 */ /* 0x000e6200000e0000 */
[----:B0-----:R-:W-:Y:S01]  /*97f0*/  FADD.FTZ R10, R0, R3 ;  /* 0x00000003000a7221 */ /* 0x001fe20000010000 */
[----:B------:R-:W-:-:S02]  /*9800*/  IMAD.MOV.U32 R0, RZ, RZ, -0x800000 ;  /* 0xff800000ff007424 */ /* 0x000fc400078e00ff */
[----:B-1----:R-:W-:Y:S02]  /*9810*/  FADD.FTZ R13, R2, R5 ;  /* 0x00000005020d7221 */ /* 0x002fe40000010000 */
[----:B------:R-:W-:Y:S02]  /*9820*/  FSETP.NE.FTZ.AND P1, PT, R10, RZ, PT ;  /* 0x000000ff0a00720b */ /* 0x000fe40003f35000 */
[----:B------:R-:W-:Y:S02]  /*9830*/  CS2R R4, SRZ ;  /* 0x0000000000047805 */ /* 0x000fe4000001ff00 */
        /* <DEDUP_REMOVED lines=35> */
[----:B0-23--:R-:W-:Y:S05]  /*9a70*/  @!P0 BRA `(.L_x_2413) ;  /* 0x0000000000048947 */ /* 0x00dfea0003800000 */
[----:B------:R-:W-:Y:S01]  /*9a80*/  BPT.TRAP 0x1 ;  /* 0x000000040000795c */ /* 0x000fe20000300000 */
.L_x_2413:
        /* <DEDUP_REMOVED lines=18> */
[-C--:B------:R-:W-:Y:S01]  /*9bb0*/  FMUL.FTZ R49, R49, R4.reuse ;  /* 0x0000000431317220 */ /* 0x080fe20000410000 */
[----:B------:R-:W-:Y:S01]  /*9bc0*/  MOV R180, UR6 ;  /* 0x0000000600b47c02 */ /* 0x000fe20008000f00 */
        /* <DEDUP_REMOVED lines=57> */
.L_x_2377:
        /* <DEDUP_REMOVED lines=12> */
[----:B------:R-:W-:Y:S01]  /*a020*/  ULDC.64 UR10, c[0x0][0xc00] ;  /* 0x00030000000a7ab9 */ /* 0x000fe20000000a00 */
[----:B------:R-:W-:Y:S02]  /*a030*/  R2UR UR14, R161 ;  /* 0x00000000a10e72ca */ /* 0x000fe400000e0000 */
[----:B------:R-:W-:Y:S02]  /*a040*/  R2UR UR13, R179 ;  /* 0x00000000b30d72ca */ /* 0x000fe400000e0000 */
[----:B------:R-:W-:Y:S02]  /*a050*/  R2UR UR15, R160 ;  /* 0x00000000a00f72ca */ /* 0x000fe400000e0000 */
[----:B------:R-:W-:-:S07]  /*a060*/  R2UR UR19, R177 ;  /* 0x00000000b11372ca */ /* 0x000fce00000e0000 */
[----:B------:R-:W-:Y:S02]  /*a070*/  USHF.L.U32 UR4, UR14, 0x2, URZ ;  /* 0x000000020e047899 */ /* 0x000fe4000800063f */
[----:B------:R-:W-:Y:S02]  /*a080*/  USHF.L.U64.HI UR12, UR14, 0x2, UR13 ;  /* 0x000000020e0c7899 */ /* 0x000fe4000801020d */
[----:B------:R-:W-:-:S04]  /*a090*/  UIADD3 UR7, UP0, UR4, UR10, URZ ;  /* 0x0000000a04077290 */ /* 0x000fc8000ff1e03f */
[----:B------:R-:W-:Y:S01]  /*a0a0*/  UIADD3.X UR8, UR12, UR11, URZ, UP0, !UPT ;  /* 0x0000000b0c087290 */ /* 0x000fe200087fe43f */
        /* <DEDUP_REMOVED lines=26> */
[----:B------:R-:W-:Y:S02]  /*a250*/  LOP3.LUT R30, R7, R8, RZ, 0x3c, !PT ;  /* 0x00000008071e7212 */ /* 0x000fe400078e3cff */
[----:B------:R-:W-:Y:S02]  /*a260*/  SHF.R.U64 R6, R6, 0x3, RZ ;  /* 0x0000000306067819 */ /* 0x000fe400000012ff */
[----:B------:R-:W-:-:S02]  /*a270*/  SHF.R.U64 R10, R10, 0x3, RZ ;  /* 0x000000030a0a7819 */ /* 0x000fc400000012ff */
[----:B------:R-:W-:Y:S02]  /*a280*/  LOP3.LUT R8, R101, 0x380, RZ, 0xc0, !PT ;  /* 0x0000038065087812 */ /* 0x000fe400078ec0ff */
[----:B------:R-:W-:Y:S02]  /*a290*/  SHF.R.U64 R12, R12, 0x3, RZ ;  /* 0x000000030c0c7819 */ /* 0x000fe400000012ff */
[----:B------:R-:W-:Y:S02]  /*a2a0*/  LOP3.LUT R32, R6, R23, RZ, 0x3c, !PT ;  /* 0x0000001706207212 */ /* 0x000fe400078e3cff */
[----:B------:R-:W-:Y:S02]  /*a2b0*/  LOP3.LUT R28, R10, R35, RZ, 0x3c, !PT ;  /* 0x000000230a1c7212 */ /* 0x000fe400078e3cff */
[----:B------:R-:W-:Y:S02]  /*a2c0*/  SHF.R.U64 R8, R8, 0x3, RZ ;  /* 0x0000000308087819 */ /* 0x000fe400000012ff */
[----:B------:R-:W-:-:S02]  /*a2d0*/  LOP3.LUT R10, R103, 0x380, RZ, 0xc0, !PT ;  /* 0x00000380670a7812 */ /* 0x000fc400078ec0ff */
[----:B------:R-:W-:Y:S02]  /*a2e0*/  LOP3.LUT R23, R34, 0x380, RZ, 0xc0, !PT ;  /* 0x0000038022177812 */ /* 0x000fe400078ec0ff */
[----:B------:R-:W-:Y:S02]  /*a2f0*/  LOP3.LUT R14, R12, R99, RZ, 0x3c, !PT ;  /* 0x000000630c0e7212 */ /* 0x000fe400078e3cff */
[----:B------:R-:W-:Y:S02]  /*a300*/  LOP3.LUT R12, R8, R101, RZ, 0x3c, !PT ;  /* 0x00000065080c7212 */ /* 0x000fe400078e3cff */
[----:B------:R-:W-:Y:S02]  /*a310*/  SHF.R.U64 R10, R10, 0x3, RZ ;  /* 0x000000030a0a7819 */ /* 0x000fe400000012ff */
[----:B------:R-:W-:Y:S02]  /*a320*/  SHF.R.U64 R23, R23, 0x3, RZ ;  /* 0x0000000317177819 */ /* 0x000fe400000012ff */
[----:B------:R-:W-:-:S02]  /*a330*/  MOV R26, R4 ;  /* 0x00000004001a7202 */ /* 0x000fc40000000f00 */
[----:B------:R-:W-:Y:S02]  /*a340*/  F2FP.BF16.F32.PACK_AB R4, R3, R2 ;  /* 0x000000020304723e */ /* 0x000fe400000010ff */
[----:B------:R-:W-:Y:S02]  /*a350*/  F2FP.BF16.F32.PACK_AB R5, R91, R90 ;  /* 0x0000005a5b05723e */ /* 0x000fe400000010ff */
[----:B------:R-:W-:Y:S02]  /*a360*/  F2FP.BF16.F32.PACK_AB R6, R21, R20 ;  /* 0x000000141506723e */ /* 0x000fe400000010ff */
[----:B------:R-:W-:Y:S02]  /*a370*/  F2FP.BF16.F32.PACK_AB R7, R93, R92 ;  /* 0x0000005c5d07723e */ /* 0x000fe400000010ff */
[----:B------:R-:W-:Y:S02]  /*a380*/  MOV R99, R14 ;  /* 0x0000000e00637202 */ /* 0x000fe40000000f00 */
[----:B------:R-:W-:Y:S01]  /*a390*/  MOV R98, R12 ;  /* 0x0000000c00627202 */ /* 0x000fe20000000f00 */
[----:B------:R0:W-:Y:S01]  /*a3a0*/  STSM.16.M88.4 [R26], R4 ;  /* 0x000000041a007844 */ /* 0x0001e20000000200 */
[----:B------:R-:W-:-:S02]  /*a3b0*/  LOP3.LUT R10, R10, R103, RZ, 0x3c, !PT ;  /* 0x000000670a0a7212 */ /* 0x000fc400078e3cff */
        /* <DEDUP_REMOVED lines=15> */
[----:B------:R-:W-:Y:S01]  /*a4b0*/  STSM.16.M88.4 [R101], R28 ;  /* 0x0000001c65007844 */ /* 0x000fe20000000200 */
[----:B------:R-:W-:Y:S02]  /*a4c0*/  F2FP.BF16.F32.PACK_AB R34, R53, R52 ;  /* 0x000000343522723e */ /* 0x000fe400000010ff */
        /* <DEDUP_REMOVED lines=14> */
[----:B------:R-:W-:Y:S01]  /*a5b0*/  F2FP.BF16.F32.PACK_AB R12, R73, R72 ;  /* 0x00000048490c723e */ /* 0x000fe200000010ff */
[----:B------:R-:W-:Y:S01]  /*a5c0*/  ULDC.64 UR8, c[0x0][0xc08] ;  /* 0x0003020000087ab9 */ /* 0x000fe20000000a00 */
        /* <DEDUP_REMOVED lines=13> */
[----:B------:R-:W-:-:S07]  /*a6a0*/  ISETP.NE.AND.EX P0, PT, RZ, UR11, PT, P0 ;  /* 0x0000000bff007c0c */ /* 0x000fce000bf05300 */
        /* <DEDUP_REMOVED lines=20> */
[----:B------:R-:W-:Y:S01]  /*a7f0*/  VIADD R11, R18, UR42 ;  /* 0x0000002a120b7c36 */ /* 0x000fe20008000000 */
[----:B------:R-:W-:Y:S01]  /*a800*/  UISETP.NE.U32.AND UP0, UPT, UR10, URZ, UPT ;  /* 0x0000003f0a00728c */ /* 0x000fe2000bf05070 */
[----:B------:R0:W5:Y:S01]  /*a810*/  @P4 LDG.E R23, desc[UR36][R4.64] ;  /* 0x0000002404174981 */ /* 0x000162000c1e1900 */
[----:B------:R-:W-:Y:S01]  /*a820*/  UMOV UR4, URZ ;  /* 0x0000003f00047c82 */ /* 0x000fe20008000000 */
[----:B------:R-:W-:Y:S01]  /*a830*/  USEL UR16, UR15, URZ, UP1 ;  /* 0x0000003f0f107287 */ /* 0x000fe20008800000 */
[----:B------:R-:W-:Y:S01]  /*a840*/  IMAD.MOV.U32 R7, RZ, RZ, R11 ;  /* 0x000000ffff077224 */ /* 0x000fe200078e000b */
[----:B------:R-:W-:-:S04]  /*a850*/  UISETP.NE.AND.EX UP0, UPT, UR11, URZ, UPT, UP0 ;  /* 0x0000003f0b00728c */ /* 0x000fc8000bf05300 */
[----:B------:R-:W-:Y:S01]  /*a860*/  USEL UR7, UR14, URZ, !UP0 ;  /* 0x0000003f0e077287 */ /* 0x000fe2000c000000 */
[----:B------:R-:W-:Y:S01]  /*a870*/  ULDC.64 UR10, c[0x0][UR18+0x220] ;  /* 0x00008800120a7abb */ /* 0x000fe20008000a00 */
[----:B------:R-:W-:Y:S01]  /*a880*/  USEL UR17, UR13, URZ, !UP0 ;  /* 0x0000003f0d117287 */ /* 0x000fe2000c000000 */
[----:B0-----:R-:W-:Y:S01]  /*a890*/  @P1 IMAD.HI.U32 R4, R11, R6, RZ ;  /* 0x000000060b041227 */ /* 0x001fe200078e00ff */
[----:B------:R-:W-:Y:S01]  /*a8a0*/  ULDC.64 UR8, c[0x0][UR18+0x218] ;  /* 0x0000860012087abb */ /* 0x000fe20008000a00 */
[----:B------:R-:W-:Y:S01]  /*a8b0*/  UIMAD UR11, UR11, UR7, URZ ;  /* 0x000000070b0b72a4 */ /* 0x000fe2000f8e023f */
[----:B------:R-:W-:Y:S01]  /*a8c0*/  ULDC.64 UR12, c[0x0][UR18+0x228] ;  /* 0x00008a00120c7abb */ /* 0x000fe20008000a00 */
[----:B------:R-:W-:Y:S02]  /*a8d0*/  UIMAD.WIDE.U32 UR14, UR8, UR19, URZ ;  /* 0x00000013080e72a5 */ /* 0x000fe4000f8e003f */
[----:B------:R-:W-:Y:S01]  /*a8e0*/  UIMAD UR19, UR9, UR19, URZ ;  /* 0x00000013091372a4 */ /* 0x000fe2000f8e023f */
[----:B-1----:R-:W-:Y:S01]  /*a8f0*/  @P1 SHF.R.U32.HI R7, RZ, R9, R4 ;  /* 0x00000009ff071219 */ /* 0x002fe20000011604 */
[----:B------:R-:W-:-:S02]  /*a900*/  UIMAD.WIDE.U32 UR20, UR12, UR16, URZ ;  /* 0x000000100c1472a5 */ /* 0x000fc4000f8e003f */
[----:B------:R-:W-:Y:S02]  /*a910*/  UIMAD.WIDE.U32 UR8, UR10, UR7, URZ ;  /* 0x000000070a0872a5 */ /* 0x000fe4000f8e003f */
[----:B------:R-:W-:Y:S01]  /*a920*/  UIMAD UR12, UR13, UR16, URZ ;  /* 0x000000100d0c72a4 */ /* 0x000fe2000f8e023f */
[----:B------:R-:W-:Y:S01]  /*a930*/  IMAD.MOV R9, RZ, RZ, -R7 ;  /* 0x000000ffff097224 */ /* 0x000fe200078e0a07 */
[----:B------:R-:W-:Y:S01]  /*a940*/  UIMAD UR11, UR10, UR17, UR11 ;  /* 0x000000110a0b72a4 */ /* 0x000fe2000f8e020b */
[----:B------:R-:W-:Y:S01]  /*a950*/  MOV R4, UR20 ;  /* 0x0000001400047c02 */ /* 0x000fe20008000f00 */
[----:B------:R-:W-:Y:S02]  /*a960*/  UIADD3 UR12, UR21, UR12, URZ ;  /* 0x0000000c150c7290 */ /* 0x000fe4000fffe03f */
[----:B------:R-:W-:Y:S01]  /*a970*/  IMAD.U32 R5, RZ, RZ, UR21 ;  /* 0x00000015ff057e24 */ /* 0x000fe2000f8e00ff */
[----:B------:R-:W-:Y:S01]  /*a980*/  UIADD3 UR10, UR9, UR11, URZ ;  /* 0x0000000b090a7290 */ /* 0x000fe2000fffe03f */
[----:B------:R-:W-:Y:S01]  /*a990*/  IMAD R9, R26, R9, R11 ;  /* 0x000000091a097224 */ /* 0x000fe200078e020b */
[----:B------:R-:W-:Y:S01]  /*a9a0*/  UIADD3 UR19, UR15, UR19, URZ ;  /* 0x000000130f137290 */ /* 0x000fe2000fffe03f */
[----:B------:R-:W-:Y:S01]  /*a9b0*/  SHF.R.S32.HI R5, RZ, 0x1f, R7 ;  /* 0x0000001fff057819 */ /* 0x000fe20000011407 */
[----:B------:R-:W-:Y:S01]  /*a9c0*/  IMAD.U32 R8, RZ, RZ, UR12 ;  /* 0x0000000cff087e24 */ /* 0x000fe2000f8e00ff */
[----:B------:R-:W-:Y:S01]  /*a9d0*/  ULDC.64 UR12, c[0x0][0xba8] ;  /* 0x0002ea00000c7ab9 */ /* 0x000fe20000000a00 */
[----:B------:R-:W-:Y:S01]  /*a9e0*/  SHF.R.S32.HI R6, RZ, 0x1f, R9 ;  /* 0x0000001fff067819 */ /* 0x000fe20000011409 */
[----:B------:R-:W-:Y:S01]  /*a9f0*/  @!UP1 ULDC UR12, c[0x0][0xb50] ;  /* 0x0002d400000c9ab9 */ /* 0x000fe20000000800 */
[----:B------:R-:W-:Y:S01]  /*aa00*/  @!UP1 ULDC UR13, c[0x0][0xb54] ;  /* 0x0002d500000d9ab9 */ /* 0x000fe20000000800 */
[----:B--2---:R-:W-:-:S13]  /*aa10*/  @P0 R2UR UR4, R34 ;  /* 0x00000000220402ca */ /* 0x004fda00000e0000 */
[----:B------:R-:W-:Y:S02]  /*aa20*/  UIADD3 UR14, UP0, UP2, UR8, UR14, UR4 ;  /* 0x0000000e080e7290 */ /* 0x000fe4000fa1e004 */
[----:B------:R-:W-:Y:S01]  /*aa30*/  USHF.R.S32.HI UR11, URZ, 0x1f, UR4 ;  /* 0x0000001f3f0b7899 */ /* 0x000fe20008011404 */
[----:B------:R-:W-:-:S03]  /*aa40*/  ULDC.64 UR8, c[0x0][UR18+0x210] ;  /* 0x0000840012087abb */ /* 0x000fc60008000a00 */
[----:B------:R-:W-:Y:S01]  /*aa50*/  UIADD3.X UR10, UR10, UR19, UR11, UP0, UP2 ;  /* 0x000000130a0a7290 */ /* 0x000fe200087e440b */
[----:B------:R-:W-:Y:S01]  /*aa60*/  IADD3 R4, P2, P3, R7, UR14, R4 ;  /* 0x0000000e07047c10 */ /* 0x000fe2000fb5e004 */
[----:B------:R-:W-:-:S04]  /*aa70*/  IMAD R7, R9, UR9, RZ ;  /* 0x0000000909077c24 */ /* 0x000fc8000f8e02ff */
[----:B------:R-:W-:Y:S01]  /*aa80*/  IADD3.X R5, R5, UR10, R8, P2, P3 ;  /* 0x0000000a05057c10 */ /* 0x000fe200097e6408 */
[----:B------:R-:W-:Y:S02]  /*aa90*/  IMAD R7, R6, UR8, R7 ;  /* 0x0000000806077c24 */ /* 0x000fe4000f8e0207 */
        /* <DEDUP_REMOVED lines=9> */
.L_x_2416:
[----:B------:R-:W-:Y:S01]  /*ab30*/  SHFL.IDX PT, R4, R9, RZ, 0x1c1f ;  /* 0x001c1fff09047589 */ /* 0x000fe200000e0000 */
[----:B------:R-:W-:Y:S01]  /*ab40*/  VIADD R12, R198, UR42 ;  /* 0x0000002ac60c7c36 */ /* 0x000fe20008000000 */
[----:B------:R-:W-:Y:S01]  /*ab50*/  LOP3.LUT P0, RZ, R181, 0x3, RZ, 0xc0, !PT ;  /* 0x00000003b5ff7812 */ /* 0x000fe2000780c0ff */
[----:B-----5:R-:W-:Y:S01]  /*ab60*/  IMAD R23, R23, R26, RZ ;  /* 0x0000001a17177224 */ /* 0x020fe200078e02ff */
[----:B------:R-:W0:Y:S01]  /*ab70*/  SHFL.IDX PT, R5, R10, RZ, 0x1c1f ;  /* 0x001c1fff0a057589 */ /* 0x000e2200000e0000 */
[C---:B------:R-:W-:Y:S01]  /*ab80*/  VIADD R8, R12.reuse, 0x8 ;  /* 0x000000080c087836 */ /* 0x040fe20000000000 */
[----:B------:R-:W-:Y:S02]  /*ab90*/  PLOP3.LUT P3, PT, PT, PT, UP1, 0x80, 0x0 ;  /* 0x000000000000781c */ /* 0x000fe40003f6f018 */
[----:B------:R-:W-:Y:S01]  /*aba0*/  SHFL.IDX PT, R6, R9, 0x1, 0x1c1f ;  /* 0x003c1f0009067f89 */ /* 0x000fe200000e0000 */
[-C--:B------:R-:W-:Y:S02]  /*abb0*/  ISETP.GE.OR P2, PT, R12, R23.reuse, P0 ;  /* 0x000000170c00720c */ /* 0x080fe40000746670 */
[-C--:B------:R-:W-:Y:S01]  /*abc0*/  ISETP.GE.OR P0, PT, R8, R23.reuse, P0 ;  /* 0x000000170800720c */ /* 0x080fe20000706670 */
[----:B------:R-:W1:Y:S10]  /*abd0*/  SHFL.IDX PT, R7, R10, 0x1, 0x1c1f ;  /* 0x003c1f000a077f89 */ /* 0x000e7400000e0000 */
[----:B0-----:R0:W-:Y:S01]  /*abe0*/  @!P2 ST.E desc[UR36][R4.64], R96 ;  /* 0x000000600400a985 */ /* 0x0011e2000c101924 */
[----:B------:R-:W-:-:S03]  /*abf0*/  ISETP.GE.AND P2, PT, R12, R23, PT ;  /* 0x000000170c00720c */ /* 0x000fc60003f46270 */
[----:B-1----:R0:W-:Y:S01]  /*ac00*/  @!P0 ST.E desc[UR36][R6.64], R0 ;  /* 0x0000000006008985 */ /* 0x0021e2000c101924 */
[----:B------:R-:W-:Y:S01]  /*ac10*/  ISETP.GE.AND P0, PT, R8, R23, PT ;  /* 0x000000170800720c */ /* 0x000fe20003f06270 */
[----:B------:R-:W-:-:S12]  /*ac20*/  @P3 BRA `(.L_x_2417) ;  /* 0x00000008008c3947 */ /* 0x000fd80003800000 */
[----:B------:R-:W-:Y:S01]  /*ac30*/  IMAD R3, R178, 0x40, R16 ;  /* 0x00000040b2037824 */ /* 0x000fe200078e0210 */
[----:B------:R-:W-:Y:S01]  /*ac40*/  ULDC.64 UR12, c[0x0][0xaa0] ;  /* 0x0002a800000c7ab9 */ /* 0x000fe20000000a00 */
[----:B------:R-:W-:Y:S02]  /*ac50*/  R2UR UR14, R177 ;  /* 0x00000000b10e72ca */ /* 0x000fe400000e0000 */
[----:B------:R-:W-:-:S03]  /*ac60*/  IMAD.WIDE R24, R3, 0x2, R24 ;  /* 0x0000000203187825 */ /* 0x000fc600078e0218 */
[C---:B------:R-:W-:Y:S02]  /*ac70*/  IADD3 R9, P6, R24.reuse, 0x1000, RZ ;  /* 0x0000100018097810 */ /* 0x040fe40007fde0ff */
[C---:B------:R-:W-:Y:S02]  /*ac80*/  IADD3 R13, P5, R24.reuse, 0x2000, RZ ;  /* 0x00002000180d7810 */ /* 0x040fe40007fbe0ff */
[----:B------:R-:W-:Y:S02]  /*ac90*/  LOP3.LUT R8, R9, 0x380, RZ, 0xc0, !PT ;  /* 0x0000038009087812 */ /* 0x000fe400078ec0ff */
[----:B------:R-:W-:Y:S02]  /*aca0*/  IADD3 R29, P4, R24, 0x3000, RZ ;  /* 0x00003000181d7810 */ /* 0x000fe40007f9e0ff */
[----:B------:R-:W-:Y:S02]  /*acb0*/  SHF.R.U64 R8, R8, 0x3, RZ ;  /* 0x0000000308087819 */ /* 0x000fe400000012ff */
[----:B------:R-:W-:-:S02]  /*acc0*/  IADD3 R33, P3, R24, 0x4000, RZ ;  /* 0x0000400018217810 */ /* 0x000fc40007f7e0ff */
[----:B------:R-:W-:Y:S02]  /*acd0*/  LOP3.LUT R8, R8, R9, RZ, 0x3c, !PT ;  /* 0x0000000908087212 */ /* 0x000fe400078e3cff */
[----:B------:R-:W-:Y:S02]  /*ace0*/  IADD3.X R9, RZ, R25, RZ, P6, !PT ;  /* 0x00000019ff097210 */ /* 0x000fe400037fe4ff */
[C---:B------:R-:W-:Y:S02]  /*acf0*/  IADD3 R3, P6, R24.reuse, 0x7000, RZ ;  /* 0x0000700018037810 */ /* 0x040fe40007fde0ff */
[C---:B------:R-:W-:Y:S02]  /*ad00*/  IADD3 R37, P2, R24.reuse, 0x5000, RZ ;  /* 0x0000500018257810 */ /* 0x040fe40007f5e0ff */
[C---:B------:R-:W-:Y:S01]  /*ad10*/  IADD3 R41, P0, R24.reuse, 0x6000, RZ ;  /* 0x0000600018297810 */ /* 0x040fe20007f1e0ff */
[----:B------:R-:W-:Y:S01]  /*ad20*/  IMAD.X R45, RZ, RZ, R25, P6 ;  /* 0x000000ffff2d7224 */ /* 0x000fe200030e0619 */
[----:B0-----:R-:W-:Y:S01]  /*ad30*/  LOP3.LUT R5, R24, 0x380, RZ, 0xc0, !PT ;  /* 0x0000038018057812 */ /* 0x001fe200078ec0ff */
[----:B------:R-:W-:Y:S01]  /*ad40*/  UIMAD UR10, UR11, UR12, URZ ;  /* 0x0000000c0b0a72a4 */ /* 0x000fe2000f8e023f */
[----:B------:R-:W-:Y:S01]  /*ad50*/  LOP3.LUT R0, R3, 0x380, RZ, 0xc0, !PT ;  /* 0x0000038003007812 */ /* 0x000fe200078ec0ff */
[----:B------:R-:W-:Y:S01]  /*ad60*/  UIMAD.WIDE.U32 UR8, UR4, UR12, URZ ;  /* 0x0000000c040872a5 */ /* 0x000fe2000f8e003f */
[----:B------:R-:W-:Y:S01]  /*ad70*/  LOP3.LUT R12, R13, 0x380, RZ, 0xc0, !PT ;  /* 0x000003800d0c7812 */ /* 0x000fe200078ec0ff */
[----:B------:R-:W5:Y:S01]  /*ad80*/  LD.E.128 R8, desc[UR36][R8.64] ;  /* 0x0000002408087980 */ /* 0x000f62000c101d00 */
[----:B------:R-:W-:-:S02]  /*ad90*/  LOP3.LUT R28, R29, 0x380, RZ, 0xc0, !PT ;  /* 0x000003801d1c7812 */ /* 0x000fc400078ec0ff */
[----:B------:R-:W-:Y:S02]  /*ada0*/  LOP3.LUT R32, R33, 0x380, RZ, 0xc0, !PT ;  /* 0x0000038021207812 */ /* 0x000fe400078ec0ff */
[----:B------:R-:W-:Y:S02]  /*adb0*/  LOP3.LUT R36, R37, 0x380, RZ, 0xc0, !PT ;  /* 0x0000038025247812 */ /* 0x000fe400078ec0ff */
[----:B------:R-:W-:Y:S02]  /*adc0*/  LOP3.LUT R40, R41, 0x380, RZ, 0xc0, !PT ;  /* 0x0000038029287812 */ /* 0x000fe400078ec0ff */
[----:B------:R-:W-:Y:S02]  /*add0*/  SHF.R.U64 R5, R5, 0x3, RZ ;  /* 0x0000000305057819 */ /* 0x000fe400000012ff */
[----:B------:R-:W-:Y:S02]  /*ade0*/  SHF.R.U64 R0, R0, 0x3, RZ ;  /* 0x0000000300007819 */ /* 0x000fe400000012ff */
[----:B------:R-:W-:-:S02]  /*adf0*/  SHF.R.U64 R12, R12, 0x3, RZ ;  /* 0x000000030c0c7819 */ /* 0x000fc400000012ff */
[----:B------:R-:W-:Y:S02]  /*ae00*/  SHF.R.U64 R28, R28, 0x3, RZ ;  /* 0x000000031c1c7819 */ /* 0x000fe400000012ff */
[----:B------:R-:W-:Y:S02]  /*ae10*/  SHF.R.U64 R32, R32, 0x3, RZ ;  /* 0x0000000320207819 */ /* 0x000fe400000012ff */
[----:B------:R-:W-:Y:S02]  /*ae20*/  SHF.R.U64 R36, R36, 0x3, RZ ;  /* 0x0000000324247819 */ /* 0x000fe400000012ff */
[----:B------:R-:W-:Y:S02]  /*ae30*/  SHF.R.U64 R40, R40, 0x3, RZ ;  /* 0x0000000328287819 */ /* 0x000fe400000012ff */
[----:B------:R-:W-:Y:S02]  /*ae40*/  LOP3.LUT R24, R5, R24, RZ, 0x3c, !PT ;  /* 0x0000001805187212 */ /* 0x000fe400078e3cff */
[----:B------:R-:W-:-:S02]  /*ae50*/  LOP3.LUT R44, R0, R3, RZ, 0x3c, !PT ;  /* 0x00000003002c7212 */ /* 0x000fc400078e3cff */
[----:B------:R-:W0:Y:S01]  /*ae60*/  @P1 LDC R3, c[0x0][0xbec] ;  /* 0x0002fb00ff031b82 */ /* 0x000e220000000800 */
        /* <DEDUP_REMOVED lines=10> */
[----:B------:R1:W5:Y:S01]  /*af10*/  LD.E.128 R4, desc[UR36][R24.64] ;  /* 0x0000002418047980 */ /* 0x000362000c101d00 */
[----:B------:R-:W-:Y:S01]  /*af20*/  UIMAD UR10, UR4, UR13, UR10 ;  /* 0x0000000d040a72a4 */ /* 0x000fe2000f8e020a */
[----:B------:R-:W-:-:S02]  /*af30*/  IMAD R0, R22, 0x20, R178 ;  /* 0x0000002016007824 */ /* 0x000fc400078e02b2 */
[----:B------:R-:W5:Y:S04]  /*af40*/  LD.E.128 R12, desc[UR36][R12.64] ;  /* 0x000000240c0c7980 */ /* 0x000f68000c101d00 */
[----:B------:R-:W5:Y:S01]  /*af50*/  LD.E.128 R28, desc[UR36][R28.64] ;  /* 0x000000241c1c7980 */ /* 0x000f62000c101d00 */
[----:B-1----:R-:W1:Y:S01]  /*af60*/  @P1 LDC R25, c[0x0][0xbf0] ;  /* 0x0002fc00ff191b82 */ /* 0x002e620000000800 */
[----:B------:R-:W-:Y:S01]  /*af70*/  UIADD3 UR9, UR9, UR10, URZ ;  /* 0x0000000a09097290 */ /* 0x000fe2000fffe03f */
[----:B------:R-:W-:Y:S01]  /*af80*/  IADD3 R20, R0, UR42, RZ ;  /* 0x0000002a00147c10 */ /* 0x000fe2000fffe0ff */
[----:B------:R-:W5:Y:S01]  /*af90*/  LD.E.128 R32, desc[UR36][R32.64] ;  /* 0x0000002420207980 */ /* 0x000f62000c101d00 */
[----:B------:R-:W-:Y:S02]  /*afa0*/  ULDC.64 UR10, c[0x0][0xae8] ;  /* 0x0002ba00000a7ab9 */ /* 0x000fe40000000a00 */
[----:B------:R-:W-:Y:S01]  /*afb0*/  UIMAD.WIDE.U32 UR8, UR14, UR10, UR8 ;  /* 0x0000000a0e0872a5 */ /* 0x000fe2000f8e0008 */
[----:B------:R-:W5:Y:S01]  /*afc0*/  LD.E.128 R36, desc[UR36][R36.64] ;  /* 0x0000002424247980 */ /* 0x000f62000c101d00 */
[----:B------:R-:W-:Y:S01]  /*afd0*/  USHF.R.S32.HI UR4, URZ, 0x1f, UR7 ;  /* 0x0000001f3f047899 */ /* 0x000fe20008011407 */
[----:B0-----:R-:W-:Y:S01]  /*afe0*/  @P1 IMAD.HI.U32 R0, R20, R3, RZ ;  /* 0x0000000314001227 */ /* 0x001fe200078e00ff */
[----:B------:R-:W-:Y:S01]  /*aff0*/  UIMAD UR9, UR14, UR11, UR9 ;  /* 0x0000000b0e0972a4 */ /* 0x000fe2000f8e0209 */
[----:B------:R-:W5:Y:S02]  /*b000*/  LD.E.128 R40, desc[UR36][R40.64] ;  /* 0x0000002428287980 */ /* 0x000f64000c101d00 */
[----:B------:R-:W-:-:S02]  /*b010*/  ULDC.64 UR10, c[0x0][0xaf0] ;  /* 0x0002bc00000a7ab9 */ /* 0x000fc40000000a00 */
[----:B------:R-:W-:Y:S01]  /*b020*/  UIMAD UR4, UR4, UR10, URZ ;  /* 0x0000000a040472a4 */ /* 0x000fe2000f8e023f */
[----:B------:R-:W-:Y:S01]  /*b030*/  IMAD.MOV.U32 R21, RZ, RZ, R20 ;  /* 0x000000ffff157224 */ /* 0x000fe200078e0014 */
[----:B------:R-:W-:Y:S01]  /*b040*/  UIMAD.WIDE.U32 UR8, UR7, UR10, UR8 ;  /* 0x0000000a070872a5 */ /* 0x000fe2000f8e0008 */
[----:B------:R-:W5:Y:S01]  /*b050*/  LD.E.128 R44, desc[UR36][R44.64] ;  /* 0x000000242c2c7980 */ /* 0x000f62000c101d00 */
[----:B------:R-:W-:-:S03]  /*b060*/  UIMAD UR4, UR7, UR11, UR4 ;  /* 0x0000000b070472a4 */ /* 0x000fc6000f8e0204 */
[----:B------:R-:W-:Y:S01]  /*b070*/  ULDC.64 UR10, c[0x0][0xae0] ;  /* 0x0002b800000a7ab9 */ /* 0x000fe20000000a00 */
[----:B-1----:R-:W-:Y:S01]  /*b080*/  @P1 SHF.R.U32.HI R21, RZ, R25, R0 ;  /* 0x00000019ff151219 */ /* 0x002fe20000011600 */
[----:B------:R-:W-:Y:S02]  /*b090*/  UIADD3 UR4, UR9, UR4, URZ ;  /* 0x0000000409047290 */ /* 0x000fe4000fffe03f */
[----:B------:R-:W-:Y:S01]  /*b0a0*/  IMAD.U32 R3, RZ, RZ, UR9 ;  /* 0x00000009ff037e24 */ /* 0x000fe2000f8e00ff */
[----:B------:R-:W-:Y:S01]  /*b0b0*/  @!PT LDS RZ, [RZ] ;  /* 0x00000000fffff984 */ /* 0x000fe20000000800 */
[----:B------:R-:W-:Y:S01]  /*b0c0*/  @!PT LDS RZ, [RZ] ;  /* 0x00000000fffff984 */ /* 0x000fe20000000800 */
[----:B------:R-:W-:Y:S01]  /*b0d0*/  @!PT LDS RZ, [RZ] ;  /* 0x00000000fffff984 */ /* 0x000fe20000000800 */
[----:B------:R-:W-:Y:S01]  /*b0e0*/  @!PT LDS RZ, [RZ] ;  /* 0x00000000fffff984 */ /* 0x000fe20000000800 */
[----:B------:R0:W-:Y:S06]  /*b0f0*/  MEMBAR.ALL.CTA ;  /* 0x0000000000007992 */ /* 0x0001ec0000008000 */
[----:B0-----:R-:W0:Y:S01]  /*b100*/  FENCE.VIEW.ASYNC.S ;  /* 0x00000000000073c6 */ /* 0x001e220000000000 */
[--C-:B------:R-:W-:Y:S01]  /*b110*/  SHF.R.S32.HI R0, RZ, 0x1f, R21.reuse ;  /* 0x0000001fff007819 */ /* 0x100fe20000011415 */
[----:B------:R-:W-:-:S02]  /*b120*/  IMAD.MOV R25, RZ, RZ, -R21 ;  /* 0x000000ffff197224 */ /* 0x000fc400078e0a15 */
[----:B------:R-:W-:Y:S01]  /*b130*/  IMAD.U32 R2, RZ, RZ, UR8 ;  /* 0x00000008ff027e24 */ /* 0x000fe2000f8e00ff */
[----:B------:R-:W-:Y:S01]  /*b140*/  ULDC.64 UR8, c[0x0][0xad8] ;  /* 0x0002b60000087ab9 */ /* 0x000fe20000000a00 */
[----:B------:R-:W-:Y:S02]  /*b150*/  IMAD R0, R0, UR10, RZ ;  /* 0x0000000a00007c24 */ /* 0x000fe4000f8e02ff */
[----:B------:R-:W-:Y:S02]  /*b160*/  IMAD R25, R26, R25, R20 ;  /* 0x000000191a197224 */ /* 0x000fe400078e0214 */
[----:B------:R-:W-:Y:S02]  /*b170*/  IMAD.U32 R3, RZ, RZ, UR4 ;  /* 0x00000004ff037e24 */ /* 0x000fe4000f8e00ff */
[C---:B------:R-:W-:Y:S01]  /*b180*/  IMAD R49, R21.reuse, UR11, R0 ;  /* 0x0000000b15317c24 */ /* 0x040fe2000f8e0200 */
[----:B------:R-:W-:Y:S01]  /*b190*/  SHF.R.S32.HI R0, RZ, 0x1f, R25 ;  /* 0x0000001fff007819 */ /* 0x000fe20000011419 */
[----:B------:R-:W-:-:S04]  /*b1a0*/  IMAD.WIDE.U32 R2, R21, UR10, R2 ;  /* 0x0000000a15027c25 */ /* 0x000fc8000f8e0002 */
[----:B------:R-:W-:Y:S02]  /*b1b0*/  IMAD.IADD R3, R3, 0x1, R49 ;  /* 0x0000000103037824 */ /* 0x000fe400078e0231 */
[----:B------:R-:W-:Y:S02]  /*b1c0*/  IMAD R20, R0, UR8, RZ ;  /* 0x0000000800147c24 */ /* 0x000fe4000f8e02ff */
[----:B------:R-:W-:Y:S02]  /*b1d0*/  VIADD R26, R178, UR42 ;  /* 0x0000002ab21a7c36 */ /* 0x000fe40008000000 */
        /* <DEDUP_REMOVED lines=21> */
[CC--:B-1----:R-:W-:Y:S02]  /*b330*/  @!P2 LEA R2, P4, R16.reuse, R20.reuse, 0x1 ;  /* 0x000000141002a211 */ /* 0x0c2fe400078808ff */
[C---:B------:R-:W-:Y:S02]  /*b340*/  @!P3 LEA R20, P5, R19.reuse, R20, 0x1 ;  /* 0x000000141314b211 */ /* 0x040fe400078a08ff */
[-C--:B--2---:R-:W-:Y:S02]  /*b350*/  @!P2 LEA.HI.X R3, R16, R0.reuse, R202, 0x1, P4 ;  /* 0x000000001003a211 */ /* 0x084fe400020f0cca */
[----:B------:R-:W-:-:S03]  /*b360*/  @!P3 LEA.HI.X R21, R19, R0, R201, 0x1, P5 ;  /* 0x000000001315b211 */ /* 0x000fc600028f0cc9 */
[----:B-----5:R3:W-:Y:S04]  /*b370*/  @!P2 ST.E.128 desc[UR36][R2.64], R4 ;  /* 0x000000040200a985 */ /* 0x0207e8000c101d24 */
[----:B------:R3:W-:Y:S02]  /*b380*/  @!P3 ST.E.128 desc[UR36][R20.64], R32 ;  /* 0x000000201400b985 */ /* 0x0007e4000c101d24 */
.L_x_2419:
[----:B------:R-:W-:Y:S05]  /*b390*/  BSYNC B1 ;  /* 0x0000000000017941 */ /* 0x000fea0003800000 */
.L_x_2418:
[----:B--2---:R2:W4:Y:S01]  /*b3a0*/  SHFL.IDX PT, R0, R25, 0x1, 0x181f ;  /* 0x00381f0019007f89 */ /* 0x00452200000e0000 */
        /* <DEDUP_REMOVED lines=12> */
.L_x_2421:
[----:B------:R-:W-:Y:S05]  /*b470*/  BSYNC B1 ;  /* 0x0000000000017941 */ /* 0x000fea0003800000 */
.L_x_2420:
        /* <DEDUP_REMOVED lines=13> */
.L_x_2423:
[----:B------:R-:W-:Y:S05]  /*b550*/  BSYNC B1 ;  /* 0x0000000000017941 */ /* 0x000fea0003800000 */
.L_x_2422:
[----:B0-----:R-:W-:Y:S01]  /*b560*/  VIADD R0, R26, 0x60 ;  /* 0x000000601a007836 */ /* 0x001fe20000000000 */
[----:B--2-4-:R-:W4:Y:S04]  /*b570*/  SHFL.IDX PT, R25, R25, 0x3, 0x181f ;  /* 0x00781f0019197f89 */ /* 0x014f2800000e0000 */
[----:B------:R-:W-:Y:S01]  /*b580*/  ISETP.GE.AND P0, PT, R0, R23, PT ;  /* 0x000000170000720c */ /* 0x000fe20003f06270 */
[----:B------:R-:W0:-:S12]  /*b590*/  SHFL.IDX PT, R24, R24, 0x3, 0x181f ;  /* 0x00781f0018187f89 */ /* 0x000e1800000e0000 */
        /* <DEDUP_REMOVED lines=12> */
.L_x_2417:
        /* <DEDUP_REMOVED lines=12> */
[----:B------:R-:W-:Y:S01]  /*b720*/  BSSY B1, `(.L_x_2425) ;  /* 0x0000067000017945 */ /* 0x000fe20003800000 */
[----:B------:R-:W-:Y:S01]  /*b730*/  ULDC.64 UR10, c[0x0][0xb38] ;  /* 0x0002ce00000a7ab9 */ /* 0x000fe20000000a00 */
[----:B------:R-:W-:Y:S01]  /*b740*/  PRMT R97, RZ, 0x654, R97 ;  /* 0x00000654ff617816 */ /* 0x000fe20000000061 */
[----:B------:R-:W-:-:S04]  /*b750*/  UIMAD.WIDE.U32 UR8, UR15, UR10, UR8 ;  /* 0x0000000a0f0872a5 */ /* 0x000fc8000f8e0008 */
[----:B------:R-:W-:Y:S01]  /*b760*/  UIMAD UR9, UR15, UR11, UR9 ;  /* 0x0000000b0f0972a4 */ /* 0x000fe2000f8e0209 */
[----:B------:R2:W-:Y:S02]  /*b770*/  SYNCS.ARRIVE.TRANS64.RED.A1T0 RZ, [R97+URZ], RZ ;  /* 0x000000ff61ff79a7 */ /* 0x0005e4000810043f */
[----:B------:R-:W-:Y:S02]  /*b780*/  ULDC.64 UR10, c[0x0][0xb40] ;  /* 0x0002d000000a7ab9 */ /* 0x000fe40000000a00 */
[----:B------:R-:W-:Y:S02]  /*b790*/  UIMAD UR4, UR4, UR10, URZ ;  /* 0x0000000a040472a4 */ /* 0x000fe4000f8e023f */
[----:B------:R-:W-:Y:S01]  /*b7a0*/  UIMAD.WIDE.U32 UR8, UR7, UR10, UR8 ;  /* 0x0000000a070872a5 */ /* 0x000fe2000f8e0008 */
[----:B0-----:R-:W-:Y:S01]  /*b7b0*/  @P1 IMAD.HI.U32 R0, R11, R0, RZ ;  /* 0x000000000b001227 */ /* 0x001fe200078e00ff */
[----:B------:R-:W-:-:S03]  /*b7c0*/  UIMAD UR4, UR7, UR11, UR4 ;  /* 0x0000000b070472a4 */ /* 0x000fc6000f8e0204 */
[----:B------:R-:W-:Y:S01]  /*b7d0*/  ULDC.64 UR10, c[0x0][0xb48] ;  /* 0x0002d200000a7ab9 */ /* 0x000fe20000000a00 */
[----:B------:R-:W-:Y:S01]  /*b7e0*/  UIADD3 UR9, UR9, UR4, URZ ;  /* 0x0000000409097290 */ /* 0x000fe2000fffe03f */
[----:B-1----:R-:W-:-:S03]  /*b7f0*/  @P1 SHF.R.U32.HI R7, RZ, R5, R0 ;  /* 0x00000005ff071219 */ /* 0x002fc60000011600 */
[----:B------:R-:W-:Y:S01]  /*b800*/  UIMAD.WIDE.U32 UR8, UR14, UR10, UR8 ;  /* 0x0000000a0e0872a5 */ /* 0x000fe2000f8e0008 */
[--C-:B------:R-:W-:Y:S01]  /*b810*/  SHF.R.S32.HI R0, RZ, 0x1f, R7.reuse ;  /* 0x0000001fff007819 */ /* 0x100fe20000011407 */
[----:B------:R-:W-:Y:S02]  /*b820*/  IMAD.MOV R9, RZ, RZ, -R7 ;  /* 0x000000ffff097224 */ /* 0x000fe400078e0a07 */
        /* <DEDUP_REMOVED lines=86> */
.L_x_2426:
[----:B------:R-:W-:Y:S05]  /*bd90*/  BSYNC B1 ;  /* 0x0000000000017941 */ /* 0x000fea0003800000 */
.L_x_2425:
        /* <DEDUP_REMOVED lines=69> */
.L_x_2415:
[----:B------:R-:W-:Y:S01]  /*c1f0*/  R2UR UR4, R161 ;  /* 0x00000000a10472ca */ /* 0x000fe200000e0000 */
[----:B------:R-:W-:Y:S01]  /*c200*/  ULDC.64 UR8, c[0x0][0xc00] ;  /* 0x0003000000087ab9 */ /* 0x000fe20000000a00 */
[----:B------:R-:W-:Y:S01]  /*c210*/  R2UR UR7, R23 ;  /* 0x00000000170772ca */ /* 0x000fe200000e0000 */
[----:B------:R-:W-:-:S04]  /*c220*/  UISETP.NE.U32.AND UP0, UPT, UR8, URZ, UPT ;  /* 0x0000003f0800728c */ /* 0x000fc8000bf05070 */
[----:B------:R-:W-:-:S03]  /*c230*/  UISETP.NE.AND.EX UP0, UPT, UR9, URZ, UPT, UP0 ;  /* 0x0000003f0900728c */ /* 0x000fc6000bf05300 */
[----:B------:R-:W-:-:S03]  /*c240*/  ULDC.64 UR8, c[0x0][0xc00] ;  /* 0x0003000000087ab9 */ /* 0x000fc60000000a00 */
[----:B------:R-:W-:Y:S01]  /*c250*/  UIMAD.WIDE UR8, UR4, 0x4, UR8 ;  /* 0x00000004040878a5 */ /* 0x000fe2000f8e0208 */
[----:B------:R-:W-:-:S05]  /*c260*/  PLOP3.LUT P1, PT, PT, PT, UP0, 0x80, 0x0 ;  /* 0x000000000000781c */ /* 0x000fca0003f2f008 */
[----:B------:R-:W-:Y:S02]  /*c270*/  IMAD.U32 R2, RZ, RZ, UR8 ;  /* 0x00000008ff027e24 */ /* 0x000fe4000f8e00ff */
[----:B------:R-:W-:Y:S01]  /*c280*/  IMAD.U32 R3, RZ, RZ, UR9 ;  /* 0x00000009ff037e24 */ /* 0x000fe2000f8e00ff */
[----:B------:R-:W-:Y:S02]  /*c290*/  ULDC.64 UR8, c[0x0][0xc08] ;  /* 0x0003020000087ab9 */ /* 0x000fe40000000a00 */
[----:B------:R-:W-:-:S03]  /*c2a0*/  UISETP.NE.U32.AND UP1, UPT, UR8, URZ, UPT ;  /* 0x0000003f0800728c */ /* 0x000fc6000bf25070 */
[----:B------:R-:W2:Y:S01]  /*c2b0*/  @P1 LDG.E R6, desc[UR36][R2.64] ;  /* 0x0000002402061981 */ /* 0x000ea2000c1e1900 */
[----:B------:R-:W-:-:S06]  /*c2c0*/  UISETP.NE.AND.EX UP1, UPT, UR9, URZ, UPT, UP1 ;  /* 0x0000003f0900728c */ /* 0x000fcc000bf25310 */
[----:B------:R-:W-:-:S05]  /*c2d0*/  PLOP3.LUT P2, PT, PT, PT, UP1, 0x80, 0x0 ;  /* 0x000000000000781c */ /* 0x000fca0003f4f018 */
[----:B------:R-:W-:Y:S02]  /*c2e0*/  @UP1 ULDC.64 UR8, c[0x0][0xc08] ;  /* 0x0003020000081ab9 */ /* 0x000fe40000000a00 */
[----:B------:R-:W-:-:S03]  /*c2f0*/  @UP1 UIMAD.WIDE UR8, UR4, 0x4, UR8 ;  /* 0x00000004040818a5 */ /* 0x000fc6000f8e0208 */
[----:B------:R-:W-:Y:S02]  /*c300*/  ULDC UR4, c[0x0][0xa88] ;  /* 0x0002a20000047ab9 */ /* 0x000fe40000000800 */
[----:B------:R-:W-:Y:S01]  /*c310*/  IMAD.U32 R0, RZ, RZ, UR4 ;  /* 0x00000004ff007e24 */ /* 0x000fe2000f8e00ff */
[----:B------:R-:W-:Y:S01]  /*c320*/  MOV R4, UR8 ;  /* 0x0000000800047c02 */ /* 0x000fe20008000f00 */
        /* <DEDUP_REMOVED lines=14> */
.L_x_2427:
[----:B------:R-:W-:Y:S01]  /*c410*/  R2UR UR7, R161 ;  /* 0x00000000a10772ca */ /* 0x000fe200000e0000 */
[----:B------:R-:W-:Y:S01]  /*c420*/  BSSY B1, `(.L_x_2428) ;  /* 0x000003d000017945 */ /* 0x000fe20003800000 */
[----:B------:R-:W-:-:S11]  /*c430*/  R2UR UR8, R179 ;  /* 0x00000000b30872ca */ /* 0x000fd600000e0000 */
[----:B------:R-:W-:Y:S02]  /*c440*/  USEL UR7, UR7, URZ, !UP0 ;  /* 0x0000003f07077287 */ /* 0x000fe4000c000000 */
[----:B------:R-:W-:Y:S01]  /*c450*/  USEL UR10, UR8, URZ, !UP0 ;  /* 0x0000003f080a7287 */ /* 0x000fe2000c000000 */
[----:B------:R-:W-:Y:S11]  /*c460*/  @P0 BRA `(.L_x_2429) ;  /* 0x0000000000e00947 */ /* 0x000ff60003800000 */
[----:B------:R-:W0:Y:S01]  /*c470*/  S2R R3, SR_TID.X ;  /* 0x0000000000037919 */ /* 0x000e220000002100 */
[----:B------:R-:W1:Y:S01]  /*c480*/  LDC R9, c[0x0][0xbe8] ;  /* 0x0002fa00ff097b82 */ /* 0x000e620000000800 */
[----:B------:R-:W-:Y:S02]  /*c490*/  IMAD.U32 R4, RZ, RZ, UR42 ;  /* 0x0000002aff047e24 */ /* 0x000fe4000f8e00ff */
[----:B-1---5:R-:W-:-:S03]  /*c4a0*/  IMAD R2, R0, R9, RZ ;  /* 0x0000000900027224 */ /* 0x022fc600078e02ff */
        /* <DEDUP_REMOVED lines=17> */
[----:B------:R-:W-:Y:S02]  /*c5c0*/  UIMAD.WIDE.U32 UR16, UR8, UR19, URZ ;  /* 0x00000013081072a5 */ /* 0x000fe4000f8e003f */
[----:B------:R-:W-:Y:S01]  /*c5d0*/  UIMAD UR13, UR13, UR7, URZ ;  /* 0x000000070d0d72a4 */ /* 0x000fe2000f8e023f */
[----:B0-----:R-:W-:Y:S01]  /*c5e0*/  @P0 IMAD.HI.U32 R2, R4, R3, RZ ;  /* 0x0000000304020227 */ /* 0x001fe200078e00ff */
[----:B------:R-:W-:Y:S02]  /*c5f0*/  UIMAD UR19, UR9, UR19, URZ ;  /* 0x00000013091372a4 */ /* 0x000fe4000f8e023f */
[----:B------:R-:W-:Y:S02]  /*c600*/  UIMAD.WIDE.U32 UR8, UR12, UR7, URZ ;  /* 0x000000070c0872a5 */ /* 0x000fe4000f8e003f */
[----:B------:R-:W-:-:S02]  /*c610*/  UIMAD.WIDE.U32 UR22, UR14, UR11, URZ ;  /* 0x0000000b0e1672a5 */ /* 0x000fc4000f8e003f */
[----:B------:R-:W-:Y:S01]  /*c620*/  UIMAD UR11, UR15, UR11, URZ ;  /* 0x0000000b0f0b72a4 */ /* 0x000fe2000f8e023f */
[----:B-1----:R-:W-:Y:S01]  /*c630*/  @P0 SHF.R.U32.HI R5, RZ, R7, R2 ;  /* 0x00000007ff050219 */ /* 0x002fe20000011602 */
[----:B------:R-:W-:Y:S02]  /*c640*/  UIMAD UR13, UR12, UR10, UR13 ;  /* 0x0000000a0c0d72a4 */ /* 0x000fe4000f8e020d */
[----:B------:R-:W-:Y:S01]  /*c650*/  UIADD3 UR16, UP1, UP2, UR8, UR16, UR4 ;  /* 0x0000001008107290 */ /* 0x000fe2000fa3e004 */
[----:B------:R-:W-:Y:S01]  /*c660*/  IMAD.U32 R2, RZ, RZ, UR22 ;  /* 0x00000016ff027e24 */ /* 0x000fe2000f8e00ff */
[----:B------:R-:W-:Y:S01]  /*c670*/  UIADD3 UR8, UR23, UR11, URZ ;  /* 0x0000000b17087290 */ /* 0x000fe2000fffe03f */
[--C-:B------:R-:W-:Y:S01]  /*c680*/  IMAD.MOV R7, RZ, RZ, -R5.reuse ;  /* 0x000000ffff077224 */ /* 0x100fe200078e0a05 */
[----:B------:R-:W-:Y:S01]  /*c690*/  UIADD3 UR19, UR17, UR19, URZ ;  /* 0x0000001311137290 */ /* 0x000fe2000fffe03f */
[----:B------:R-:W-:Y:S01]  /*c6a0*/  MOV R3, UR23 ;  /* 0x0000001700037c02 */ /* 0x000fe20008000f00 */
[----:B------:R-:W-:Y:S01]  /*c6b0*/  UIADD3 UR11, UR9, UR13, URZ ;  /* 0x0000000d090b7290 */ /* 0x000fe2000fffe03f */
[----:B------:R-:W-:Y:S01]  /*c6c0*/  IMAD R7, R9, R7, R4 ;  /* 0x0000000709077224 */ /* 0x000fe200078e0204 */
[----:B------:R-:W-:Y:S01]  /*c6d0*/  IADD3 R2, P0, P1, R5, UR16, R2 ;  /* 0x0000001005027c10 */ /* 0x000fe2000f91e002 */
[----:B------:R-:W-:Y:S01]  /*c6e0*/  IMAD.U32 R6, RZ, RZ, UR8 ;  /* 0x00000008ff067e24 */ /* 0x000fe2000f8e00ff */
[----:B------:R-:W-:Y:S01]  /*c6f0*/  UIADD3.X UR11, UR11, UR19, UR20, UP1, UP2 ;  /* 0x000000130b0b7290 */ /* 0x000fe20008fe4414 */
[----:B------:R-:W-:Y:S01]  /*c700*/  SHF.R.S32.HI R5, RZ, 0x1f, R5 ;  /* 0x0000001fff057819 */ /* 0x000fe20000011405 */
[----:B------:R-:W-:Y:S01]  /*c710*/  ULDC.64 UR8, c[0x0][UR18+0x210] ;  /* 0x0000840012087abb */ /* 0x000fe20008000a00 */
[----:B------:R-:W-:Y:S01]  /*c720*/  SHF.R.S32.HI R4, RZ, 0x1f, R7 ;  /* 0x0000001fff047819 */ /* 0x000fe20000011407 */
[----:B------:R-:W-:Y:S01]  /*c730*/  IMAD R9, R7, UR9, RZ ;  /* 0x0000000907097c24 */ /* 0x000fe2000f8e02ff */
[----:B------:R-:W-:Y:S01]  /*c740*/  ULDC.64 UR12, c[0x0][0xba8] ;  /* 0x0002ea00000c7ab9 */ /* 0x000fe20000000a00 */
[----:B------:R-:W-:Y:S01]  /*c750*/  IADD3.X R3, R5, UR11, R6, P0, P1 ;  /* 0x0000000b05037c10 */ /* 0x000fe200087e2406 */
[----:B------:R-:W-:Y:S01]  /*c760*/  @!UP0 ULDC UR12, c[0x0][0xb50] ;  /* 0x0002d400000c8ab9 */ /* 0x000fe20000000800 */
[----:B------:R-:W-:Y:S01]  /*c770*/  IMAD R9, R4, UR8, R9 ;  /* 0x0000000804097c24 */ /* 0x000fe2000f8e0209 */
[----:B------:R-:W-:Y:S01]  /*c780*/  @!UP0 ULDC UR13, c[0x0][0xb54] ;  /* 0x0002d500000d8ab9 */ /* 0x000fe20000000800 */
[----:B------:R-:W-:-:S04]  /*c790*/  IMAD.WIDE.U32 R2, R7, UR8, R2 ;  /* 0x0000000807027c25 */ /* 0x000fc8000f8e0002 */
[----:B------:R-:W-:Y:S01]  /*c7a0*/  IMAD.IADD R3, R3, 0x1, R9 ;  /* 0x0000000103037824 */ /* 0x000fe200078e0209 */
[----:B------:R-:W-:-:S04]  /*c7b0*/  LEA R4, P0, R2, UR12, 0x2 ;  /* 0x0000000c02047c11 */ /* 0x000fc8000f8010ff */
[----:B------:R-:W-:Y:S01]  /*c7c0*/  LEA.HI.X R5, R2, UR13, R3, 0x2, P0 ;  /* 0x0000000d02057c11 */ /* 0x000fe200080f1403 */
[----:B------:R-:W-:-:S05]  /*c7d0*/  IMAD.MOV.U32 R3, RZ, RZ, -0x800000 ;  /* 0xff800000ff037424 */ /* 0x000fca00078e00ff */
[----:B------:R0:W-:Y:S03]  /*c7e0*/  STG.E desc[UR36][R4.64], R3 ;  /* 0x0000000304007986 */ /* 0x0001e6000c101924 */
.L_x_2429:
[----:B------:R-:W-:Y:S05]  /*c7f0*/  BSYNC B1 ;  /* 0x0000000000017941 */ /* 0x000fea0003800000 */
.L_x_2428:
[----:B------:R-:W-:-:S13]  /*c800*/  R2UR UR8, R23 ;  /* 0x00000000170872ca */ /* 0x000fda00000e0000 */
[----:B------:R-:W-:-:S06]  /*c810*/  UISETP.GT.AND UP0, UPT, UR8, 0x1, UPT ;  /* 0x000000010800788c */ /* 0x000fcc000bf04270 */
[----:B------:R-:W-:-:S13]  /*c820*/  PLOP3.LUT P0, PT, PT, PT, UP0, 0x80, 0x0 ;  /* 0x000000000000781c */ /* 0x000fda0003f0f008 */
[----:B------:R-:W-:Y:S05]  /*c830*/  @P0 BRA `(.L_x_2424) ;  /* 0x0000000400a80947 */ /* 0x000fea0003800000 */
[----:B------:R-:W1:Y:S01]  /*c840*/  LDC R11, c[0x0][0xbe8] ;  /* 0x0002fa00ff0b7b82 */ /* 0x000e620000000800 */
[----:B------:R-:W-:Y:S01]  /*c850*/  ULDC.64 UR12, c[0x0][0xaa0] ;  /* 0x0002a800000c7ab9 */ /* 0x000fe20000000a00 */
[----:B------:R-:W-:Y:S01]  /*c860*/  R2UR UR14, R177 ;  /* 0x00000000b10e72ca */ /* 0x000fe200000e0000 */
[----:B------:R-:W-:Y:S01]  /*c870*/  UIMAD UR11, UR20, UR12, URZ ;  /* 0x0000000c140b72a4 */ /* 0x000fe2000f8e023f */
[----:B------:R-:W-:Y:S01]  /*c880*/  IMAD R2, R22, 0x20, R178 ;  /* 0x0000002016027824 */ /* 0x000fe200078e02b2 */
[----:B------:R-:W-:Y:S01]  /*c890*/  UIMAD.WIDE.U32 UR8, UR4, UR12, URZ ;  /* 0x0000000c040872a5 */ /* 0x000fe2000f8e003f */
[----:B------:R-:W-:Y:S01]  /*c8a0*/  BSSY B1, `(.L_x_2430) ;  /* 0x0000039000017945 */ /* 0x000fe20003800000 */
[----:B------:R-:W-:Y:S01]  /*c8b0*/  UIMAD UR11, UR4, UR13, UR11 ;  /* 0x0000000d040b72a4 */ /* 0x000fe2000f8e020b */
[----:B------:R-:W-:Y:S02]  /*c8c0*/  VIADD R6, R2, UR42 ;  /* 0x0000002a02067c36 */ /* 0x000fe40008000000 */
[----:B------:R-:W-:Y:S01]  /*c8d0*/  ULDC.64 UR12, c[0x0][0xae8] ;  /* 0x0002ba00000c7ab9 */ /* 0x000fe20000000a00 */
[----:B------:R-:W-:Y:S01]  /*c8e0*/  UIADD3 UR9, UR9, UR11, URZ ;  /* 0x0000000b09097290 */ /* 0x000fe2000fffe03f */
[----:B0-----:R-:W-:-:S03]  /*c8f0*/  IMAD.MOV.U32 R5, RZ, RZ, R6 ;  /* 0x000000ffff057224 */ /* 0x001fc600078e0006 */
[----:B------:R-:W-:-:S04]  /*c900*/  UIMAD.WIDE.U32 UR8, UR14, UR12, UR8 ;  /* 0x0000000c0e0872a5 */ /* 0x000fc8000f8e0008 */
[----:B------:R-:W-:-:S03]  /*c910*/  UIMAD UR9, UR14, UR13, UR9 ;  /* 0x0000000d0e0972a4 */ /* 0x000fc6000f8e0209 */
[----:B------:R-:W-:Y:S01]  /*c920*/  ULDC.64 UR12, c[0x0][0xaf0] ;  /* 0x0002bc00000c7ab9 */ /* 0x000fe20000000a00 */
[----:B-1----:R-:W-:Y:S01]  /*c930*/  ISETP.NE.AND P0, PT, R11, 0x1, PT ;  /* 0x000000010b00780c */ /* 0x002fe20003f05270 */
[----:B------:R-:W-:Y:S02]  /*c940*/  UIMAD UR10, UR10, UR12, URZ ;  /* 0x0000000c0a0a72a4 */ /* 0x000fe4000f8e023f */
[----:B------:R-:W-:Y:S02]  /*c950*/  UIMAD.WIDE.U32 UR8, UR7, UR12, UR8 ;  /* 0x0000000c070872a5 */ /* 0x000fe4000f8e0008 */
[----:B------:R-:W-:-:S03]  /*c960*/  UIMAD UR4, UR7, UR13, UR10 ;  /* 0x0000000d070472a4 */ /* 0x000fc6000f8e020a */
[----:B------:R-:W-:Y:S01]  /*c970*/  ULDC.64 UR10, c[0x0][0xae0] ;  /* 0x0002b800000a7ab9 */ /* 0x000fe20000000a00 */
[----:B------:R-:W-:-:S04]  /*c980*/  UIADD3 UR4, UR9, UR4, URZ ;  /* 0x0000000409047290 */ /* 0x000fc8000fffe03f */
        /* <DEDUP_REMOVED lines=17> */
[----:B------:R-:W-:Y:S02]  /*caa0*/  VIADD R6, R178, UR42 ;  /* 0x0000002ab2067c36 */ /* 0x000fe40008000000 */
[----:B-----5:R-:W-:Y:S02]  /*cab0*/  IMAD R11, R0, R11, RZ ;  /* 0x0000000b000b7224 */ /* 0x020fe400078e02ff */
[C---:B------:R-:W-:Y:S02]  /*cac0*/  IMAD R5, R7.reuse, UR9, R4 ;  /* 0x0000000907057c24 */ /* 0x040fe4000f8e0204 */
[----:B------:R-:W-:Y:S01]  /*cad0*/  IMAD.WIDE.U32 R2, R7, UR8, R2 ;  /* 0x0000000807027c25 */ /* 0x000fe2000f8e0002 */
[----:B------:R-:W-:Y:S01]  /*cae0*/  ISETP.GE.AND P2, PT, R6, R11, PT ;  /* 0x0000000b0600720c */ /* 0x000fe20003f46270 */
[----:B------:R-:W-:-:S02]  /*caf0*/  ULDC.64 UR8, c[0x0][0xa80] ;  /* 0x0002a00000087ab9 */ /* 0x000fc40000000a00 */
[----:B------:R-:W-:Y:S01]  /*cb00*/  VIADD R0, R6, 0x20 ;  /* 0x0000002006007836 */ /* 0x000fe20000000000 */
[----:B------:R-:W-:Y:S01]  /*cb10*/  LEA R4, P3, R2, UR8, 0x1 ;  /* 0x0000000802047c11 */ /* 0x000fe2000f8608ff */
[----:B------:R-:W-:-:S03]  /*cb20*/  IMAD.IADD R3, R3, 0x1, R5 ;  /* 0x0000000103037824 */ /* 0x000fc600078e0205 */
[-C--:B------:R-:W-:Y:S01]  /*cb30*/  ISETP.GE.AND P1, PT, R0, R11.reuse, PT ;  /* 0x0000000b0000720c */ /* 0x080fe20003f26270 */
[----:B------:R-:W-:Y:S01]  /*cb40*/  VIADD R0, R6, 0x40 ;  /* 0x0000004006007836 */ /* 0x000fe20000000000 */
[----:B------:R-:W-:Y:S02]  /*cb50*/  LEA.HI.X R5, R2, UR9, R3, 0x1, P3 ;  /* 0x0000000902057c11 */ /* 0x000fe400098f0c03 */
[----:B------:R0:W1:Y:S02]  /*cb60*/  SHFL.IDX PT, R2, R4, RZ, 0x181f ;  /* 0x00181fff04027589 */ /* 0x00006400000e0000 */
[----:B------:R-:W-:Y:S02]  /*cb70*/  ISETP.GE.AND P0, PT, R0, R11, PT ;  /* 0x0000000b0000720c */ /* 0x000fe40003f06270 */
[----:B------:R0:W2:Y:S01]  /*cb80*/  SHFL.IDX PT, R0, R5, RZ, 0x181f ;  /* 0x00181fff05007589 */ /* 0x0000a200000e0000 */
[----:B------:R-:W-:Y:S10]  /*cb90*/  @P2 BRA `(.L_x_2431) ;  /* 0x0000000000242947 */ /* 0x000ff40003800000 */
[----:B------:R-:W-:Y:S02]  /*cba0*/  ULDC UR4, c[0x0][0xac8] ;  /* 0x0002b20000047ab9 */ /* 0x000fe40000000800 */
[----:B------:R-:W-:Y:S02]  /*cbb0*/  ISETP.GE.AND P4, PT, R16, UR4, PT ;  /* 0x0000000410007c0c */ /* 0x000fe4000bf86270 */
[----:B------:R-:W-:-:S11]  /*cbc0*/  ISETP.GE.AND P5, PT, R19, UR4, PT ;  /* 0x0000000413007c0c */ /* 0x000fd6000bfa6270 */
[CC--:B-1----:R-:W-:Y:S02]  /*cbd0*/  @!P4 LEA R8, P2, R16.reuse, R2.reuse, 0x1 ;  /* 0x000000021008c211 */ /* 0x0c2fe400078408ff */
[C---:B------:R-:W-:Y:S02]  /*cbe0*/  @!P5 LEA R2, P3, R19.reuse, R2, 0x1 ;  /* 0x000000021302d211 */ /* 0x040fe400078608ff */
[-C--:B--2---:R-:W-:Y:S02]  /*cbf0*/  @!P4 LEA.HI.X R9, R16, R0.reuse, R202, 0x1, P2 ;  /* 0x000000001009c211 */ /* 0x084fe400010f0cca */
[----:B------:R-:W-:-:S03]  /*cc00*/  @!P5 LEA.HI.X R3, R19, R0, R201, 0x1, P3 ;  /* 0x000000001303d211 */ /* 0x000fc600018f0cc9 */
[----:B------:R3:W-:Y:S04]  /*cc10*/  @!P4 ST.E.128 desc[UR36][R8.64], RZ ;  /* 0x000000ff0800c985 */ /* 0x0007e8000c101d24 */
[----:B------:R3:W-:Y:S02]  /*cc20*/  @!P5 ST.E.128 desc[UR36][R2.64], RZ ;  /* 0x000000ff0200d985 */ /* 0x0007e4000c101d24 */
.L_x_2431:
[----:B------:R-:W-:Y:S05]  /*cc30*/  BSYNC B1 ;  /* 0x0000000000017941 */ /* 0x000fea0003800000 */
.L_x_2430:
[----:B--2---:R2:W4:Y:S01]  /*cc40*/  SHFL.IDX PT, R0, R5, 0x1, 0x181f ;  /* 0x00381f0005007f89 */ /* 0x00452200000e0000 */
[----:B------:R-:W-:Y:S03]  /*cc50*/  BSSY B1, `(.L_x_2432) ;  /* 0x000000c000017945 */ /* 0x000fe60003800000 */
[----:B-1-3--:R2:W1:Y:S01]  /*cc60*/  SHFL.IDX PT, R2, R4, 0x1, 0x181f ;  /* 0x00381f0004027f89 */ /* 0x00a46200000e0000 */
[----:B------:R-:W-:Y:S05]  /*cc70*/  @P1 BRA `(.L_x_2433) ;  /* 0x0000000000241947 */ /* 0x000fea0003800000 */
[----:B------:R-:W-:Y:S02]  /*cc80*/  ULDC UR4, c[0x0][0xac8] ;  /* 0x0002b20000047ab9 */ /* 0x000fe40000000800 */
[----:B------:R-:W-:Y:S02]  /*cc90*/  ISETP.GE.AND P3, PT, R16, UR4, PT ;  /* 0x0000000410007c0c */ /* 0x000fe4000bf66270 */
[----:B------:R-:W-:-:S11]  /*cca0*/  ISETP.GE.AND P4, PT, R19, UR4, PT ;  /* 0x0000000413007c0c */ /* 0x000fd6000bf86270 */
[CC--:B-1----:R-:W-:Y:S02]  /*ccb0*/  @!P3 LEA R8, P1, R16.reuse, R2.reuse, 0x1 ;  /* 0x000000021008b211 */ /* 0x0c2fe400078208ff */
[C---:B------:R-:W-:Y:S02]  /*ccc0*/  @!P4 LEA R2, P2, R19.reuse, R2, 0x1 ;  /* 0x000000021302c211 */ /* 0x040fe400078408ff */
[-C--:B----4-:R-:W-:Y:S02]  /*ccd0*/  @!P3 LEA.HI.X R9, R16, R0.reuse, R202, 0x1, P1 ;  /* 0x000000001009b211 */ /* 0x090fe400008f0cca */
[----:B------:R-:W-:-:S03]  /*cce0*/  @!P4 LEA.HI.X R3, R19, R0, R201, 0x1, P2 ;  /* 0x000000001303c211 */ /* 0x000fc600010f0cc9 */
[----:B------:R3:W-:Y:S04]  /*ccf0*/  @!P3 ST.E.128 desc[UR36][R8.64], RZ ;  /* 0x000000ff0800b985 */ /* 0x0007e8000c101d24 */
[----:B------:R3:W-:Y:S02]  /*cd00*/  @!P4 ST.E.128 desc[UR36][R2.64], RZ ;  /* 0x000000ff0200c985 */ /* 0x0007e4000c101d24 */
.L_x_2433:
[----:B------:R-:W-:Y:S05]  /*cd10*/  BSYNC B1 ;  /* 0x0000000000017941 */ /* 0x000fea0003800000 */
.L_x_2432:
[----:B----4-:R4:W0:Y:S01]  /*cd20*/  SHFL.IDX PT, R0, R5, 0x2, 0x181f ;  /* 0x00581f0005007f89 */ /* 0x01082200000e0000 */
        /* <DEDUP_REMOVED lines=8> */
[-C--:B0-----:R-:W-:Y:S02]  /*cdb0*/  @!P2 LEA.HI.X R9, R16, R0.reuse, R202, 0x1, P0 ;  /* 0x000000001009a211 */ /* 0x081fe400000f0cca */
[----:B------:R-:W-:-:S03]  /*cdc0*/  @!P3 LEA.HI.X R3, R19, R0, R201, 0x1, P1 ;  /* 0x000000001303b211 */ /* 0x000fc600008f0cc9 */
[----:B------:R3:W-:Y:S04]  /*cdd0*/  @!P2 ST.E.128 desc[UR36][R8.64], RZ ;  /* 0x000000ff0800a985 */ /* 0x0007e8000c101d24 */
[----:B------:R3:W-:Y:S02]  /*cde0*/  @!P3 ST.E.128 desc[UR36][R2.64], RZ ;  /* 0x000000ff0200b985 */ /* 0x0007e4000c101d24 */
.L_x_2435:
[----:B------:R-:W-:Y:S05]  /*cdf0*/  BSYNC B1 ;  /* 0x0000000000017941 */ /* 0x000fea0003800000 */
.L_x_2434:
[----:B0-----:R-:W-:Y:S01]  /*ce00*/  IADD3 R0, R6, 0x60, RZ ;  /* 0x0000006006007810 */ /* 0x001fe20007ffe0ff */
[----:B--2-4-:R-:W2:Y:S03]  /*ce10*/  SHFL.IDX PT, R5, R5, 0x3, 0x181f ;  /* 0x00781f0005057f89 */ /* 0x014ea600000e0000 */
[----:B------:R-:W-:Y:S01]  /*ce20*/  ISETP.GE.AND P0, PT, R0, R11, PT ;  /* 0x0000000b0000720c */ /* 0x000fe20003f06270 */
[----:B-1-3--:R1:W3:-:S12]  /*ce30*/  SHFL.IDX PT, R2, R4, 0x3, 0x181f ;  /* 0x00781f0004027f89 */ /* 0x00a2d800000e0000 */
[----:B-1----:R-:W-:Y:S05]  /*ce40*/  @P0 BRA `(.L_x_2424) ;  /* 0x0000000000240947 */ /* 0x002fea0003800000 */
[----:B------:R-:W-:Y:S02]  /*ce50*/  ULDC UR4, c[0x0][0xac8] ;  /* 0x0002b20000047ab9 */ /* 0x000fe40000000800 */
[----:B------:R-:W-:Y:S02]  /*ce60*/  ISETP.GE.AND P2, PT, R16, UR4, PT ;  /* 0x0000000410007c0c */ /* 0x000fe4000bf46270 */
[----:B------:R-:W-:-:S11]  /*ce70*/  ISETP.GE.AND P3, PT, R19, UR4, PT ;  /* 0x0000000413007c0c */ /* 0x000fd6000bf66270 */
[CC--:B---3--:R-:W-:Y:S02]  /*ce80*/  @!P2 LEA R6, P0, R16.reuse, R2.reuse, 0x1 ;  /* 0x000000021006a211 */ /* 0x0c8fe400078008ff */
[C---:B------:R-:W-:Y:S02]  /*ce90*/  @!P3 LEA R2, P1, R19.reuse, R2, 0x1 ;  /* 0x000000021302b211 */ /* 0x040fe400078208ff */
[-C--:B--2---:R-:W-:Y:S02]  /*cea0*/  @!P2 LEA.HI.X R7, R16, R5.reuse, R202, 0x1, P0 ;  /* 0x000000051007a211 */ /* 0x084fe400000f0cca */
[----:B------:R-:W-:-:S03]  /*ceb0*/  @!P3 LEA.HI.X R3, R19, R5, R201, 0x1, P1 ;  /* 0x000000051303b211 */ /* 0x000fc600008f0cc9 */
[----:B------:R1:W-:Y:S04]  /*cec0*/  @!P2 ST.E.128 desc[UR36][R6.64], RZ ;  /* 0x000000ff0600a985 */ /* 0x0003e8000c101d24 */
[----:B------:R1:W-:Y:S02]  /*ced0*/  @!P3 ST.E.128 desc[UR36][R2.64], RZ ;  /* 0x000000ff0200b985 */ /* 0x0003e4000c101d24 */
.L_x_2424:
[----:B------:R-:W-:Y:S05]  /*cee0*/  BSYNC B0 ;  /* 0x0000000000007941 */ /* 0x000fea0003800000 */
.L_x_2414:
[----:B------:R-:W-:Y:S02]  /*cef0*/  ULDC UR4, c[0x0][0xc3c] ;  /* 0x00030f0000047ab9 */ /* 0x000fe40000000800 */
[----:B------:R-:W-:-:S13]  /*cf00*/  ISETP.GE.AND P0, PT, R27, UR4, PT ;  /* 0x000000041b007c0c */ /* 0x000fda000bf06270 */
[----:B------:R-:W-:Y:S05]  /*cf10*/  @!P0 BRA `(.L_x_2436) ;  /* 0xffffff40000c8947 */ /* 0x000fea000383ffff */
[----:B------:R-:W-:Y:S05]  /*cf20*/  EXIT ;  /* 0x000000000000794d */ /* 0x000fea0003800000 */
.L_x_2371:
        /* <DEDUP_REMOVED lines=16> */
.L_x_2437:
        /* <DEDUP_REMOVED lines=38> */
[----:B-1----:R-:W-:Y:S02]  /*d290*/  ISETP.GT.AND P6, PT, R6, UR6, PT ;  /* 0x0000000606007c0c */ /* 0x002fe4000bfc4270 */
[----:B------:R-:W-:-:S11]  /*d2a0*/  MOV R3, R6 ;  /* 0x0000000600037202 */ /* 0x000fd60000000f00 */
[----:B------:R-:W-:Y:S05]  /*d2b0*/  @P6 BRA `(.L_x_2439) ;  /* 0x0000000000986947 */ /* 0x000fea0003800000 */
[----:B------:R-:W-:Y:S01]  /*d2c0*/  IMAD.MOV.U32 R6, RZ, RZ, R3 ;  /* 0x000000ffff067224 */ /* 0x000fe200078e0003 */
[----:B------:R-:W-:Y:S01]  /*d2d0*/  UMOV UR4, URZ ;  /* 0x0000003f00047c82 */ /* 0x000fe20008000000 */
[----:B------:R-:W-:-:S05]  /*d2e0*/  ULDC UR5, c[0x0][0xc38] ;  /* 0x00030e0000057ab9 */ /* 0x000fca0000000800 */
.L_x_2441:
        /* <DEDUP_REMOVED lines=35> */
.L_x_2439:
        /* <DEDUP_REMOVED lines=13> */
.L_x_2442:
        /* <DEDUP_REMOVED lines=14> */
[----:B0-----:R-:W-:Y:S01]  /*d6d0*/  IMAD.MOV.U32 R2, RZ, RZ, RZ ;  /* 0x000000ffff027224 */ /* 0x001fe200078e00ff */
[----:B-1----:R-:W-:-:S05]  /*d6e0*/  IADD3 R11, RZ, -R3, RZ ;  /* 0x80000003ff0b7210 */ /* 0x002fca0007ffe0ff */
        /* <DEDUP_REMOVED lines=16> */
[----:B------:R-:W-:Y:S02]  /*d7f0*/  IABS R2, R9 ;  /* 0x0000000900027213 */ /* 0x000fe40000000000 */
[----:B0-----:R-:W-:Y:S01]  /*d800*/  IADD3 R11, RZ, -R3, RZ ;  /* 0x80000003ff0b7210 */ /* 0x001fe20007ffe0ff */
        /* <DEDUP_REMOVED lines=19> */
[----:B------:R-:W-:-:S06]  /*d940*/  @P0 IADD3 R2, R2, 0x1, RZ ;  /* 0x0000000102020810 */ /* 0x000fcc0007ffe0ff */
        /* <DEDUP_REMOVED lines=8> */
.L_x_2443:
[----:B------:R-:W0:Y:S02]  /*d9d0*/  LDC.64 R2, c[0x0][0xc90] ;  /* 0x00032400ff027b82 */ /* 0x000e240000000a00 */
[----:B0-----:R-:W-:-:S05]  /*d9e0*/  IMAD.WIDE R2, R19, 0x4, R2 ;  /* 0x0000000413027825 */ /* 0x001fca00078e0202 */
[----:B------:R0:W2:Y:S01]  /*d9f0*/  LDG.E R11, desc[UR36][R2.64] ;  /* 0x00000024020b7981 */ /* 0x0000a2000c1e1900 */
[----:B------:R-:W-:Y:S02]  /*da00*/  IABS R13, R5 ;  /* 0x00000005000d7213 */ /* 0x000fe40000000000 */
[----:B0-----:R-:W-:Y:S01]  /*da10*/  MOV R2, RZ ;  /* 0x000000ff00027202 */ /* 0x001fe20000000f00 */
        /* <DEDUP_REMOVED lines=23> */
[----:B------:R-:W-:Y:S01]  /*db90*/  IMAD R13, R11, R2, RZ ;  /* 0x000000020b0d7224 */ /* 0x000fe200078e02ff */
[----:B------:R-:W-:-:S03]  /*dba0*/  IADD3 R2, -R2, RZ, RZ ;  /* 0x000000ff02027210 */ /* 0x000fc60007ffe1ff */
        /* <DEDUP_REMOVED lines=28> */
[----:B------:R-:W-:Y:S02]  /*dd70*/  @!P2 IADD3 R2, -R2, RZ, RZ ;  /* 0x000000ff0202a210 */ /* 0x000fe40007ffe1ff */
[----:B------:R-:W-:-:S05]  /*dd80*/  @!P1 LOP3.LUT R2, RZ, R11, RZ, 0x33, !PT ;  /* 0x0000000bff029212 */ /* 0x000fca00078e33ff */
[----:B------:R-:W-:-:S07]  /*dd90*/  IMAD R18, R2, R18, R3 ;  /* 0x0000001202127224 */ /* 0x000fce00078e0203 */
.L_x_2444:
[----:B------:R-:W-:-:S05]  /*dda0*/  LOP3.LUT R17, RZ, R2, RZ, 0x33, !PT ;  /* 0x00000002ff117212 */ /* 0x000fca00078e33ff */
[----:B------:R-:W-:Y:S01]  /*ddb0*/  IMAD.IADD R17, R0, 0x1, R17 ;  /* 0x0000000100117824 */ /* 0x000fe200078e0211 */
[----:B------:R-:W-:Y:S06]  /*ddc0*/  BRA `(.L_x_2445) ;  /* 0x0000000000147947 */ /* 0x000fec0003800000 */
.L_x_2440:
[----:B------:R-:W-:Y:S01]  /*ddd0*/  ULDC UR4, c[0x0][0xc3c] ;  /* 0x00030f0000047ab9 */ /* 0x000fe20000000800 */
[----:B------:R-:W-:Y:S02]  /*dde0*/  IMAD.MOV.U32 R17, RZ, RZ, RZ ;  /* 0x000000ffff117224 */ /* 0x000fe400078e00ff */
[----:B------:R-:W-:Y:S02]  /*ddf0*/  IMAD.U32 R16, RZ, RZ, UR6 ;  /* 0x00000006ff107e24 */ /* 0x000fe4000f8e00ff */
[----:B------:R-:W-:Y:S02]  /*de00*/  IMAD.MOV.U32 R18, RZ, RZ, RZ ;  /* 0x000000ffff127224 */ /* 0x000fe400078e00ff */
[----:B------:R-:W-:-:S07]  /*de10*/  IMAD.U32 R19, RZ, RZ, UR4 ;  /* 0x00000004ff137e24 */ /* 0x000fce000f8e00ff */
.L_x_2445:
[----:B------:R-:W-:-:S13]  /*de20*/  ISETP.NE.AND P0, PT, R7, RZ, PT ;  /* 0x000000ff0700720c */ /* 0x000fda0003f05270 */
[----:B------:R-:W0:Y:S01]  /*de30*/  @!P0 S2R R3, SR_CgaCtaId ;  /* 0x0000000000038919 */ /* 0x000e220000008800 */
[----:B------:R-:W-:-:S04]  /*de40*/  @!P0 MOV R0, 0x400 ;  /* 0x0000040000008802 */ /* 0x000fc80000000f00 */
[----:B0-----:R-:W-:-:S05]  /*de50*/  @!P0 LEA R0, R3, R0, 0x18 ;  /* 0x0000000003008211 */ /* 0x001fca00078ec0ff */
[----:B------:R1:W-:Y:S01]  /*de60*/  @!P0 STS.128 [R0+0x2a8d0], R16 ;  /* 0x02a8d01000008388 */ /* 0x0003e20000000c00 */
[----:B------:R-:W-:Y:S06]  /*de70*/  BAR.ARV 0x5, 0x180 ;  /* 0x0146000000007b1d */ /* 0x000fec0000002000 */
.L_x_2438:
[----:B------:R2:W-:Y:S01]  /*de80*/  STL [R1+0x14], RZ ;  /* 0x000014ff01007387 */ /* 0x0005e20000100800 */
[----:B------:R-:W-:Y:S01]  /*de90*/  ULDC UR4, c[0x0][0xc3c] ;  /* 0x00030f0000047ab9 */ /* 0x000fe20000000800 */
[----:B------:R-:W-:Y:S01]  /*dea0*/  IMAD.MOV.U32 R28, RZ, RZ, 0x1 ;  /* 0x00000001ff1c7424 */ /* 0x000fe200078e00ff */
[----:B0-----:R-:W-:Y:S02]  /*deb0*/  ISETP.GE.AND P0, PT, R19, UR4, PT ;  /* 0x0000000413007c0c */ /* 0x001fe4000bf06270 */
[----:B------:R-:W-:-:S11]  /*dec0*/  MOV R27, RZ ;  /* 0x000000ff001b7202 */ /* 0x000fd60000000f00 */
        /* <DEDUP_REMOVED lines=9> */
[C---:B-1----:R-:W-:Y:S02]  /*df60*/  LOP3.LUT R4, R5.reuse, 0x7f, RZ, 0xc0, !PT ;  /* 0x0000007f05047812 */ /* 0x042fe400078ec0ff */
[----:B--2---:R-:W-:Y:S01]  /*df70*/  R2UR UR4, R0 ;  /* 0x00000000000472ca */ /* 0x004fe200000e0000 */
[----:B------:R-:W-:-:S05]  /*df80*/  IMAD.SHL.U32 R0, R5, 0x8, RZ ;  /* 0x0000000805007824 */ /* 0x000fca00078e00ff */
        /* <DEDUP_REMOVED lines=14> */
.L_x_2511:
[----:B0-----:R-:W0:Y:S02]  /*e070*/  LDC.64 R30, c[0x0][0xc88] ;  /* 0x00032200ff1e7b82 */ /* 0x001e240000000a00 */
[----:B0-----:R-:W-:-:S06]  /*e080*/  IMAD.WIDE R30, R19, 0x4, R30 ;  /* 0x00000004131e7825 */ /* 0x001fcc00078e021e */
[----:B------:R-:W2:Y:S01]  /*e090*/  LDG.E R30, desc[UR36][R30.64] ;  /* 0x000000241e1e7981 */ /* 0x000ea2000c1e1900 */
        /* <DEDUP_REMOVED lines=13> */
[----:B-1----:R1:W5:Y:S01]  /*e170*/  @P0 LDG.E R37, desc[UR36][R2.64] ;  /* 0x0000002402250981 */ /* 0x002362000c1e1900 */
        /* <DEDUP_REMOVED lines=31> */
.L_x_2447:
        /* <DEDUP_REMOVED lines=9> */
.L_x_2448:
        /* <DEDUP_REMOVED lines=9> */
.L_x_2449:
[----:B------:R-:W4:Y:S01]  /*e490*/  LDL R4, [R1+0x4] ;  /* 0x0000040001047983 */ /* 0x000f220000100800 */
[----:B012---:R-:W0:Y:S01]  /*e4a0*/  LDC R0, c[0x0][0x448] ;  /* 0x00011200ff007b82 */ /* 0x007e220000000800 */
[----:B-----5:R-:W-:Y:S01]  /*e4b0*/  IMAD.IADD R34, R34, 0x1, -R37 ;  /* 0x0000000122227824 */ /* 0x020fe200078e0a25 */
[----:B------:R-:W-:Y:S01]  /*e4c0*/  LOP3.LUT R23, R23, 0xffffff7f, RZ, 0xc0, !PT ;  /* 0xffffff7f17177812 */ /* 0x000fe200078ec0ff */
[----:B------:R-:W-:Y:S01]  /*e4d0*/  BSSY B0, `(.L_x_2450) ;  /* 0x0000038000007945 */ /* 0x000fe20003800000 */
[----:B0-----:R-:W-:Y:S01]  /*e4e0*/  ISETP.NE.AND P0, PT, R0, 0x1, PT ;  /* 0x000000010000780c */ /* 0x001fe20003f05270 */
[----:B------:R-:W-:-:S05]  /*e4f0*/  IMAD.SHL.U32 R0, R17, 0x80, RZ ;  /* 0x0000008011007824 */ /* 0x000fca00078e00ff */
[----:B------:R-:W-:-:S07]  /*e500*/  IADD3 R0, R0, 0x7f, RZ ;  /* 0x0000007f00007810 */ /* 0x000fce0007ffe0ff */
[----:B---3--:R-:W0:Y:S01]  /*e510*/  @P0 LDC R3, c[0x0][0x44c] ;  /* 0x00011300ff030b82 */ /* 0x008e220000000800 */
[----:B------:R-:W-:-:S07]  /*e520*/  @P0 LOP3.LUT R23, R23, 0x80, RZ, 0xfc, !PT ;  /* 0x0000008017170812 */ /* 0x000fce00078efcff */
[----:B------:R-:W1:Y:S01]  /*e530*/  @P0 LDC R5, c[0x0][0x450] ;  /* 0x00011400ff050b82 */ /* 0x000e620000000800 */
[----:B0-----:R-:W-:-:S05]  /*e540*/  @P0 IMAD.HI.U32 R2, R0, R3, RZ ;  /* 0x0000000300020227 */ /* 0x001fca00078e00ff */
[----:B-1----:R-:W-:Y:S01]  /*e550*/  @P0 SHF.R.U32.HI R0, RZ, R5, R2 ;  /* 0x00000005ff000219 */ /* 0x002fe20000011602 */
[----:B------:R-:W-:-:S04]  /*e560*/  VIADD R2, R34, 0x5f ;  /* 0x0000005f22027836 */ /* 0x000fc80000000000 */
[----:B------:R-:W-:Y:S01]  /*e570*/  IMAD.HI R2, R2, 0x2aaaaaab, RZ ;  /* 0x2aaaaaab02027827 */ /* 0x000fe200078e02ff */
[----:B----4-:R-:W-:-:S05]  /*e580*/  IADD3 R3, R34, 0x60, -R4 ;  /* 0x0000006022037810 */ /* 0x010fca0007ffe804 */
[----:B------:R-:W-:Y:S01]  /*e590*/  IMAD.IADD R0, R3, 0x1, R0 ;  /* 0x0000000103007824 */ /* 0x000fe200078e0200 */
[----:B------:R-:W-:-:S03]  /*e5a0*/  SHF.R.U32.HI R3, RZ, 0x1f, R2 ;  /* 0x0000001fff037819 */ /* 0x000fc60000011602 */
[----:B------:R-:W-:Y:S01]  /*e5b0*/  IMAD.HI R4, R0, 0x2aaaaaab, RZ ;  /* 0x2aaaaaab00047827 */ /* 0x000fe200078e02ff */
[----:B------:R-:W-:Y:S02]  /*e5c0*/  LEA.HI.SX32 R0, R2, R3, 0x1c ;  /* 0x0000000302007211 */ /* 0x000fe400078fe2ff */
[----:B------:R-:W-:Y:S02]  /*e5d0*/  LOP3.LUT R2, R18, 0xff000000, RZ, 0xc0, !PT ;  /* 0xff00000012027812 */ /* 0x000fe400078ec0ff */
[----:B------:R-:W-:Y:S02]  /*e5e0*/  SHF.R.U32.HI R3, RZ, 0x1f, R4 ;  /* 0x0000001fff037819 */ /* 0x000fe40000011604 */
[----:B------:R-:W-:Y:S02]  /*e5f0*/  SHF.R.U32.HI R2, RZ, 0x8, R2 ;  /* 0x00000008ff027819 */ /* 0x000fe40000011602 */
[----:B------:R-:W-:-:S04]  /*e600*/  LEA.HI.SX32 R3, R4, R3, 0x1c ;  /* 0x0000000304037211 */ /* 0x000fc800078fe2ff */
[----:B------:R-:W-:Y:S02]  /*e610*/  VIMNMX R0, R0, R3, PT ;  /* 0x0000000300007248 */ /* 0x000fe40003fe0100 */
[----:B------:R-:W-:Y:S02]  /*e620*/  LOP3.LUT R3, R18, 0xff0000, RZ, 0xc0, !PT ;  /* 0x00ff000012037812 */ /* 0x000fe400078ec0ff */
[----:B------:R-:W-:Y:S02]  /*e630*/  ISETP.GE.AND P0, PT, R0, 0x1, PT ;  /* 0x000000010000780c */ /* 0x000fe40003f06270 */
[----:B------:R-:W-:Y:S01]  /*e640*/  LEA.HI R2, R3, R2, RZ, 0x10 ;  /* 0x0000000203027211 */ /* 0x000fe200078f80ff */
[----:B------:R-:W-:-:S03]  /*e650*/  IMAD.MOV.U32 R3, RZ, RZ, RZ ;  /* 0x000000ffff037224 */ /* 0x000fc600078e00ff */
[----:B------:R-:W-:-:S07]  /*e660*/  LOP3.LUT R36, R2, 0xff, RZ, 0xc0, !PT ;  /* 0x000000ff02247812 */ /* 0x000fce00078ec0ff */
[----:B------:R-:W-:Y:S05]  /*e670*/  @!P0 BRA `(.L_x_2451) ;  /* 0x0000000000748947 */ /* 0x000fea0003800000 */
[----:B------:R-:W-:-:S04]  /*e680*/  SHF.R.U32.HI R4, RZ, 0x10, R2 ;  /* 0x00000010ff047819 */ /* 0x000fc80000011602 */
[----:B------:R-:W-:-:S13]  /*e690*/  ISETP.NE.AND P0, PT, R4, RZ, PT ;  /* 0x000000ff0400720c */ /* 0x000fda0003f05270 */
[----:B------:R-:W0:Y:S02]  /*e6a0*/  @!P0 LDC R4, c[0x0][0x9f0] ;  /* 0x00027c00ff048b82 */ /* 0x000e240000000800 */
[-C--:B0-----:R-:W-:Y:S02]  /*e6b0*/  IABS R6, R4.reuse ;  /* 0x0000000400067213 */ /* 0x081fe40000000000 */
[----:B------:R-:W-:Y:S02]  /*e6c0*/  IADD3 R5, R4, -0x1, R0 ;  /* 0xffffffff04057810 */ /* 0x000fe40007ffe000 */
[----:B------:R-:W0:Y:S02]  /*e6d0*/  I2F.RP R8, R6 ;  /* 0x0000000600087306 */ /* 0x000e240000209400 */
[----:B------:R-:W-:-:S04]  /*e6e0*/  LOP3.LUT R2, R5, R4, RZ, 0x3c, !PT ;  /* 0x0000000405027212 */ /* 0x000fc800078e3cff */
[----:B------:R-:W-:Y:S02]  /*e6f0*/  ISETP.GE.AND P2, PT, R2, RZ, PT ;  /* 0x000000ff0200720c */ /* 0x000fe40003f46270 */
[----:B0-----:R-:W0:Y:S02]  /*e700*/  MUFU.RCP R8, R8 ;  /* 0x0000000800087308 */ /* 0x001e240000001000 */
[----:B0-----:R-:W-:-:S06]  /*e710*/  VIADD R3, R8, 0xffffffe ;  /* 0x0ffffffe08037836 */ /* 0x001fcc0000000000 */
[----:B------:R-:W0:Y:S02]  /*e720*/  F2I.FTZ.U32.TRUNC.NTZ R3, R3 ;  /* 0x0000000300037305 */ /* 0x000e24000021f000 */
[----:B0-----:R-:W-:-:S04]  /*e730*/  IMAD.MOV R2, RZ, RZ, -R3 ;  /* 0x000000ffff027224 */ /* 0x001fc800078e0a03 */
[----:B------:R-:W-:Y:S02]  /*e740*/  IMAD R7, R2, R6, RZ ;  /* 0x0000000602077224 */ /* 0x000fe400078e02ff */
[----:B------:R-:W-:-:S04]  /*e750*/  IMAD.MOV.U32 R2, RZ, RZ, RZ ;  /* 0x000000ffff027224 */ /* 0x000fc800078e00ff */
[----:B------:R-:W-:Y:S01]  /*e760*/  IMAD.HI.U32 R7, R3, R7, R2 ;  /* 0x0000000703077227 */ /* 0x000fe200078e0002 */
[----:B------:R-:W-:Y:S02]  /*e770*/  IABS R2, R5 ;  /* 0x0000000500027213 */ /* 0x000fe40000000000 */
[----:B------:R-:W-:-:S03]  /*e780*/  IABS R5, R4 ;  /* 0x0000000400057213 */ /* 0x000fc60000000000 */
[----:B------:R-:W-:Y:S01]  /*e790*/  IMAD.HI.U32 R7, R7, R2, RZ ;  /* 0x0000000207077227 */ /* 0x000fe200078e00ff */
[----:B------:R-:W-:-:S05]  /*e7a0*/  IADD3 R3, RZ, -R5, RZ ;  /* 0x80000005ff037210 */ /* 0x000fca0007ffe0ff */
        /* <DEDUP_REMOVED lines=10> */
.L_x_2451:
[----:B------:R-:W-:Y:S05]  /*e850*/  BSYNC B0 ;  /* 0x0000000000007941 */ /* 0x000fea0003800000 */
.L_x_2450:
        /* <DEDUP_REMOVED lines=23> */
.L_x_2453:
        /* <DEDUP_REMOVED lines=20> */
.L_x_2456:
[----:B------:R-:W-:Y:S05]  /*eb10*/  BSYNC B6 ;  /* 0x0000000000067941 */ /* 0x000fea0003800000 */
.L_x_2455:
[----:B------:R-:W-:Y:S01]  /*eb20*/  IADD3 R0, R22, 0x400, RZ ;  /* 0x0000040016007810 */ /* 0x000fe20007ffe0ff */
[----:B------:R-:W-:Y:S03]  /*eb30*/  BSSY B6, `(.L_x_2457) ;  /* 0x0000022000067945 */ /* 0x000fe60003800000 */
        /* <DEDUP_REMOVED lines=18> */
.L_x_2459:
        /* <DEDUP_REMOVED lines=15> */
.L_x_2458:
[----:B------:R-:W-:Y:S05]  /*ed50*/  BSYNC B6 ;  /* 0x0000000000067941 */ /* 0x000fea0003800000 */
.L_x_2457:
[----:B------:R-:W-:Y:S01]  /*ed60*/  ULDC.64 UR4, c[0x0][0x9f8] ;  /* 0x00027e0000047ab9 */ /* 0x000fe20000000a00 */
[----:B------:R-:W0:Y:S01]  /*ed70*/  S2R R2, SR_TID.X ;  /* 0x0000000000027919 */ /* 0x000e220000002100 */
[----:B------:R-:W-:Y:S01]  /*ed80*/  ISETP.NE.U32.AND P0, PT, RZ, UR4, PT ;  /* 0x00000004ff007c0c */ /* 0x000fe2000bf05070 */
[----:B------:R-:W1:Y:S03]  /*ed90*/  LDC R5, c[0x0][0x430] ;  /* 0x00010c00ff057b82 */ /* 0x000e660000000800 */
[----:B------:R-:W-:-:S13]  /*eda0*/  ISETP.NE.AND.EX P0, PT, RZ, UR5, PT, P0 ;  /* 0x00000005ff007c0c */ /* 0x000fda000bf05300 */
[----:B------:R-:W-:Y:S01]  /*edb0*/  @P0 IADD3 R24, P1, R24, UR4, RZ ;  /* 0x0000000418180c10 */ /* 0x000fe2000ff3e0ff */
[----:B------:R-:W2:Y:S01]  /*edc0*/  S2R R21, SR_TID.X ;  /* 0x0000000000157919 */ /* 0x000ea20000002100 */
[----:B------:R-:W-:Y:S01]  /*edd0*/  LOP3.LUT R23, R23, 0xffffffdf, RZ, 0xc0, !PT ;  /* 0xffffffdf17177812 */ /* 0x000fe200078ec0ff */
[----:B------:R-:W-:Y:S01]  /*ede0*/  ULDC UR4, c[0x0][0x320] ;  /* 0x0000c80000047ab9 */ /* 0x000fe20000000800 */
[----:B------:R-:W-:-:S05]  /*edf0*/  @P0 IADD3.X R25, R25, UR5, RZ, P1, !PT ;  /* 0x0000000519190c10 */ /* 0x000fca0008ffe4ff */
[----:B------:R3:W4:Y:S01]  /*ee00*/  @P0 LDG.E R31, desc[UR36][R24.64] ;  /* 0x00000024181f0981 */ /* 0x000722000c1e1900 */
[----:B-1----:R-:W-:Y:S01]  /*ee10*/  ISETP.NE.AND P2, PT, R5, 0x1, PT ;  /* 0x000000010500780c */ /* 0x002fe20003f45270 */
[----:B------:R-:W1:Y:S01]  /*ee20*/  S2R R26, SR_TID.X ;  /* 0x00000000001a7919 */ /* 0x000e620000002100 */
[----:B0-----:R-:W-:-:S04]  /*ee30*/  LOP3.LUT R2, R2, 0x7f, RZ, 0xc0, !PT ;  /* 0x0000007f02027812 */ /* 0x001fc800078ec0ff */
[----:B------:R-:W-:Y:S01]  /*ee40*/  SHF.R.U32.HI R2, RZ, 0x3, R2 ;  /* 0x00000003ff027819 */ /* 0x000fe20000011602 */
[----:B---3--:R-:W-:-:S06]  /*ee50*/  VIADD R25, R29, 0xffffffff ;  /* 0xffffffff1d197836 */ /* 0x008fcc0000000000 */
[----:B------:R-:W0:Y:S01]  /*ee60*/  @P2 LDC R3, c[0x0][0x434] ;  /* 0x00010d00ff032b82 */ /* 0x000e220000000800 */
[----:B------:R-:W-:Y:S01]  /*ee70*/  @P2 LOP3.LUT R23, R23, 0x20, RZ, 0xfc, !PT ;  /* 0x0000002017172812 */ /* 0x000fe200078efcff */
[----:B--2---:R-:W-:-:S05]  /*ee80*/  IMAD.SHL.U32 R20, R21, 0x10, RZ ;  /* 0x0000001015147824 */ /* 0x004fca00078e00ff */
[----:B------:R-:W-:Y:S02]  /*ee90*/  LOP3.LUT R20, R2, 0x70, R20, 0xf8, !PT ;  /* 0x0000007002147812 */ /* 0x000fe400078ef814 */
[----:B------:R-:W2:Y:S03]  /*eea0*/  @P2 LDC R2, c[0x0][0x438] ;  /* 0x00010e00ff022b82 */ /* 0x000ea60000000800 */
[----:B------:R-:W-:Y:S02]  /*eeb0*/  IMAD R4, R25, 0x60, R20 ;  /* 0x0000006019047824 */ /* 0x000fe400078e0214 */
[----:B-1----:R-:W-:Y:S02]  /*eec0*/  IMAD.SHL.U32 R9, R26, 0x8, RZ ;  /* 0x000000081a097824 */ /* 0x002fe400078e00ff */
[C---:B------:R-:W-:Y:S01]  /*eed0*/  IMAD.IADD R0, R4.reuse, 0x1, R37 ;  /* 0x0000000104007824 */ /* 0x040fe200078e0225 */
[----:B------:R-:W-:-:S02]  /*eee0*/  ISETP.GE.AND P0, PT, R4, R34, PT ;  /* 0x000000220400720c */ /* 0x000fc40003f06270 */
[----:B------:R-:W-:Y:S01]  /*eef0*/  LOP3.LUT R9, R9, 0x38, RZ, 0xc0, !PT ;  /* 0x0000003809097812 */ /* 0x000fe200078ec0ff */
[----:B0-----:R-:W-:Y:S01]  /*ef00*/  @P2 IMAD.HI.U32 R3, R0, R3, RZ ;  /* 0x0000000300032227 */ /* 0x001fe200078e00ff */
[----:B------:R-:W-:Y:S02]  /*ef10*/  ISETP.GT.U32.OR P0, PT, R20, 0x5f, P0 ;  /* 0x0000005f1400780c */ /* 0x000fe40000704470 */
[C---:B------:R-:W-:Y:S01]  /*ef20*/  LOP3.LUT R8, R9.reuse, 0x40, RZ, 0xfc, !PT ;  /* 0x0000004009087812 */ /* 0x040fe200078efcff */
[----:B------:R-:W-:Y:S01]  /*ef30*/  IMAD.MOV.U32 R4, RZ, RZ, R0 ;  /* 0x000000ffff047224 */ /* 0x000fe200078e0000 */
[----:B------:R-:W-:Y:S02]  /*ef40*/  ISETP.GE.AND P1, PT, R9, UR4, PT ;  /* 0x0000000409007c0c */ /* 0x000fe4000bf26270 */
[----:B--2---:R-:W-:Y:S02]  /*ef50*/  @P2 SHF.R.U32.HI R4, RZ, R2, R3 ;  /* 0x00000002ff042219 */ /* 0x004fe40000011603 */
[----:B------:R-:W-:Y:S01]  /*ef60*/  ISETP.GE.AND P2, PT, R8, UR4, PT ;  /* 0x0000000408007c0c */ /* 0x000fe2000bf46270 */
[----:B------:R-:W-:Y:S01]  /*ef70*/  ULDC UR4, c[0x0][0x2f4] ;  /* 0x0000bd0000047ab9 */ /* 0x000fe20000000800 */
[----:B------:R-:W-:-:S02]  /*ef80*/  IADD3 R3, -R4, RZ, RZ ;  /* 0x000000ff04037210 */ /* 0x000fc40007ffe1ff */
[----:B------:R-:W-:-:S03]  /*ef90*/  SEL R29, RZ, 0xffffffff, P2 ;  /* 0xffffffffff1d7807 */ /* 0x000fc60001000000 */
[----:B------:R-:W-:Y:S01]  /*efa0*/  IMAD R0, R5, R3, R0 ;  /* 0x0000000305007224 */ /* 0x000fe200078e0200 */
[----:B------:R-:W-:Y:S01]  /*efb0*/  SEL R5, RZ, 0x1, P1 ;  /* 0x00000001ff057807 */ /* 0x000fe20000800000 */
[----:B------:R-:W0:Y:S01]  /*efc0*/  @!P0 LDC.64 R2, c[0x0][0x428] ;  /* 0x00010a00ff028b82 */ /* 0x000e220000000a00 */
[----:B------:R-:W-:-:S05]  /*efd0*/  IMAD.SHL.U32 R29, R29, 0x2, RZ ;  /* 0x000000021d1d7824 */ /* 0x000fca00078e00ff */
[----:B------:R-:W-:Y:S02]  /*efe0*/  LOP3.LUT R29, R29, 0x2, R5, 0xe2, !PT ;  /* 0x000000021d1d7812 */ /* 0x000fe400078ee205 */
[----:B------:R-:W-:Y:S02]  /*eff0*/  @!P0 SHF.R.S32.HI R5, RZ, 0x1f, R4 ;  /* 0x0000001fff058819 */ /* 0x000fe40000011404 */
[----:B------:R-:W-:Y:S02]  /*f000*/  ISETP.GE.AND P2, PT, R9, UR4, PT ;  /* 0x0000000409007c0c */ /* 0x000fe4000bf46270 */
[----:B------:R-:W-:Y:S02]  /*f010*/  LOP3.LUT R23, R23, 0xfffffffb, RZ, 0xc0, !PT ;  /* 0xfffffffb17177812 */ /* 0x000fe400078ec0ff */
[----:B------:R-:W-:-:S09]  /*f020*/  LOP3.LUT R7, R9, 0x80, RZ, 0xfc, !PT ;  /* 0x0000008009077812 */ /* 0x000fd200078efcff */
[----:B------:R-:W-:-:S04]  /*f030*/  @P2 LOP3.LUT R23, R23, 0x4, RZ, 0xfc, !PT ;  /* 0x0000000417172812 */ /* 0x000fc800078efcff */
[----:B------:R-:W-:Y:S01]  /*f040*/  LOP3.LUT R23, R23, 0xfffffffd, RZ, 0xc0, !PT ;  /* 0xfffffffd17177812 */ /* 0x000fe200078ec0ff */
[----:B------:R-:W-:Y:S01]  /*f050*/  UMOV UR5, 0xffffffff ;  /* 0xffffffff00057882 */ /* 0x000fe20000000000 */
[----:B------:R-:W-:Y:S02]  /*f060*/  LOP3.LUT R26, R18, 0xffff, RZ, 0xc0, !PT ;  /* 0x0000ffff121a7812 */ /* 0x000fe400078ec0ff */
[----:B----4-:R-:W-:Y:S01]  /*f070*/  SHF.R.S32.HI R6, RZ, 0x1f, R31 ;  /* 0x0000001fff067819 */ /* 0x010fe2000001141f */
[----:B0-----:R-:W-:-:S04]  /*f080*/  @!P0 IMAD.WIDE.U32 R4, R31, R2, R4 ;  /* 0x000000021f048225 */ /* 0x001fc800078e0004 */
[----:B------:R0:W-:Y:S02]  /*f090*/  STL [R1], R6 ;  /* 0x0000000601007387 */ /* 0x0001e40000100800 */
[----:B0-----:R-:W-:-:S04]  /*f0a0*/  @!P0 IMAD R6, R6, R2, RZ ;  /* 0x0000000206068224 */ /* 0x001fc800078e02ff */
[----:B------:R-:W-:Y:S02]  /*f0b0*/  @!P0 IMAD R6, R31, R3, R6 ;  /* 0x000000031f068224 */ /* 0x000fe400078e0206 */
[----:B------:R-:W0:Y:S02]  /*f0c0*/  @!P0 LDC.64 R2, c[0x0][0x418] ;  /* 0x00010600ff028b82 */ /* 0x000e240000000a00 */
[----:B------:R-:W-:Y:S01]  /*f0d0*/  @!P0 IMAD.IADD R6, R5, 0x1, R6 ;  /* 0x0000000105068824 */ /* 0x000fe200078e0206 */
[----:B0-----:R-:W-:-:S04]  /*f0e0*/  @!P0 LEA R2, P1, R4, R2, 0x2 ;  /* 0x0000000204028211 */ /* 0x001fc800078210ff */
[----:B------:R-:W-:Y:S01]  /*f0f0*/  @!P0 LEA.HI.X R3, R4, R3, R6, 0x2, P1 ;  /* 0x0000000304038211 */ /* 0x000fe200008f1406 */
[----:B------:R-:W-:Y:S01]  /*f100*/  IMAD.MOV.U32 R4, RZ, RZ, RZ ;  /* 0x000000ffff047224 */ /* 0x000fe200078e00ff */
[----:B------:R-:W-:-:S05]  /*f110*/  ISETP.GE.AND P1, PT, R8, UR4, PT ;  /* 0x0000000408007c0c */ /* 0x000fca000bf26270 */
[----:B------:R0:W5:Y:S01]  /*f120*/  @!P0 LDG.E R4, desc[UR36][R2.64] ;  /* 0x0000002402048981 */ /* 0x000162000c1e1900 */
[----:B------:R-:W-:-:S07]  /*f130*/  ISETP.GE.AND P0, PT, R7, UR4, PT ;  /* 0x0000000407007c0c */ /* 0x000fce000bf06270 */
[----:B------:R-:W-:Y:S01]  /*f140*/  @P1 LOP3.LUT R23, R23, 0x2, RZ, 0xfc, !PT ;  /* 0x0000000217171812 */ /* 0x000fe200078efcff */
[----:B0-----:R-:W-:-:S03]  /*f150*/  IMAD.U32 R2, RZ, RZ, UR38 ;  /* 0x00000026ff027e24 */ /* 0x001fc6000f8e00ff */
[----:B------:R-:W-:-:S04]  /*f160*/  LOP3.LUT R23, R23, 0xfffffffe, RZ, 0xc0, !PT ;  /* 0xfffffffe17177812 */ /* 0x000fc800078ec0ff */
[----:B------:R-:W-:Y:S01]  /*f170*/  @P0 LOP3.LUT R23, R23, 0x1, RZ, 0xfc, !PT ;  /* 0x0000000117170812 */ /* 0x000fe200078efcff */
[----:B------:R-:W-:Y:S06]  /*f180*/  BRA.DIV UR5, `(.L_x_2460) ;  /* 0x0000004205e47947 */ /* 0x000fec000b800000 */
.L_x_2528:
        /* <DEDUP_REMOVED lines=8> */
.L_x_2461:
[----:B------:R-:W-:Y:S01]  /*f210*/  SHF.R.S32.HI R5, RZ, 0x1f, R0 ;  /* 0x0000001fff057819 */ /* 0x000fe20000011400 */
[----:B------:R-:W-:Y:S01]  /*f220*/  ULDC.64 UR4, c[0x0][0x328] ;  /* 0x0000ca0000047ab9 */ /* 0x000fe20000000a00 */
[----:B------:R-:W-:Y:S01]  /*f230*/  ULDC.64 UR6, c[0x0][0x318] ;  /* 0x0000c60000067ab9 */ /* 0x000fe20000000a00 */
[----:B------:R-:W-:Y:S01]  /*f240*/  IMAD.WIDE.U32 R2, R0, UR4, RZ ;  /* 0x0000000400027c25 */ /* 0x000fe2000f8e00ff */
        /* <DEDUP_REMOVED lines=19> */
.L_x_2529:
[----:B------:R-:W-:Y:S05]  /*f380*/  BSYNC B0 ;  /* 0x0000000000007941 */ /* 0x000fea0003800000 */
.L_x_2462:
        /* <DEDUP_REMOVED lines=11> */
[----:B------:R-:W-:Y:S01]  /*f440*/  IADD3 R3, R3, R5, RZ ;  /* 0x0000000503037210 */ /* 0x000fe20007ffe0ff */
[----:B------:R-:W-:Y:S02]  /*f450*/  IMAD R5, R27, 0x4800, R32 ;  /* 0x000048001b057824 */ /* 0x000fe400078e0220 */
        /* <DEDUP_REMOVED lines=8> */
[----:B-1----:R-:W-:Y:S02]  /*f4e0*/  LOP3.LUT R8, R8, 0x7f, RZ, 0xc0, !PT ;  /* 0x0000007f08087812 */ /* 0x002fe400078ec0ff */
[C---:B------:R-:W-:Y:S02]  /*f4f0*/  LEA R4, P0, R2.reuse, UR6, 0x1 ;  /* 0x0000000602047c11 */ /* 0x040fe4000f8008ff */
[----:B------:R-:W-:Y:S02]  /*f500*/  SHF.R.U32.HI R9, RZ, 0x3, R8 ;  /* 0x00000003ff097819 */ /* 0x000fe40000011608 */
[----:B------:R-:W0:Y:S01]  /*f510*/  S2R R8, SR_TID.X ;  /* 0x0000000000087919 */ /* 0x000e220000002100 */
[----:B------:R-:W-:Y:S02]  /*f520*/  LEA.HI.X R0, R2, UR7, R0, 0x1, P0 ;  /* 0x0000000702007c11 */ /* 0x000fe400080f0c00 */
[----:B------:R-:W-:-:S05]  /*f530*/  IMAD.IADD R6, R6, 0x1, -R9 ;  /* 0x0000000106067824 */ /* 0x000fca00078e0a09 */
        /* <DEDUP_REMOVED lines=66> */
.L_x_2543:
        /* <DEDUP_REMOVED lines=12> */
.L_x_2465:
        /* <DEDUP_REMOVED lines=10> */
.L_x_2466:
        /* <DEDUP_REMOVED lines=24> */
[----:B------:R-:W-:Y:S01]  /*fc40*/  MOV R8, 0x70 ;  /* 0x0000007000087802 */ /* 0x000fe20000000f00 */
[----:B------:R-:W0:Y:S01]  /*fc50*/  LDC.64 R2, c[0x4][R2] ;  /* 0x0100000002027b82 */ /* 0x000e220000000a00 */
[----:B------:R-:W-:Y:S02]  /*fc60*/  IMAD.U32 R5, RZ, RZ, UR7 ;  /* 0x00000007ff057e24 */ /* 0x000fe4000f8e00ff */
[----:B------:R-:W-:Y:S02]  /*fc70*/  IMAD.U32 R6, RZ, RZ, UR8 ;  /* 0x00000008ff067e24 */ /* 0x000fe4000f8e00ff */
[----:B--2---:R-:W-:-:S02]  /*fc80*/  IMAD.U32 R7, RZ, RZ, UR9 ;  /* 0x00000009ff077e24 */ /* 0x004fc4000f8e00ff */
[----:B------:R-:W-:Y:S02]  /*fc90*/  IMAD.U32 R10, RZ, RZ, UR4 ;  /* 0x00000004ff0a7e24 */ /* 0x000fe4000f8e00ff */
[----:B------:R-:W-:Y:S02]  /*fca0*/  IMAD.U32 R11, RZ, RZ, UR5 ;  /* 0x00000005ff0b7e24 */ /* 0x000fe4000f8e00ff */
[----:B------:R-:W-:Y:S02]  /*fcb0*/  IMAD.MOV.U32 R12, RZ, RZ, 0x1 ;  /* 0x00000001ff0c7424 */ /* 0x000fe400078e00ff */
[----:B------:R-:W-:-:S07]  /*fcc0*/  IMAD.MOV.U32 R13, RZ, RZ, RZ ;  /* 0x000000ffff0d7224 */ /* 0x000fce00078e00ff */
[----:B------:R-:W-:-:S07]  /*fcd0*/  LEPC R20, `(.L_x_2468) ;  /* 0x000000001014794e */ /* 0x000fce0000000000 */
[----:B0-----:R-:W-:Y:S05]  /*fce0*/  CALL.ABS.NOINC R2 ;  /* 0x0000000002007343 */ /* 0x001fea0003c00000 */
.L_x_2468:
[----:B------:R-:W-:Y:S05]  /*fcf0*/  BSYNC B6 ;  /* 0x0000000000067941 */ /* 0x000fea0003800000 */
.L_x_2467:
[----:B------:R-:W3:Y:S01]  /*fd00*/  LDL.LU R2, [R1+0x18] ;  /* 0x0000180001027983 */ /* 0x000ee20000300800 */
[----:B------:R-:W-:Y:S01]  /*fd10*/  ULDC.64 UR6, c[0x0][0x2e0] ;  /* 0x0000b80000067ab9 */ /* 0x000fe20000000a00 */
[----:B------:R-:W-:Y:S01]  /*fd20*/  IMAD.MOV.U32 R3, RZ, RZ, R35 ;  /* 0x000000ffff037224 */ /* 0x000fe200078e0023 */
[----:B------:R-:W-:Y:S01]  /*fd30*/  ULDC.64 UR4, c[0x0][0x2d8] ;  /* 0x0000b60000047ab9 */ /* 0x000fe20000000a00 */
[----:B------:R-:W4:Y:S04]  /*fd40*/  LDL.LU.64 R20, [R1+0x8] ;  /* 0x0000080001147983 */ /* 0x000f280000300a00 */
[----:B------:R0:W5:Y:S01]  /*fd50*/  LDL R10, [R1+0x4] ;  /* 0x00000400010a7983 */ /* 0x0001620000100800 */
[----:B------:R-:W1:Y:S02]  /*fd60*/  S2R R11, SR_TID.X ;  /* 0x00000000000b7919 */ /* 0x000e640000002100 */
[----:B-1----:R-:W-:-:S05]  /*fd70*/  IMAD.SHL.U32 R8, R11, 0x8, RZ ;  /* 0x000000080b087824 */ /* 0x002fca00078e00ff */
[----:B------:R-:W-:Y:S01]  /*fd80*/  LOP3.LUT R8, R8, 0x38, RZ, 0xc0, !PT ;  /* 0x0000003808087812 */ /* 0x000fe200078ec0ff */
[----:B---3--:R-:W-:Y:S02]  /*fd90*/  IMAD.MOV.U32 R0, RZ, RZ, R2 ;  /* 0x000000ffff007224 */ /* 0x008fe400078e0002 */
[----:B----4-:R-:W-:Y:S01]  /*fda0*/  IMAD.MOV.U32 R2, RZ, RZ, R20 ;  /* 0x000000ffff027224 */ /* 0x010fe200078e0014 */
[----:B------:R-:W1:Y:S01]  /*fdb0*/  S2R R21, SR_TID.X ;  /* 0x0000000000157919 */ /* 0x000e620000002100 */
[----:B------:R-:W3:Y:S01]  /*fdc0*/  LDC R20, c[0x0][0x448] ;  /* 0x00011200ff147b82 */ /* 0x000ee20000000800 */
[----:B------:R-:W-:Y:S02]  /*fdd0*/  IMAD R4, R0, UR6, RZ ;  /* 0x0000000600047c24 */ /* 0x000fe4000f8e02ff */
[----:B------:R-:W-:-:S04]  /*fde0*/  IMAD.WIDE.U32 R2, R26, UR4, R2 ;  /* 0x000000041a027c25 */ /* 0x000fc8000f8e0002 */
[----:B------:R-:W-:Y:S01]  /*fdf0*/  IMAD R3, R26, UR5, R3 ;  /* 0x000000051a037c24 */ /* 0x000fe2000f8e0203 */
[----:B------:R-:W-:Y:S01]  /*fe00*/  ULDC.64 UR4, c[0x0][0x2d0] ;  /* 0x0000b40000047ab9 */ /* 0x000fe20000000a00 */
[C---:B------:R-:W-:Y:S02]  /*fe10*/  IMAD R4, R30.reuse, UR7, R4 ;  /* 0x000000071e047c24 */ /* 0x040fe4000f8e0204 */
[----:B------:R-:W-:Y:S01]  /*fe20*/  IMAD.WIDE.U32 R2, R30, UR6, R2 ;  /* 0x000000061e027c25 */ /* 0x000fe2000f8e0002 */
[----:B---3--:R-:W-:Y:S02]  /*fe30*/  ISETP.NE.AND P6, PT, R20, 0x1, PT ;  /* 0x000000011400780c */ /* 0x008fe40003fc5270 */
[----:B------:R-:W3:Y:S01]  /*fe40*/  S2R R20, SR_TID.X ;  /* 0x0000000000147919 */ /* 0x000ee20000002100 */
[----:B-1----:R-:W-:-:S04]  /*fe50*/  LOP3.LUT R21, R21, 0x7f, RZ, 0xc0, !PT ;  /* 0x0000007f15157812 */ /* 0x002fc800078ec0ff */
[----:B------:R-:W-:-:S06]  /*fe60*/  SHF.R.U32.HI R21, RZ, 0x3, R21 ;  /* 0x00000003ff157819 */ /* 0x000fcc0000011615 */
[----:B--2---:R-:W1:Y:S08]  /*fe70*/  @P6 LDC R7, c[0x0][0x44c] ;  /* 0x00011300ff076b82 */ /* 0x004e700000000800 */
[----:B------:R-:W2:Y:S01]  /*fe80*/  @P6 LDC R6, c[0x0][0x450] ;  /* 0x00011400ff066b82 */ /* 0x000ea20000000800 */
[----:B---3--:R-:W-:-:S05]  /*fe90*/  IMAD.SHL.U32 R20, R20, 0x10, RZ ;  /* 0x0000001014147824 */ /* 0x008fca00078e00ff */
[----:B------:R-:W-:-:S05]  /*fea0*/  LOP3.LUT R20, R21, 0x70, R20, 0xf8, !PT ;  /* 0x0000007015147812 */ /* 0x000fca00078ef814 */
[----:B------:R-:W-:-:S04]  /*feb0*/  IMAD R5, R17, 0x80, R20 ;  /* 0x0000008011057824 */ /* 0x000fc800078e0214 */
[----:B-1----:R-:W-:Y:S01]  /*fec0*/  @P6 IMAD.HI.U32 R7, R5, R7, RZ ;  /* 0x0000000705076227 */ /* 0x002fe200078e00ff */
[----:B------:R-:W-:-:S04]  /*fed0*/  MOV R0, R5 ;  /* 0x0000000500007202 */ /* 0x000fc80000000f00 */
[----:B--2---:R-:W-:Y:S02]  /*fee0*/  @P6 SHF.R.U32.HI R0, RZ, R6, R7 ;  /* 0x00000006ff006219 */ /* 0x004fe40000011607 */
[----:B------:R-:W1:Y:S01]  /*fef0*/  LDC R6, c[0x0][0x448] ;  /* 0x00011200ff067b82 */ /* 0x000e620000000800 */
[----:B------:R-:W-:Y:S02]  /*ff00*/  IMAD.IADD R3, R3, 0x1, R4 ;  /* 0x0000000103037824 */ /* 0x000fe400078e0204 */
[----:B------:R-:W-:Y:S02]  /*ff10*/  IMAD.MOV R4, RZ, RZ, -R0 ;  /* 0x000000ffff047224 */ /* 0x000fe400078e0a00 */
[----:B------:R-:W-:-:S04]  /*ff20*/  IMAD.WIDE.U32 R2, R0, UR4, R2 ;  /* 0x0000000400027c25 */ /* 0x000fc8000f8e0002 */
[----:B-1----:R-:W-:Y:S01]  /*ff30*/  IMAD R4, R6, R4, R5 ;  /* 0x0000000406047224 */ /* 0x002fe200078e0205 */
[----:B------:R-:W-:-:S05]  /*ff40*/  SHF.R.S32.HI R5, RZ, 0x1f, R0 ;  /* 0x0000001fff057819 */ /* 0x000fca0000011400 */
[----:B------:R-:W-:-:S04]  /*ff50*/  IMAD R5, R5, UR4, RZ ;  /* 0x0000000405057c24 */ /* 0x000fc8000f8e02ff */
[----:B------:R-:W-:Y:S01]  /*ff60*/  IMAD R5, R0, UR5, R5 ;  /* 0x0000000500057c24 */ /* 0x000fe2000f8e0205 */
[----:B------:R-:W-:Y:S01]  /*ff70*/  SHF.R.S32.HI R0, RZ, 0x1f, R4 ;  /* 0x0000001fff007819 */ /* 0x000fe20000011404 */
[----:B------:R-:W-:Y:S02]  /*ff80*/  ULDC.64 UR4, c[0x0][0x2c8] ;  /* 0x0000b20000047ab9 */ /* 0x000fe40000000a00 */
[----:B------:R-:W-:Y:S02]  /*ff90*/  IMAD.IADD R3, R3, 0x1, R5 ;  /* 0x0000000103037824 */ /* 0x000fe400078e0205 */
[----:B------:R-:W-:Y:S02]  /*ffa0*/  IMAD R5, R0, UR4, RZ ;  /* 0x0000000400057c24 */ /* 0x000fe4000f8e02ff */
[----:B------:R-:W-:Y:S02]  /*ffb0*/  IMAD.SHL.U32 R21, R11, 0x8, RZ ;  /* 0x000000080b157824 */ /* 0x000fe400078e00ff */
[----:B------:R-:W-:-:S02]  /*ffc0*/  IMAD R0, R4, UR5, R5 ;  /* 0x0000000504007c24 */ /* 0x000fc4000f8e0205 */
[----:B------:R-:W-:Y:S01]  /*ffd0*/  IMAD.WIDE.U32 R2, R4, UR4, R2 ;  /* 0x0000000404027c25 */ /* 0x000fe2000f8e0002 */
        /* <DEDUP_REMOVED lines=14> */
[----:B0-----:R-:W-:Y:S10]  /*100c0*/  BRA.DIV UR5, `(.L_x_2469) ;  /* 0x0000003e05807947 */ /* 0x001ff4000b800000 */
[----:B------:R-:W0:Y:S01]  /*100d0*/  SHFL.IDX PT, R14, R0, RZ, 0x181f ;  /* 0x00181fff000e7589 */ /* 0x000e2200000e0000 */
[----:B-----5:R-:W-:Y:S02]  /*100e0*/  IMAD R5, R10, R6, RZ ;  /* 0x000000060a057224 */ /* 0x020fe400078e02ff */
[----:B------:R-:W-:Y:S01]  /*100f0*/  IMAD R17, R17, 0x80, R9 ;  /* 0x0000008011117824 */ /* 0x000fe200078e0209 */
[----:B------:R-:W1:Y:S03]  /*10100*/  SHFL.IDX PT, R2, R4, RZ, 0x181f ;  /* 0x00181fff04027589 */ /* 0x000e6600000e0000 */
[C---:B------:R-:W-:Y:S01]  /*10110*/  VIADD R6, R17.reuse, 0x10 ;  /* 0x0000001011067836 */ /* 0x040fe20000000000 */
[----:B------:R-:W-:-:S13]  /*10120*/  ISETP.GE.AND P1, PT, R17, R5, PT ;  /* 0x000000051100720c */ /* 0x000fda0003f26270 */
[----:B0-----:R-:W-:-:S04]  /*10130*/  @!P1 LEA R14, P4, R8, R14, 0x1 ;  /* 0x0000000e080e9211 */ /* 0x001fc800078808ff */
[----:B-1----:R-:W-:Y:S01]  /*10140*/  @!P1 IADD3.X R3, RZ, R2, RZ, P4, !PT ;  /* 0x00000002ff039210 */ /* 0x002fe200027fe4ff */
[----:B------:R-:W-:Y:S02]  /*10150*/  @!P1 IMAD.MOV.U32 R2, RZ, RZ, R14 ;  /* 0x000000ffff029224 */ /* 0x000fe400078e000e */
[----:B------:R-:W0:Y:S04]  /*10160*/  SHFL.IDX PT, R14, R0, 0x1, 0x181f ;  /* 0x00381f00000e7f89 */ /* 0x000e2800000e0000 */
[----:B------:R-:W-:Y:S04]  /*10170*/  @!P1 LDGSTS.E.BYPASS.LTC128B.128 [R33+0xc400], desc[UR36][R2.64], !P3 ;  /* 0x0c40000002219fae */ /* 0x000fe8000d901d64 */
[----:B------:R-:W-:Y:S04]  /*10180*/  @!P1 LDGSTS.E.BYPASS.LTC128B.128 [R33+0x10400], desc[UR36][R2.64+0x80], !P2 ;  /* 0x1040008002219fae */ /* 0x000fe8000d101d64 */
[----:B------:R1:W-:Y:S01]  /*10190*/  @!P1 LDGSTS.E.BYPASS.LTC128B.128 [R33+0x14400], desc[UR36][R2.64+0x100], !P0 ;  /* 0x1440010002219fae */ /* 0x0003e2000c101d64 */
[----:B------:R-:W-:Y:S01]  /*101a0*/  ISETP.GE.AND P1, PT, R6, R5, PT ;  /* 0x000000050600720c */ /* 0x000fe20003f26270 */
[----:B------:R-:W-:-:S02]  /*101b0*/  VIADD R6, R17, 0x20 ;  /* 0x0000002011067836 */ /* 0x000fc40000000000 */
[----:B-1----:R-:W1:Y:S10]  /*101c0*/  SHFL.IDX PT, R2, R4, 0x1, 0x181f ;  /* 0x00381f0004027f89 */ /* 0x002e7400000e0000 */
[----:B0-----:R-:W-:-:S05]  /*101d0*/  @!P1 LEA R14, P4, R8, R14, 0x1 ;  /* 0x0000000e080e9211 */ /* 0x001fca00078808ff */
[----:B-1----:R-:W-:Y:S02]  /*101e0*/  @!P1 IMAD.X R7, RZ, RZ, R2, P4 ;  /* 0x000000ffff079224 */ /* 0x002fe400020e0602 */
[----:B------:R-:W-:Y:S02]  /*101f0*/  @!P1 IMAD.MOV.U32 R2, RZ, RZ, R14 ;  /* 0x000000ffff029224 */ /* 0x000fe400078e000e */
[----:B------:R-:W-:Y:S01]  /*10200*/  @!P1 IMAD.MOV.U32 R3, RZ, RZ, R7 ;  /* 0x000000ffff039224 */ /* 0x000fe200078e0007 */
        /* <DEDUP_REMOVED lines=8> */
[----:B-1----:R-:W-:Y:S01]  /*10290*/  @!P1 IMAD.X R7, RZ, RZ, R2, P4 ;  /* 0x000000ffff079224 */ /* 0x002fe200020e0602 */
[----:B------:R-:W-:Y:S02]  /*102a0*/  @!P1 MOV R2, R14 ;  /* 0x0000000e00029202 */ /* 0x000fe40000000f00 */
[----:B------:R-:W0:Y:S01]  /*102b0*/  SHFL.IDX PT, R14, R0, 0x3, 0x181f ;  /* 0x00781f00000e7f89 */ /* 0x000e2200000e0000 */
[----:B------:R-:W-:-:S05]  /*102c0*/  @!P1 IMAD.MOV.U32 R3, RZ, RZ, R7 ;  /* 0x000000ffff039224 */ /* 0x000fca00078e0007 */
        /* <DEDUP_REMOVED lines=36> */
[----:B------:R-:W-:-:S03]  /*10510*/  ISETP.GE.AND P1, PT, R6, R5, PT ;  /* 0x000000050600720c */ /* 0x000fc60003f26270 */
[----:B-1----:R-:W1:Y:S10]  /*10520*/  SHFL.IDX PT, R2, R4, 0x6, 0x181f ;  /* 0x00d81f0004027f89 */ /* 0x002e7400000e0000 */
[----:B0-----:R-:W-:Y:S01]  /*10530*/  @!P1 LEA R14, P4, R8, R14, 0x1 ;  /* 0x0000000e080e9211 */ /* 0x001fe200078808ff */
[----:B------:R-:W0:Y:S04]  /*10540*/  SHFL.IDX PT, R4, R4, 0x7, 0x181f ;  /* 0x00f81f0004047f89 */ /* 0x000e2800000e0000 */
[----:B-1----:R-:W-:Y:S01]  /*10550*/  @!P1 IMAD.X R7, RZ, RZ, R2, P4 ;  /* 0x000000ffff079224 */ /* 0x002fe200020e0602 */
[----:B------:R-:W-:-:S02]  /*10560*/  @!P1 MOV R2, R14 ;  /* 0x0000000e00029202 */ /* 0x000fc40000000f00 */
[----:B------:R1:W2:Y:S01]  /*10570*/  SHFL.IDX PT, R14, R0, 0x7, 0x181f ;  /* 0x00f81f00000e7f89 */ /* 0x0002a200000e0000 */
[----:B------:R-:W-:-:S05]  /*10580*/  @!P1 IMAD.MOV.U32 R3, RZ, RZ, R7 ;  /* 0x000000ffff039224 */ /* 0x000fca00078e0007 */
[----:B------:R1:W-:Y:S04]  /*10590*/  @!P1 LDGSTS.E.BYPASS.LTC128B.128 [R33+0xf400], desc[UR36][R2.64], !P3 ;  /* 0x0f40000002219fae */ /* 0x0003e8000d901d64 */
[----:B------:R1:W-:Y:S04]  /*105a0*/  @!P1 LDGSTS.E.BYPASS.LTC128B.128 [R33+0x13400], desc[UR36][R2.64+0x80], !P2 ;  /* 0x1340008002219fae */ /* 0x0003e8000d101d64 */
[----:B0-----:R1:W-:Y:S02]  /*105b0*/  @!P1 LDGSTS.E.BYPASS.LTC128B.128 [R33+0x17400], desc[UR36][R2.64+0x100], !P0 ;  /* 0x1740010002219fae */ /* 0x0013e4000c101d64 */
.L_x_2560:
[----:B-1----:R-:W-:Y:S01]  /*105c0*/  VIADD R0, R17, 0x70 ;  /* 0x0000007011007836 */ /* 0x002fe20000000000 */
[----:B------:R-:W-:Y:S04]  /*105d0*/  BSSY B0, `(.L_x_2470) ;  /* 0x000000b000007945 */ /* 0x000fe80003800000 */
        /* <DEDUP_REMOVED lines=10> */
.L_x_2471:
[----:B------:R-:W-:Y:S05]  /*10680*/  BSYNC B0 ;  /* 0x0000000000007941 */ /* 0x000fea0003800000 */
.L_x_2470:
[----:B------:R-:W-:Y:S01]  /*10690*/  NOP ;  /* 0x0000000000007918 */ /* 0x000fe20000000000 */
[----:B------:R-:W-:-:S13]  /*106a0*/  PLOP3.LUT P0, PT, PT, PT, PT, 0x80, 0x0 ;  /* 0x000000000000781c */ /* 0x000fda0003f0f070 */
.L_x_2472:
        /* <DEDUP_REMOVED lines=20> */
.L_x_2561:
[----:B------:R-:W-:Y:S05]  /*107f0*/  BSYNC B0 ;  /* 0x0000000000007941 */ /* 0x000fea0003800000 */
.L_x_2473:
[----:B------:R-:W-:Y:S01]  /*10800*/  ISETP.GE.AND P0, PT, R0, R36, PT ;  /* 0x000000240000720c */ /* 0x000fe20003f06270 */
[----:B------:R-:W-:-:S12]  /*10810*/  BSSY B0, `(.L_x_2475) ;  /* 0x00000f6000007945 */ /* 0x000fd80003800000 */
[----:B------:R-:W-:Y:S05]  /*10820*/  @!P0 BRA `(.L_x_2476) ;  /* 0x0000000c00d08947 */ /* 0x000fea0003800000 */
[----:B------:R-:W-:Y:S01]  /*10830*/  IMAD.MOV.U32 R17, RZ, RZ, R28 ;  /* 0x000000ffff117224 */ /* 0x000fe200078e001c */
[----:B------:R-:W-:Y:S01]  /*10840*/  MOV R10, R27 ;  /* 0x0000001b000a7202 */ /* 0x000fe20000000f00 */
[----:B------:R-:W-:-:S07]  /*10850*/  IMAD.MOV.U32 R30, RZ, RZ, R25 ;  /* 0x000000ffff1e7224 */ /* 0x000fce00078e0019 */
.L_x_2489:
        /* <DEDUP_REMOVED lines=42> */
.L_x_2477:
[----:B------:R-:W-:Y:S01]  /*10b00*/  IMAD R6, R27, 0x8, R22 ;  /* 0x000000081b067824 */ /* 0x000fe200078e0216 */
[----:B------:R-:W-:Y:S01]  /*10b10*/  SHF.L.U32 R3, R28, 0x1f, RZ ;  /* 0x0000001f1c037819 */ /* 0x000fe200000006ff */
[----:B------:R-:W-:Y:S03]  /*10b20*/  BSSY B1, `(.L_x_2478) ;  /* 0x0000003000017945 */ /* 0x000fe60003800000 */
[----:B------:R-:W0:Y:S02]  /*10b30*/  SYNCS.PHASECHK.TRANS64.TRYWAIT P0, [R6+URZ+0x2a840], R3 ;  /* 0x02a84003060075a7 */ /* 0x000e24000800017f */
[----:B0-----:R-:W-:Y:S05]  /*10b40*/  @!P0 BRA `(.L_x_2479) ;  /* 0x0000003c00908947 */ /* 0x001fea0003800000 */
.L_x_2562:
[----:B------:R-:W-:Y:S05]  /*10b50*/  BSYNC B1 ;  /* 0x0000000000017941 */ /* 0x000fea0003800000 */
.L_x_2478:
        /* <DEDUP_REMOVED lines=30> */
[----:B------:R-:W-:-:S05]  /*10d40*/  LOP3.LUT R11, R11, 0x38, RZ, 0xc0, !PT ;  /* 0x000000380b0b7812 */ /* 0x000fca00078ec0ff */
[----:B------:R-:W-:-:S05]  /*10d50*/  IMAD.SHL.U32 R0, R11, 0x2, RZ ;  /* 0x000000020b007824 */ /* 0x000fca00078e00ff */
[----:B-1----:R-:W-:-:S04]  /*10d60*/  IADD3 R2, P0, R2, R0, RZ ;  /* 0x0000000002027210 */ /* 0x002fc80007f1e0ff */
[----:B0-----:R-:W-:-:S05]  /*10d70*/  IADD3.X R3, RZ, R3, RZ, P0, !PT ;  /* 0x00000003ff037210 */ /* 0x001fca00007fe4ff */
        /* <DEDUP_REMOVED lines=32> */
.L_x_2576:
        /* <DEDUP_REMOVED lines=10> */
.L_x_2481:
        /* <DEDUP_REMOVED lines=10> */
.L_x_2482:
[----:B------:R3:W-:Y:S01]  /*110c0*/  SYNCS.ARRIVE.TRANS64.A1T0 RZ, [R6+URZ+0x2a830], RZ ;  /* 0x02a830ff06ff79a7 */ /* 0x0007e2000810003f */
[----:B------:R-:W-:Y:S05]  /*110d0*/  @!P2 BRA `(.L_x_2483) ;  /* 0x000000000004a947 */ /* 0x000fea0003800000 */
[----:B------:R-:W-:Y:S01]  /*110e0*/  BPT.TRAP 0x1 ;  /* 0x000000040000795c */ /* 0x000fe20000300000 */
.L_x_2483:
[----:B-1----:R-:W-:Y:S01]  /*110f0*/  SHF.L.U32 R2, R17, 0x1f, RZ ;  /* 0x0000001f11027819 */ /* 0x002fe200000006ff */
[----:B------:R-:W-:Y:S01]  /*11100*/  IMAD R4, R10, 0x8, R22 ;  /* 0x000000080a047824 */ /* 0x000fe200078e0216 */
[----:B------:R-:W-:Y:S03]  /*11110*/  BSSY B1, `(.L_x_2484) ;  /* 0x0000003000017945 */ /* 0x000fe60003800000 */
[----:B------:R-:W1:Y:S02]  /*11120*/  SYNCS.PHASECHK.TRANS64.TRYWAIT P0, [R4+URZ+0x2a860], R2 ;  /* 0x02a86002040075a7 */ /* 0x000e64000800017f */
[----:B-1----:R-:W-:Y:S05]  /*11130*/  @!P0 BRA `(.L_x_2485) ;  /* 0x0000004000048947 */ /* 0x002fea0003800000 */
.L_x_2577:
[----:B------:R-:W-:Y:S05]  /*11140*/  BSYNC B1 ;  /* 0x0000000000017941 */ /* 0x000fea0003800000 */
.L_x_2484:
[----:B------:R-:W4:Y:S01]  /*11150*/  S2R R3, SR_TID.X ;  /* 0x0000000000037919 */ /* 0x000f220000002100 */
[----:B---3--:R-:W-:Y:S01]  /*11160*/  IMAD R6, R30, -0x60, R34 ;  /* 0xffffffa01e067824 */ /* 0x008fe200078e0222 */
[----:B------:R-:W-:Y:S01]  /*11170*/  UMOV UR4, 0xffffffff ;  /* 0xffffffff00047882 */ /* 0x000fe20000000000 */
[----:B0-----:R-:W-:Y:S01]  /*11180*/  IMAD R5, R10, 0x3000, R32 ;  /* 0x000030000a057824 */ /* 0x001fe200078e0220 */
[----:B------:R-:W-:Y:S02]  /*11190*/  LOP3.LUT P0, RZ, R29, 0x2, RZ, 0xc0, !PT ;  /* 0x000000021dff7812 */ /* 0x000fe4000780c0ff */
[----:B----4-:R-:W-:-:S04]  /*111a0*/  LOP3.LUT R3, R3, 0x7f, RZ, 0xc0, !PT ;  /* 0x0000007f03037812 */ /* 0x010fc800078ec0ff */
[----:B------:R-:W-:-:S04]  /*111b0*/  SHF.R.U32.HI R3, RZ, 0x3, R3 ;  /* 0x00000003ff037819 */ /* 0x000fc80000011603 */
[----:B------:R-:W-:Y:S01]  /*111c0*/  IADD3 R6, -R3, R6, RZ ;  /* 0x0000000603067210 */ /* 0x000fe20007ffe1ff */
        /* <DEDUP_REMOVED lines=45> */
.L_x_2591:
        /* <DEDUP_REMOVED lines=16> */
[----:B------:R-:W-:Y:S01]  /*115a0*/  IMAD R21, R21, UR4, RZ ;  /* 0x0000000415157c24 */ /* 0x000fe2000f8e02ff */
[----:B------:R-:W-:-:S03]  /*115b0*/  IADD3 R3, R3, R9, RZ ;  /* 0x0000000903037210 */ /* 0x000fc60007ffe0ff */
[C---:B------:R-:W-:Y:S02]  /*115c0*/  IMAD R21, R8.reuse, UR5, R21 ;  /* 0x0000000508157c24 */ /* 0x040fe4000f8e0215 */
[----:B------:R-:W-:-:S04]  /*115d0*/  IMAD.WIDE.U32 R2, R8, UR4, R2 ;  /* 0x0000000408027c25 */ /* 0x000fc8000f8e0002 */
[----:B------:R-:W-:-:S07]  /*115e0*/  IMAD.IADD R21, R3, 0x1, R21 ;  /* 0x0000000103157824 */ /* 0x000fce00078e0215 */
.L_x_2487:
        /* <DEDUP_REMOVED lines=10> */
.L_x_2488:
        /* <DEDUP_REMOVED lines=14> */
.L_x_2476:
[----:B------:R-:W-:Y:S05]  /*11770*/  BSYNC B0 ;  /* 0x0000000000007941 */ /* 0x000fea0003800000 */
.L_x_2475:
        /* <DEDUP_REMOVED lines=17> */
.L_x_2491:
[----:B------:R-:W-:Y:S05]  /*11890*/  BSYNC B0 ;  /* 0x0000000000007941 */ /* 0x000fea0003800000 */
.L_x_2490:
[----:B------:R-:W-:-:S13]  /*118a0*/  LOP3.LUT P0, RZ, R23, 0x10, RZ, 0xc0, !PT ;  /* 0x0000001017ff7812 */ /* 0x000fda000780c0ff */
[----:B------:R-:W-:Y:S05]  /*118b0*/  @!P0 BRA `(.L_x_2492) ;  /* 0x0000000000048947 */ /* 0x000fea0003800000 */
[----:B------:R-:W-:Y:S01]  /*118c0*/  BPT.TRAP 0x1 ;  /* 0x000000040000795c */ /* 0x000fe20000300000 */
.L_x_2492:
[----:B------:R-:W-:Y:S01]  /*118d0*/  IMAD R0, R27, 0x8, R22 ;  /* 0x000000081b007824 */ /* 0x000fe200078e0216 */
[----:B0-----:R-:W-:Y:S01]  /*118e0*/  SHF.L.U32 R3, R28, 0x1f, RZ ;  /* 0x0000001f1c037819 */ /* 0x001fe200000006ff */
[----:B------:R-:W-:Y:S01]  /*118f0*/  BSSY B0, `(.L_x_2493) ;  /* 0x0000004000007945 */ /* 0x000fe20003800000 */
[----:B------:R-:W-:Y:S02]  /*11900*/  IMAD R6, R25, -0x60, R34 ;  /* 0xffffffa019067824 */ /* 0x000fe400078e0222 */
[----:B------:R-:W0:Y:S02]  /*11910*/  SYNCS.PHASECHK.TRANS64.TRYWAIT P0, [R0+URZ+0x2a860], R3 ;  /* 0x02a86003000075a7 */ /* 0x000e24000800017f */
[----:B0-----:R-:W-:Y:S05]  /*11920*/  @!P0 BRA `(.L_x_2494) ;  /* 0x0000004000088947 */ /* 0x001fea0003800000 */
.L_x_2592:
[----:B------:R-:W-:Y:S05]  /*11930*/  BSYNC B0 ;  /* 0x0000000000007941 */ /* 0x000fea0003800000 */
.L_x_2493:
[----:B------:R-:W1:Y:S01]  /*11940*/  S2R R2, SR_TID.X ;  /* 0x0000000000027919 */ /* 0x000e620000002100 */
[----:B------:R-:W-:Y:S01]  /*11950*/  UMOV UR4, 0xffffffff ;  /* 0xffffffff00047882 */ /* 0x000fe20000000000 */
[----:B------:R-:W-:Y:S01]  /*11960*/  IMAD R7, R27, 0x3000, R32 ;  /* 0x000030001b077824 */ /* 0x000fe200078e0220 */
[----:B-1----:R-:W-:-:S04]  /*11970*/  LOP3.LUT R2, R2, 0x7f, RZ, 0xc0, !PT ;  /* 0x0000007f02027812 */ /* 0x002fc800078ec0ff */
[----:B------:R-:W-:-:S04]  /*11980*/  SHF.R.U32.HI R2, RZ, 0x3, R2 ;  /* 0x00000003ff027819 */ /* 0x000fc80000011602 */
[----:B------:R-:W-:Y:S01]  /*11990*/  IADD3 R6, -R2, R6, RZ ;  /* 0x0000000602067210 */ /* 0x000fe20007ffe1ff */
        /* <DEDUP_REMOVED lines=47> */
[----:B--2---:R-:W-:-:S04]  /*11c90*/  IADD3 R2, P4, R10, R5, RZ ;  /* 0x000000050a027210 */ /* 0x004fc80007f9e0ff */
[----:B---3--:R-:W-:-:S05]  /*11ca0*/  IADD3.X R3, RZ, R7, RZ, P4, !PT ;  /* 0x00000007ff037210 */ /* 0x008fca00027fe4ff */
[----:B------:R1:W-:Y:S04]  /*11cb0*/  LDGSTS.E.BYPASS.LTC128B.128 [R4+0x2400], desc[UR36][R2.64], !P2 ;  /* 0x0240000002047fae */ /* 0x0003e8000d101d64 */
[----:B0---4-:R1:W-:Y:S02]  /*11cc0*/  LDGSTS.E.BYPASS.LTC128B.128 [R4+0x5400], desc[UR36][R2.64+0x80], !P3 ;  /* 0x0540008002047fae */ /* 0x0113e4000d901d64 */
.L_x_2606:
        /* <DEDUP_REMOVED lines=11> */
.L_x_2496:
        /* <DEDUP_REMOVED lines=10> */
.L_x_2497:
[----:B------:R1:W-:Y:S01]  /*11e20*/  SYNCS.ARRIVE.TRANS64.A1T0 RZ, [R0+URZ+0x2a850], RZ ;  /* 0x02a850ff00ff79a7 */ /* 0x0003e2000810003f */
[----:B------:R-:W-:-:S05]  /*11e30*/  VIADD R27, R27, 0x1 ;  /* 0x000000011b1b7836 */ /* 0x000fca0000000000 */
[----:B------:R-:W-:-:S04]  /*11e40*/  ISETP.NE.AND P0, PT, R27, 0x2, PT ;  /* 0x000000021b00780c */ /* 0x000fc80003f05270 */
[----:B0-----:R-:W-:Y:S02]  /*11e50*/  SEL R3, RZ, 0x1, P0 ;  /* 0x00000001ff037807 */ /* 0x001fe40000000000 */
[----:B------:R-:W-:Y:S02]  /*11e60*/  SEL R27, R27, RZ, P0 ;  /* 0x000000ff1b1b7207 */ /* 0x000fe40000000000 */
[----:B-1----:R-:W-:-:S07]  /*11e70*/  LOP3.LUT R28, R28, R3, RZ, 0x3c, !PT ;  /* 0x000000031c1c7212 */ /* 0x002fce00078e3cff */
.L_x_2454:
[----:B------:R-:W-:Y:S05]  /*11e80*/  BSYNC B7 ;  /* 0x0000000000077941 */ /* 0x000fea0003800000 */
.L_x_2452:
        /* <DEDUP_REMOVED lines=8> */
[----:B------:R1:W2:Y:S01]  /*11f10*/  LDS.128 R16, [R22+0x2a8d0] ;  /* 0x02a8d00016107984 */ /* 0x0002a20000000c00 */
[----:B------:R-:W-:Y:S06]  /*11f20*/  BAR.ARV 0x4, 0x180 ;  /* 0x0106000000007b1d */ /* 0x000fec0000002000 */
[----:B------:R-:W-:Y:S05]  /*11f30*/  BRA `(.L_x_2499) ;  /* 0x0000000c00d47947 */ /* 0x000fea0003800000 */
.L_x_2498:
        /* <DEDUP_REMOVED lines=22> */
[----:B--2---:R-:W-:Y:S01]  /*120a0*/  @!P1 MOV R8, R2 ;  /* 0x0000000200089202 */ /* 0x004fe20000000f00 */
        /* <DEDUP_REMOVED lines=20> */
.L_x_2616:
[----:B------:R-:W-:Y:S02]  /*121f0*/  ULDC UR4, c[0x0][0xc38] ;  /* 0x00030e0000047ab9 */ /* 0x000fe40000000800 */
[----:B------:R-:W-:-:S04]  /*12200*/  IMAD.U32 R5, RZ, RZ, UR4 ;  /* 0x00000004ff057e24 */ /* 0x000fc8000f8e00ff */
[----:B-1----:R-:W-:-:S05]  /*12210*/  IMAD R14, R14, R5, RZ ;  /* 0x000000050e0e7224 */ /* 0x002fca00078e02ff */
[----:B------:R-:W-:-:S04]  /*12220*/  IADD3 R7, R7, R14, RZ ;  /* 0x0000000e07077210 */ /* 0x000fc80007ffe0ff */
[----:B------:R-:W-:-:S13]  /*12230*/  ISETP.GT.AND P6, PT, R7, R0, PT ;  /* 0x000000000700720c */ /* 0x000fda0003fc4270 */
[----:B------:R-:W-:Y:S05]  /*12240*/  @P6 BRA `(.L_x_2501) ;  /* 0x0000000000a46947 */ /* 0x000fea0003800000 */
.L_x_2504:
        /* <DEDUP_REMOVED lines=34> */
[----:B------:R0:W1:Y:S02]  /*12470*/  SHFL.IDX PT, R14, R2, 0x1f, 0x1f ;  /* 0x03e01f00020e7f89 */ /* 0x00006400000e0000 */
.L_x_2624:
[----:B------:R-:W-:Y:S02]  /*12480*/  ULDC UR4, c[0x0][0xc38] ;  /* 0x00030e0000047ab9 */ /* 0x000fe40000000800 */
[----:B------:R-:W-:-:S04]  /*12490*/  IMAD.U32 R5, RZ, RZ, UR4 ;  /* 0x00000004ff057e24 */ /* 0x000fc8000f8e00ff */
[----:B-1----:R-:W-:-:S04]  /*124a0*/  IMAD R14, R14, R5, RZ ;  /* 0x000000050e0e7224 */ /* 0x002fc800078e02ff */
[----:B------:R-:W-:-:S05]  /*124b0*/  IMAD.IADD R7, R14, 0x1, R7 ;  /* 0x000000010e077824 */ /* 0x000fca00078e0207 */
[----:B------:R-:W-:-:S13]  /*124c0*/  ISETP.GT.AND P6, PT, R7, R0, PT ;  /* 0x000000000700720c */ /* 0x000fda0003fc4270 */
[----:B------:R-:W-:Y:S05]  /*124d0*/  @!P6 BRA `(.L_x_2504) ;  /* 0xfffffffc005ce947 */ /* 0x000fea000383ffff */
.L_x_2501:
        /* <DEDUP_REMOVED lines=10> */
.L_x_2629:
[----:B------:R-:W-:-:S13]  /*12580*/  ISETP.NE.AND P0, PT, R3, RZ, PT ;  /* 0x000000ff0300720c */ /* 0x000fda0003f05270 */
[----:B------:R-:W-:Y:S05]  /*12590*/  @!P0 BRA `(.L_x_2506) ;  /* 0x0000000000108947 */ /* 0x000fea0003800000 */
[----:B------:R-:W-:Y:S01]  /*125a0*/  UMOV UR4, 0xffffffff ;  /* 0xffffffff00047882 */ /* 0x000fe20000000000 */
[----:B-1----:R-:W-:Y:S02]  /*125b0*/  VIADD R12, R12, 0xffffffff ;  /* 0xffffffff0c0c7836 */ /* 0x002fe40000000000 */
[----:B------:R-:W-:Y:S05]  /*125c0*/  BRA.DIV UR4, `(.L_x_2507) ;  /* 0x0000004604307947 */ /* 0x000fea000b800000 */
[----:B------:R4:W1:Y:S02]  /*125d0*/  SHFL.IDX PT, R6, R2, R12, 0x1f ;  /* 0x00001f0c02067589 */ /* 0x00086400000e0000 */
.L_x_2506:
[----:B---3--:R-:W-:Y:S01]  /*125e0*/  ISETP.NE.AND P0, PT, R8, 0x1, PT ;  /* 0x000000010800780c */ /* 0x008fe20003f05270 */
[----:B-1----:R-:W-:-:S04]  /*125f0*/  IMAD R16, R6, R5, R7 ;  /* 0x0000000506107224 */ /* 0x002fc800078e0207 */
[----:B------:R-:W-:-:S08]  /*12600*/  IMAD.IADD R0, R0, 0x1, -R16 ;  /* 0x0000000100007824 */ /* 0x000fd000078e0a10 */
[----:B------:R-:W-:Y:S05]  /*12610*/  @!P0 BRA `(.L_x_2508) ;  /* 0x0000000000dc8947 */ /* 0x000fea0003800000 */
[----:B--2---:R-:W-:Y:S02]  /*12620*/  IABS R5, R17 ;  /* 0x0000001100057213 */ /* 0x004fe40000000000 */
[----:B------:R-:W-:Y:S02]  /*12630*/  IABS R4, R8 ;  /* 0x0000000800047213 */ /* 0x000fe40000000000 */
[----:B------:R-:W1:Y:S08]  /*12640*/  I2F.RP R6, R5 ;  /* 0x0000000500067306 */ /* 0x000e700000209400 */
[----:B------:R-:W2:Y:S08]  /*12650*/  I2F.RP R7, R4 ;  /* 0x0000000400077306 */ /* 0x000eb00000209400 */
[----:B-1----:R-:W0:Y:S08]  /*12660*/  MUFU.RCP R6, R6 ;  /* 0x0000000600067308 */ /* 0x002e300000001000 */
[----:B--2---:R-:W-:Y:S01]  /*12670*/  MUFU.RCP R7, R7 ;  /* 0x0000000700077308 */ /* 0x004fe20000001000 */
[----:B0---4-:R-:W-:-:S02]  /*12680*/  IADD3 R2, R6, 0xffffffe, RZ ;  /* 0x0ffffffe06027810 */ /* 0x011fc40007ffe0ff */
[----:B------:R-:W-:-:S05]  /*12690*/  IABS R6, R17 ;  /* 0x0000001100067213 */ /* 0x000fca0000000000 */
        /* <DEDUP_REMOVED lines=12> */
[----:B------:R-:W-:Y:S01]  /*12760*/  @!P1 IMAD.IADD R2, R2, 0x1, -R5 ;  /* 0x0000000102029824 */ /* 0x000fe200078e0a05 */
[----:B------:R-:W-:-:S02]  /*12770*/  @!P1 IADD3 R6, R6, 0x1, RZ ;  /* 0x0000000106069810 */ /* 0x000fc40007ffe0ff */
        /* <DEDUP_REMOVED lines=27> */
[----:B------:R-:W-:-:S04]  /*12930*/  @!P1 LOP3.LUT R5, RZ, R8, RZ, 0x33, !PT ;  /* 0x00000008ff059212 */ /* 0x000fc800078e33ff */
[----:B------:R-:W-:Y:S01]  /*12940*/  IADD3 R3, -R5, RZ, RZ ;  /* 0x000000ff05037210 */ /* 0x000fe20007ffe1ff */
[----:B------:R-:W-:-:S04]  /*12950*/  IMAD R5, R8, 0x1000000, R5 ;  /* 0x0100000008057824 */ /* 0x000fc800078e0205 */
[----:B------:R-:W-:-:S04]  /*12960*/  IMAD R8, R8, R3, R6 ;  /* 0x0000000308087224 */ /* 0x000fc800078e0206 */
[----:B------:R-:W-:Y:S01]  /*12970*/  IMAD R18, R8, 0x10000, R5 ;  /* 0x0001000008127824 */ /* 0x000fe200078e0205 */
[----:B------:R-:W-:Y:S06]  /*12980*/  BRA `(.L_x_2509) ;  /* 0x0000000000f07947 */ /* 0x000fec0003800000 */
.L_x_2508:
        /* <DEDUP_REMOVED lines=19> */
[-C--:B------:R-:W-:Y:S01]  /*12ac0*/  @!P1 IADD3 R3, R3, -R4.reuse, RZ ;  /* 0x8000000403039210 */ /* 0x080fe20007ffe0ff */
        /* <DEDUP_REMOVED lines=11> */
[----:B------:R-:W-:Y:S01]  /*12b80*/  IMAD R0, R7, R2, R0 ;  /* 0x0000000207007224 */ /* 0x000fe200078e0200 */
[----:B------:R-:W-:Y:S02]  /*12b90*/  MOV R2, RZ ;  /* 0x000000ff00027202 */ /* 0x000fe40000000f00 */
        /* <DEDUP_REMOVED lines=27> */
.L_x_2509:
[----:B------:R-:W-:-:S05]  /*12d50*/  LOP3.LUT R2, RZ, R2, RZ, 0x33, !PT ;  /* 0x00000002ff027212 */ /* 0x000fca00078e33ff */
[----:B------:R-:W-:Y:S01]  /*12d60*/  IMAD.IADD R17, R17, 0x1, R2 ;  /* 0x0000000111117824 */ /* 0x000fe200078e0202 */
[----:B------:R-:W-:Y:S06]  /*12d70*/  BRA `(.L_x_2510) ;  /* 0x00000000001c7947 */ /* 0x000fec0003800000 */
.L_x_2502:
[----:B------:R-:W-:Y:S01]  /*12d80*/  UMOV UR4, URZ ;  /* 0x0000003f00047c82 */ /* 0x000fe20008000000 */
[----:B------:R-:W-:Y:S01]  /*12d90*/  UMOV UR5, URZ ;  /* 0x0000003f00057c82 */ /* 0x000fe20008000000 */
[----:B------:R-:W-:Y:S01]  /*12da0*/  ULDC UR6, c[0x0][0xc3c] ;  /* 0x00030f0000067ab9 */ /* 0x000fe20000000800 */
[----:B------:R-:W-:Y:S01]  /*12db0*/  MOV R16, R0 ;  /* 0x0000000000107202 */ /* 0x000fe20000000f00 */
[----:B------:R-:W-:Y:S02]  /*12dc0*/  IMAD.U32 R17, RZ, RZ, UR4 ;  /* 0x00000004ff117e24 */ /* 0x000fe4000f8e00ff */
[----:B------:R-:W-:Y:S02]  /*12dd0*/  IMAD.U32 R18, RZ, RZ, UR5 ;  /* 0x00000005ff127e24 */ /* 0x000fe4000f8e00ff */
[----:B------:R-:W-:-:S07]  /*12de0*/  IMAD.U32 R19, RZ, RZ, UR6 ;  /* 0x00000006ff137e24 */ /* 0x000fce000f8e00ff */
.L_x_2510:
        /* <DEDUP_REMOVED lines=10> */
.L_x_2499:
[----:B------:R-:W-:Y:S02]  /*12e90*/  ULDC UR4, c[0x0][0xc3c] ;  /* 0x00030f0000047ab9 */ /* 0x000fe40000000800 */
[----:B--2---:R-:W-:-:S13]  /*12ea0*/  ISETP.GE.AND P0, PT, R19, UR4, PT ;  /* 0x0000000413007c0c */ /* 0x004fda000bf06270 */
[----:B------:R-:W-:Y:S05]  /*12eb0*/  @!P0 BRA `(.L_x_2511) ;  /* 0xffffffb0006c8947 */ /* 0x000fea000383ffff */
[----:B------:R-:W-:Y:S05]  /*12ec0*/  BSYNC B8 ;  /* 0x0000000000087941 */ /* 0x000fea0003800000 */
.L_x_2446:
[----:B-1----:R-:W2:Y:S01]  /*12ed0*/  LDL.LU R0, [R1+0x14] ;  /* 0x0000140001007983 */ /* 0x002ea20000300800 */
[----:B------:R-:W-:Y:S01]  /*12ee0*/  BSSY B0, `(.L_x_2512) ;  /* 0x000000b000007945 */ /* 0x000fe20003800000 */
[----:B------:R-:W1:Y:S01]  /*12ef0*/  S2R R5, SR_CgaCtaId ;  /* 0x0000000000057919 */ /* 0x000e620000008800 */
[----:B--2---:R-:W-:-:S05]  /*12f00*/  VIADD R0, R0, 0x1 ;  /* 0x0000000100007836 */ /* 0x004fca0000000000 */
        /* <DEDUP_REMOVED lines=8> */
.L_x_2632:
[----:B------:R-:W-:Y:S05]  /*12f90*/  BSYNC B0 ;  /* 0x0000000000007941 */ /* 0x000fea0003800000 */
.L_x_2512:
[----:B------:R-:W-:-:S03]  /*12fa0*/  UMOV UR4, 0xffffffff ;  /* 0xffffffff00047882 */ /* 0x000fc60000000000 */
[----:B------:R-:W-:Y:S05]  /*12fb0*/  BRA.DIV UR4, `(.L_x_2514) ;  /* 0x0000003a04f07947 */ /* 0x000fea000b800000 */
[----:B-1----:R-:W1:Y:S02]  /*12fc0*/  S2R R0, SR_TID.X ;  /* 0x0000000000007919 */ /* 0x002e640000002100 */
[----:B-1----:R-:W-:-:S04]  /*12fd0*/  SHF.R.U32.HI R0, RZ, 0x5, R0 ;  /* 0x00000005ff007819 */ /* 0x002fc80000011600 */
[----:B------:R-:W-:-:S05]  /*12fe0*/  LOP3.LUT R0, R0, 0x3, RZ, 0xc0, !PT ;  /* 0x0000000300007812 */ /* 0x000fca00078ec0ff */
[----:B------:R1:W2:Y:S02]  /*12ff0*/  SHFL.IDX PT, R14, R0, RZ, 0x1f ;  /* 0x00001fff000e7589 */ /* 0x0002a400000e0000 */
.L_x_2635:
[----:B--2---:R-:W-:Y:S01]  /*13000*/  ISETP.NE.AND P0, PT, R14, RZ, PT ;  /* 0x000000ff0e00720c */ /* 0x004fe20003f05270 */
[----:B------:R-:W-:-:S12]  /*13010*/  BSSY B0, `(.L_x_2515) ;  /* 0x0000026000007945 */ /* 0x000fd80003800000 */
[----:B------:R-:W-:Y:S05]  /*13020*/  @P0 BRA `(.L_x_2516) ;  /* 0x0000000000900947 */ /* 0x000fea0003800000 */
[----:B------:R-:W-:-:S03]  /*13030*/  UMOV UR4, 0xffffffff ;  /* 0xffffffff00047882 */ /* 0x000fc60000000000 */
[----:B------:R-:W-:Y:S05]  /*13040*/  BRA.DIV UR4, `(.L_x_2517) ;  /* 0x0000003e04007947 */ /* 0x000fea000b800000 */
[----:B------:R-:W-:-:S13]  /*13050*/  ELECT P6, URZ, PT ;  /* 0x00000000003f782f */ /* 0x000fda00038c0000 */
.L_x_2638:
[----:B------:R-:W-:Y:S05]  /*13060*/  @!P6 BRA `(.L_x_2516) ;  /* 0x000000000080e947 */ /* 0x000fea0003800000 */
[----:B-1----:R-:W2:Y:S02]  /*13070*/  LDL R0, [R1+0x1c] ;  /* 0x00001c0001007983 */ /* 0x002ea40000100800 */
[----:B--2---:R-:W-:-:S13]  /*13080*/  R2UR UR4, R0 ;  /* 0x00000000000472ca */ /* 0x004fda00000e0000 */
[----:B------:R-:W-:-:S06]  /*13090*/  ULOP3.LUT UR4, UR4, 0x2, URZ, 0xfc, !UPT ;  /* 0x0000000204047892 */ /* 0x000fcc000f8efc3f */
[----:B------:R-:W-:-:S05]  /*130a0*/  IMAD.U32 R0, RZ, RZ, UR4 ;  /* 0x00000004ff007e24 */ /* 0x000fca000f8e00ff */
[----:B------:R-:W-:-:S13]  /*130b0*/  ISETP.NE.AND P0, PT, R0, 0x3, PT ;  /* 0x000000030000780c */ /* 0x000fda0003f05270 */
[----:B------:R-:W-:Y:S05]  /*130c0*/  @!P0 BRA `(.L_x_2518) ;  /* 0x0000000000048947 */ /* 0x000fea0003800000 */
[----:B------:R-:W-:Y:S01]  /*130d0*/  BPT.TRAP 0x1 ;  /* 0x000000040000795c */ /* 0x000fe20000300000 */
.L_x_2518:
[C---:B------:R-:W-:Y:S01]  /*130e0*/  IMAD R5, R27.reuse, 0x8, R4 ;  /* 0x000000081b057824 */ /* 0x040fe200078e0204 */
[----:B------:R-:W-:Y:S02]  /*130f0*/  SHF.L.U32 R0, R28, 0x1f, RZ ;  /* 0x0000001f1c007819 */ /* 0x000fe400000006ff */
[----:B------:R-:W-:Y:S02]  /*13100*/  IADD3 R27, R27, 0x1, RZ ;  /* 0x000000011b1b7810 */ /* 0x000fe40007ffe0ff */
[----:B------:R-:W1:Y:S02]  /*13110*/  SYNCS.PHASECHK.TRANS64.TRYWAIT P1, [R5+URZ+0x2a840], R0 ;  /* 0x02a84000050075a7 */ /* 0x000e64000802017f */
[----:B------:R-:W-:-:S04]  /*13120*/  ISETP.NE.AND P2, PT, R27, 0x2, PT ;  /* 0x000000021b00780c */ /* 0x000fc80003f45270 */
[----:B------:R-:W-:Y:S01]  /*13130*/  SEL R3, RZ, 0x1, P2 ;  /* 0x00000001ff037807 */ /* 0x000fe20001000000 */
[----:B-1----:R-:W-:Y:S08]  /*13140*/  @!P1 BRA `(.L_x_2519) ;  /* 0x0000003800e09947 */ /* 0x002ff00003800000 */
.L_x_2639:
[----:B------:R-:W-:Y:S02]  /*13150*/  SEL R27, R27, RZ, P2 ;  /* 0x000000ff1b1b7207 */ /* 0x000fe40001000000 */
[----:B------:R-:W-:Y:S01]  /*13160*/  LOP3.LUT R2, R28, R3, RZ, 0x3c, !PT ;  /* 0x000000031c027212 */ /* 0x000fe200078e3cff */
[----:B------:R-:W-:Y:S06]  /*13170*/  @!P0 BRA `(.L_x_2520) ;  /* 0x0000000000048947 */ /* 0x000fec0003800000 */
[----:B------:R-:W-:Y:S01]  /*13180*/  BPT.TRAP 0x1 ;  /* 0x000000040000795c */ /* 0x000fe20000300000 */
.L_x_2520:
[----:B------:R-:W-:Y:S01]  /*13190*/  IMAD R27, R27, 0x8, R4 ;  /* 0x000000081b1b7824 */ /* 0x000fe200078e0204 */
[----:B------:R-:W-:-:S04]  /*131a0*/  SHF.L.U32 R2, R2, 0x1f, RZ ;  /* 0x0000001f02027819 */ /* 0x000fc800000006ff */
[----:B------:R-:W2:Y:S02]  /*131b0*/  SYNCS.PHASECHK.TRANS64.TRYWAIT P1, [R27+URZ+0x2a840], R2 ;  /* 0x02a840021b0075a7 */ /* 0x000ea4000802017f */
[----:B--2---:R-:W-:Y:S05]  /*131c0*/  @!P1 BRA `(.L_x_2521) ;  /* 0x0000003800d49947 */ /* 0x004fea0003800000 */
.L_x_2640:
[----:B------:R-:W-:Y:S05]  /*131d0*/  @!P0 BRA `(.L_x_2522) ;  /* 0x0000000000048947 */ /* 0x000fea0003800000 */
[----:B------:R-:W-:Y:S01]  /*131e0*/  BPT.TRAP 0x1 ;  /* 0x000000040000795c */ /* 0x000fe20000300000 */
.L_x_2522:
[----:B------:R-:W3:Y:S02]  /*131f0*/  SYNCS.PHASECHK.TRANS64.TRYWAIT P1, [R5+URZ+0x2a860], R0 ;  /* 0x02a86000050075a7 */ /* 0x000ee4000802017f */
[----:B---3--:R-:W-:Y:S05]  /*13200*/  @!P1 BRA `(.L_x_2523) ;  /* 0x0000003800d89947 */ /* 0x008fea0003800000 */
.L_x_2641:
[----:B------:R-:W-:Y:S05]  /*13210*/  @!P0 BRA `(.L_x_2524) ;  /* 0x0000000000048947 */ /* 0x000fea0003800000 */
[----:B------:R-:W-:Y:S01]  /*13220*/  BPT.TRAP 0x1 ;  /* 0x000000040000795c */ /* 0x000fe20000300000 */
.L_x_2524:
[----:B----4-:R4:W0:Y:S02]  /*13230*/  SYNCS.PHASECHK.TRANS64.TRYWAIT P0, [R27+URZ+0x2a860], R2 ;  /* 0x02a860021b0075a7 */ /* 0x010824000800017f */
[----:B0-----:R-:W-:Y:S05]  /*13240*/  @!P0 NANOSLEEP.SYNCS 0x989680 ;  /* 0x009896800000895d */ /* 0x001fea0003900000 */
[----:B------:R-:W0:Y:S02]  /*13250*/  @!P0 SYNCS.PHASECHK.TRANS64 P0, [R27+URZ+0x2a860], R2 ;  /* 0x02a860021b0085a7 */ /* 0x000e24000800007f */
[----:B0-----:R-:W-:Y:S05]  /*13260*/  @!P0 BRA `(.L_x_2524) ;  /* 0xfffffffc00f08947 */ /* 0x001fea000383ffff */
.L_x_2516:
[----:B------:R-:W-:Y:S05]  /*13270*/  BSYNC B0 ;  /* 0x0000000000007941 */ /* 0x000fea0003800000 */
.L_x_2515:
[----:B------:R-:W-:Y:S05]  /*13280*/  EXIT ;  /* 0x000000000000794d */ /* 0x000fea0003800000 */
.L_x_2379:
[----:B0-----:R-:W-:-:S04]  /*13290*/  IMAD.U32 R3, RZ, RZ, UR40 ;  /* 0x00000028ff037e24 */ /* 0x001fc8000f8e00ff */
[----:B------:R0:W1:Y:S03]  /*132a0*/  SYNCS.PHASECHK.TRANS64.TRYWAIT P1, [R3+URZ+0x2a800], R0 ;  /* 0x02a80000030075a7 */ /* 0x000066000802017f */
[----:B-1----:R-:W-:Y:S05]  /*132b0*/  @!P1 NANOSLEEP.SYNCS 0x989680 ;  /* 0x009896800000995d */ /* 0x002fea0003900000 */
[----:B------:R-:W1:Y:S02]  /*132c0*/  @!P1 SYNCS.PHASECHK.TRANS64 P1, [R3+URZ+0x2a800], R0 ;  /* 0x02a80000030095a7 */ /* 0x000e64000802007f */
[----:B-1----:R-:W-:Y:S05]  /*132d0*/  @!P1 BRA `(.L_x_2379) ;  /* 0xfffffffc00ec9947 */ /* 0x002fea000383ffff */
[----:B------:R-:W-:Y:S05]  /*132e0*/  BRA `(.L_x_2525) ;  /* 0xfffffee800cc7947 */ /* 0x000fea000383ffff */
.L_x_2383:
[----:B-1----:R1:W2:Y:S02]  /*132f0*/  SYNCS.PHASECHK.TRANS64.TRYWAIT P1, [R0+URZ+0x2a830], R3 ;  /* 0x02a83003000075a7 */ /* 0x0022a4000802017f */
[----:B--2---:R-:W-:Y:S05]  /*13300*/  @!P1 NANOSLEEP.SYNCS 0x989680 ;  /* 0x009896800000995d */ /* 0x004fea0003900000 */
[----:B------:R-:W2:Y:S02]  /*13310*/  @!P1 SYNCS.PHASECHK.TRANS64 P1, [R0+URZ+0x2a830], R3 ;  /* 0x02a83003000095a7 */ /* 0x000ea4000802007f */
[----:B--2---:R-:W-:Y:S05]  /*13320*/  @!P1 BRA `(.L_x_2383) ;  /* 0xfffffffc00f09947 */ /* 0x004fea000383ffff */
[----:B------:R-:W-:Y:S05]  /*13330*/  BRA `(.L_x_2382) ;  /* 0xfffffee800e87947 */ /* 0x000fea000383ffff */
.L_x_2389:
[----:B-1----:R-:W-:-:S04]  /*13340*/  IMAD.U32 R12, RZ, RZ, UR8 ;  /* 0x00000008ff0c7e24 */ /* 0x002fc8000f8e00ff */
[----:B------:R1:W2:Y:S03]  /*13350*/  SYNCS.PHASECHK.TRANS64.TRYWAIT P1, [R12+URZ+0x2a830], R11 ;  /* 0x02a8300b0c0075a7 */ /* 0x0002a6000802017f */
[----:B--2---:R-:W-:Y:S05]  /*13360*/  @!P1 NANOSLEEP.SYNCS 0x989680 ;  /* 0x009896800000995d */ /* 0x004fea0003900000 */
[----:B------:R-:W2:Y:S02]  /*13370*/  @!P1 SYNCS.PHASECHK.TRANS64 P1, [R12+URZ+0x2a830], R11 ;  /* 0x02a8300b0c0095a7 */ /* 0x000ea4000802007f */
[----:B--2---:R-:W-:Y:S05]  /*13380*/  @!P1 BRA `(.L_x_2389) ;  /* 0xfffffffc00ec9947 */ /* 0x004fea000383ffff */
[----:B------:R-:W-:Y:S05]  /*13390*/  BRA `(.L_x_2388) ;  /* 0xffffff10008c7947 */ /* 0x000fea000383ffff */
.L_x_2393:
[----:B01----:R-:W-:-:S04]  /*133a0*/  IMAD.U32 R11, RZ, RZ, UR9 ;  /* 0x00000009ff0b7e24 */ /* 0x003fc8000f8e00ff */
[----:B------:R0:W1:Y:S03]  /*133b0*/  SYNCS.PHASECHK.TRANS64.TRYWAIT P1, [R11+URZ+0x2a850], R0 ;  /* 0x02a850000b0075a7 */ /* 0x000066000802017f */
[----:B-1----:R-:W-:Y:S05]  /*133c0*/  @!P1 NANOSLEEP.SYNCS 0x989680 ;  /* 0x009896800000995d */ /* 0x002fea0003900000 */
[----:B------:R-:W1:Y:S02]  /*133d0*/  @!P1 SYNCS.PHASECHK.TRANS64 P1, [R11+URZ+0x2a850], R0 ;  /* 0x02a850000b0095a7 */ /* 0x000e64000802007f */
[----:B-1----:R-:W-:Y:S05]  /*133e0*/  @!P1 BRA `(.L_x_2393) ;  /* 0xfffffffc00ec9947 */ /* 0x002fea000383ffff */
[----:B------:R-:W-:Y:S05]  /*133f0*/  BRA `(.L_x_2392) ;  /* 0xffffff1800d47947 */ /* 0x000fea000383ffff */
.L_x_2401:
[----:B-1----:R-:W-:-:S04]  /*13400*/  IMAD.U32 R12, RZ, RZ, UR8 ;  /* 0x00000008ff0c7e24 */ /* 0x002fc8000f8e00ff */
[----:B------:R1:W2:Y:S03]  /*13410*/  SYNCS.PHASECHK.TRANS64.TRYWAIT P1, [R12+URZ+0x2a830], R11 ;  /* 0x02a8300b0c0075a7 */ /* 0x0002a6000802017f */
[----:B--2---:R-:W-:Y:S05]  /*13420*/  @!P1 NANOSLEEP.SYNCS 0x989680 ;  /* 0x009896800000995d */ /* 0x004fea0003900000 */
[----:B------:R-:W2:Y:S02]  /*13430*/  @!P1 SYNCS.PHASECHK.TRANS64 P1, [R12+URZ+0x2a830], R11 ;  /* 0x02a8300b0c0095a7 */ /* 0x000ea4000802007f */
[----:B--2---:R-:W-:Y:S05]  /*13440*/  @!P1 BRA `(.L_x_2401) ;  /* 0xfffffffc00ec9947 */ /* 0x004fea000383ffff */
[----:B------:R-:W-:Y:S05]  /*13450*/  BRA `(.L_x_2400) ;  /* 0xffffff3c00007947 */ /* 0x000fea000383ffff */
.L_x_2405:
[----:B01----:R-:W-:-:S04]  /*13460*/  IMAD.U32 R11, RZ, RZ, UR8 ;  /* 0x00000008ff0b7e24 */ /* 0x003fc8000f8e00ff */
[----:B------:R0:W1:Y:S03]  /*13470*/  SYNCS.PHASECHK.TRANS64.TRYWAIT P1, [R11+URZ+0x2a850], R0 ;  /* 0x02a850000b0075a7 */ /* 0x000066000802017f */
[----:B-1----:R-:W-:Y:S05]  /*13480*/  @!P1 NANOSLEEP.SYNCS 0x989680 ;  /* 0x009896800000995d */ /* 0x002fea0003900000 */
[----:B------:R-:W1:Y:S02]  /*13490*/  @!P1 SYNCS.PHASECHK.TRANS64 P1, [R11+URZ+0x2a850], R0 ;  /* 0x02a850000b0095a7 */ /* 0x000e64000802007f */
[----:B-1----:R-:W-:Y:S05]  /*134a0*/  @!P1 BRA `(.L_x_2405) ;  /* 0xfffffffc00ec9947 */ /* 0x002fea000383ffff */
[----:B------:R-:W-:Y:S05]  /*134b0*/  BRA `(.L_x_2404) ;  /* 0xffffff4400487947 */ /* 0x000fea000383ffff */
.L_x_2412:
[----:B-1----:R-:W-:-:S04]  /*134c0*/  IMAD.U32 R3, RZ, RZ, UR5 ;  /* 0x00000005ff037e24 */ /* 0x002fc8000f8e00ff */
[----:B------:R1:W2:Y:S03]  /*134d0*/  SYNCS.PHASECHK.TRANS64.TRYWAIT P1, [R3+URZ+0x2a850], R0 ;  /* 0x02a85000030075a7 */ /* 0x0002a6000802017f */
[----:B--2---:R-:W-:Y:S05]  /*134e0*/  @!P1 NANOSLEEP.SYNCS 0x989680 ;  /* 0x009896800000995d */ /* 0x004fea0003900000 */
[----:B------:R-:W2:Y:S02]  /*134f0*/  @!P1 SYNCS.PHASECHK.TRANS64 P1, [R3+URZ+0x2a850], R0 ;  /* 0x02a85000030095a7 */ /* 0x000ea4000802007f */
[----:B--2---:R-:W-:Y:S05]  /*13500*/  @!P1 BRA `(.L_x_2412) ;  /* 0xfffffffc00ec9947 */ /* 0x004fea000383ffff */
[----:B------:R-:W-:Y:S05]  /*13510*/  BRA `(.L_x_2411) ;  /* 0xffffff6000647947 */ /* 0x000fea000383ffff */
.L_x_2460:
[----:B------:R-:W-:Y:S01]  /*13520*/  SHF.R.U32.HI R7, RZ, 0x5, R21 ;  /* 0x00000005ff077819 */ /* 0x000fe20000011615 */
[----:B------:R-:W-:Y:S01]  /*13530*/  BSSY B0, `(.L_x_2526) ;  /* 0x0000009000007945 */ /* 0x000fe20003800000 */
[----:B------:R-:W-:Y:S02]  /*13540*/  IMAD.MOV.U32 R12, RZ, RZ, RZ ;  /* 0x000000ffff0c7224 */ /* 0x000fe400078e00ff */
[----:B------:R-:W-:Y:S01]  /*13550*/  LOP3.LUT R7, R7, 0x3, RZ, 0xc0, !PT ;  /* 0x0000000307077812 */ /* 0x000fe200078ec0ff */
[----:B------:R-:W-:Y:S02]  /*13560*/  IMAD.MOV.U32 R11, RZ, RZ, 0x1f ;  /* 0x0000001fff0b7424 */ /* 0x000fe400078e00ff */
[----:B------:R-:W-:Y:S01]  /*13570*/  IMAD.MOV.U32 R15, RZ, RZ, -0x1 ;  /* 0xffffffffff0f7424 */ /* 0x000fe200078e00ff */
[----:B------:R-:W-:-:S07]  /*13580*/  MOV R13, R7 ;  /* 0x00000007000d7202 */ /* 0x000fce0000000f00 */
[----:B-----5:R-:W-:Y:S05]  /*13590*/  WARPSYNC.COLLECTIVE R15, `(.L_x_2527) ;  /* 0x000000000f087348 */ /* 0x020fea0003c00000 */
[----:B------:R0:W1:Y:S02]  /*135a0*/  SHFL.IDX P6, R14, R13, R12, R11 ;  /* 0x0000000c0d0e7389 */ /* 0x00006400000c000b */
[----:B01---5:R-:W-:Y:S01]  /*135b0*/  ENDCOLLECTIVE ;  /* 0x000000000000791b */ /* 0x023fe20003800000 */
.L_x_2527:
[----:B------:R-:W-:Y:S05]  /*135c0*/  BSYNC B0 ;  /* 0x0000000000007941 */ /* 0x000fea0003800000 */
.L_x_2526:
[----:B------:R-:W-:Y:S05]  /*135d0*/  BRA `(.L_x_2528) ;  /* 0xffffffb800ec7947 */ /* 0x000fea000383ffff */
.L_x_2463:
[----:B0-----:R0:W1:Y:S02]  /*135e0*/  SYNCS.PHASECHK.TRANS64.TRYWAIT P0, [R7+URZ+0x2a840], R2 ;  /* 0x02a84002070075a7 */ /* 0x001064000800017f */
[----:B-1----:R-:W-:Y:S05]  /*135f0*/  @!P0 NANOSLEEP.SYNCS 0x989680 ;  /* 0x009896800000895d */ /* 0x002fea0003900000 */
[----:B------:R-:W1:Y:S02]  /*13600*/  @!P0 SYNCS.PHASECHK.TRANS64 P0, [R7+URZ+0x2a840], R2 ;  /* 0x02a84002070085a7 */ /* 0x000e64000800007f */
[----:B-1----:R-:W-:Y:S05]  /*13610*/  @!P0 BRA `(.L_x_2463) ;  /* 0xfffffffc00f08947 */ /* 0x002fea000383ffff */
[----:B------:R-:W-:Y:S05]  /*13620*/  BRA `(.L_x_2529) ;  /* 0xffffffbc00547947 */ /* 0x000fea000383ffff */
.L_x_2464:
        /* <DEDUP_REMOVED lines=8> */
.L_x_2531:
[----:B------:R-:W-:Y:S05]  /*136b0*/  BSYNC B0 ;  /* 0x0000000000007941 */ /* 0x000fea0003800000 */
.L_x_2530:
        /* <DEDUP_REMOVED lines=9> */
.L_x_2532:
[----:B------:R-:W-:Y:S01]  /*13750*/  MOV R13, R0 ;  /* 0x00000000000d7202 */ /* 0x000fe20000000f00 */
[----:B------:R-:W-:Y:S02]  /*13760*/  IMAD.MOV.U32 R12, RZ, RZ, 0x1 ;  /* 0x00000001ff0c7424 */ /* 0x000fe400078e00ff */
[----:B------:R-:W-:-:S07]  /*13770*/  IMAD.MOV.U32 R3, RZ, RZ, R14 ;  /* 0x000000ffff037224 */ /* 0x000fce00078e000e */
[----:B------:R-:W-:Y:S05]  /*13780*/  WARPSYNC.COLLECTIVE R15, `(.L_x_2533) ;  /* 0x000000000f087348 */ /* 0x000fea0003c00000 */
[----:B------:R0:W1:Y:S02]  /*13790*/  SHFL.IDX P6, R14, R13, R12, R11 ;  /* 0x0000000c0d0e7389 */ /* 0x00006400000c000b */
[----:B01----:R-:W-:Y:S01]  /*137a0*/  ENDCOLLECTIVE ;  /* 0x000000000000791b */ /* 0x003fe20003800000 */
.L_x_2533:
        /* <DEDUP_REMOVED lines=17> */
.L_x_2534:
[----:B------:R-:W-:Y:S02]  /*138c0*/  @P1 IMAD R8, R5, 0x2, R22 ;  /* 0x0000000205081824 */ /* 0x000fe400078e0216 */
[----:B------:R-:W-:Y:S01]  /*138d0*/  IMAD.MOV.U32 R13, RZ, RZ, R0 ;  /* 0x000000ffff0d7224 */ /* 0x000fe200078e0000 */
[----:B------:R-:W-:Y:S01]  /*138e0*/  MOV R12, 0x2 ;  /* 0x00000002000c7802 */ /* 0x000fe20000000f00 */
[----:B------:R-:W-:-:S07]  /*138f0*/  IMAD.MOV.U32 R3, RZ, RZ, R14 ;  /* 0x000000ffff037224 */ /* 0x000fce00078e000e */
[----:B------:R-:W-:Y:S05]  /*13900*/  WARPSYNC.COLLECTIVE R15, `(.L_x_2535) ;  /* 0x000000000f087348 */ /* 0x000fea0003c00000 */
[----:B------:R0:W1:Y:S02]  /*13910*/  SHFL.IDX P6, R14, R13, R12, R11 ;  /* 0x0000000c0d0e7389 */ /* 0x00006400000c000b */
[----:B01----:R-:W-:Y:S01]  /*13920*/  ENDCOLLECTIVE ;  /* 0x000000000000791b */ /* 0x003fe20003800000 */
.L_x_2535:
        /* <DEDUP_REMOVED lines=17> */
.L_x_2536:
[----:B------:R-:W-:Y:S02]  /*13a40*/  @P1 IMAD R8, R5, 0x2, R22 ;  /* 0x0000000205081824 */ /* 0x000fe400078e0216 */
[----:B------:R-:W-:Y:S02]  /*13a50*/  IMAD.MOV.U32 R13, RZ, RZ, R0 ;  /* 0x000000ffff0d7224 */ /* 0x000fe400078e0000 */
[----:B------:R-:W-:Y:S02]  /*13a60*/  IMAD.MOV.U32 R12, RZ, RZ, 0x3 ;  /* 0x00000003ff0c7424 */ /* 0x000fe400078e00ff */
[----:B------:R-:W-:-:S07]  /*13a70*/  IMAD.MOV.U32 R3, RZ, RZ, R14 ;  /* 0x000000ffff037224 */ /* 0x000fce00078e000e */
[----:B------:R-:W-:Y:S05]  /*13a80*/  WARPSYNC.COLLECTIVE R15, `(.L_x_2537) ;  /* 0x000000000f087348 */ /* 0x000fea0003c00000 */
[----:B------:R0:W1:Y:S02]  /*13a90*/  SHFL.IDX P6, R14, R13, R12, R11 ;  /* 0x0000000c0d0e7389 */ /* 0x00006400000c000b */
[----:B01----:R-:W-:Y:S01]  /*13aa0*/  ENDCOLLECTIVE ;  /* 0x000000000000791b */ /* 0x003fe20003800000 */
.L_x_2537:
        /* <DEDUP_REMOVED lines=17> */
.L_x_2538:
[----:B------:R-:W-:Y:S02]  /*13bc0*/  @P1 IMAD R8, R5, 0x2, R22 ;  /* 0x0000000205081824 */ /* 0x000fe400078e0216 */
[----:B------:R-:W-:Y:S02]  /*13bd0*/  IMAD.MOV.U32 R13, RZ, RZ, R0 ;  /* 0x000000ffff0d7224 */ /* 0x000fe400078e0000 */
[----:B------:R-:W-:Y:S02]  /*13be0*/  IMAD.MOV.U32 R12, RZ, RZ, 0x4 ;  /* 0x00000004ff0c7424 */ /* 0x000fe400078e00ff */
[----:B------:R-:W-:-:S07]  /*13bf0*/  IMAD.MOV.U32 R3, RZ, RZ, R14 ;  /* 0x000000ffff037224 */ /* 0x000fce00078e000e */
[----:B------:R-:W-:Y:S05]  /*13c00*/  WARPSYNC.COLLECTIVE R15, `(.L_x_2539) ;  /* 0x000000000f087348 */ /* 0x000fea0003c00000 */
[----:B------:R0:W1:Y:S02]  /*13c10*/  SHFL.IDX P6, R14, R13, R12, R11 ;  /* 0x0000000c0d0e7389 */ /* 0x00006400000c000b */
[----:B01----:R-:W-:Y:S01]  /*13c20*/  ENDCOLLECTIVE ;  /* 0x000000000000791b */ /* 0x003fe20003800000 */
.L_x_2539:
        /* <DEDUP_REMOVED lines=17> */
.L_x_2540:
[----:B------:R-:W-:Y:S02]  /*13d40*/  @P1 IMAD R8, R5, 0x2, R22 ;  /* 0x0000000205081824 */ /* 0x000fe400078e0216 */
[----:B------:R-:W-:Y:S02]  /*13d50*/  IMAD.MOV.U32 R13, RZ, RZ, R0 ;  /* 0x000000ffff0d7224 */ /* 0x000fe400078e0000 */
[----:B------:R-:W-:Y:S02]  /*13d60*/  IMAD.MOV.U32 R12, RZ, RZ, 0x5 ;  /* 0x00000005ff0c7424 */ /* 0x000fe400078e00ff */
[----:B------:R-:W-:-:S07]  /*13d70*/  IMAD.MOV.U32 R3, RZ, RZ, R14 ;  /* 0x000000ffff037224 */ /* 0x000fce00078e000e */
[----:B------:R-:W-:Y:S05]  /*13d80*/  WARPSYNC.COLLECTIVE R15, `(.L_x_2541) ;  /* 0x000000000f087348 */ /* 0x000fea0003c00000 */
[----:B------:R0:W1:Y:S02]  /*13d90*/  SHFL.IDX P6, R14, R13, R12, R11 ;  /* 0x0000000c0d0e7389 */ /* 0x00006400000c000b */
[----:B01----:R-:W-:Y:S01]  /*13da0*/  ENDCOLLECTIVE ;  /* 0x000000000000791b */ /* 0x003fe20003800000 */
.L_x_2541:
        /* <DEDUP_REMOVED lines=10> */
.L_x_2542:
        /* <DEDUP_REMOVED lines=8> */
.L_x_2469:
[----:B------:R-:W-:Y:S02]  /*13ed0*/  IMAD.MOV.U32 R13, RZ, RZ, R4 ;  /* 0x000000ffff0d7224 */ /* 0x000fe400078e0004 */
[----:B------:R-:W-:Y:S02]  /*13ee0*/  IMAD.MOV.U32 R12, RZ, RZ, RZ ;  /* 0x000000ffff0c7224 */ /* 0x000fe400078e00ff */
[----:B------:R-:W-:Y:S02]  /*13ef0*/  IMAD.MOV.U32 R11, RZ, RZ, 0x181f ;  /* 0x0000181fff0b7424 */ /* 0x000fe400078e00ff */
[----:B------:R-:W-:Y:S02]  /*13f00*/  IMAD.MOV.U32 R15, RZ, RZ, -0x1 ;  /* 0xffffffffff0f7424 */ /* 0x000fe400078e00ff */
[----:B-----5:R-:W-:Y:S02]  /*13f10*/  IMAD R5, R10, R6, RZ ;  /* 0x000000060a057224 */ /* 0x020fe400078e02ff */
[----:B------:R-:W-:-:S07]  /*13f20*/  IMAD R17, R17, 0x80, R9 ;  /* 0x0000008011117824 */ /* 0x000fce00078e0209 */
[----:B------:R-:W-:Y:S05]  /*13f30*/  WARPSYNC.COLLECTIVE R15, `(.L_x_2544) ;  /* 0x000000000f087348 */ /* 0x000fea0003c00000 */
[----:B------:R0:W1:Y:S02]  /*13f40*/  SHFL.IDX P6, R14, R13, R12, R11 ;  /* 0x0000000c0d0e7389 */ /* 0x00006400000c000b */
[----:B01----:R-:W-:Y:S01]  /*13f50*/  ENDCOLLECTIVE ;  /* 0x000000000000791b */ /* 0x003fe20003800000 */
.L_x_2544:
[C---:B------:R-:W-:Y:S01]  /*13f60*/  VIADD R6, R17.reuse, 0x10 ;  /* 0x0000001011067836 */ /* 0x040fe20000000000 */
[----:B------:R-:W-:Y:S01]  /*13f70*/  ISETP.GE.AND P1, PT, R17, R5, PT ;  /* 0x000000051100720c */ /* 0x000fe20003f26270 */
[----:B------:R-:W-:Y:S02]  /*13f80*/  IMAD.MOV.U32 R13, RZ, RZ, R0 ;  /* 0x000000ffff0d7224 */ /* 0x000fe400078e0000 */
[----:B------:R-:W-:-:S10]  /*13f90*/  IMAD.MOV.U32 R2, RZ, RZ, R14 ;  /* 0x000000ffff027224 */ /* 0x000fd400078e000e */
[----:B------:R-:W-:Y:S05]  /*13fa0*/  WARPSYNC.COLLECTIVE R15, `(.L_x_2545) ;  /* 0x000000000f087348 */ /* 0x000fea0003c00000 */
[----:B------:R0:W1:Y:S02]  /*13fb0*/  SHFL.IDX P6, R14, R13, R12, R11 ;  /* 0x0000000c0d0e7389 */ /* 0x00006400000c000b */
[----:B01----:R-:W-:Y:S01]  /*13fc0*/  ENDCOLLECTIVE ;  /* 0x000000000000791b */ /* 0x003fe20003800000 */
.L_x_2545:
        /* <DEDUP_REMOVED lines=8> */
.L_x_2546:
        /* <DEDUP_REMOVED lines=8> */
[----:B------:R-:W-:Y:S02]  /*140d0*/  VIADD R6, R17, 0x20 ;  /* 0x0000002011067836 */ /* 0x000fe40000000000 */
[----:B0-----:R-:W-:-:S08]  /*140e0*/  IMAD.MOV.U32 R2, RZ, RZ, R14 ;  /* 0x000000ffff027224 */ /* 0x001fd000078e000e */
[----:B------:R-:W-:Y:S05]  /*140f0*/  WARPSYNC.COLLECTIVE R15, `(.L_x_2547) ;  /* 0x000000000f087348 */ /* 0x000fea0003c00000 */
[----:B------:R0:W1:Y:S02]  /*14100*/  SHFL.IDX P6, R14, R13, R12, R11 ;  /* 0x0000000c0d0e7389 */ /* 0x00006400000c000b */
[----:B01----:R-:W-:Y:S01]  /*14110*/  ENDCOLLECTIVE ;  /* 0x000000000000791b */ /* 0x003fe20003800000 */
.L_x_2547:
        /* <DEDUP_REMOVED lines=8> */
.L_x_2548:
[----:B------:R-:W-:-:S05]  /*141a0*/  @!P1 IMAD.MOV.U32 R3, RZ, RZ, R7 ;  /* 0x000000ffff039224 */ /* 0x000fca00078e0007 */
        /* <DEDUP_REMOVED lines=8> */
[----:B------:R-:W-:Y:S02]  /*14230*/  VIADD R6, R17, 0x30 ;  /* 0x0000003011067836 */ /* 0x000fe40000000000 */
[----:B0-----:R-:W-:-:S10]  /*14240*/  IMAD.MOV.U32 R2, RZ, RZ, R14 ;  /* 0x000000ffff027224 */ /* 0x001fd400078e000e */
[----:B------:R-:W-:Y:S05]  /*14250*/  WARPSYNC.COLLECTIVE R15, `(.L_x_2549) ;  /* 0x000000000f087348 */ /* 0x000fea0003c00000 */
[----:B------:R0:W1:Y:S02]  /*14260*/  SHFL.IDX P6, R14, R13, R12, R11 ;  /* 0x0000000c0d0e7389 */ /* 0x00006400000c000b */
[----:B01----:R-:W-:Y:S01]  /*14270*/  ENDCOLLECTIVE ;  /* 0x000000000000791b */ /* 0x003fe20003800000 */
.L_x_2549:
        /* <DEDUP_REMOVED lines=8> */
.L_x_2550:
        /* <DEDUP_REMOVED lines=14> */
.L_x_2551:
        /* <DEDUP_REMOVED lines=8> */
.L_x_2552:
        /* <DEDUP_REMOVED lines=14> */
.L_x_2553:
        /* <DEDUP_REMOVED lines=8> */
.L_x_2554:
        /* <DEDUP_REMOVED lines=14> */
.L_x_2555:
        /* <DEDUP_REMOVED lines=8> */
.L_x_2556:
        /* <DEDUP_REMOVED lines=13> */
.L_x_2557:
        /* <DEDUP_REMOVED lines=8> */
.L_x_2558:
        /* <DEDUP_REMOVED lines=12> */
.L_x_2559:
[----:B------:R-:W-:Y:S05]  /*14930*/  BRA `(.L_x_2560) ;  /* 0xffffffbc00207947 */ /* 0x000fea000383ffff */
.L_x_2474:
[----:B0-----:R0:W1:Y:S02]  /*14940*/  SYNCS.PHASECHK.TRANS64.TRYWAIT P0, [R22+URZ+0x2a820], R3 ;  /* 0x02a82003160075a7 */ /* 0x001064000800017f */
[----:B-1----:R-:W-:Y:S05]  /*14950*/  @!P0 NANOSLEEP.SYNCS 0x989680 ;  /* 0x009896800000895d */ /* 0x002fea0003900000 */
[----:B------:R-:W1:Y:S02]  /*14960*/  @!P0 SYNCS.PHASECHK.TRANS64 P0, [R22+URZ+0x2a820], R3 ;  /* 0x02a82003160085a7 */ /* 0x000e64000800007f */
[----:B-1----:R-:W-:Y:S05]  /*14970*/  @!P0 BRA `(.L_x_2474) ;  /* 0xfffffffc00f08947 */ /* 0x002fea000383ffff */
[----:B------:R-:W-:Y:S05]  /*14980*/  BRA `(.L_x_2561) ;  /* 0xffffffbc00987947 */ /* 0x000fea000383ffff */
.L_x_2479:
[----:B0-----:R0:W1:Y:S02]  /*14990*/  SYNCS.PHASECHK.TRANS64.TRYWAIT P0, [R6+URZ+0x2a840], R3 ;  /* 0x02a84003060075a7 */ /* 0x001064000800017f */
[----:B-1----:R-:W-:Y:S05]  /*149a0*/  @!P0 NANOSLEEP.SYNCS 0x989680 ;  /* 0x009896800000895d */ /* 0x002fea0003900000 */
[----:B------:R-:W1:Y:S02]  /*149b0*/  @!P0 SYNCS.PHASECHK.TRANS64 P0, [R6+URZ+0x2a840], R3 ;  /* 0x02a84003060085a7 */ /* 0x000e64000800007f */
[----:B-1----:R-:W-:Y:S05]  /*149c0*/  @!P0 BRA `(.L_x_2479) ;  /* 0xfffffffc00f08947 */ /* 0x002fea000383ffff */
[----:B------:R-:W-:Y:S05]  /*149d0*/  BRA `(.L_x_2562) ;  /* 0xffffffc0005c7947 */ /* 0x000fea000383ffff */
.L_x_2480:
[----:B------:R-:W-:Y:S01]  /*149e0*/  BSSY B1, `(.L_x_2563) ;  /* 0x0000008000017945 */ /* 0x000fe20003800000 */
[----:B------:R-:W-:Y:S01]  /*149f0*/  IMAD.MOV.U32 R13, RZ, RZ, R5 ;  /* 0x000000ffff0d7224 */ /* 0x000fe200078e0005 */
[----:B------:R-:W-:Y:S01]  /*14a00*/  MOV R11, 0x181f ;  /* 0x0000181f000b7802 */ /* 0x000fe20000000f00 */
[----:B------:R-:W-:Y:S02]  /*14a10*/  IMAD.MOV.U32 R12, RZ, RZ, RZ ;  /* 0x000000ffff0c7224 */ /* 0x000fe400078e00ff */
[----:B------:R-:W-:-:S07]  /*14a20*/  IMAD.MOV.U32 R15, RZ, RZ, -0x1 ;  /* 0xffffffffff0f7424 */ /* 0x000fce00078e00ff */
[----:B--2---:R-:W-:Y:S05]  /*14a30*/  WARPSYNC.COLLECTIVE R15, `(.L_x_2564) ;  /* 0x000000000f087348 */ /* 0x004fea0003c00000 */
[----:B--2---:R0:W1:Y:S02]  /*14a40*/  SHFL.IDX P6, R14, R13, R12, R11 ;  /* 0x0000000c0d0e7389 */ /* 0x00406400000c000b */
[----:B01----:R-:W-:Y:S01]  /*14a50*/  ENDCOLLECTIVE ;  /* 0x000000000000791b */ /* 0x003fe20003800000 */
.L_x_2564:
[----:B------:R-:W-:Y:S05]  /*14a60*/  BSYNC B1 ;  /* 0x0000000000017941 */ /* 0x000fea0003800000 */
.L_x_2563:
        /* <DEDUP_REMOVED lines=10> */
.L_x_2565:
[----:B------:R-:W-:Y:S02]  /*14b10*/  IMAD.MOV.U32 R13, RZ, RZ, R5 ;  /* 0x000000ffff0d7224 */ /* 0x000fe400078e0005 */
[----:B------:R-:W-:Y:S02]  /*14b20*/  IMAD.MOV.U32 R12, RZ, RZ, 0x1 ;  /* 0x00000001ff0c7424 */ /* 0x000fe400078e00ff */
[----:B------:R-:W-:Y:S01]  /*14b30*/  IMAD.SHL.U32 R35, R35, 0x8, RZ ;  /* 0x0000000823237824 */ /* 0x000fe200078e00ff */
[----:B------:R-:W-:-:S07]  /*14b40*/  MOV R2, R14 ;  /* 0x0000000e00027202 */ /* 0x000fce0000000f00 */
[----:B------:R-:W-:Y:S05]  /*14b50*/  WARPSYNC.COLLECTIVE R15, `(.L_x_2566) ;  /* 0x000000000f087348 */ /* 0x000fea0003c00000 */
[----:B------:R0:W1:Y:S02]  /*14b60*/  SHFL.IDX P6, R14, R13, R12, R11 ;  /* 0x0000000c0d0e7389 */ /* 0x00006400000c000b */
[----:B01----:R-:W-:Y:S01]  /*14b70*/  ENDCOLLECTIVE ;  /* 0x000000000000791b */ /* 0x003fe20003800000 */
.L_x_2566:
[----:B------:R-:W-:-:S05]  /*14b80*/  LOP3.LUT R35, R35, 0x38, RZ, 0xc0, !PT ;  /* 0x0000003823237812 */ /* 0x000fca00078ec0ff */
[----:B------:R-:W-:-:S05]  /*14b90*/  IMAD.SHL.U32 R0, R35, 0x2, RZ ;  /* 0x0000000223007824 */ /* 0x000fca00078e00ff */
[----:B------:R-:W-:Y:S01]  /*14ba0*/  IADD3 R2, P0, R2, R0, RZ ;  /* 0x0000000002027210 */ /* 0x000fe20007f1e0ff */
[----:B------:R-:W-:-:S04]  /*14bb0*/  IMAD.MOV.U32 R13, RZ, RZ, R9 ;  /* 0x000000ffff0d7224 */ /* 0x000fc800078e0009 */
[----:B------:R-:W-:-:S05]  /*14bc0*/  IMAD.X R3, RZ, RZ, R3, P0 ;  /* 0x000000ffff037224 */ /* 0x000fca00000e0603 */
        /* <DEDUP_REMOVED lines=10> */
.L_x_2567:
[----:B------:R-:W-:Y:S02]  /*14c70*/  IMAD.MOV.U32 R13, RZ, RZ, R5 ;  /* 0x000000ffff0d7224 */ /* 0x000fe400078e0005 */
[----:B------:R-:W-:Y:S01]  /*14c80*/  IMAD.MOV.U32 R12, RZ, RZ, 0x2 ;  /* 0x00000002ff0c7424 */ /* 0x000fe200078e00ff */
[----:B------:R-:W-:-:S07]  /*14c90*/  MOV R2, R14 ;  /* 0x0000000e00027202 */ /* 0x000fce0000000f00 */
[----:B------:R-:W-:Y:S05]  /*14ca0*/  WARPSYNC.COLLECTIVE R15, `(.L_x_2568) ;  /* 0x000000000f087348 */ /* 0x000fea0003c00000 */
[----:B------:R0:W1:Y:S02]  /*14cb0*/  SHFL.IDX P6, R14, R13, R12, R11 ;  /* 0x0000000c0d0e7389 */ /* 0x00006400000c000b */
[----:B01----:R-:W-:Y:S01]  /*14cc0*/  ENDCOLLECTIVE ;  /* 0x000000000000791b */ /* 0x003fe20003800000 */
.L_x_2568:
        /* <DEDUP_REMOVED lines=13> */
.L_x_2569:
[----:B------:R-:W-:Y:S01]  /*14da0*/  MOV R13, R5 ;  /* 0x00000005000d7202 */ /* 0x000fe20000000f00 */
[----:B------:R-:W-:Y:S02]  /*14db0*/  IMAD.MOV.U32 R12, RZ, RZ, 0x3 ;  /* 0x00000003ff0c7424 */ /* 0x000fe400078e00ff */
[----:B------:R-:W-:-:S07]  /*14dc0*/  IMAD.MOV.U32 R2, RZ, RZ, R14 ;  /* 0x000000ffff027224 */ /* 0x000fce00078e000e */
[----:B------:R-:W-:Y:S05]  /*14dd0*/  WARPSYNC.COLLECTIVE R15, `(.L_x_2570) ;  /* 0x000000000f087348 */ /* 0x000fea0003c00000 */
[----:B------:R0:W1:Y:S02]  /*14de0*/  SHFL.IDX P6, R14, R13, R12, R11 ;  /* 0x0000000c0d0e7389 */ /* 0x00006400000c000b */
[----:B01----:R-:W-:Y:S01]  /*14df0*/  ENDCOLLECTIVE ;  /* 0x000000000000791b */ /* 0x003fe20003800000 */
.L_x_2570:
        /* <DEDUP_REMOVED lines=13> */
.L_x_2571:
[----:B------:R-:W-:Y:S02]  /*14ed0*/  IMAD.MOV.U32 R13, RZ, RZ, R5 ;  /* 0x000000ffff0d7224 */ /* 0x000fe400078e0005 */
[----:B------:R-:W-:Y:S02]  /*14ee0*/  IMAD.MOV.U32 R12, RZ, RZ, 0x4 ;  /* 0x00000004ff0c7424 */ /* 0x000fe400078e00ff */
[----:B------:R-:W-:-:S07]  /*14ef0*/  IMAD.MOV.U32 R2, RZ, RZ, R14 ;  /* 0x000000ffff027224 */ /* 0x000fce00078e000e */
[----:B------:R-:W-:Y:S05]  /*14f00*/  WARPSYNC.COLLECTIVE R15, `(.L_x_2572) ;  /* 0x000000000f087348 */ /* 0x000fea0003c00000 */
[----:B------:R0:W1:Y:S02]  /*14f10*/  SHFL.IDX P6, R14, R13, R12, R11 ;  /* 0x0000000c0d0e7389 */ /* 0x00006400000c000b */
[----:B01----:R-:W-:Y:S01]  /*14f20*/  ENDCOLLECTIVE ;  /* 0x000000000000791b */ /* 0x003fe20003800000 */
.L_x_2572:
        /* <DEDUP_REMOVED lines=9> */
[----:B------:R-:W-:-:S07]  /*14fc0*/  MOV R35, R14 ;  /* 0x0000000e00237202 */ /* 0x000fce0000000f00 */
[----:B0-----:R-:W-:Y:S05]  /*14fd0*/  WARPSYNC.COLLECTIVE R15, `(.L_x_2573) ;  /* 0x000000000f087348 */ /* 0x001fea0003c00000 */
[----:B------:R1:W2:Y:S02]  /*14fe0*/  SHFL.IDX P6, R14, R13, R12, R11 ;  /* 0x0000000c0d0e7389 */ /* 0x0002a400000c000b */
[----:B012---:R-:W-:Y:S01]  /*14ff0*/  ENDCOLLECTIVE ;  /* 0x000000000000791b */ /* 0x007fe20003800000 */
.L_x_2573:
[----:B------:R-:W-:Y:S02]  /*15000*/  IMAD.MOV.U32 R13, RZ, RZ, R5 ;  /* 0x000000ffff0d7224 */ /* 0x000fe400078e0005 */
[----:B------:R-:W-:Y:S02]  /*15010*/  IMAD.MOV.U32 R12, RZ, RZ, 0x5 ;  /* 0x00000005ff0c7424 */ /* 0x000fe400078e00ff */
[----:B------:R-:W-:-:S07]  /*15020*/  IMAD.MOV.U32 R2, RZ, RZ, R14 ;  /* 0x000000ffff027224 */ /* 0x000fce00078e000e */
[----:B------:R-:W-:Y:S05]  /*15030*/  WARPSYNC.COLLECTIVE R15, `(.L_x_2574) ;  /* 0x000000000f087348 */ /* 0x000fea0003c00000 */
[----:B------:R0:W1:Y:S02]  /*15040*/  SHFL.IDX P6, R14, R13, R12, R11 ;  /* 0x0000000c0d0e7389 */ /* 0x00006400000c000b */
[----:B01----:R-:W-:Y:S01]  /*15050*/  ENDCOLLECTIVE ;  /* 0x000000000000791b */ /* 0x003fe20003800000 */
.L_x_2574:
        /* <DEDUP_REMOVED lines=13> */
.L_x_2575:
[----:B------:R-:W-:Y:S01]  /*15130*/  MOV R2, R14 ;  /* 0x0000000e00027202 */ /* 0x000fe20000000f00 */
[----:B------:R-:W-:Y:S06]  /*15140*/  BRA `(.L_x_2576) ;  /* 0xffffffbc008c7947 */ /* 0x000fec000383ffff */
.L_x_2485:
[----:B-1----:R1:W4:Y:S02]  /*15150*/  SYNCS.PHASECHK.TRANS64.TRYWAIT P0, [R4+URZ+0x2a860], R2 ;  /* 0x02a86002040075a7 */ /* 0x002324000800017f */
[----:B----4-:R-:W-:Y:S05]  /*15160*/  @!P0 NANOSLEEP.SYNCS 0x989680 ;  /* 0x009896800000895d */ /* 0x010fea0003900000 */
[----:B------:R-:W4:Y:S02]  /*15170*/  @!P0 SYNCS.PHASECHK.TRANS64 P0, [R4+URZ+0x2a860], R2 ;  /* 0x02a86002040085a7 */ /* 0x000f24000800007f */
[----:B----4-:R-:W-:Y:S05]  /*15180*/  @!P0 BRA `(.L_x_2485) ;  /* 0xfffffffc00f08947 */ /* 0x010fea000383ffff */
[----:B------:R-:W-:Y:S05]  /*15190*/  BRA `(.L_x_2577) ;  /* 0xffffffbc00e87947 */ /* 0x000fea000383ffff */
.L_x_2486:
        /* <DEDUP_REMOVED lines=8> */
.L_x_2579:
[----:B------:R-:W-:Y:S05]  /*15220*/  BSYNC B1 ;  /* 0x0000000000017941 */ /* 0x000fea0003800000 */
.L_x_2578:
[----:B------:R-:W-:Y:S01]  /*15230*/  IMAD.MOV.U32 R13, RZ, RZ, R18 ;  /* 0x000000ffff0d7224 */ /* 0x000fe200078e0012 */
[----:B------:R-:W-:Y:S01]  /*15240*/  MOV R11, 0x181f ;  /* 0x0000181f000b7802 */ /* 0x000fe20000000f00 */
[----:B------:R-:W-:Y:S02]  /*15250*/  IMAD.MOV.U32 R12, RZ, RZ, RZ ;  /* 0x000000ffff0c7224 */ /* 0x000fe400078e00ff */
[----:B------:R-:W-:Y:S02]  /*15260*/  IMAD.MOV.U32 R15, RZ, RZ, -0x1 ;  /* 0xffffffffff0f7424 */ /* 0x000fe400078e00ff */
[----:B------:R-:W-:Y:S02]  /*15270*/  IMAD.MOV.U32 R3, RZ, RZ, R14 ;  /* 0x000000ffff037224 */ /* 0x000fe400078e000e */
[----:B------:R-:W-:-:S07]  /*15280*/  IMAD R5, R5, 0x2, R22 ;  /* 0x0000000205057824 */ /* 0x000fce00078e0216 */
[----:B------:R-:W-:Y:S05]  /*15290*/  WARPSYNC.COLLECTIVE R15, `(.L_x_2580) ;  /* 0x000000000f087348 */ /* 0x000fea0003c00000 */
[----:B------:R0:W1:Y:S02]  /*152a0*/  SHFL.IDX P6, R14, R13, R12, R11 ;  /* 0x0000000c0d0e7389 */ /* 0x00006400000c000b */
[----:B01----:R-:W-:Y:S01]  /*152b0*/  ENDCOLLECTIVE ;  /* 0x000000000000791b */ /* 0x003fe20003800000 */
.L_x_2580:
[----:B------:R-:W-:Y:S02]  /*152c0*/  IMAD.MOV.U32 R13, RZ, RZ, R24 ;  /* 0x000000ffff0d7224 */ /* 0x000fe400078e0018 */
[----:B------:R-:W-:Y:S02]  /*152d0*/  IMAD.MOV.U32 R12, RZ, RZ, 0x1 ;  /* 0x00000001ff0c7424 */ /* 0x000fe400078e00ff */
[----:B------:R-:W-:-:S07]  /*152e0*/  IMAD.MOV.U32 R2, RZ, RZ, R14 ;  /* 0x000000ffff027224 */ /* 0x000fce00078e000e */
[----:B------:R-:W-:Y:S05]  /*152f0*/  WARPSYNC.COLLECTIVE R15, `(.L_x_2581) ;  /* 0x000000000f087348 */ /* 0x000fea0003c00000 */
[----:B------:R0:W1:Y:S02]  /*15300*/  SHFL.IDX P6, R14, R13, R12, R11 ;  /* 0x0000000c0d0e7389 */ /* 0x00006400000c000b */
[----:B01----:R-:W-:Y:S01]  /*15310*/  ENDCOLLECTIVE ;  /* 0x000000000000791b */ /* 0x003fe20003800000 */
.L_x_2581:
[----:B------:R-:W-:-:S05]  /*15320*/  IADD3 R2, P1, R2, R0, RZ ;  /* 0x0000000002027210 */ /* 0x000fca0007f3e0ff */
[----:B------:R-:W-:Y:S01]  /*15330*/  IMAD.X R3, RZ, RZ, R3, P1 ;  /* 0x000000ffff037224 */ /* 0x000fe200008e0603 */
[----:B------:R-:W-:-:S04]  /*15340*/  LOP3.LUT P1, RZ, R29, 0x1, RZ, 0xc0, !PT ;  /* 0x000000011dff7812 */ /* 0x000fc8000782c0ff */
[----:B------:R-:W-:Y:S02]  /*15350*/  ISETP.LT.OR P2, PT, R6, 0x1, !P1 ;  /* 0x000000010600780c */ /* 0x000fe40004f41670 */
[----:B------:R-:W-:-:S11]  /*15360*/  MOV R13, R18 ;  /* 0x00000012000d7202 */ /* 0x000fd60000000f00 */
        /* <DEDUP_REMOVED lines=10> */
.L_x_2582:
[----:B------:R-:W-:Y:S02]  /*15410*/  IMAD.MOV.U32 R13, RZ, RZ, R24 ;  /* 0x000000ffff0d7224 */ /* 0x000fe400078e0018 */
[----:B------:R-:W-:Y:S02]  /*15420*/  IMAD.MOV.U32 R12, RZ, RZ, 0x2 ;  /* 0x00000002ff0c7424 */ /* 0x000fe400078e00ff */
[----:B------:R-:W-:-:S07]  /*15430*/  IMAD.MOV.U32 R2, RZ, RZ, R14 ;  /* 0x000000ffff027224 */ /* 0x000fce00078e000e */
[----:B------:R-:W-:Y:S05]  /*15440*/  WARPSYNC.COLLECTIVE R15, `(.L_x_2583) ;  /* 0x000000000f087348 */ /* 0x000fea0003c00000 */
[----:B------:R0:W1:Y:S02]  /*15450*/  SHFL.IDX P6, R14, R13, R12, R11 ;  /* 0x0000000c0d0e7389 */ /* 0x00006400000c000b */
[----:B01----:R-:W-:Y:S01]  /*15460*/  ENDCOLLECTIVE ;  /* 0x000000000000791b */ /* 0x003fe20003800000 */
.L_x_2583:
        /* <DEDUP_REMOVED lines=14> */
.L_x_2584:
[----:B------:R-:W-:Y:S02]  /*15550*/  IMAD.MOV.U32 R13, RZ, RZ, R24 ;  /* 0x000000ffff0d7224 */ /* 0x000fe400078e0018 */
[----:B------:R-:W-:Y:S02]  /*15560*/  IMAD.MOV.U32 R12, RZ, RZ, 0x3 ;  /* 0x00000003ff0c7424 */ /* 0x000fe400078e00ff */
[----:B------:R-:W-:-:S07]  /*15570*/  IMAD.MOV.U32 R2, RZ, RZ, R14 ;  /* 0x000000ffff027224 */ /* 0x000fce00078e000e */
[----:B------:R-:W-:Y:S05]  /*15580*/  WARPSYNC.COLLECTIVE R15, `(.L_x_2585) ;  /* 0x000000000f087348 */ /* 0x000fea0003c00000 */
[----:B------:R0:W1:Y:S02]  /*15590*/  SHFL.IDX P6, R14, R13, R12, R11 ;  /* 0x0000000c0d0e7389 */ /* 0x00006400000c000b */
[----:B01----:R-:W-:Y:S01]  /*155a0*/  ENDCOLLECTIVE ;  /* 0x000000000000791b */ /* 0x003fe20003800000 */
.L_x_2585:
        /* <DEDUP_REMOVED lines=14> */
.L_x_2586:
[----:B------:R-:W-:Y:S01]  /*15690*/  IMAD.MOV.U32 R13, RZ, RZ, R24 ;  /* 0x000000ffff0d7224 */ /* 0x000fe200078e0018 */
[----:B------:R-:W-:Y:S01]  /*156a0*/  MOV R12, 0x4 ;  /* 0x00000004000c7802 */ /* 0x000fe20000000f00 */
[----:B------:R-:W-:-:S07]  /*156b0*/  IMAD.MOV.U32 R2, RZ, RZ, R14 ;  /* 0x000000ffff027224 */ /* 0x000fce00078e000e */
[----:B------:R-:W-:Y:S05]  /*156c0*/  WARPSYNC.COLLECTIVE R15, `(.L_x_2587) ;  /* 0x000000000f087348 */ /* 0x000fea0003c00000 */
[----:B------:R0:W1:Y:S02]  /*156d0*/  SHFL.IDX P6, R14, R13, R12, R11 ;  /* 0x0000000c0d0e7389 */ /* 0x00006400000c000b */
[----:B01----:R-:W-:Y:S01]  /*156e0*/  ENDCOLLECTIVE ;  /* 0x000000000000791b */ /* 0x003fe20003800000 */
.L_x_2587:
        /* <DEDUP_REMOVED lines=14> */
.L_x_2588:
[----:B------:R-:W-:Y:S02]  /*157d0*/  IMAD.MOV.U32 R13, RZ, RZ, R24 ;  /* 0x000000ffff0d7224 */ /* 0x000fe400078e0018 */
[----:B------:R-:W-:Y:S02]  /*157e0*/  IMAD.MOV.U32 R12, RZ, RZ, 0x5 ;  /* 0x00000005ff0c7424 */ /* 0x000fe400078e00ff */
[----:B------:R-:W-:-:S07]  /*157f0*/  IMAD.MOV.U32 R2, RZ, RZ, R14 ;  /* 0x000000ffff027224 */ /* 0x000fce00078e000e */
[----:B------:R-:W-:Y:S05]  /*15800*/  WARPSYNC.COLLECTIVE R15, `(.L_x_2589) ;  /* 0x000000000f087348 */ /* 0x000fea0003c00000 */
[----:B------:R0:W1:Y:S02]  /*15810*/  SHFL.IDX P6, R14, R13, R12, R11 ;  /* 0x0000000c0d0e7389 */ /* 0x00006400000c000b */
[----:B01----:R-:W-:Y:S01]  /*15820*/  ENDCOLLECTIVE ;  /* 0x000000000000791b */ /* 0x003fe20003800000 */
.L_x_2589:
[----:B------:R-:W-:-:S05]  /*15830*/  IADD3 R2, P2, R2, R0, RZ ;  /* 0x0000000002027210 */ /* 0x000fca0007f5e0ff */
        /* <DEDUP_REMOVED lines=12> */
.L_x_2590:
[----:B------:R-:W-:Y:S01]  /*15900*/  @!PT LDS RZ, [RZ] ;  /* 0x00000000fffff984 */ /* 0x000fe20000000800 */
[----:B------:R-:W-:Y:S01]  /*15910*/  @!PT LDS RZ, [RZ] ;  /* 0x00000000fffff984 */ /* 0x000fe20000000800 */
[----:B------:R-:W-:Y:S01]  /*15920*/  @!PT LDS RZ, [RZ] ;  /* 0x00000000fffff984 */ /* 0x000fe20000000800 */
[----:B------:R1:W-:Y:S01]  /*15930*/  LDGSTS.E.BYPASS.LTC128B.128 [R5+0x5400], desc[UR36][R2.64+0x80], !P2 ;  /* 0x0540008002057fae */ /* 0x0003e2000d101d64 */
[----:B------:R-:W-:Y:S05]  /*15940*/  BRA `(.L_x_2591) ;  /* 0xffffffb800d47947 */ /* 0x000fea000383ffff */
.L_x_2494:
[----:B0-----:R0:W1:Y:S02]  /*15950*/  SYNCS.PHASECHK.TRANS64.TRYWAIT P0, [R0+URZ+0x2a860], R3 ;  /* 0x02a86003000075a7 */ /* 0x001064000800017f */
[----:B-1----:R-:W-:Y:S05]  /*15960*/  @!P0 NANOSLEEP.SYNCS 0x989680 ;  /* 0x009896800000895d */ /* 0x002fea0003900000 */
[----:B------:R-:W1:Y:S02]  /*15970*/  @!P0 SYNCS.PHASECHK.TRANS64 P0, [R0+URZ+0x2a860], R3 ;  /* 0x02a86003000085a7 */ /* 0x000e64000800007f */
[----:B-1----:R-:W-:Y:S05]  /*15980*/  @!P0 BRA `(.L_x_2494) ;  /* 0xfffffffc00f08947 */ /* 0x002fea000383ffff */
[----:B------:R-:W-:Y:S05]  /*15990*/  BRA `(.L_x_2592) ;  /* 0xffffffbc00e47947 */ /* 0x000fea000383ffff */
.L_x_2495:
        /* <DEDUP_REMOVED lines=8> */
.L_x_2594:
[----:B------:R-:W-:Y:S05]  /*15a20*/  BSYNC B0 ;  /* 0x0000000000007941 */ /* 0x000fea0003800000 */
.L_x_2593:
        /* <DEDUP_REMOVED lines=12> */
.L_x_2595:
[C---:B------:R-:W-:Y:S02]  /*15af0*/  ISETP.LT.OR P4, PT, R6.reuse, 0x1, !P0 ;  /* 0x000000010600780c */ /* 0x040fe40004781670 */
[----:B------:R-:W-:Y:S01]  /*15b00*/  ISETP.LT.OR P3, PT, R6, 0x1, P1 ;  /* 0x000000010600780c */ /* 0x000fe20000f61670 */
        /* <DEDUP_REMOVED lines=10> */
.L_x_2596:
        /* <DEDUP_REMOVED lines=13> */
.L_x_2597:
[----:B------:R-:W-:Y:S02]  /*15c80*/  IMAD.MOV.U32 R13, RZ, RZ, R24 ;  /* 0x000000ffff0d7224 */ /* 0x000fe400078e0018 */
[----:B------:R-:W-:Y:S01]  /*15c90*/  IMAD.MOV.U32 R12, RZ, RZ, 0x2 ;  /* 0x00000002ff0c7424 */ /* 0x000fe200078e00ff */
[----:B------:R-:W-:-:S13]  /*15ca0*/  IADD3 R2, P2, R14, R5, RZ ;  /* 0x000000050e027210 */ /* 0x000fda0007f5e0ff */
[----:B------:R-:W-:Y:S05]  /*15cb0*/  WARPSYNC.COLLECTIVE R15, `(.L_x_2598) ;  /* 0x000000000f087348 */ /* 0x000fea0003c00000 */
[----:B------:R0:W1:Y:S02]  /*15cc0*/  SHFL.IDX P6, R14, R13, R12, R11 ;  /* 0x0000000c0d0e7389 */ /* 0x00006400000c000b */
[----:B01----:R-:W-:Y:S01]  /*15cd0*/  ENDCOLLECTIVE ;  /* 0x000000000000791b */ /* 0x003fe20003800000 */
.L_x_2598:
        /* <DEDUP_REMOVED lines=13> */
.L_x_2599:
[----:B------:R-:W-:Y:S02]  /*15db0*/  IMAD.MOV.U32 R13, RZ, RZ, R24 ;  /* 0x000000ffff0d7224 */ /* 0x000fe400078e0018 */
[----:B------:R-:W-:Y:S02]  /*15dc0*/  IMAD.MOV.U32 R12, RZ, RZ, 0x3 ;  /* 0x00000003ff0c7424 */ /* 0x000fe400078e00ff */
[----:B------:R-:W-:-:S07]  /*15dd0*/  IMAD.MOV.U32 R10, RZ, RZ, R14 ;  /* 0x000000ffff0a7224 */ /* 0x000fce00078e000e */
[----:B------:R-:W-:Y:S05]  /*15de0*/  WARPSYNC.COLLECTIVE R15, `(.L_x_2600) ;  /* 0x000000000f087348 */ /* 0x000fea0003c00000 */
[----:B------:R0:W1:Y:S02]  /*15df0*/  SHFL.IDX P6, R14, R13, R12, R11 ;  /* 0x0000000c0d0e7389 */ /* 0x00006400000c000b */
[----:B01----:R-:W-:Y:S01]  /*15e00*/  ENDCOLLECTIVE ;  /* 0x000000000000791b */ /* 0x003fe20003800000 */
.L_x_2600:
[----:B------:R-:W-:-:S04]  /*15e10*/  IADD3 R2, P2, R10, R5, RZ ;  /* 0x000000050a027210 */ /* 0x000fc80007f5e0ff */
[----:B------:R-:W-:-:S05]  /*15e20*/  IADD3.X R3, RZ, R7, RZ, P2, !PT ;  /* 0x00000007ff037210 */ /* 0x000fca00017fe4ff */
        /* <DEDUP_REMOVED lines=12> */
.L_x_2601:
[----:B------:R-:W-:Y:S02]  /*15ef0*/  IMAD.MOV.U32 R13, RZ, RZ, R24 ;  /* 0x000000ffff0d7224 */ /* 0x000fe400078e0018 */
[----:B------:R-:W-:Y:S01]  /*15f00*/  IMAD.MOV.U32 R12, RZ, RZ, 0x4 ;  /* 0x00000004ff0c7424 */ /* 0x000fe200078e00ff */
[----:B------:R-:W-:-:S13]  /*15f10*/  IADD3 R2, P2, R14, R5, RZ ;  /* 0x000000050e027210 */ /* 0x000fda0007f5e0ff */
[----:B------:R-:W-:Y:S05]  /*15f20*/  WARPSYNC.COLLECTIVE R15, `(.L_x_2602) ;  /* 0x000000000f087348 */ /* 0x000fea0003c00000 */
[----:B------:R0:W1:Y:S02]  /*15f30*/  SHFL.IDX P6, R14, R13, R12, R11 ;  /* 0x0000000c0d0e7389 */ /* 0x00006400000c000b */
[----:B01----:R-:W-:Y:S01]  /*15f40*/  ENDCOLLECTIVE ;  /* 0x000000000000791b */ /* 0x003fe20003800000 */
.L_x_2602:
        /* <DEDUP_REMOVED lines=13> */
.L_x_2603:
[----:B------:R-:W-:Y:S02]  /*16020*/  IMAD.MOV.U32 R13, RZ, RZ, R24 ;  /* 0x000000ffff0d7224 */ /* 0x000fe400078e0018 */
[----:B------:R-:W-:Y:S02]  /*16030*/  IMAD.MOV.U32 R12, RZ, RZ, 0x5 ;  /* 0x00000005ff0c7424 */ /* 0x000fe400078e00ff */
[----:B------:R-:W-:-:S07]  /*16040*/  IMAD.MOV.U32 R10, RZ, RZ, R14 ;  /* 0x000000ffff0a7224 */ /* 0x000fce00078e000e */
[----:B------:R-:W-:Y:S05]  /*16050*/  WARPSYNC.COLLECTIVE R15, `(.L_x_2604) ;  /* 0x000000000f087348 */ /* 0x000fea0003c00000 */
[----:B------:R0:W1:Y:S02]  /*16060*/  SHFL.IDX P6, R14, R13, R12, R11 ;  /* 0x0000000c0d0e7389 */ /* 0x00006400000c000b */
[----:B01----:R-:W-:Y:S01]  /*16070*/  ENDCOLLECTIVE ;  /* 0x000000000000791b */ /* 0x003fe20003800000 */
.L_x_2604:
        /* <DEDUP_REMOVED lines=12> */
.L_x_2605:
[----:B------:R-:W-:Y:S05]  /*16140*/  BRA `(.L_x_2606) ;  /* 0xffffffb800e07947 */ /* 0x000fea000383ffff */
.L_x_2500:
[----:B------:R-:W-:Y:S01]  /*16150*/  BSSY B0, `(.L_x_2607) ;  /* 0x0000008000007945 */ /* 0x000fe20003800000 */
[----:B------:R-:W-:Y:S01]  /*16160*/  MOV R13, R16 ;  /* 0x00000010000d7202 */ /* 0x000fe20000000f00 */
[----:B------:R-:W-:Y:S02]  /*16170*/  IMAD.MOV.U32 R12, RZ, RZ, RZ ;  /* 0x000000ffff0c7224 */ /* 0x000fe400078e00ff */
[----:B------:R-:W-:Y:S02]  /*16180*/  IMAD.MOV.U32 R11, RZ, RZ, 0x1f ;  /* 0x0000001fff0b7424 */ /* 0x000fe400078e00ff */
[----:B------:R-:W-:-:S07]  /*16190*/  IMAD.MOV.U32 R15, RZ, RZ, -0x1 ;  /* 0xffffffffff0f7424 */ /* 0x000fce00078e00ff */
[----:B------:R-:W-:Y:S05]  /*161a0*/  WARPSYNC.COLLECTIVE R15, `(.L_x_2608) ;  /* 0x000000000f087348 */ /* 0x000fea0003c00000 */
[----:B------:R0:W1:Y:S02]  /*161b0*/  SHFL.IDX P6, R14, R13, R12, R11 ;  /* 0x0000000c0d0e7389 */ /* 0x00006400000c000b */
[----:B01----:R-:W-:Y:S01]  /*161c0*/  ENDCOLLECTIVE ;  /* 0x000000000000791b */ /* 0x003fe20003800000 */
.L_x_2608:
[----:B------:R-:W-:Y:S05]  /*161d0*/  BSYNC B0 ;  /* 0x0000000000007941 */ /* 0x000fea0003800000 */
.L_x_2607:
[----:B------:R-:W-:Y:S01]  /*161e0*/  IMAD.MOV.U32 R13, RZ, RZ, R16 ;  /* 0x000000ffff0d7224 */ /* 0x000fe200078e0010 */
[----:B------:R-:W-:Y:S01]  /*161f0*/  MOV R15, 0xffffffff ;  /* 0xffffffff000f7802 */ /* 0x000fe20000000f00 */
[----:B------:R-:W-:Y:S02]  /*16200*/  IMAD.MOV.U32 R12, RZ, RZ, 0x1 ;  /* 0x00000001ff0c7424 */ /* 0x000fe400078e00ff */
[----:B------:R-:W-:Y:S02]  /*16210*/  IMAD.MOV.U32 R11, RZ, RZ, 0x1f ;  /* 0x0000001fff0b7424 */ /* 0x000fe400078e00ff */
[----:B------:R-:W-:Y:S02]  /*16220*/  IMAD.IADD R9, R19, 0x1, R10 ;  /* 0x0000000113097824 */ /* 0x000fe400078e020a */
[----:B------:R-:W-:-:S07]  /*16230*/  IMAD.MOV.U32 R0, RZ, RZ, R14 ;  /* 0x000000ffff007224 */ /* 0x000fce00078e000e */
[----:B------:R-:W-:Y:S05]  /*16240*/  WARPSYNC.COLLECTIVE R15, `(.L_x_2609) ;  /* 0x000000000f087348 */ /* 0x000fea0003c00000 */
[----:B------:R0:W1:Y:S02]  /*16250*/  SHFL.IDX P6, R14, R13, R12, R11 ;  /* 0x0000000c0d0e7389 */ /* 0x00006400000c000b */
[----:B01----:R-:W-:Y:S01]  /*16260*/  ENDCOLLECTIVE ;  /* 0x000000000000791b */ /* 0x003fe20003800000 */
.L_x_2609:
        /* <DEDUP_REMOVED lines=23> */
.L_x_2610:
[----:B------:R-:W-:Y:S01]  /*163e0*/  IMAD.MOV.U32 R12, RZ, RZ, 0x2 ;  /* 0x00000002ff0c7424 */ /* 0x000fe200078e00ff */
[----:B------:R-:W-:-:S04]  /*163f0*/  SEL R6, R14, RZ, P1 ;  /* 0x000000ff0e067207 */ /* 0x000fc80000800000 */
[----:B------:R-:W-:-:S05]  /*16400*/  IADD3 R6, R13, R6, RZ ;  /* 0x000000060d067210 */ /* 0x000fca0007ffe0ff */
[----:B------:R-:W-:-:S07]  /*16410*/  IMAD.MOV.U32 R13, RZ, RZ, R6 ;  /* 0x000000ffff0d7224 */ /* 0x000fce00078e0006 */
[----:B------:R-:W-:Y:S05]  /*16420*/  WARPSYNC.COLLECTIVE R15, `(.L_x_2611) ;  /* 0x000000000f087348 */ /* 0x000fea0003c00000 */
[----:B------:R0:W1:Y:S02]  /*16430*/  SHFL.UP P6, R14, R13, R12, R11 ;  /* 0x0400000c0d0e7389 */ /* 0x00006400000c000b */
[----:B01----:R-:W-:Y:S01]  /*16440*/  ENDCOLLECTIVE ;  /* 0x000000000000791b */ /* 0x003fe20003800000 */
.L_x_2611:
[----:B------:R-:W-:Y:S01]  /*16450*/  IMAD.MOV.U32 R12, RZ, RZ, 0x4 ;  /* 0x00000004ff0c7424 */ /* 0x000fe200078e00ff */
[----:B------:R-:W-:-:S05]  /*16460*/  SEL R3, R14, RZ, P2 ;  /* 0x000000ff0e037207 */ /* 0x000fca0001000000 */
[----:B------:R-:W-:Y:S01]  /*16470*/  IMAD.IADD R2, R6, 0x1, R3 ;  /* 0x0000000106027824 */ /* 0x000fe200078e0203 */
[----:B------:R-:W-:-:S03]  /*16480*/  MOV R6, RZ ;  /* 0x000000ff00067202 */ /* 0x000fc60000000f00 */
[----:B------:R-:W-:-:S07]  /*16490*/  IMAD.MOV.U32 R13, RZ, RZ, R2 ;  /* 0x000000ffff0d7224 */ /* 0x000fce00078e0002 */
[----:B------:R-:W-:Y:S05]  /*164a0*/  WARPSYNC.COLLECTIVE R15, `(.L_x_2612) ;  /* 0x000000000f087348 */ /* 0x000fea0003c00000 */
[----:B------:R0:W1:Y:S02]  /*164b0*/  SHFL.UP P6, R14, R13, R12, R11 ;  /* 0x0400000c0d0e7389 */ /* 0x00006400000c000b */
[----:B01----:R-:W-:Y:S01]  /*164c0*/  ENDCOLLECTIVE ;  /* 0x000000000000791b */ /* 0x003fe20003800000 */
.L_x_2612:
[----:B------:R-:W-:Y:S02]  /*164d0*/  MOV R12, 0x8 ;  /* 0x00000008000c7802 */ /* 0x000fe40000000f00 */
[----:B------:R-:W-:-:S05]  /*164e0*/  SEL R3, R14, RZ, P3 ;  /* 0x000000ff0e037207 */ /* 0x000fca0001800000 */
[----:B------:R-:W-:-:S04]  /*164f0*/  IMAD.IADD R3, R2, 0x1, R3 ;  /* 0x0000000102037824 */ /* 0x000fc800078e0203 */
[----:B------:R-:W-:-:S07]  /*16500*/  IMAD.MOV.U32 R13, RZ, RZ, R3 ;  /* 0x000000ffff0d7224 */ /* 0x000fce00078e0003 */
[----:B------:R-:W-:Y:S05]  /*16510*/  WARPSYNC.COLLECTIVE R15, `(.L_x_2613) ;  /* 0x000000000f087348 */ /* 0x000fea0003c00000 */
[----:B------:R0:W1:Y:S02]  /*16520*/  SHFL.UP P6, R14, R13, R12, R11 ;  /* 0x0400000c0d0e7389 */ /* 0x00006400000c000b */
[----:B01----:R-:W-:Y:S01]  /*16530*/  ENDCOLLECTIVE ;  /* 0x000000000000791b */ /* 0x003fe20003800000 */
.L_x_2613:
[----:B------:R-:W-:Y:S01]  /*16540*/  IMAD.MOV.U32 R12, RZ, RZ, 0x10 ;  /* 0x00000010ff0c7424 */ /* 0x000fe200078e00ff */
[----:B------:R-:W-:-:S05]  /*16550*/  SEL R4, R14, RZ, P4 ;  /* 0x000000ff0e047207 */ /* 0x000fca0002000000 */
[----:B------:R-:W-:-:S04]  /*16560*/  IMAD.IADD R4, R3, 0x1, R4 ;  /* 0x0000000103047824 */ /* 0x000fc800078e0204 */
[----:B------:R-:W-:-:S07]  /*16570*/  IMAD.MOV.U32 R13, RZ, RZ, R4 ;  /* 0x000000ffff0d7224 */ /* 0x000fce00078e0004 */
[----:B------:R-:W-:Y:S05]  /*16580*/  WARPSYNC.COLLECTIVE R15, `(.L_x_2614) ;  /* 0x000000000f087348 */ /* 0x000fea0003c00000 */
[----:B------:R0:W1:Y:S02]  /*16590*/  SHFL.UP P6, R14, R13, R12, R11 ;  /* 0x0400000c0d0e7389 */ /* 0x00006400000c000b */
[----:B01----:R-:W-:Y:S01]  /*165a0*/  ENDCOLLECTIVE ;  /* 0x000000000000791b */ /* 0x003fe20003800000 */
.L_x_2614:
        /* <DEDUP_REMOVED lines=8> */
.L_x_2615:
[----:B------:R-:W-:Y:S05]  /*16630*/  BRA `(.L_x_2616) ;  /* 0xffffffb800ec7947 */ /* 0x000fea000383ffff */
.L_x_2503:
[----:B------:R-:W-:Y:S01]  /*16640*/  BSSY B0, `(.L_x_2617) ;  /* 0x0000007000007945 */ /* 0x000fe20003800000 */
[----:B------:R-:W-:Y:S02]  /*16650*/  IMAD.MOV.U32 R12, RZ, RZ, 0x1 ;  /* 0x00000001ff0c7424 */ /* 0x000fe400078e00ff */
[----:B------:R-:W-:Y:S02]  /*16660*/  IMAD.MOV.U32 R11, RZ, RZ, RZ ;  /* 0x000000ffff0b7224 */ /* 0x000fe400078e00ff */
[----:B------:R-:W-:-:S07]  /*16670*/  IMAD.MOV.U32 R15, RZ, RZ, -0x1 ;  /* 0xffffffffff0f7424 */ /* 0x000fce00078e00ff */
[----:B------:R-:W-:Y:S05]  /*16680*/  WARPSYNC.COLLECTIVE R15, `(.L_x_2618) ;  /* 0x000000000f087348 */ /* 0x000fea0003c00000 */
[----:B------:R0:W1:Y:S02]  /*16690*/  SHFL.UP P6, R14, R13, R12, R11 ;  /* 0x0400000c0d0e7389 */ /* 0x00006400000c000b */
[----:B01----:R-:W-:Y:S01]  /*166a0*/  ENDCOLLECTIVE ;  /* 0x000000000000791b */ /* 0x003fe20003800000 */
.L_x_2618:
[----:B------:R-:W-:Y:S05]  /*166b0*/  BSYNC B0 ;  /* 0x0000000000007941 */ /* 0x000fea0003800000 */
.L_x_2617:
        /* <DEDUP_REMOVED lines=8> */
.L_x_2619:
[----:B------:R-:W-:Y:S01]  /*16740*/  IMAD.MOV.U32 R12, RZ, RZ, 0x4 ;  /* 0x00000004ff0c7424 */ /* 0x000fe200078e00ff */
[----:B------:R-:W-:-:S04]  /*16750*/  SEL R2, R14, RZ, P2 ;  /* 0x000000ff0e027207 */ /* 0x000fc80001000000 */
[----:B------:R-:W-:-:S05]  /*16760*/  IADD3 R2, R13, R2, RZ ;  /* 0x000000020d027210 */ /* 0x000fca0007ffe0ff */
[----:B------:R-:W-:-:S07]  /*16770*/  IMAD.MOV.U32 R13, RZ, RZ, R2 ;  /* 0x000000ffff0d7224 */ /* 0x000fce00078e0002 */
[----:B------:R-:W-:Y:S05]  /*16780*/  WARPSYNC.COLLECTIVE R15, `(.L_x_2620) ;  /* 0x000000000f087348 */ /* 0x000fea0003c00000 */
[----:B------:R0:W1:Y:S02]  /*16790*/  SHFL.UP P6, R14, R13, R12, R11 ;  /* 0x0400000c0d0e7389 */ /* 0x00006400000c000b */
[----:B01----:R-:W-:Y:S01]  /*167a0*/  ENDCOLLECTIVE ;  /* 0x000000000000791b */ /* 0x003fe20003800000 */
.L_x_2620:
[----:B------:R-:W-:Y:S01]  /*167b0*/  IMAD.MOV.U32 R12, RZ, RZ, 0x8 ;  /* 0x00000008ff0c7424 */ /* 0x000fe200078e00ff */
[----:B------:R-:W-:-:S05]  /*167c0*/  SEL R3, R14, RZ, P3 ;  /* 0x000000ff0e037207 */ /* 0x000fca0001800000 */
[----:B------:R-:W-:-:S04]  /*167d0*/  IMAD.IADD R3, R2, 0x1, R3 ;  /* 0x0000000102037824 */ /* 0x000fc800078e0203 */
[----:B------:R-:W-:-:S07]  /*167e0*/  IMAD.MOV.U32 R13, RZ, RZ, R3 ;  /* 0x000000ffff0d7224 */ /* 0x000fce00078e0003 */
[----:B------:R-:W-:Y:S05]  /*167f0*/  WARPSYNC.COLLECTIVE R15, `(.L_x_2621) ;  /* 0x000000000f087348 */ /* 0x000fea0003c00000 */
[----:B------:R0:W1:Y:S02]  /*16800*/  SHFL.UP P6, R14, R13, R12, R11 ;  /* 0x0400000c0d0e7389 */ /* 0x00006400000c000b */
[----:B01----:R-:W-:Y:S01]  /*16810*/  ENDCOLLECTIVE ;  /* 0x000000000000791b */ /* 0x003fe20003800000 */
.L_x_2621:
[----:B------:R-:W-:Y:S02]  /*16820*/  MOV R12, 0x10 ;  /* 0x00000010000c7802 */ /* 0x000fe40000000f00 */
[----:B------:R-:W-:-:S05]  /*16830*/  SEL R4, R14, RZ, P4 ;  /* 0x000000ff0e047207 */ /* 0x000fca0002000000 */
[----:B------:R-:W-:-:S04]  /*16840*/  IMAD.IADD R4, R3, 0x1, R4 ;  /* 0x0000000103047824 */ /* 0x000fc800078e0204 */
[----:B------:R-:W-:-:S07]  /*16850*/  IMAD.MOV.U32 R13, RZ, RZ, R4 ;  /* 0x000000ffff0d7224 */ /* 0x000fce00078e0004 */
[----:B------:R-:W-:Y:S05]  /*16860*/  WARPSYNC.COLLECTIVE R15, `(.L_x_2622) ;  /* 0x000000000f087348 */ /* 0x000fea0003c00000 */
[----:B------:R0:W1:Y:S02]  /*16870*/  SHFL.UP P6, R14, R13, R12, R11 ;  /* 0x0400000c0d0e7389 */ /* 0x00006400000c000b */
[----:B01----:R-:W-:Y:S01]  /*16880*/  ENDCOLLECTIVE ;  /* 0x000000000000791b */ /* 0x003fe20003800000 */
.L_x_2622:
        /* <DEDUP_REMOVED lines=8> */
.L_x_2623:
[----:B------:R-:W-:Y:S05]  /*16910*/  BRA `(.L_x_2624) ;  /* 0xffffffb800d87947 */ /* 0x000fea000383ffff */
.L_x_2505:
[----:B------:R-:W-:Y:S01]  /*16920*/  BSSY B0, `(.L_x_2625) ;  /* 0x0000006000007945 */ /* 0x000fe20003800000 */
[----:B------:R-:W-:Y:S01]  /*16930*/  PLOP3.LUT P6, PT, P6, PT, PT, 0x8, 0x0 ;  /* 0x000000000000781c */ /* 0x000fe200037ce170 */
[----:B------:R-:W-:-:S12]  /*16940*/  IMAD.MOV.U32 R15, RZ, RZ, -0x1 ;  /* 0xffffffffff0f7424 */ /* 0x000fd800078e00ff */
[----:B0-----:R-:W-:Y:S05]  /*16950*/  WARPSYNC.COLLECTIVE R15, `(.L_x_2626) ;  /* 0x000000000f087348 */ /* 0x001fea0003c00000 */
[----:B------:R-:W-:Y:S01]  /*16960*/  VOTE.ANY R14, PT, P6 ;  /* 0x00000000000e7806 */ /* 0x000fe200030e0100 */
[----:B0-----:R-:W-:Y:S06]  /*16970*/  ENDCOLLECTIVE ;  /* 0x000000000000791b */ /* 0x001fec0003800000 */
.L_x_2626:
[----:B------:R-:W-:Y:S05]  /*16980*/  BSYNC B0 ;  /* 0x0000000000007941 */ /* 0x000fea0003800000 */
.L_x_2625:
[----:B------:R-:W-:Y:S01]  /*16990*/  IMAD.MOV.U32 R3, RZ, RZ, R14 ;  /* 0x000000ffff037224 */ /* 0x000fe200078e000e */
[----:B------:R-:W-:Y:S01]  /*169a0*/  MOV R11, 0x1f ;  /* 0x0000001f000b7802 */ /* 0x000fe20000000f00 */
[----:B------:R-:W-:Y:S02]  /*169b0*/  IMAD.MOV.U32 R13, RZ, RZ, R17 ;  /* 0x000000ffff0d7224 */ /* 0x000fe400078e0011 */
[----:B------:R0:W1:Y:S01]  /*169c0*/  POPC R12, R3 ;  /* 0x00000003000c7309 */ /* 0x0000620000000000 */
[----:B------:R-:W-:-:S07]  /*169d0*/  IMAD.MOV.U32 R15, RZ, RZ, -0x1 ;  /* 0xffffffffff0f7424 */ /* 0x000fce00078e00ff */
[----:B01----:R-:W-:Y:S05]  /*169e0*/  WARPSYNC.COLLECTIVE R15, `(.L_x_2627) ;  /* 0x000000000f087348 */ /* 0x003fea0003c00000 */
[----:B-1----:R1:W2:Y:S02]  /*169f0*/  SHFL.IDX P6, R14, R13, R12, R11 ;  /* 0x0000000c0d0e7389 */ /* 0x0022a400000c000b */
[----:B012---:R-:W-:Y:S01]  /*16a00*/  ENDCOLLECTIVE ;  /* 0x000000000000791b */ /* 0x007fe20003800000 */
.L_x_2627:
[----:B------:R-:W-:Y:S02]  /*16a10*/  IMAD.IADD R19, R12, 0x1, R19 ;  /* 0x000000010c137824 */ /* 0x000fe400078e0213 */
[----:B------:R-:W-:Y:S02]  /*16a20*/  IMAD.MOV.U32 R13, RZ, RZ, R8 ;  /* 0x000000ffff0d7224 */ /* 0x000fe400078e0008 */
[----:B------:R-:W-:-:S07]  /*16a30*/  IMAD.MOV.U32 R17, RZ, RZ, R14 ;  /* 0x000000ffff117224 */ /* 0x000fce00078e000e */
[----:B------:R-:W-:Y:S05]  /*16a40*/  WARPSYNC.COLLECTIVE R15, `(.L_x_2628) ;  /* 0x000000000f087348 */ /* 0x000fea0003c00000 */
[----:B------:R0:W1:Y:S02]  /*16a50*/  SHFL.IDX P6, R14, R13, R12, R11 ;  /* 0x0000000c0d0e7389 */ /* 0x00006400000c000b */
[----:B01----:R-:W-:Y:S01]  /*16a60*/  ENDCOLLECTIVE ;  /* 0x000000000000791b */ /* 0x003fe20003800000 */
.L_x_2628:
[----:B------:R-:W-:Y:S01]  /*16a70*/  IMAD.MOV.U32 R8, RZ, RZ, R14 ;  /* 0x000000ffff087224 */ /* 0x000fe200078e000e */
[----:B------:R-:W-:Y:S06]  /*16a80*/  BRA `(.L_x_2629) ;  /* 0xffffffb800bc7947 */ /* 0x000fec000383ffff */
.L_x_2507:
[----:B------:R-:W-:Y:S01]  /*16a90*/  BSSY B0, `(.L_x_2630) ;  /* 0x0000007000007945 */ /* 0x000fe20003800000 */
[----:B------:R-:W-:Y:S01]  /*16aa0*/  IMAD.MOV.U32 R13, RZ, RZ, R2 ;  /* 0x000000ffff0d7224 */ /* 0x000fe200078e0002 */
[----:B------:R-:W-:Y:S01]  /*16ab0*/  MOV R15, 0xffffffff ;  /* 0xffffffff000f7802 */ /* 0x000fe20000000f00 */
[----:B------:R-:W-:-:S07]  /*16ac0*/  IMAD.MOV.U32 R11, RZ, RZ, 0x1f ;  /* 0x0000001fff0b7424 */ /* 0x000fce00078e00ff */
[----:B0-23--:R-:W-:Y:S05]  /*16ad0*/  WARPSYNC.COLLECTIVE R15, `(.L_x_2631) ;  /* 0x000000000f087348 */ /* 0x00dfea0003c00000 */
[----:B------:R1:W4:Y:S02]  /*16ae0*/  SHFL.IDX P6, R14, R13, R12, R11 ;  /* 0x0000000c0d0e7389 */ /* 0x00032400000c000b */
[----:B01234-:R-:W-:Y:S01]  /*16af0*/  ENDCOLLECTIVE ;  /* 0x000000000000791b */ /* 0x01ffe20003800000 */
.L_x_2631:
[----:B------:R-:W-:Y:S05]  /*16b00*/  BSYNC B0 ;  /* 0x0000000000007941 */ /* 0x000fea0003800000 */
.L_x_2630:
[----:B------:R-:W-:Y:S01]  /*16b10*/  IMAD.MOV.U32 R6, RZ, RZ, R14 ;  /* 0x000000ffff067224 */ /* 0x000fe200078e000e */
[----:B------:R-:W-:Y:S06]  /*16b20*/  BRA `(.L_x_2506) ;  /* 0xffffffb800ac7947 */ /* 0x000fec000383ffff */
.L_x_2513:
[----:B-1----:R1:W2:Y:S02]  /*16b30*/  SYNCS.PHASECHK.TRANS64.TRYWAIT P0, [R4+URZ+0x2a820], R0 ;  /* 0x02a82000040075a7 */ /* 0x0022a4000800017f */
[----:B--2---:R-:W-:Y:S05]  /*16b40*/  @!P0 NANOSLEEP.SYNCS 0x989680 ;  /* 0x009896800000895d */ /* 0x004fea0003900000 */
[----:B------:R-:W2:Y:S02]  /*16b50*/  @!P0 SYNCS.PHASECHK.TRANS64 P0, [R4+URZ+0x2a820], R0 ;  /* 0x02a82000040085a7 */ /* 0x000ea4000800007f */
[----:B--2---:R-:W-:Y:S05]  /*16b60*/  @!P0 BRA `(.L_x_2513) ;  /* 0xfffffffc00f08947 */ /* 0x004fea000383ffff */
[----:B------:R-:W-:Y:S05]  /*16b70*/  BRA `(.L_x_2632) ;  /* 0xffffffc400047947 */ /* 0x000fea000383ffff */
.L_x_2514:
        /* <DEDUP_REMOVED lines=8> */
[----:B01----:R-:W-:Y:S05]  /*16c00*/  WARPSYNC.COLLECTIVE R15, `(.L_x_2634) ;  /* 0x000000000f087348 */ /* 0x003fea0003c00000 */
[----:B------:R2:W3:Y:S02]  /*16c10*/  SHFL.IDX P6, R14, R13, R12, R11 ;  /* 0x0000000c0d0e7389 */ /* 0x0004e400000c000b */
[----:B0123--:R-:W-:Y:S01]  /*16c20*/  ENDCOLLECTIVE ;  /* 0x000000000000791b */ /* 0x00ffe20003800000 */
.L_x_2634:
[----:B------:R-:W-:Y:S05]  /*16c30*/  BSYNC B0 ;  /* 0x0000000000007941 */ /* 0x000fea0003800000 */
.L_x_2633:
[----:B------:R-:W-:Y:S05]  /*16c40*/  BRA `(.L_x_2635) ;  /* 0xffffffc000ec7947 */ /* 0x000fea000383ffff */
.L_x_2517:
[----:B------:R-:W-:Y:S01]  /*16c50*/  BSSY B1, `(.L_x_2636) ;  /* 0x0000006000017945 */ /* 0x000fe20003800000 */
[----:B------:R-:W-:-:S07]  /*16c60*/  IMAD.MOV.U32 R15, RZ, RZ, -0x1 ;  /* 0xffffffffff0f7424 */ /* 0x000fce00078e00ff */
[----:B01----:R-:W-:Y:S05]  /*16c70*/  WARPSYNC.COLLECTIVE R15, `(.L_x_2637) ;  /* 0x000000000f0c7348 */ /* 0x003fea0003c00000 */
[----:B------:R-:W-:Y:S02]  /*16c80*/  ELECT P6, UR62, PT ;  /* 0x00000000003e782f */ /* 0x000fe400038c0000 */
[----:B------:R-:W-:Y:S01]  /*16c90*/  MOV R14, UR62 ;  /* 0x0000003e000e7c02 */ /* 0x000fe20008000f00 */
[----:B01----:R-:W-:Y:S10]  /*16ca0*/  ENDCOLLECTIVE ;  /* 0x000000000000791b */ /* 0x003ff40003800000 */
.L_x_2637:
[----:B------:R-:W-:Y:S05]  /*16cb0*/  BSYNC B1 ;  /* 0x0000000000017941 */ /* 0x000fea0003800000 */
.L_x_2636:
[----:B------:R-:W-:Y:S05]  /*16cc0*/  BRA `(.L_x_2638) ;  /* 0xffffffc000e47947 */ /* 0x000fea000383ffff */
.L_x_2519:
[----:B-1----:R1:W2:Y:S02]  /*16cd0*/  SYNCS.PHASECHK.TRANS64.TRYWAIT P1, [R5+URZ+0x2a840], R0 ;  /* 0x02a84000050075a7 */ /* 0x0022a4000802017f */
[----:B--2---:R-:W-:Y:S05]  /*16ce0*/  @!P1 NANOSLEEP.SYNCS 0x989680 ;  /* 0x009896800000995d */ /* 0x004fea0003900000 */
[----:B------:R-:W2:Y:S02]  /*16cf0*/  @!P1 SYNCS.PHASECHK.TRANS64 P1, [R5+URZ+0x2a840], R0 ;  /* 0x02a84000050095a7 */ /* 0x000ea4000802007f */
[----:B--2---:R-:W-:Y:S05]  /*16d00*/  @!P1 BRA `(.L_x_2519) ;  /* 0xfffffffc00f09947 */ /* 0x004fea000383ffff */
[----:B------:R-:W-:Y:S05]  /*16d10*/  BRA `(.L_x_2639) ;  /* 0xffffffc4000c7947 */ /* 0x000fea000383ffff */
.L_x_2521:
[----:B--2---:R2:W3:Y:S02]  /*16d20*/  SYNCS.PHASECHK.TRANS64.TRYWAIT P1, [R27+URZ+0x2a840], R2 ;  /* 0x02a840021b0075a7 */ /* 0x0044e4000802017f */
[----:B---3--:R-:W-:Y:S05]  /*16d30*/  @!P1 NANOSLEEP.SYNCS 0x989680 ;  /* 0x009896800000995d */ /* 0x008fea0003900000 */
[----:B------:R-:W3:Y:S02]  /*16d40*/  @!P1 SYNCS.PHASECHK.TRANS64 P1, [R27+URZ+0x2a840], R2 ;  /* 0x02a840021b0095a7 */ /* 0x000ee4000802007f */
[----:B---3--:R-:W-:Y:S05]  /*16d50*/  @!P1 BRA `(.L_x_2521) ;  /* 0xfffffffc00f09947 */ /* 0x008fea000383ffff */
[----:B------:R-:W-:Y:S05]  /*16d60*/  BRA `(.L_x_2640) ;  /* 0xffffffc400187947 */ /* 0x000fea000383ffff */
.L_x_2523:
[----:B---3--:R3:W4:Y:S02]  /*16d70*/  SYNCS.PHASECHK.TRANS64.TRYWAIT P1, [R5+URZ+0x2a860], R0 ;  /* 0x02a86000050075a7 */ /* 0x008724000802017f */
[----:B----4-:R-:W-:Y:S05]  /*16d80*/  @!P1 NANOSLEEP.SYNCS 0x989680 ;  /* 0x009896800000995d */ /* 0x010fea0003900000 */
[----:B------:R-:W4:Y:S02]  /*16d90*/  @!P1 SYNCS.PHASECHK.TRANS64 P1, [R5+URZ+0x2a860], R0 ;  /* 0x02a86000050095a7 */ /* 0x000f24000802007f */
[----:B----4-:R-:W-:Y:S05]  /*16da0*/  @!P1 BRA `(.L_x_2523) ;  /* 0xfffffffc00f09947 */ /* 0x010fea000383ffff */
[----:B------:R-:W-:Y:S05]  /*16db0*/  BRA `(.L_x_2641) ;  /* 0xffffffc400147947 */ /* 0x000fea000383ffff */
.L_x_2642:
        /* <DEDUP_REMOVED lines=12> */
.L_x_3211:


//--------------------- .text._ZN7cutlass13device_kernelIN5flash11enable_sm90INS1_16FlashAttnFwdSm90INS1_25CollectiveMainloopFwdSm90ILi2EN4cute5tupleIJNS5_1CILi1EEES8_S8_EEENS6_IJNS7_ILi128EEENS7_ILi96EEENS7_ILi192EEEEEELi128ENS_10bfloat16_tEfNS_4arch4Sm90ELb1ELb0ELb1ELb1ELb1ELb1ELb0ELb1ELb1ELb1ELb1ELb0EEENS1_21CollectiveEpilogueFwdINS6_IJSA_SA_SB_EEES9_SE_SG_Li256ELb1ELb1ELb1ELb0EEENS1_36VarlenDynamicPersistentTileSchedulerILi128ELi96ELi256ELi128ELb1ELb1ELb1ELb1ELb1ELb1EEEEEEEEEvNT_6ParamsE --------------------------
	.section	.text._ZN7cutlass13device_kernelIN5flash11enable_sm90INS1_16FlashAttnFwdSm90INS1_25CollectiveMainloopFwdSm90ILi2EN4cute5tupleIJNS5_1CILi1EEES8_S8_EEENS6_IJNS7_ILi128EEENS7_ILi96EEENS7_ILi192EEEEEELi128ENS_10bfloat16_tEfNS_4arch4Sm90ELb1ELb0ELb1ELb1ELb1ELb1ELb0ELb1ELb1ELb1ELb1ELb0EEENS1_21CollectiveEpilogueFwdINS6_IJSA_SA_SB_EEES9_SE_SG_Li256ELb1ELb1ELb1ELb0EEENS1_36VarlenDynamicPersistentTileSchedulerILi128ELi96ELi256ELi128ELb1ELb1ELb1ELb1ELb1ELb1EEEEEEEEEvNT_6ParamsE,"ax",@progbits
	.align	128
.text._ZN7cutlass13device_kernelIN5flash11enable_sm90INS1_16FlashAttnFwdSm90INS1_25CollectiveMainloopFwdSm90ILi2EN4cute5tupleIJNS5_1CILi1EEES8_S8_EEENS6_IJNS7_ILi128EEENS7_ILi96EEENS7_ILi192EEEEEELi128ENS_10bfloat16_tEfNS_4arch4Sm90ELb1ELb0ELb1ELb1ELb1ELb1ELb0ELb1ELb1ELb1ELb1ELb0EEENS1_21CollectiveEpilogueFwdINS6_IJSA_SA_SB_EEES9_SE_SG_Li256ELb1ELb1ELb1ELb0EEENS1_36VarlenDynamicPersistentTileSchedulerILi128ELi96ELi256ELi128ELb1ELb1ELb1ELb1ELb1ELb1EEEEEEEEEvNT_6ParamsE:
        .type           _ZN7cutlass13device_kernelIN5flash11enable_sm90INS1_16FlashAttnFwdSm90INS1_25CollectiveMainloopFwdSm90ILi2EN4cute5tupleIJNS5_1CILi1EEES8_S8_EEENS6_IJNS7_ILi128EEENS7_ILi96EEENS7_ILi192EEEEEELi128ENS_10bfloat16_tEfNS_4arch4Sm90ELb1ELb0ELb1ELb1ELb1ELb1ELb0ELb1ELb1ELb1ELb1ELb0EEENS1_21CollectiveEpilogueFwdINS6_IJSA_SA_SB_EEES9_SE_SG_Li256ELb1ELb1ELb1ELb0EEENS1_36VarlenDynamicPersistentTileSchedulerILi128ELi96ELi256ELi128ELb1ELb1ELb1ELb1ELb1ELb1EEEEEEEEEvNT_6ParamsE,@function
        .size           _ZN7cutlass13device_kernelIN5flash11enable_sm90INS1_16FlashAttnFwdSm90INS1_25CollectiveMainloopFwdSm90ILi2EN4cute5tupleIJNS5_1CILi1EEES8_S8_EEENS6_IJNS7_ILi128EEENS7_ILi96EEENS7_ILi192EEEEEELi128ENS_10bfloat16_tEfNS_4arch4Sm90ELb1ELb0ELb1ELb1ELb1ELb1ELb0ELb1ELb1ELb1ELb1ELb0EEENS1_21CollectiveEpilogueFwdINS6_IJSA_SA_SB_EEES9_SE_SG_Li256ELb1ELb1ELb1ELb0EEENS1_36VarlenDynamicPersistentTileSchedulerILi128ELi96ELi256ELi128ELb1ELb1ELb1ELb1ELb1ELb1EEEEEEEEEvNT_6ParamsE,(.L_x_3212 - _ZN7cutlass13device_kernelIN5flash11enable_sm90INS1_16FlashAttnFwdSm90INS1_25CollectiveMainloopFwdSm90ILi2EN4cute5tupleIJNS5_1CILi1EEES8_S8_EEENS6_IJNS7_ILi128EEENS7_ILi96EEENS7_ILi192EEEEEELi128ENS_10bfloat16_tEfNS_4arch4Sm90ELb1ELb0ELb1ELb1ELb1ELb1ELb0ELb1ELb1ELb1ELb1ELb0EEENS1_21CollectiveEpilogueFwdINS6_IJSA_SA_SB_EEES9_SE_SG_Li256ELb1ELb1ELb1ELb0EEENS1_36VarlenDynamicPersistentTileSchedulerILi128ELi96ELi256ELi128ELb1ELb1ELb1ELb1ELb1ELb1EEEEEEEEEvNT_6ParamsE)
        .other          _ZN7cutlass13device_kernelIN5flash11enable_sm90INS1_16FlashAttnFwdSm90INS1_25CollectiveMainloopFwdSm90ILi2EN4cute5tupleIJNS5_1CILi1EEES8_S8_EEENS6_IJNS7_ILi128EEENS7_ILi96EEENS7_ILi192EEEEEELi128ENS_10bfloat16_tEfNS_4arch4Sm90ELb1ELb0ELb1ELb1ELb1ELb1ELb0ELb1ELb1ELb1ELb1ELb0EEENS1_21CollectiveEpilogueFwdINS6_IJSA_SA_SB_EEES9_SE_SG_Li256ELb1ELb1ELb1ELb0EEENS1_36VarlenDynamicPersistentTileSchedulerILi128ELi96ELi256ELi128ELb1ELb1ELb1ELb1ELb1ELb1EEEEEEEEEvNT_6ParamsE,@"STO_CUDA_ENTRY STV_DEFAULT"
_ZN7cutlass13device_kernelIN5flash11enable_sm90INS1_16FlashAttnFwdSm90INS1_25CollectiveMainloopFwdSm90ILi2EN4cute5tupleIJNS5_1CILi1EEES8_S8_EEENS6_IJNS7_ILi128EEENS7_ILi96EEENS7_ILi192EEEEEELi128ENS_10bfloat16_tEfNS_4arch4Sm90ELb1ELb0ELb1ELb1ELb1ELb1ELb0ELb1ELb1ELb1ELb1ELb0EEENS1_21CollectiveEpilogueFwdINS6_IJSA_SA_SB_EEES9_SE_SG_Li256ELb1ELb1ELb1ELb0EEENS1_36VarlenDynamicPersistentTileSchedulerILi128ELi96ELi256ELi128ELb1ELb1ELb1ELb1ELb1ELb1EEEEEEEEEvNT_6ParamsE:
        /* <DEDUP_REMOVED lines=18> */
.L_x_2644:
[----:B------:R-:W-:Y:S05]  /*0120*/  BSYNC B0 ;  /* 0x0000000000007941 */ /* 0x000fea0003800000 */
.L_x_2643:
        /* <DEDUP_REMOVED lines=41> */
.L_x_2645:
        /* <DEDUP_REMOVED lines=22> */
.L_x_2646:
        /* <DEDUP_REMOVED lines=18> */
.L_x_2647:
        /* <DEDUP_REMOVED lines=22> */
.L_x_2648:
        /* <DEDUP_REMOVED lines=22> */
.L_x_2649:
        /* <DEDUP_REMOVED lines=10> */
.L_x_2652:
        /* <DEDUP_REMOVED lines=23> */
[CC--:B------:R-:W-:Y:S01]  /*0b10*/  LEA.HI R5, R3.reuse, R0.reuse, RZ, 0x4 ;  /* 0x0000000003057211 */ /* 0x0c0fe200078f20ff */
[----:B------:R-:W-:Y:S01]  /*0b20*/  IMAD.MOV.U32 R162, RZ, RZ, RZ ;  /* 0x000000ffffa27224 */ /* 0x000fe200078e00ff */
[----:B------:R-:W-:-:S02]  /*0b30*/  LEA.HI R224, R3, R0, RZ, 0x3 ;  /* 0x0000000003e07211 */ /* 0x000fc400078f18ff */
[----:B------:R-:W-:Y:S01]  /*0b40*/  SHF.R.S32.HI R6, RZ, 0x4, R5 ;  /* 0x00000004ff067819 */ /* 0x000fe20000011405 */
[----:B------:R-:W-:Y:S01]  /*0b50*/  UIADD3 UR4, UR4, 0xc400, URZ ;  /* 0x0000c40004047890 */ /* 0x000fe2000fffe03f */
[----:B------:R-:W-:Y:S02]  /*0b60*/  LOP3.LUT R11, R224, 0xfffffff8, RZ, 0xc0, !PT ;  /* 0xfffffff8e00b7812 */ /* 0x000fe400078ec0ff */
[C---:B------:R-:W-:Y:S02]  /*0b70*/  LEA.HI R7, R5.reuse, R6, RZ, 0x1 ;  /* 0x0000000605077211 */ /* 0x040fe400078f08ff */
[----:B------:R-:W-:Y:S01]  /*0b80*/  LOP3.LUT R5, R5, 0x3fffff0, RZ, 0xc0, !PT ;  /* 0x03fffff005057812 */ /* 0x000fe200078ec0ff */
[C---:B------:R-:W-:Y:S01]  /*0b90*/  IMAD.IADD R200, R0.reuse, 0x1, -R11 ;  /* 0x0000000100c87824 */ /* 0x040fe200078e0a0b */
[----:B------:R-:W-:Y:S02]  /*0ba0*/  LOP3.LUT R7, R7, 0x1ffffffe, RZ, 0xc0, !PT ;  /* 0x1ffffffe07077812 */ /* 0x000fe400078ec0ff */
[----:B------:R-:W-:Y:S01]  /*0bb0*/  SHF.R.S32.HI R224, RZ, 0x3, R224 ;  /* 0x00000003ffe07819 */ /* 0x000fe200000114e0 */
[----:B------:R-:W-:-:S02]  /*0bc0*/  IMAD.IADD R5, R0, 0x1, -R5 ;  /* 0x0000000100057824 */ /* 0x000fc400078e0a05 */
[----:B------:R-:W-:Y:S01]  /*0bd0*/  IMAD.IADD R7, R6, 0x1, -R7 ;  /* 0x0000000106077824 */ /* 0x000fe200078e0a07 */
[----:B------:R-:W-:Y:S01]  /*0be0*/  LEA.HI R6, R3, R0, RZ, 0x5 ;  /* 0x0000000003067211 */ /* 0x000fe200078f28ff */
[----:B------:R-:W-:-:S03]  /*0bf0*/  IMAD.SHL.U32 R189, R200, 0x8, RZ ;  /* 0x00000008c8bd7824 */ /* 0x000fc600078e00ff */
[----:B------:R-:W-:Y:S01]  /*0c00*/  SHF.R.S32.HI R6, RZ, 0x5, R6 ;  /* 0x00000005ff067819 */ /* 0x000fe20000011406 */
[----:B------:R-:W-:-:S04]  /*0c10*/  VIADD R192, R189, 0x40 ;  /* 0x00000040bdc07836 */ /* 0x000fc80000000000 */
[----:B------:R-:W-:Y:S01]  /*0c20*/  IMAD.SHL.U32 R183, R6, 0x200, RZ ;  /* 0x0000020006b77824 */ /* 0x000fe200078e00ff */
[----:B--2---:R-:W-:Y:S02]  /*0c30*/  R2UR UR5, R4 ;  /* 0x00000000040572ca */ /* 0x004fe400000e0000 */
[----:B------:R-:W-:-:S04]  /*0c40*/  LEA.HI R4, R3, R0, RZ, 0x7 ;  /* 0x0000000003047211 */ /* 0x000fc800078f38ff */
[----:B------:R-:W-:Y:S02]  /*0c50*/  LOP3.LUT R227, R4, 0xffffff80, RZ, 0xc0, !PT ;  /* 0xffffff8004e37812 */ /* 0x000fe400078ec0ff */
[----:B------:R-:W-:-:S03]  /*0c60*/  SHF.R.S32.HI R16, RZ, 0x7, R4 ;  /* 0x00000007ff107819 */ /* 0x000fc60000011404 */
[----:B------:R-:W-:Y:S01]  /*0c70*/  IMAD.IADD R227, R0, 0x1, -R227 ;  /* 0x0000000100e37824 */ /* 0x000fe200078e0ae3 */
[----:B------:R-:W-:Y:S01]  /*0c80*/  LEA.HI R4, R4, R16, RZ, 0x1 ;  /* 0x0000001004047211 */ /* 0x000fe200078f08ff */
[----:B------:R-:W-:Y:S01]  /*0c90*/  ULOP3.LUT UR5, UR5, 0x1, URZ, 0xfc, !UPT ;  /* 0x0000000105057892 */ /* 0x000fe2000f8efc3f */
[----:B------:R0:W-:Y:S02]  /*0ca0*/  STL [R1+0x4c], R16 ;  /* 0x00004c1001007387 */ /* 0x0001e40000100800 */
[----:B------:R-:W-:Y:S02]  /*0cb0*/  SHF.R.S32.HI R8, RZ, 0x1f, R227 ;  /* 0x0000001fff087819 */ /* 0x000fe400000114e3 */
[----:B------:R-:W-:Y:S02]  /*0cc0*/  LOP3.LUT R4, R4, 0x3fffffe, RZ, 0xc0, !PT ;  /* 0x03fffffe04047812 */ /* 0x000fe400078ec0ff */
[CC--:B------:R-:W-:Y:S02]  /*0cd0*/  LEA.HI R10, R8.reuse, R227.reuse, RZ, 0x2 ;  /* 0x000000e3080a7211 */ /* 0x0c0fe400078f10ff */
[----:B------:R-:W-:Y:S01]  /*0ce0*/  LEA.HI R8, R8, R227, RZ, 0x5 ;  /* 0x000000e308087211 */ /* 0x000fe200078f28ff */
[----:B------:R-:W-:Y:S01]  /*0cf0*/  IMAD.IADD R4, R16, 0x1, -R4 ;  /* 0x0000000110047824 */ /* 0x000fe200078e0a04 */
[----:B------:R-:W-:-:S02]  /*0d00*/  SHF.R.S32.HI R9, RZ, 0x2, R10 ;  /* 0x00000002ff097819 */ /* 0x000fc4000001140a */
[----:B------:R-:W-:Y:S02]  /*0d10*/  SHF.R.S32.HI R12, RZ, 0x1f, R10 ;  /* 0x0000001fff0c7819 */ /* 0x000fe4000001140a */
[----:B------:R-:W-:Y:S02]  /*0d20*/  SHF.R.S32.HI R8, RZ, 0x5, R8 ;  /* 0x00000005ff087819 */ /* 0x000fe40000011408 */
[----:B------:R-:W-:Y:S02]  /*0d30*/  LEA.HI R12, R12, R9, RZ, 0x3 ;  /* 0x000000090c0c7211 */ /* 0x000fe400078f18ff */
[----:B------:R-:W-:Y:S02]  /*0d40*/  LOP3.LUT R10, R10, 0x7ffffffc, RZ, 0xc0, !PT ;  /* 0x7ffffffc0a0a7812 */ /* 0x000fe400078ec0ff */
[----:B------:R-:W-:-:S03]  /*0d50*/  LOP3.LUT R12, R12, 0xfffffff8, RZ, 0xc0, !PT ;  /* 0xfffffff80c0c7812 */ /* 0x000fc600078ec0ff */
[----:B------:R-:W-:Y:S02]  /*0d60*/  IMAD.IADD R10, R227, 0x1, -R10 ;  /* 0x00000001e30a7824 */ /* 0x000fe400078e0a0a */
[----:B------:R-:W-:Y:S02]  /*0d70*/  IMAD.IADD R9, R9, 0x1, -R12 ;  /* 0x0000000109097824 */ /* 0x000fe400078e0a0c */
[----:B------:R-:W-:Y:S02]  /*0d80*/  IMAD.SHL.U32 R190, R10, 0x2, RZ ;  /* 0x000000020abe7824 */ /* 0x000fe400078e00ff */
[----:B------:R-:W-:Y:S01]  /*0d90*/  IMAD R17, R8, 0x10, R9 ;  /* 0x0000001008117824 */ /* 0x000fe200078e0209 */
[----:B------:R-:W-:Y:S01]  /*0da0*/  LEA.HI R8, R3, R0, RZ, 0x2 ;  /* 0x0000000003087211 */ /* 0x000fe200078f10ff */
[----:B------:R-:W-:Y:S02]  /*0db0*/  VIADD R220, R190, 0x20 ;  /* 0x00000020bedc7836 */ /* 0x000fe40000000000 */
[----:B------:R-:W-:Y:S01]  /*0dc0*/  IMAD R24, R4, 0x40, R17 ;  /* 0x0000004004187824 */ /* 0x000fe200078e0211 */
[----:B------:R-:W-:Y:S01]  /*0dd0*/  LOP3.LUT R3, R8, 0xfffffffc, RZ, 0xc0, !PT ;  /* 0xfffffffc08037812 */ /* 0x000fe200078ec0ff */
[C---:B------:R-:W-:Y:S01]  /*0de0*/  VIADD R217, R190.reuse, 0x38 ;  /* 0x00000038bed97836 */ /* 0x040fe20000000000 */
[--C-:B------:R-:W-:Y:S01]  /*0df0*/  SHF.R.S32.HI R170, RZ, 0x2, R8.reuse ;  /* 0x00000002ffaa7819 */ /* 0x100fe20000011408 */
[----:B------:R-:W-:Y:S01]  /*0e00*/  VIADD R214, R190, 0x50 ;  /* 0x00000050bed67836 */ /* 0x000fe20000000000 */
[----:B------:R-:W-:Y:S01]  /*0e10*/  SHF.R.S32.HI R9, RZ, 0x1f, R8 ;  /* 0x0000001fff097819 */ /* 0x000fe20000011408 */
[----:B------:R-:W-:Y:S01]  /*0e20*/  IMAD.IADD R206, R0, 0x1, -R3 ;  /* 0x0000000100ce7824 */ /* 0x000fe200078e0a03 */
[----:B------:R-:W-:Y:S01]  /*0e30*/  STL [R1+0x58], R24 ;  /* 0x0000581801007387 */ /* 0x000fe20000100800 */
[----:B------:R-:W-:Y:S01]  /*0e40*/  IMAD R8, R6, 0x10, R5 ;  /* 0x0000001006087824 */ /* 0x000fe200078e0205 */
[----:B------:R-:W-:Y:S01]  /*0e50*/  LEA.HI R9, R9, R170, RZ, 0x3 ;  /* 0x000000aa09097211 */ /* 0x000fe200078f18ff */
[----:B------:R-:W-:-:S02]  /*0e60*/  VIADD R5, R170, 0x40 ;  /* 0x00000040aa057836 */ /* 0x000fc40000000000 */
[----:B------:R-:W-:Y:S01]  /*0e70*/  IMAD.SHL.U32 R160, R206, 0x4, RZ ;  /* 0x00000004cea07824 */ /* 0x000fe200078e00ff */
[----:B------:R-:W-:Y:S01]  /*0e80*/  LOP3.LUT R9, R9, 0xfffffff8, RZ, 0xc0, !PT ;  /* 0xfffffff809097812 */ /* 0x000fe200078ec0ff */
[----:B------:R-:W-:Y:S01]  /*0e90*/  IMAD.SHL.U32 R177, R5, 0x40, RZ ;  /* 0x0000004005b17824 */ /* 0x000fe200078e00ff */
[----:B------:R-:W-:Y:S01]  /*0ea0*/  SHF.R.S32.HI R0, RZ, 0x1f, R5 ;  /* 0x0000001fff007819 */ /* 0x000fe20000011405 */
[C---:B------:R-:W-:Y:S01]  /*0eb0*/  VIADD R173, R160.reuse, 0x20 ;  /* 0x00000020a0ad7836 */ /* 0x040fe20000000000 */
[C---:B------:R-:W-:Y:S01]  /*0ec0*/  IADD3 R176, R160.reuse, 0x50, RZ ;  /* 0x00000050a0b07810 */ /* 0x040fe20007ffe0ff */
[----:B------:R-:W-:Y:S01]  /*0ed0*/  VIADD R172, R160, 0x40 ;  /* 0x00000040a0ac7836 */ /* 0x000fe20000000000 */
[----:B------:R-:W-:Y:S01]  /*0ee0*/  LEA.HI R0, R0, R5, RZ, 0x3 ;  /* 0x0000000500007211 */ /* 0x000fe200078f18ff */
[----:B------:R-:W-:Y:S01]  /*0ef0*/  IMAD.IADD R163, R160, 0x1, R173 ;  /* 0x00000001a0a37824 */ /* 0x000fe200078e02ad */
[----:B------:R-:W-:Y:S01]  /*0f00*/  LOP3.LUT R177, R177, 0x1c0, RZ, 0xc0, !PT ;  /* 0x000001c0b1b17812 */ /* 0x000fe200078ec0ff */
[----:B------:R-:W-:Y:S01]  /*0f10*/  IMAD.IADD R226, R170, 0x1, -R9 ;  /* 0x00000001aae27824 */ /* 0x000fe200078e0a09 */
[----:B------:R-:W-:Y:S01]  /*0f20*/  SHF.R.S32.HI R225, RZ, 0x1f, R176 ;  /* 0x0000001fffe17819 */ /* 0x000fe200000114b0 */
[----:B------:R-:W-:Y:S01]  /*0f30*/  IMAD.SHL.U32 R184, R0, 0x40, RZ ;  /* 0x0000004000b87824 */ /* 0x000fe200078e00ff */
[----:B------:R-:W-:Y:S01]  /*0f40*/  SHF.R.S32.HI R0, RZ, 0x1f, R163 ;  /* 0x0000001fff007819 */ /* 0x000fe200000114a3 */
[----:B------:R-:W-:Y:S01]  /*0f50*/  IMAD.IADD R164, R160, 0x1, R172 ;  /* 0x00000001a0a47824 */ /* 0x000fe200078e02ac */
[----:B------:R-:W-:Y:S01]  /*0f60*/  SHF.R.U32.HI R25, RZ, 0x3, R177 ;  /* 0x00000003ff197819 */ /* 0x000fe200000116b1 */
[----:B------:R-:W-:Y:S01]  /*0f70*/  IMAD.SHL.U32 R181, R226, 0x40, RZ ;  /* 0x00000040e2b57824 */ /* 0x000fe200078e00ff */
[-C--:B------:R-:W-:Y:S01]  /*0f80*/  LEA.HI R166, R0, R163.reuse, RZ, 0x3 ;  /* 0x000000a300a67211 */ /* 0x080fe200078f18ff */
[----:B------:R-:W-:Y:S01]  /*0f90*/  IMAD R21, R8, 0x8, R7 ;  /* 0x0000000808157824 */ /* 0x000fe200078e0207 */
[----:B------:R-:W-:Y:S01]  /*0fa0*/  LEA.HI R0, R0, R163, RZ, 0x6 ;  /* 0x000000a300007211 */ /* 0x000fe200078f30ff */
[----:B0-----:R-:W-:Y:S01]  /*0fb0*/  IMAD.SHL.U32 R16, R206, 0x8, RZ ;  /* 0x00000008ce107824 */ /* 0x001fe200078e00ff */
[----:B------:R-:W-:Y:S01]  /*0fc0*/  SHF.R.S32.HI R3, RZ, 0x1f, R164 ;  /* 0x0000001fff037819 */ /* 0x000fe200000114a4 */
[----:B------:R-:W-:Y:S01]  /*0fd0*/  VIADD R211, R190, 0x68 ;  /* 0x00000068bed37836 */ /* 0x000fe20000000000 */
[----:B------:R-:W-:Y:S01]  /*0fe0*/  LOP3.LUT R181, R181, 0x1c0, RZ, 0xc0, !PT ;  /* 0x000001c0b5b57812 */ /* 0x000fe200078ec0ff */
[----:B------:R-:W-:Y:S01]  /*0ff0*/  IMAD.SHL.U32 R0, R0, 0x80, RZ ;  /* 0x0000008000007824 */ /* 0x000fe200078e00ff */
[CC--:B------:R-:W-:Y:S01]  /*1000*/  LEA.HI R5, R3.reuse, R164.reuse, RZ, 0x6 ;  /* 0x000000a403057211 */ /* 0x0c0fe200078f30ff */
[C---:B------:R-:W-:Y:S01]  /*1010*/  VIADD R221, R190.reuse, 0x18 ;  /* 0x00000018bedd7836 */ /* 0x040fe20000000000 */
[----:B------:R-:W-:Y:S01]  /*1020*/  LEA.HI R4, R3, R164, RZ, 0x3 ;  /* 0x000000a403047211 */ /* 0x000fe200078f18ff */
[C---:B------:R-:W-:Y:S01]  /*1030*/  VIADD R218, R190.reuse, 0x30 ;  /* 0x00000030beda7836 */ /* 0x040fe20000000000 */
[----:B------:R-:W-:Y:S01]  /*1040*/  SHF.R.U32.HI R182, RZ, 0x3, R181 ;  /* 0x00000003ffb67819 */ /* 0x000fe200000116b5 */
[----:B------:R-:W-:Y:S01]  /*1050*/  IMAD.SHL.U32 R6, R5, 0x80, RZ ;  /* 0x0000008005067824 */ /* 0x000fe200078e00ff */
[--C-:B------:R-:W-:Y:S01]  /*1060*/  LOP3.LUT R3, R181, 0x38, R166.reuse, 0xf8, !PT ;  /* 0x00000038b5037812 */ /* 0x100fe200078ef8a6 */
[C---:B------:R-:W-:Y:S01]  /*1070*/  VIADD R215, R190.reuse, 0x48 ;  /* 0x00000048bed77836 */ /* 0x040fe20000000000 */
[C---:B------:R-:W-:Y:S01]  /*1080*/  LOP3.LUT R7, R177.reuse, 0x38, R166, 0xf8, !PT ;  /* 0x00000038b1077812 */ /* 0x040fe200078ef8a6 */
[C---:B------:R-:W-:Y:S01]  /*1090*/  VIADD R212, R190.reuse, 0x60 ;  /* 0x00000060bed47836 */ /* 0x040fe20000000000 */
[----:B------:R-:W-:Y:S01]  /*10a0*/  LOP3.LUT R8, R177, 0x38, R4, 0xf8, !PT ;  /* 0x00000038b1087812 */ /* 0x000fe200078ef804 */
[----:B------:R-:W-:Y:S01]  /*10b0*/  VIADD R222, R190, 0x10 ;  /* 0x00000010bede7836 */ /* 0x000fe20000000000 */
[----:B------:R-:W-:Y:S01]  /*10c0*/  LOP3.LUT R184, R184, 0xfffffe00, RZ, 0xc0, !PT ;  /* 0xfffffe00b8b87812 */ /* 0x000fe200078ec0ff */
[----:B------:R-:W-:Y:S01]  /*10d0*/  VIADD R219, R190, 0x28 ;  /* 0x00000028bedb7836 */ /* 0x000fe20000000000 */
[----:B------:R-:W-:Y:S01]  /*10e0*/  LOP3.LUT R0, R0, 0xffffe000, RZ, 0xc0, !PT ;  /* 0xffffe00000007812 */ /* 0x000fe200078ec0ff */
[----:B------:R-:W-:Y:S01]  /*10f0*/  VIADD R216, R190, 0x40 ;  /* 0x00000040bed87836 */ /* 0x000fe20000000000 */
[----:B------:R-:W-:Y:S01]  /*1100*/  LOP3.LUT R3, R3, R182, RZ, 0x3c, !PT ;  /* 0x000000b603037212 */ /* 0x000fe200078e3cff */
[C---:B------:R-:W-:Y:S01]  /*1110*/  VIADD R19, R16.reuse, 0x60 ;  /* 0x0000006010137836 */ /* 0x040fe20000000000 */
[-C--:B------:R-:W-:Y:S01]  /*1120*/  LOP3.LUT R7, R7, R25.reuse, RZ, 0x3c, !PT ;  /* 0x0000001907077212 */ /* 0x080fe200078e3cff */
[----:B------:R-:W-:Y:S01]  /*1130*/  VIADD R22, R16, 0x80 ;  /* 0x0000008010167836 */ /* 0x000fe20000000000 */
[----:B------:R-:W-:Y:S01]  /*1140*/  LOP3.LUT R9, R8, R25, RZ, 0x3c, !PT ;  /* 0x0000001908097212 */ /* 0x000fe200078e3cff */
[----:B------:R-:W-:Y:S01]  /*1150*/  VIADD R23, R16, 0xa0 ;  /* 0x000000a010177836 */ /* 0x000fe20000000000 */
[-C--:B------:R-:W-:Y:S01]  /*1160*/  IADD3 R8, R3, R0.reuse, R183 ;  /* 0x0000000003087210 */ /* 0x080fe20007ffe0b7 */
[----:B------:R-:W-:Y:S01]  /*1170*/  VIADD R213, R190, 0x58 ;  /* 0x00000058bed57836 */ /* 0x000fe20000000000 */
[----:B------:R-:W-:Y:S01]  /*1180*/  IADD3 R12, R7, R0, R184 ;  /* 0x00000000070c7210 */ /* 0x000fe20007ffe0b8 */
[----:B------:R-:W-:Y:S01]  /*1190*/  IMAD.U32 R0, RZ, RZ, UR5 ;  /* 0x00000005ff007e24 */ /* 0x000fe2000f8e00ff */
[----:B------:R-:W-:Y:S01]  /*11a0*/  LOP3.LUT R6, R6, 0xffffe000, RZ, 0xc0, !PT ;  /* 0xffffe00006067812 */ /* 0x000fe200078ec0ff */
[C---:B------:R-:W-:Y:S01]  /*11b0*/  VIADD R210, R190.reuse, 0x70 ;  /* 0x00000070bed27836 */ /* 0x040fe20000000000 */
[----:B------:R-:W-:Y:S01]  /*11c0*/  LOP3.LUT R5, R181, 0x38, R4, 0xf8, !PT ;  /* 0x00000038b5057812 */ /* 0x000fe200078ef804 */
[----:B------:R-:W-:Y:S01]  /*11d0*/  VIADD R209, R190, 0x78 ;  /* 0x00000078bed17836 */ /* 0x000fe20000000000 */
[----:B------:R-:W-:Y:S01]  /*11e0*/  IADD3 R20, R9, R6, R184 ;  /* 0x0000000609147210 */ /* 0x000fe20007ffe0b8 */
[----:B------:R0:W-:Y:S01]  /*11f0*/  STL [R1+0x30], R0 ;  /* 0x0000300001007387 */ /* 0x0001e20000100800 */
[----:B------:R-:W-:Y:S01]  /*1200*/  IMAD.U32 R9, RZ, RZ, UR4 ;  /* 0x00000004ff097e24 */ /* 0x000fe2000f8e00ff */
[----:B------:R-:W-:Y:S01]  /*1210*/  LOP3.LUT R5, R5, R182, RZ, 0x3c, !PT ;  /* 0x000000b605057212 */ /* 0x000fe200078e3cff */
[----:B------:R-:W-:Y:S01]  /*1220*/  IMAD.MOV.U32 R7, RZ, RZ, R15 ;  /* 0x000000ffff077224 */ /* 0x000fe200078e000f */
[----:B------:R-:W-:Y:S01]  /*1230*/  SHF.R.S32.HI R167, RZ, 0x3, R4 ;  /* 0x00000003ffa77819 */ /* 0x000fe20000011404 */
[----:B------:R-:W-:Y:S01]  /*1240*/  VIADD R175, R160, 0x10 ;  /* 0x00000010a0af7836 */ /* 0x000fe20000000000 */
[----:B------:R1:W-:Y:S01]  /*1250*/  STL [R1+0x48], R9 ;  /* 0x0000480901007387 */ /* 0x0003e20000100800 */
[----:B------:R-:W-:Y:S01]  /*1260*/  IADD3 R11, R5, R6, R183 ;  /* 0x00000006050b7210 */ /* 0x000fe20007ffe0b7 */
[----:B------:R-:W-:Y:S01]  /*1270*/  IMAD.MOV.U32 R5, RZ, RZ, R13 ;  /* 0x000000ffff057224 */ /* 0x000fe200078e000d */
[----:B------:R-:W-:Y:S01]  /*1280*/  SHF.R.S32.HI R4, RZ, 0x1f, R221 ;  /* 0x0000001fff047819 */ /* 0x000fe200000114dd */
[----:B------:R-:W-:Y:S01]  /*1290*/  IMAD.MOV.U32 R6, RZ, RZ, R14 ;  /* 0x000000ffff067224 */ /* 0x000fe200078e000e */
[----:B0-----:R-:W-:Y:S01]  /*12a0*/  LEA.HI R0, R206, R206, RZ, 0x1 ;  /* 0x000000cece007211 */ /* 0x001fe200078f08ff */
[----:B------:R-:W-:Y:S01]  /*12b0*/  VIADD R174, R160, 0x30 ;  /* 0x00000030a0ae7836 */ /* 0x000fe20000000000 */
[----:B------:R-:W-:Y:S01]  /*12c0*/  SHF.R.S32.HI R4, RZ, 0x1f, R218 ;  /* 0x0000001fff047819 */ /* 0x000fe200000114da */
[----:B------:R-:W-:Y:S01]  /*12d0*/  VIADD R208, R190, 0x8 ;  /* 0x00000008bed07836 */ /* 0x000fe20000000000 */
[----:B------:R-:W-:-:S02]  /*12e0*/  LOP3.LUT R3, R0, 0x1ffffffe, RZ, 0xc0, !PT ;  /* 0x1ffffffe00037812 */ /* 0x000fc400078ec0ff */
[----:B------:R-:W-:Y:S02]  /*12f0*/  SHF.R.S32.HI R0, RZ, 0x1f, R189 ;  /* 0x0000001fff007819 */ /* 0x000fe400000114bd */
[----:B-1----:R-:W-:Y:S01]  /*1300*/  LOP3.LUT R9, R177, 0x38, R16, 0xf8, !PT ;  /* 0x00000038b1097812 */ /* 0x002fe200078ef810 */
[----:B------:R-:W-:Y:S01]  /*1310*/  IMAD.IADD R3, R206, 0x1, -R3 ;  /* 0x00000001ce037824 */ /* 0x000fe200078e0a03 */
[----:B------:R-:W-:Y:S01]  /*1320*/  SHF.R.S32.HI R0, RZ, 0x1f, R192 ;  /* 0x0000001fff007819 */ /* 0x000fe200000114c0 */
[----:B------:R-:W-:Y:S01]  /*1330*/  IMAD.SHL.U32 R0, R21, 0x8, RZ ;  /* 0x0000000815007824 */ /* 0x000fe200078e00ff */
[----:B------:R-:W-:Y:S01]  /*1340*/  LOP3.LUT R9, R184, R9, R25, 0xf6, !PT ;  /* 0x00000009b8097212 */ /* 0x000fe200078ef619 */
[----:B------:R-:W-:Y:S01]  /*1350*/  IMAD R191, R3, 0x8, R24 ;  /* 0x0000000803bf7824 */ /* 0x000fe200078e0218 */
[----:B------:R-:W-:Y:S02]  /*1360*/  SHF.R.S32.HI R4, RZ, 0x1f, R215 ;  /* 0x0000001fff047819 */ /* 0x000fe400000114d7 */
[----:B------:R0:W-:Y:S01]  /*1370*/  STL [R1+0x5c], R0 ;  /* 0x00005c0001007387 */ /* 0x0001e20000100800 */
[----:B------:R-:W-:-:S02]  /*1380*/  SHF.R.S32.HI R4, RZ, 0x1f, R212 ;  /* 0x0000001fff047819 */ /* 0x000fc400000114d4 */
[----:B------:R-:W-:Y:S02]  /*1390*/  LEA R4, R11, UR4, 0x1 ;  /* 0x000000040b047c11 */ /* 0x000fe4000f8e08ff */
[----:B------:R-:W-:Y:S02]  /*13a0*/  SHF.R.S32.HI R17, RZ, 0x1f, R16 ;  /* 0x0000001fff117819 */ /* 0x000fe40000011410 */
[----:B------:R-:W-:Y:S02]  /*13b0*/  SHF.R.S32.HI R169, RZ, 0x1f, R19 ;  /* 0x0000001fffa97819 */ /* 0x000fe40000011413 */
[----:B------:R-:W-:Y:S02]  /*13c0*/  SHF.R.S32.HI R180, RZ, 0x1f, R22 ;  /* 0x0000001fffb47819 */ /* 0x000fe40000011416 */
[----:B0-----:R-:W-:Y:S02]  /*13d0*/  LEA R0, R9, UR4, 0x1 ;  /* 0x0000000409007c11 */ /* 0x001fe4000f8e08ff */
[----:B------:R-:W-:-:S02]  /*13e0*/  SHF.R.S32.HI R9, RZ, 0x1f, R222 ;  /* 0x0000001fff097819 */ /* 0x000fc400000114de */
[----:B------:R-:W-:Y:S01]  /*13f0*/  SHF.R.S32.HI R9, RZ, 0x1f, R219 ;  /* 0x0000001fff097819 */ /* 0x000fe200000114db */
[----:B------:R0:W-:Y:S01]  /*1400*/  STL [R1+0x40], R0 ;  /* 0x0000400001007387 */ /* 0x0001e20000100800 */
[----:B------:R-:W-:Y:S02]  /*1410*/  SHF.R.S32.HI R9, RZ, 0x1f, R216 ;  /* 0x0000001fff097819 */ /* 0x000fe400000114d8 */
[----:B------:R-:W-:Y:S02]  /*1420*/  SHF.R.S32.HI R179, RZ, 0x1f, R23 ;  /* 0x0000001fffb37819 */ /* 0x000fe40000011417 */
[----:B------:R-:W-:Y:S02]  /*1430*/  SHF.R.S32.HI R166, RZ, 0x3, R166 ;  /* 0x00000003ffa67819 */ /* 0x000fe400000114a6 */
[----:B------:R-:W-:Y:S02]  /*1440*/  SHF.R.S32.HI R9, RZ, 0x1f, R213 ;  /* 0x0000001fff097819 */ /* 0x000fe400000114d5 */
[----:B------:R-:W-:-:S02]  /*1450*/  SHF.R.S32.HI R229, RZ, 0x1f, R210 ;  /* 0x0000001fffe57819 */ /* 0x000fc400000114d2 */
[----:B0-----:R-:W-:Y:S02]  /*1460*/  SHF.R.S32.HI R0, RZ, 0x1f, R220 ;  /* 0x0000001fff007819 */ /* 0x001fe400000114dc */
[----:B------:R-:W-:Y:S02]  /*1470*/  SHF.R.S32.HI R0, RZ, 0x1f, R217 ;  /* 0x0000001fff007819 */ /* 0x000fe400000114d9 */
[----:B------:R-:W-:Y:S02]  /*1480*/  SHF.R.S32.HI R0, RZ, 0x1f, R214 ;  /* 0x0000001fff007819 */ /* 0x000fe400000114d6 */
[----:B------:R-:W-:Y:S02]  /*1490*/  SHF.R.S32.HI R0, RZ, 0x1f, R211 ;  /* 0x0000001fff007819 */ /* 0x000fe400000114d3 */
[----:B------:R-:W-:Y:S02]  /*14a0*/  LEA R0, R8, UR4, 0x1 ;  /* 0x0000000408007c11 */ /* 0x000fe4000f8e08ff */
[----:B------:R-:W-:-:S02]  /*14b0*/  LEA R8, R12, UR4, 0x1 ;  /* 0x000000040c087c11 */ /* 0x000fc4000f8e08ff */
[----:B------:R-:W-:Y:S01]  /*14c0*/  SHF.R.S32.HI R228, RZ, 0x1f, R209 ;  /* 0x0000001fffe47819 */ /* 0x000fe200000114d1 */
[----:B------:R0:W-:Y:S04]  /*14d0*/  STL [R1+0x44], R0 ;  /* 0x0000440001007387 */ /* 0x0001e80000100800 */
[----:B------:R1:W-:Y:S04]  /*14e0*/  STL [R1+0x38], R8 ;  /* 0x0000380801007387 */ /* 0x0003e80000100800 */
[----:B------:R1:W-:Y:S01]  /*14f0*/  STL [R1+0x3c], R4 ;  /* 0x00003c0401007387 */ /* 0x0003e20000100800 */
[----:B0-----:R-:W-:-:S05]  /*1500*/  LEA R0, R20, UR4, 0x1 ;  /* 0x0000000414007c11 */ /* 0x001fca000f8e08ff */
[----:B------:R1:W-:Y:S02]  /*1510*/  STL [R1+0x34], R0 ;  /* 0x0000340001007387 */ /* 0x0003e40000100800 */
.L_x_2896:
[----:B0-----:R-:W0:Y:S01]  /*1520*/  LDC.64 R202, c[0x0][0xc88] ;  /* 0x00032200ffca7b82 */ /* 0x001e220000000a00 */
[----:B------:R-:W-:Y:S01]  /*1530*/  ULDC.64 UR4, c[0x0][0xa28] ;  /* 0x00028a0000047ab9 */ /* 0x000fe20000000a00 */
[----:B------:R-:W-:Y:S01]  /*1540*/  ULDC.64 UR8, c[0x0][0xa18] ;  /* 0x0002860000087ab9 */ /* 0x000fe20000000a00 */
[----:B------:R-:W-:Y:S01]  /*1550*/  ULDC.64 UR6, c[0x0][0xa08] ;  /* 0x0002820000067ab9 */ /* 0x000fe20000000a00 */
[----:B0-----:R-:W-:-:S06]  /*1560*/  IMAD.WIDE R202, R7, 0x4, R202 ;  /* 0x0000000407ca7825 */ /* 0x001fcc00078e02ca */
[----:B--2---:R-:W2:Y:S01]  /*1570*/  LDG.E R202, desc[UR60][R202.64] ;  /* 0x0000003ccaca7981 */ /* 0x004ea2000c1e1900 */
[----:B------:R-:W-:Y:S01]  /*1580*/  ISETP.NE.U32.AND P2, PT, RZ, UR4, PT ;  /* 0x00000004ff007c0c */ /* 0x000fe2000bf45070 */
[----:B-1----:R-:W-:Y:S01]  /*1590*/  IMAD.MOV.U32 R4, RZ, RZ, RZ ;  /* 0x000000ffff047224 */ /* 0x002fe200078e00ff */
[----:B------:R-:W-:Y:S01]  /*15a0*/  ISETP.NE.U32.AND P1, PT, RZ, UR8, PT ;  /* 0x00000008ff007c0c */ /* 0x000fe2000bf25070 */
[----:B------:R-:W-:Y:S01]  /*15b0*/  IMAD.MOV.U32 R128, RZ, RZ, RZ ;  /* 0x000000ffff807224 */ /* 0x000fe200078e00ff */
[----:B------:R-:W-:Y:S02]  /*15c0*/  ISETP.NE.AND.EX P2, PT, RZ, UR5, PT, P2 ;  /* 0x00000005ff007c0c */ /* 0x000fe4000bf45320 */
[----:B------:R-:W-:Y:S02]  /*15d0*/  ISETP.NE.AND.EX P1, PT, RZ, UR9, PT, P1 ;  /* 0x00000009ff007c0c */ /* 0x000fe4000bf25310 */
[----:B------:R-:W-:-:S04]  /*15e0*/  ISETP.NE.U32.AND P0, PT, RZ, UR6, PT ;  /* 0x00000006ff007c0c */ /* 0x000fc8000bf05070 */
[----:B------:R-:W-:Y:S02]  /*15f0*/  ISETP.NE.AND.EX P0, PT, RZ, UR7, PT, P0 ;  /* 0x00000007ff007c0c */ /* 0x000fe4000bf05300 */
[----:B--2---:R-:W-:Y:S01]  /*1600*/  SHF.R.S32.HI R223, RZ, 0x1f, R202 ;  /* 0x0000001fffdf7819 */ /* 0x004fe200000114ca */
[C---:B------:R-:W-:Y:S02]  /*1610*/  IMAD.SHL.U32 R203, R202.reuse, 0x4, RZ ;  /* 0x00000004cacb7824 */ /* 0x040fe400078e00ff */
[C---:B---34-:R-:W-:Y:S02]  /*1620*/  @P2 LEA R10, P3, R202.reuse, UR4, 0x2 ;  /* 0x00000004ca0a2c11 */ /* 0x058fe4000f8610ff */
[C-C-:B------:R-:W-:Y:S02]  /*1630*/  SHF.L.U64.HI R204, R202.reuse, 0x2, R223.reuse ;  /* 0x00000002cacc7819 */ /* 0x140fe400000102df */
[----:B------:R-:W-:Y:S01]  /*1640*/  @P2 LEA.HI.X R11, R202, UR5, R223, 0x2, P3 ;  /* 0x00000005ca0b2c11 */ /* 0x000fe200098f14df */
[----:B------:R-:W-:Y:S01]  /*1650*/  ULDC UR4, c[0x0][0x288] ;  /* 0x0000a20000047ab9 */ /* 0x000fe20000000800 */
[----:B------:R-:W-:-:S03]  /*1660*/  IADD3 R8, P4, R203, UR6, RZ ;  /* 0x00000006cb087c10 */ /* 0x000fc6000ff9e0ff */
        /* <DEDUP_REMOVED lines=8> */
[C---:B------:R-:W-:Y:S01]  /*16f0*/  LOP3.LUT R3, R6.reuse, 0xff000000, RZ, 0xc0, !PT ;  /* 0xff00000006037812 */ /* 0x040fe200078ec0ff */
        /* <DEDUP_REMOVED lines=12> */
[----:B------:R-:W-:Y:S02]  /*17c0*/  LEA.HI R201, R0, R3, RZ, 0x10 ;  /* 0x0000000300c97211 */ /* 0x000fe400078f80ff */
[----:B------:R-:W-:Y:S01]  /*17d0*/  LOP3.LUT R165, R6, 0xffff, RZ, 0xc0, !PT ;  /* 0x0000ffff06a57812 */ /* 0x000fe200078ec0ff */
[----:B0-----:R-:W-:Y:S08]  /*17e0*/  @P1 BRA `(.L_x_2654) ;  /* 0x0000000000241947 */ /* 0x001ff00003800000 */
        /* <DEDUP_REMOVED lines=9> */
.L_x_2654:
[----:B------:R-:W-:Y:S02]  /*1880*/  IMAD.U32 R25, RZ, RZ, UR5 ;  /* 0x00000005ff197e24 */ /* 0x000fe4000f8e00ff */
[----:B------:R-:W-:Y:S01]  /*1890*/  IMAD.U32 R27, RZ, RZ, UR4 ;  /* 0x00000004ff1b7e24 */ /* 0x000fe2000f8e00ff */
[----:B------:R-:W-:Y:S06]  /*18a0*/  @!P2 BRA `(.L_x_2655) ;  /* 0x000000000010a947 */ /* 0x000fec0003800000 */
[----:B------:R-:W-:-:S04]  /*18b0*/  IADD3 R6, P0, R203, UR8, RZ ;  /* 0x00000008cb067c10 */ /* 0x000fc8000ff1e0ff */
[----:B------:R-:W-:-:S05]  /*18c0*/  IADD3.X R7, R204, UR9, RZ, P0, !PT ;  /* 0x00000009cc077c10 */ /* 0x000fca00087fe4ff */
[----:B------:R0:W5:Y:S01]  /*18d0*/  LDG.E R27, desc[UR60][R6.64] ;  /* 0x0000003c061b7981 */ /* 0x000162000c1e1900 */
[----:B------:R-:W-:Y:S05]  /*18e0*/  BRA `(.L_x_2656) ;  /* 0x0000000000107947 */ /* 0x000fea0003800000 */
.L_x_2655:
[----:B------:R-:W-:Y:S05]  /*18f0*/  @!P0 BRA `(.L_x_2656) ;  /* 0x00000000000c8947 */ /* 0x000fea0003800000 */
[----:B------:R-:W2:Y:S04]  /*1900*/  LDG.E R0, desc[UR60][R8.64] ;  /* 0x0000003c08007981 */ /* 0x000ea8000c1e1900 */
[----:B------:R-:W2:Y:S02]  /*1910*/  LDG.E R27, desc[UR60][R8.64+0x4] ;  /* 0x0000043c081b7981 */ /* 0x000ea4000c1e1900 */
[----:B--2---:R-:W-:-:S07]  /*1920*/  IMAD.IADD R27, R27, 0x1, -R0 ;  /* 0x000000011b1b7824 */ /* 0x004fce00078e0a00 */
.L_x_2656:
[----:B------:R-:W-:Y:S01]  /*1930*/  ULDC.64 UR4, c[0x0][0xa10] ;  /* 0x0002840000047ab9 */ /* 0x000fe20000000a00 */
[----:B------:R-:W1:Y:S01]  /*1940*/  LDC R10, c[0x0][0x448] ;  /* 0x00011200ff0a7b82 */ /* 0x000e620000000800 */
[----:B------:R-:W-:-:S04]  /*1950*/  ISETP.NE.U32.AND P0, PT, RZ, UR4, PT ;  /* 0x00000004ff007c0c */ /* 0x000fc8000bf05070 */
[----:B------:R-:W-:Y:S01]  /*1960*/  ISETP.NE.AND.EX P0, PT, RZ, UR5, PT, P0 ;  /* 0x00000005ff007c0c */ /* 0x000fe2000bf05300 */
[----:B------:R-:W-:-:S12]  /*1970*/  ULDC.64 UR4, c[0x0][0xa30] ;  /* 0x00028c0000047ab9 */ /* 0x000fd80000000a00 */
[----:B0-----:R-:W0:Y:S02]  /*1980*/  @P0 LDC.64 R6, c[0x0][0xa10] ;  /* 0x00028400ff060b82 */ /* 0x001e240000000a00 */
[----:B0-----:R-:W-:-:S05]  /*1990*/  @P0 IMAD.WIDE R6, R202, 0x4, R6 ;  /* 0x00000004ca060825 */ /* 0x001fca00078e0206 */
[----:B------:R-:W2:Y:S04]  /*19a0*/  @P0 LDG.E R0, desc[UR60][R6.64] ;  /* 0x0000003c06000981 */ /* 0x000ea8000c1e1900 */
[----:B------:R0:W2:Y:S01]  /*19b0*/  @P0 LDG.E R3, desc[UR60][R6.64+0x4] ;  /* 0x0000043c06030981 */ /* 0x0000a2000c1e1900 */
[----:B------:R-:W-:Y:S01]  /*19c0*/  ISETP.NE.U32.AND P1, PT, RZ, UR4, PT ;  /* 0x00000004ff007c0c */ /* 0x000fe2000bf25070 */
[----:B-----5:R-:W-:-:S03]  /*19d0*/  IMAD.MOV.U32 R140, RZ, RZ, R27 ;  /* 0x000000ffff8c7224 */ /* 0x020fc600078e001b */
[----:B------:R-:W-:-:S13]  /*19e0*/  ISETP.NE.AND.EX P1, PT, RZ, UR5, PT, P1 ;  /* 0x00000005ff007c0c */ /* 0x000fda000bf25310 */
[----:B------:R-:W-:-:S04]  /*19f0*/  @P1 IADD3 R8, P2, R203, UR4, RZ ;  /* 0x00000004cb081c10 */ /* 0x000fc8000ff5e0ff */
[----:B------:R-:W-:-:S05]  /*1a00*/  @P1 IADD3.X R9, R204, UR5, RZ, P2, !PT ;  /* 0x00000005cc091c10 */ /* 0x000fca00097fe4ff */
[----:B------:R3:W5:Y:S01]  /*1a10*/  @P1 LDG.E R140, desc[UR60][R8.64] ;  /* 0x0000003c088c1981 */ /* 0x000762000c1e1900 */
[----:B-1----:R-:W-:Y:S01]  /*1a20*/  ISETP.NE.AND P1, PT, R10, 0x1, PT ;  /* 0x000000010a00780c */ /* 0x002fe20003f25270 */
[----:B------:R-:W-:Y:S01]  /*1a30*/  IMAD.SHL.U32 R186, R5, 0x80, RZ ;  /* 0x0000008005ba7824 */ /* 0x000fe200078e00ff */
[----:B------:R-:W-:Y:S01]  /*1a40*/  BSSY B0, `(.L_x_2657) ;  /* 0x0000035000007945 */ /* 0x000fe20003800000 */
[----:B------:R-:W-:Y:S01]  /*1a50*/  IMAD.IADD R12, R27, 0x1, -R4 ;  /* 0x000000011b0c7824 */ /* 0x000fe200078e0a04 */
[----:B------:R-:W-:Y:S01]  /*1a60*/  LOP3.LUT R207, R201, 0xff, RZ, 0xc0, !PT ;  /* 0x000000ffc9cf7812 */ /* 0x000fe200078ec0ff */
[----:B------:R-:W-:Y:S01]  /*1a70*/  VIADD R5, R186, 0x7f ;  /* 0x0000007fba057836 */ /* 0x000fe20000000000 */
[----:B------:R-:W-:-:S07]  /*1a80*/  SHF.R.U32.HI R201, RZ, 0x10, R201 ;  /* 0x00000010ffc97819 */ /* 0x000fce00000116c9 */
[----:B------:R-:W1:Y:S08]  /*1a90*/  @P1 LDC R10, c[0x0][0x44c] ;  /* 0x00011300ff0a1b82 */ /* 0x000e700000000800 */
[----:B0-----:R-:W0:Y:S01]  /*1aa0*/  @P1 LDC R7, c[0x0][0x450] ;  /* 0x00011400ff071b82 */ /* 0x001e220000000800 */
[----:B--2---:R-:W-:Y:S02]  /*1ab0*/  @P0 IMAD.IADD R25, R3, 0x1, -R0 ;  /* 0x0000000103190824 */ /* 0x004fe400078e0a00 */
[----:B-1----:R-:W-:-:S04]  /*1ac0*/  @P1 IMAD.HI.U32 R0, R5, R10, RZ ;  /* 0x0000000a05001227 */ /* 0x002fc800078e00ff */
[----:B------:R-:W-:Y:S01]  /*1ad0*/  IMAD.IADD R188, R12, 0x1, R25 ;  /* 0x000000010cbc7824 */ /* 0x000fe200078e0219 */
[----:B0-----:R-:W-:-:S03]  /*1ae0*/  @P1 SHF.R.U32.HI R5, RZ, R7, R0 ;  /* 0x00000007ff051219 */ /* 0x001fc60000011600 */
[C---:B------:R-:W-:Y:S01]  /*1af0*/  VIADD R0, R188.reuse, 0x5f ;  /* 0x0000005fbc007836 */ /* 0x040fe20000000000 */
[----:B------:R-:W-:-:S03]  /*1b00*/  IADD3 R195, R188, 0x60, -R187 ;  /* 0x00000060bcc37810 */ /* 0x000fc60007ffe8bb */
[----:B------:R-:W-:-:S04]  /*1b10*/  IMAD.HI R0, R0, 0x2aaaaaab, RZ ;  /* 0x2aaaaaab00007827 */ /* 0x000fc800078e02ff */
[----:B------:R-:W-:Y:S01]  /*1b20*/  IMAD.IADD R5, R195, 0x1, R5 ;  /* 0x00000001c3057824 */ /* 0x000fe200078e0205 */
[----:B------:R-:W-:-:S03]  /*1b30*/  SHF.R.U32.HI R3, RZ, 0x1f, R0 ;  /* 0x0000001fff037819 */ /* 0x000fc60000011600 */
[----:B------:R-:W-:Y:S01]  /*1b40*/  IMAD.HI R5, R5, 0x2aaaaaab, RZ ;  /* 0x2aaaaaab05057827 */ /* 0x000fe200078e02ff */
[----:B------:R-:W-:-:S03]  /*1b50*/  LEA.HI.SX32 R196, R0, R3, 0x1c ;  /* 0x0000000300c47211 */ /* 0x000fc600078fe2ff */
[----:B------:R-:W-:Y:S01]  /*1b60*/  IMAD.MOV.U32 R0, RZ, RZ, RZ ;  /* 0x000000ffff007224 */ /* 0x000fe200078e00ff */
[----:B------:R-:W-:-:S04]  /*1b70*/  SHF.R.U32.HI R4, RZ, 0x1f, R5 ;  /* 0x0000001fff047819 */ /* 0x000fc80000011605 */
[----:B------:R-:W-:-:S04]  /*1b80*/  LEA.HI.SX32 R5, R5, R4, 0x1c ;  /* 0x0000000405057211 */ /* 0x000fc800078fe2ff */
[----:B---3--:R-:W-:-:S04]  /*1b90*/  VIMNMX R9, R196, R5, PT ;  /* 0x00000005c4097248 */ /* 0x008fc80003fe0100 */
[----:B------:R-:W-:-:S13]  /*1ba0*/  ISETP.GE.AND P0, PT, R9, 0x1, PT ;  /* 0x000000010900780c */ /* 0x000fda0003f06270 */
        /* <DEDUP_REMOVED lines=27> */
[----:B------:R-:W-:-:S05]  /*1d60*/  IMAD.MOV.U32 R0, RZ, RZ, R5 ;  /* 0x000000ffff007224 */ /* 0x000fca00078e0005 */
[----:B------:R-:W-:Y:S02]  /*1d70*/  @!P2 IADD3 R0, -R0, RZ, RZ ;  /* 0x000000ff0000a210 */ /* 0x000fe40007ffe1ff */
[----:B------:R-:W-:-:S07]  /*1d80*/  @!P1 LOP3.LUT R0, RZ, R10, RZ, 0x33, !PT ;  /* 0x0000000aff009212 */ /* 0x000fce00078e33ff */
.L_x_2658:
[----:B------:R-:W-:Y:S05]  /*1d90*/  BSYNC B0 ;  /* 0x0000000000007941 */ /* 0x000fea0003800000 */
.L_x_2657:
[----:B------:R-:W-:-:S05]  /*1da0*/  IMAD R3, R207, R0, RZ ;  /* 0x00000000cf037224 */ /* 0x000fca00078e02ff */
        /* <DEDUP_REMOVED lines=36> */
.L_x_2661:
[----:B------:R-:W-:Y:S05]  /*1ff0*/  BSYNC B6 ;  /* 0x0000000000067941 */ /* 0x000fea0003800000 */
.L_x_2660:
        /* <DEDUP_REMOVED lines=20> */
.L_x_2663:
[----:B------:R-:W-:Y:S05]  /*2140*/  BSYNC B6 ;  /* 0x0000000000067941 */ /* 0x000fea0003800000 */
.L_x_2662:
[----:B------:R-:W-:Y:S01]  /*2150*/  ULDC.64 UR4, c[0x0][0x9f8] ;  /* 0x00027e0000047ab9 */ /* 0x000fe20000000a00 */
[----:B------:R-:W-:Y:S01]  /*2160*/  IMAD.MOV.U32 R100, RZ, RZ, R202 ;  /* 0x000000ffff647224 */ /* 0x000fe200078e00ca */
[----:B------:R-:W-:Y:S01]  /*2170*/  ISETP.NE.U32.AND P0, PT, RZ, UR4, PT ;  /* 0x00000004ff007c0c */ /* 0x000fe2000bf05070 */
[----:B------:R-:W0:Y:S03]  /*2180*/  LDC.64 R92, c[0x0][0x3f8] ;  /* 0x0000fe00ff5c7b82 */ /* 0x000e260000000a00 */
[----:B------:R-:W-:-:S05]  /*2190*/  ISETP.NE.AND.EX P0, PT, RZ, UR5, PT, P0 ;  /* 0x00000005ff007c0c */ /* 0x000fca000bf05300 */
[----:B------:R-:W1:Y:S08]  /*21a0*/  LDC.64 R86, c[0x0][0x408] ;  /* 0x00010200ff567b82 */ /* 0x000e700000000a00 */
[----:B------:R-:W-:Y:S01]  /*21b0*/  @P0 IADD3 R4, P1, R203, UR4, RZ ;  /* 0x00000004cb040c10 */ /* 0x000fe2000ff3e0ff */
[----:B------:R-:W-:-:S03]  /*21c0*/  ULDC UR4, c[0x0][0x2f4] ;  /* 0x0000bd0000047ab9 */ /* 0x000fc60000000800 */
[----:B------:R-:W-:Y:S01]  /*21d0*/  @P0 IADD3.X R5, R204, UR5, RZ, P1, !PT ;  /* 0x00000005cc050c10 */ /* 0x000fe20008ffe4ff */
[----:B------:R-:W-:-:S04]  /*21e0*/  ULDC UR5, c[0x0][0x320] ;  /* 0x0000c80000057ab9 */ /* 0x000fc80000000800 */
[----:B------:R2:W3:Y:S01]  /*21f0*/  @P0 LDG.E R100, desc[UR60][R4.64] ;  /* 0x0000003c04640981 */ /* 0x0004e2000c1e1900 */
[C---:B------:R-:W-:Y:S01]  /*2200*/  ISETP.GE.AND P1, PT, R163.reuse, UR4, PT ;  /* 0x00000004a3007c0c */ /* 0x040fe2000bf26270 */
[--C-:B0-----:R-:W-:Y:S01]  /*2210*/  IMAD.WIDE.U32 R94, R170, R92, R16.reuse ;  /* 0x0000005caa5e7225 */ /* 0x101fe200078e0010 */
[----:B------:R-:W-:Y:S01]  /*2220*/  ISETP.GE.AND P0, PT, R16, UR4, PT ;  /* 0x0000000410007c0c */ /* 0x000fe2000bf06270 */
[----:B------:R-:W0:Y:S01]  /*2230*/  S2R R197, SR_TID.X ;  /* 0x0000000000c57919 */ /* 0x000e220000002100 */
[----:B------:R-:W-:Y:S01]  /*2240*/  SEL R3, RZ, 0xffffffff, P1 ;  /* 0xffffffffff037807 */ /* 0x000fe20000800000 */
[----:B------:R-:W-:Y:S01]  /*2250*/  IMAD.MOV.U32 R126, RZ, RZ, 0x20 ;  /* 0x00000020ff7e7424 */ /* 0x000fe200078e00ff */
[----:B------:R-:W-:Y:S01]  /*2260*/  SEL R0, RZ, 0x1, P0 ;  /* 0x00000001ff007807 */ /* 0x000fe20000000000 */
[----:B-1----:R-:W-:Y:S01]  /*2270*/  IMAD.WIDE.U32 R88, R170, R86, R16 ;  /* 0x00000056aa587225 */ /* 0x002fe200078e0010 */
[----:B------:R-:W-:Y:S02]  /*2280*/  ISETP.GE.AND P0, PT, R163, UR5, PT ;  /* 0x00000005a3007c0c */ /* 0x000fe4000bf06270 */
[----:B------:R-:W-:Y:S01]  /*2290*/  ISETP.GE.AND P1, PT, R19, UR4, PT ;  /* 0x0000000413007c0c */ /* 0x000fe2000bf26270 */
[----:B------:R-:W-:Y:S01]  /*22a0*/  IMAD.SHL.U32 R3, R3, 0x2, RZ ;  /* 0x0000000203037824 */ /* 0x000fe200078e00ff */
[----:B--2---:R-:W-:Y:S01]  /*22b0*/  SEL R4, RZ, 0xffffffff, P0 ;  /* 0xffffffffff047807 */ /* 0x004fe20000000000 */
[----:B------:R-:W-:Y:S01]  /*22c0*/  IMAD.SHL.U32 R108, R86, 0x40, RZ ;  /* 0x00000040566c7824 */ /* 0x000fe200078e00ff */
[----:B------:R-:W-:Y:S01]  /*22d0*/  ISETP.GE.AND P0, PT, R164, UR4, PT ;  /* 0x00000004a4007c0c */ /* 0x000fe2000bf06270 */
[----:B------:R-:W-:Y:S01]  /*22e0*/  IMAD R129, R93, 0x60, RZ ;  /* 0x000000605d817824 */ /* 0x000fe200078e02ff */
[----:B------:R-:W-:Y:S01]  /*22f0*/  LOP3.LUT R0, R3, 0x2, R0, 0xe2, !PT ;  /* 0x0000000203007812 */ /* 0x000fe200078ee200 */
[----:B------:R-:W-:Y:S01]  /*2300*/  IMAD.SHL.U32 R7, R4, 0x2, RZ ;  /* 0x0000000204077824 */ /* 0x000fe200078e00ff */
[----:B------:R-:W1:Y:S01]  /*2310*/  LDC R3, c[0x0][0x3f4] ;  /* 0x0000fd00ff037b82 */ /* 0x000e620000000800 */
[----:B------:R-:W-:Y:S01]  /*2320*/  ISETP.GE.AND P2, PT, R16, UR5, PT ;  /* 0x0000000510007c0c */ /* 0x000fe2000bf46270 */
[----:B------:R-:W-:Y:S01]  /*2330*/  IMAD.SHL.U32 R106, R92, 0x40, RZ ;  /* 0x000000405c6a7824 */ /* 0x000fe200078e00ff */
[----:B------:R-:W-:Y:S01]  /*2340*/  SEL R5, RZ, 0x4, P0 ;  /* 0x00000004ff057807 */ /* 0x000fe20000000000 */
[----:B------:R-:W-:Y:S01]  /*2350*/  IMAD.IADD R128, R128, 0x1, R27 ;  /* 0x0000000180807824 */ /* 0x000fe200078e021b */
[----:B------:R-:W-:Y:S01]  /*2360*/  SEL R4, RZ, 0x8, P1 ;  /* 0x00000008ff047807 */ /* 0x000fe20000800000 */
[--C-:B------:R-:W-:Y:S01]  /*2370*/  IMAD R112, R206, 0x40, R170.reuse ;  /* 0x00000040ce707824 */ /* 0x100fe200078e02aa */
[----:B------:R-:W-:-:S02]  /*2380*/  SHF.R.S32.HI R9, RZ, 0x1f, R170 ;  /* 0x0000001fff097819 */ /* 0x000fc400000114aa */
[----:B------:R-:W-:Y:S02]  /*2390*/  SEL R6, RZ, 0x1, P2 ;  /* 0x00000001ff067807 */ /* 0x000fe40001000000 */
[----:B------:R-:W-:Y:S02]  /*23a0*/  ISETP.GE.AND P1, PT, R164, UR5, PT ;  /* 0x00000005a4007c0c */ /* 0x000fe4000bf26270 */
[----:B------:R-:W-:Y:S02]  /*23b0*/  ISETP.GE.AND P0, PT, R22, UR4, PT ;  /* 0x0000000416007c0c */ /* 0x000fe4000bf06270 */
[----:B------:R-:W-:Y:S01]  /*23c0*/  LOP3.LUT R0, R4, R0, R5, 0xfe, !PT ;  /* 0x0000000004007212 */ /* 0x000fe200078efe05 */
[----:B------:R-:W-:Y:S01]  /*23d0*/  IMAD R4, R9, R92, RZ ;  /* 0x0000005c09047224 */ /* 0x000fe200078e02ff */
[----:B------:R-:W-:Y:S01]  /*23e0*/  LOP3.LUT R6, R7, 0x2, R6, 0xe2, !PT ;  /* 0x0000000207067812 */ /* 0x000fe200078ee206 */
[----:B------:R-:W-:Y:S01]  /*23f0*/  IMAD R9, R9, R86, RZ ;  /* 0x0000005609097224 */ /* 0x000fe200078e02ff */
[----:B------:R-:W-:Y:S01]  /*2400*/  SHF.R.S32.HI R161, RZ, 0x1f, R160 ;  /* 0x0000001fffa17819 */ /* 0x000fe200000114a0 */
[----:B------:R-:W-:Y:S01]  /*2410*/  IMAD R11, R170, R93, R4 ;  /* 0x0000005daa0b7224 */ /* 0x000fe200078e0204 */
[----:B------:R-:W-:-:S02]  /*2420*/  SEL R5, RZ, 0x4, P1 ;  /* 0x00000004ff057807 */ /* 0x000fc40000800000 */
[----:B------:R-:W-:Y:S01]  /*2430*/  SEL R7, RZ, 0x10, P0 ;  /* 0x00000010ff077807 */ /* 0x000fe20000000000 */
[----:B------:R-:W-:Y:S01]  /*2440*/  IMAD.WIDE.U32 R96, R170, R92, R160 ;  /* 0x0000005caa607225 */ /* 0x000fe200078e00a0 */
[-C--:B-1----:R-:W-:Y:S02]  /*2450*/  ISETP.GE.AND P3, PT, R16, R3.reuse, PT ;  /* 0x000000031000720c */ /* 0x082fe40003f66270 */
[----:B------:R-:W-:Y:S01]  /*2460*/  ISETP.GE.AND P2, PT, R163, R3, PT ;  /* 0x00000003a300720c */ /* 0x000fe20003f46270 */
[----:B------:R-:W-:Y:S01]  /*2470*/  IMAD.IADD R97, R97, 0x1, R11 ;  /* 0x0000000161617824 */ /* 0x000fe200078e020b */
[----:B------:R-:W-:Y:S01]  /*2480*/  LOP3.LUT R6, R6, R5, RZ, 0xfc, !PT ;  /* 0x0000000506067212 */ /* 0x000fe200078efcff */
[----:B------:R-:W-:Y:S01]  /*2490*/  IMAD.IADD R95, R11, 0x1, R95 ;  /* 0x000000010b5f7824 */ /* 0x000fe200078e025f */
[----:B------:R-:W-:Y:S01]  /*24a0*/  SEL R5, R3, RZ, P3 ;  /* 0x000000ff03057207 */ /* 0x000fe20001800000 */
[----:B------:R-:W-:Y:S01]  /*24b0*/  IMAD R11, R170, R87, R9 ;  /* 0x00000057aa0b7224 */ /* 0x000fe200078e0209 */
[----:B------:R-:W-:Y:S01]  /*24c0*/  LOP3.LUT R7, R0, R7, RZ, 0xfc, !PT ;  /* 0x0000000700077212 */ /* 0x000fe200078efcff */
[----:B------:R-:W-:Y:S01]  /*24d0*/  IMAD.WIDE.U32 R90, R170, R86, R160 ;  /* 0x00000056aa5a7225 */ /* 0x000fe200078e00a0 */
[----:B------:R-:W-:-:S02]  /*24e0*/  ISETP.GE.AND P1, PT, R164, R3, PT ;  /* 0x00000003a400720c */ /* 0x000fc40003f26270 */
[C---:B------:R-:W-:Y:S01]  /*24f0*/  SEL R0, R3.reuse, RZ, P2 ;  /* 0x000000ff03007207 */ /* 0x040fe20001000000 */
[----:B------:R-:W-:Y:S01]  /*2500*/  IMAD.IADD R5, R16, 0x1, R5 ;  /* 0x0000000110057824 */ /* 0x000fe200078e0205 */
[----:B------:R-:W-:Y:S01]  /*2510*/  SEL R9, R3, RZ, P1 ;  /* 0x000000ff03097207 */ /* 0x000fe20000800000 */
[----:B------:R-:W-:Y:S01]  /*2520*/  IMAD.IADD R91, R91, 0x1, R11 ;  /* 0x000000015b5b7824 */ /* 0x000fe200078e020b */
[----:B------:R-:W-:Y:S01]  /*2530*/  SHF.R.U32.HI R21, RZ, 0x3, R177 ;  /* 0x00000003ff157819 */ /* 0x000fe200000116b1 */
[----:B------:R-:W-:Y:S01]  /*2540*/  IMAD.IADD R8, R163, 0x1, R0 ;  /* 0x00000001a3087824 */ /* 0x000fe200078e0200 */
[----:B------:R-:W-:Y:S01]  /*2550*/  SHF.R.S32.HI R0, RZ, 0x1f, R5 ;  /* 0x0000001fff007819 */ /* 0x000fe20000011405 */
[----:B------:R-:W-:Y:S01]  /*2560*/  IMAD.IADD R89, R11, 0x1, R89 ;  /* 0x000000010b597824 */ /* 0x000fe200078e0259 */
[----:B-----5:R-:W-:Y:S01]  /*2570*/  SHF.R.S32.HI R13, RZ, 0x1f, R140 ;  /* 0x0000001fff0d7819 */ /* 0x020fe2000001148c */
[----:B------:R-:W-:Y:S01]  /*2580*/  IMAD.IADD R11, R164, 0x1, R9 ;  /* 0x00000001a40b7824 */ /* 0x000fe200078e0209 */
[----:B------:R-:W-:Y:S01]  /*2590*/  SHF.R.S32.HI R9, RZ, 0x1f, R8 ;  /* 0x0000001fff097819 */ /* 0x000fe20000011408 */
[----:B------:R-:W-:Y:S01]  /*25a0*/  IMAD.SHL.U32 R124, R3, 0x2, RZ ;  /* 0x00000002037c7824 */ /* 0x000fe200078e00ff */
[-C--:B------:R-:W-:Y:S01]  /*25b0*/  LEA.HI R4, R0, R5.reuse, RZ, 0x3 ;  /* 0x0000000500047211 */ /* 0x080fe200078f18ff */
[----:B------:R-:W-:Y:S01]  /*25c0*/  IMAD.WIDE.U32 R90, R140, R86, R90 ;  /* 0x000000568c5a7225 */ /* 0x000fe200078e005a */
[----:B------:R-:W-:-:S02]  /*25d0*/  LEA.HI R0, R0, R5, RZ, 0x6 ;  /* 0x0000000500007211 */ /* 0x000fc400078f30ff */
[C---:B------:R-:W-:Y:S01]  /*25e0*/  LEA.HI R5, R9.reuse, R8, RZ, 0x6 ;  /* 0x0000000809057211 */ /* 0x040fe200078f30ff */
[C---:B------:R-:W-:Y:S01]  /*25f0*/  IMAD.WIDE.U32 R88, R140.reuse, R86, R88 ;  /* 0x000000568c587225 */ /* 0x040fe200078e0058 */
[----:B------:R-:W-:Y:S02]  /*2600*/  SHF.R.S32.HI R14, RZ, 0x1f, R11 ;  /* 0x0000001fff0e7819 */ /* 0x000fe4000001140b */
[----:B------:R-:W-:Y:S01]  /*2610*/  LEA.HI R12, R9, R8, RZ, 0x3 ;  /* 0x00000008090c7211 */ /* 0x000fe200078f18ff */
[CC--:B------:R-:W-:Y:S01]  /*2620*/  IMAD.WIDE.U32 R96, R140.reuse, R92.reuse, R96 ;  /* 0x0000005c8c607225 */ /* 0x0c0fe200078e0060 */
[----:B------:R-:W-:Y:S02]  /*2630*/  SHF.R.S32.HI R0, RZ, 0x6, R0 ;  /* 0x00000006ff007819 */ /* 0x000fe40000011400 */
[----:B------:R-:W-:Y:S01]  /*2640*/  SHF.R.S32.HI R8, RZ, 0x6, R5 ;  /* 0x00000006ff087819 */ /* 0x000fe20000011405 */
[----:B------:R-:W-:Y:S01]  /*2650*/  IMAD.WIDE.U32 R94, R140, R92, R94 ;  /* 0x0000005c8c5e7225 */ /* 0x000fe200078e005e */
[----:B------:R-:W-:-:S02]  /*2660*/  LOP3.LUT R10, R177, 0x38, R4, 0xf8, !PT ;  /* 0x00000038b10a7812 */ /* 0x000fc400078ef804 */
[C---:B------:R-:W-:Y:S01]  /*2670*/  LOP3.LUT R5, R181.reuse, 0x38, R4, 0xf8, !PT ;  /* 0x00000038b5057812 */ /* 0x040fe200078ef804 */
[--C-:B------:R-:W-:Y:S01]  /*2680*/  IMAD R139, R0, 0x1800, R183.reuse ;  /* 0x00001800008b7824 */ /* 0x100fe200078e02b7 */
[-C--:B------:R-:W-:Y:S01]  /*2690*/  LEA.HI R20, R14, R11.reuse, RZ, 0x3 ;  /* 0x0000000b0e147211 */ /* 0x080fe200078f18ff */
[--C-:B------:R-:W-:Y:S01]  /*26a0*/  IMAD R137, R0, 0x1800, R184.reuse ;  /* 0x0000180000897824 */ /* 0x100fe200078e02b8 */
[----:B------:R-:W-:Y:S01]  /*26b0*/  LEA.HI R11, R14, R11, RZ, 0x6 ;  /* 0x0000000b0e0b7211 */ /* 0x000fe200078f30ff */
[----:B------:R-:W-:Y:S01]  /*26c0*/  IMAD R138, R8, 0x1800, R183 ;  /* 0x00001800088a7824 */ /* 0x000fe200078e02b7 */
[----:B------:R-:W-:Y:S01]  /*26d0*/  LOP3.LUT R10, R10, R21, RZ, 0x3c, !PT ;  /* 0x000000150a0a7212 */ /* 0x000fe200078e3cff */
[----:B------:R-:W-:Y:S01]  /*26e0*/  IMAD R134, R8, 0x1800, R184 ;  /* 0x0000180008867824 */ /* 0x000fe200078e02b8 */
[----:B------:R-:W-:Y:S02]  /*26f0*/  LOP3.LUT R9, R181, 0x38, R12, 0xf8, !PT ;  /* 0x00000038b5097812 */ /* 0x000fe400078ef80c */
[----:B------:R-:W-:Y:S01]  /*2700*/  LOP3.LUT R0, R5, R182, RZ, 0x3c, !PT ;  /* 0x000000b605007212 */ /* 0x000fe200078e3cff */
[----:B------:R-:W-:Y:S01]  /*2710*/  IMAD.IADD R137, R137, 0x1, R10 ;  /* 0x0000000189897824 */ /* 0x000fe200078e020a */
[----:B------:R-:W-:-:S02]  /*2720*/  SHF.R.S32.HI R11, RZ, 0x6, R11 ;  /* 0x00000006ff0b7819 */ /* 0x000fc4000001140b */
[----:B------:R-:W-:Y:S01]  /*2730*/  LOP3.LUT R5, R181, 0x38, R20, 0xf8, !PT ;  /* 0x00000038b5057812 */ /* 0x000fe200078ef814 */
[----:B------:R-:W-:Y:S01]  /*2740*/  IMAD.IADD R139, R139, 0x1, R0 ;  /* 0x000000018b8b7824 */ /* 0x000fe200078e0200 */
[-C--:B------:R-:W-:Y:S01]  /*2750*/  LOP3.LUT R9, R9, R182.reuse, RZ, 0x3c, !PT ;  /* 0x000000b609097212 */ /* 0x080fe200078e3cff */
[----:B------:R-:W-:Y:S01]  /*2760*/  IMAD R136, R11, 0x1800, R183 ;  /* 0x000018000b887824 */ /* 0x000fe200078e02b7 */
[----:B------:R-:W-:Y:S01]  /*2770*/  LOP3.LUT R10, R177, 0x38, R20, 0xf8, !PT ;  /* 0x00000038b10a7812 */ /* 0x000fe200078ef814 */
[----:B------:R-:W-:Y:S01]  /*2780*/  IMAD R132, R11, 0x1800, R184 ;  /* 0x000018000b847824 */ /* 0x000fe200078e02b8 */
[----:B------:R-:W-:Y:S01]  /*2790*/  LOP3.LUT R0, R177, 0x38, R12, 0xf8, !PT ;  /* 0x00000038b1007812 */ /* 0x000fe200078ef80c */
[----:B------:R-:W-:Y:S01]  /*27a0*/  IMAD.IADD R138, R138, 0x1, R9 ;  /* 0x000000018a8a7824 */ /* 0x000fe200078e0209 */
[----:B------:R-:W-:Y:S02]  /*27b0*/  LOP3.LUT R5, R5, R182, RZ, 0x3c, !PT ;  /* 0x000000b605057212 */ /* 0x000fe400078e3cff */
[----:B------:R-:W-:-:S02]  /*27c0*/  LOP3.LUT R11, R10, R21, RZ, 0x3c, !PT ;  /* 0x000000150a0b7212 */ /* 0x000fc400078e3cff */
[----:B------:R-:W-:Y:S01]  /*27d0*/  LOP3.LUT R9, R0, R21, RZ, 0x3c, !PT ;  /* 0x0000001500097212 */ /* 0x000fe200078e3cff */
[----:B------:R-:W-:Y:S01]  /*27e0*/  IMAD R0, R13, R92, RZ ;  /* 0x0000005c0d007224 */ /* 0x000fe200078e02ff */
[----:B------:R-:W-:Y:S01]  /*27f0*/  ISETP.GE.AND P4, PT, R19, UR5, PT ;  /* 0x0000000513007c0c */ /* 0x000fe2000bf86270 */
[----:B------:R-:W-:Y:S01]  /*2800*/  IMAD.IADD R136, R136, 0x1, R5 ;  /* 0x0000000188887824 */ /* 0x000fe200078e0205 */
[----:B------:R-:W-:Y:S01]  /*2810*/  LOP3.LUT R5, R181, 0x18, R16, 0xf8, !PT ;  /* 0x00000018b5057812 */ /* 0x000fe200078ef810 */
[----:B------:R-:W-:Y:S01]  /*2820*/  IMAD.IADD R132, R132, 0x1, R11 ;  /* 0x0000000184847824 */ /* 0x000fe200078e020b */
[----:B------:R-:W-:Y:S01]  /*2830*/  ISETP.GE.AND P0, PT, R23, UR4, PT ;  /* 0x0000000417007c0c */ /* 0x000fe2000bf06270 */
[----:B------:R-:W-:Y:S01]  /*2840*/  IMAD R13, R13, R86, RZ ;  /* 0x000000560d0d7224 */ /* 0x000fe200078e02ff */
[----:B------:R-:W-:Y:S01]  /*2850*/  SEL R3, RZ, 0x8, P4 ;  /* 0x00000008ff037807 */ /* 0x000fe20002000000 */
[----:B------:R-:W-:Y:S01]  /*2860*/  IMAD R11, R140, R93, R0 ;  /* 0x0000005d8c0b7224 */ /* 0x000fe200078e0200 */
[----:B------:R-:W-:Y:S01]  /*2870*/  LOP3.LUT P5, RZ, R226, 0x4, RZ, 0xc0, !PT ;  /* 0x00000004e2ff7812 */ /* 0x000fe200078ac0ff */
[----:B------:R-:W-:Y:S01]  /*2880*/  IMAD.IADD R134, R134, 0x1, R9 ;  /* 0x0000000186867824 */ /* 0x000fe200078e0209 */
[----:B------:R-:W-:Y:S01]  /*2890*/  LOP3.LUT R0, R5, R182, RZ, 0x3c, !PT ;  /* 0x000000b605007212 */ /* 0x000fe200078e3cff */
[----:B------:R-:W-:Y:S01]  /*28a0*/  IMAD R9, R87, 0x60, RZ ;  /* 0x0000006057097824 */ /* 0x000fe200078e02ff */
[----:B------:R-:W-:Y:S01]  /*28b0*/  SEL R8, RZ, 0x20, P0 ;  /* 0x00000020ff087807 */ /* 0x000fe20000000000 */
[----:B------:R-:W-:Y:S01]  /*28c0*/  IMAD R13, R140, R87, R13 ;  /* 0x000000578c0d7224 */ /* 0x000fe200078e020d */
[C---:B------:R-:W-:Y:S01]  /*28d0*/  SHF.L.U64.HI R107, R86.reuse, 0x6, R87 ;  /* 0x00000006566b7819 */ /* 0x040fe20000010257 */
[----:B------:R-:W-:Y:S01]  /*28e0*/  IMAD.WIDE.U32 R86, R86, 0x60, RZ ;  /* 0x0000006056567825 */ /* 0x000fe200078e00ff */
[----:B------:R-:W-:-:S02]  /*28f0*/  SHF.L.U64.HI R105, R92, 0x6, R93 ;  /* 0x000000065c697819 */ /* 0x000fc4000001025d */
[----:B------:R-:W-:Y:S01]  /*2900*/  LOP3.LUT R10, R6, R3, RZ, 0xfc, !PT ;  /* 0x00000003060a7212 */ /* 0x000fe200078efcff */
[----:B------:R-:W-:Y:S01]  /*2910*/  IMAD.WIDE.U32 R92, R92, 0x60, RZ ;  /* 0x000000605c5c7825 */ /* 0x000fe200078e00ff */
[----:B------:R-:W-:Y:S02]  /*2920*/  SEL R126, R126, 0xffffffe0, !P5 ;  /* 0xffffffe07e7e7807 */ /* 0x000fe40006800000 */
[----:B------:R-:W-:Y:S01]  /*2930*/  LOP3.LUT R3, R6, 0x1, RZ, 0xc0, !PT ;  /* 0x0000000106037812 */ /* 0x000fe200078ec0ff */
[----:B------:R-:W-:Y:S01]  /*2940*/  IMAD.IADD R0, R183, 0x1, R0 ;  /* 0x00000001b7007824 */ /* 0x000fe200078e0200 */
[----:B------:R-:W-:Y:S01]  /*2950*/  SHF.R.S32.HI R115, RZ, 0x3, R4 ;  /* 0x00000003ff737819 */ /* 0x000fe20000011404 */
[----:B------:R-:W-:Y:S01]  /*2960*/  IMAD.IADD R130, R87, 0x1, R9 ;  /* 0x0000000157827824 */ /* 0x000fe200078e0209 */
[----:B------:R-:W-:Y:S01]  /*2970*/  LOP3.LUT R26, R7, R8, RZ, 0xfc, !PT ;  /* 0x00000008071a7212 */ /* 0x000fe200078efcff */
[----:B------:R-:W-:Y:S01]  /*2980*/  IMAD.IADD R131, R126, 0x1, R0 ;  /* 0x000000017e837824 */ /* 0x000fe200078e0200 */
[----:B------:R-:W-:Y:S01]  /*2990*/  LOP3.LUT R4, R4, 0xfffffff8, RZ, 0xc0, !PT ;  /* 0xfffffff804047812 */ /* 0x000fe200078ec0ff */
[----:B------:R-:W-:Y:S01]  /*29a0*/  IMAD.IADD R104, R97, 0x1, R11 ;  /* 0x0000000161687824 */ /* 0x000fe200078e020b */
[----:B------:R-:W-:Y:S01]  /*29b0*/  LOP3.LUT R5, R12, 0xfffffff8, RZ, 0xc0, !PT ;  /* 0xfffffff80c057812 */ /* 0x000fe200078ec0ff */
[----:B------:R-:W-:Y:S01]  /*29c0*/  IMAD.IADD R102, R11, 0x1, R95 ;  /* 0x000000010b667824 */ /* 0x000fe200078e025f */
[----:B------:R-:W-:Y:S01]  /*29d0*/  LOP3.LUT R6, R20, 0xfffffff8, RZ, 0xc0, !PT ;  /* 0xfffffff814067812 */ /* 0x000fe200078ec0ff */
[----:B------:R-:W-:Y:S01]  /*29e0*/  IMAD.IADD R103, R91, 0x1, R13 ;  /* 0x000000015b677824 */ /* 0x000fe200078e020d */
[----:B------:R-:W-:Y:S01]  /*29f0*/  SHF.R.S32.HI R113, RZ, 0x3, R20 ;  /* 0x00000003ff717819 */ /* 0x000fe20000011414 */
[----:B------:R-:W-:Y:S01]  /*2a00*/  IMAD.IADD R101, R13, 0x1, R89 ;  /* 0x000000010d657824 */ /* 0x000fe200078e0259 */
[----:B------:R-:W-:-:S02]  /*2a10*/  LOP3.LUT R8, R10, 0x2, RZ, 0xc0, !PT ;  /* 0x000000020a087812 */ /* 0x000fc400078ec0ff */
[----:B------:R-:W-:Y:S02]  /*2a20*/  LOP3.LUT R9, R10, 0x4, RZ, 0xc0, !PT ;  /* 0x000000040a097812 */ /* 0x000fe400078ec0ff */
[C---:B------:R-:W-:Y:S02]  /*2a30*/  LOP3.LUT R20, R26.reuse, 0x2, RZ, 0xc0, !PT ;  /* 0x000000021a147812 */ /* 0x040fe400078ec0ff */
[C---:B------:R-:W-:Y:S02]  /*2a40*/  LOP3.LUT R21, R26.reuse, 0x4, RZ, 0xc0, !PT ;  /* 0x000000041a157812 */ /* 0x040fe400078ec0ff */
[C---:B------:R-:W-:Y:S02]  /*2a50*/  LOP3.LUT R99, R26.reuse, 0x8, RZ, 0xc0, !PT ;  /* 0x000000081a637812 */ /* 0x040fe400078ec0ff */
[----:B------:R-:W-:Y:S02]  /*2a60*/  LOP3.LUT R98, R26, 0x10, RZ, 0xc0, !PT ;  /* 0x000000101a627812 */ /* 0x000fe400078ec0ff */
[----:B0-----:R-:W-:-:S02]  /*2a70*/  LEA.HI R197, R197, 0x8, RZ, 0x19 ;  /* 0x00000008c5c57811 */ /* 0x001fc400078fc8ff */
[----:B------:R-:W-:Y:S02]  /*2a80*/  IADD3 R129, R93, R129, RZ ;  /* 0x000000815d817210 */ /* 0x000fe40007ffe0ff */
[----:B------:R-:W-:Y:S02]  /*2a90*/  SHF.R.S32.HI R114, RZ, 0x3, R12 ;  /* 0x00000003ff727819 */ /* 0x000fe4000001140c */
[----:B------:R-:W-:Y:S02]  /*2aa0*/  LOP3.LUT R7, R7, 0x1, RZ, 0xc0, !PT ;  /* 0x0000000107077812 */ /* 0x000fe400078ec0ff */
[----:B------:R-:W-:Y:S02]  /*2ab0*/  LOP3.LUT R10, R10, 0x8, RZ, 0xc0, !PT ;  /* 0x000000080a0a7812 */ /* 0x000fe400078ec0ff */
[----:B------:R-:W-:Y:S02]  /*2ac0*/  SHF.R.S32.HI R111, RZ, 0x1f, R4 ;  /* 0x0000001fff6f7819 */ /* 0x000fe40000011404 */
[----:B------:R-:W-:-:S02]  /*2ad0*/  SHF.R.S32.HI R110, RZ, 0x1f, R5 ;  /* 0x0000001fff6e7819 */ /* 0x000fc40000011405 */
[----:B------:R-:W-:Y:S02]  /*2ae0*/  SHF.R.S32.HI R109, RZ, 0x1f, R6 ;  /* 0x0000001fff6d7819 */ /* 0x000fe40000011406 */
[----:B------:R-:W-:Y:S02]  /*2af0*/  LOP3.LUT R26, R26, 0x20, RZ, 0xc0, !PT ;  /* 0x000000201a1a7812 */ /* 0x000fe400078ec0ff */
[----:B---3--:R-:W-:-:S07]  /*2b00*/  SHF.R.S32.HI R127, RZ, 0x1f, R100 ;  /* 0x0000001fff7f7819 */ /* 0x008fce0000011464 */
.L_x_2769:
        /* <DEDUP_REMOVED lines=124> */
.L_x_2668:
[----:B------:R-:W-:Y:S05]  /*32d0*/  BSYNC B1 ;  /* 0x0000000000017941 */ /* 0x000fea0003800000 */
.L_x_2667:
        /* <DEDUP_REMOVED lines=55> */
.L_x_2670:
[----:B------:R-:W-:Y:S05]  /*3650*/  BSYNC B1 ;  /* 0x0000000000017941 */ /* 0x000fea0003800000 */
.L_x_2669:
[----:B------:R-:W2:Y:S01]  /*3660*/  LDL R11, [R1+0x30] ;  /* 0x00003000010b7983 */ /* 0x000ea20000100800 */
[----:B0----5:R-:W-:Y:S02]  /*3670*/  IMAD.MOV.U32 R12, RZ, RZ, R54 ;  /* 0x000000ffff0c7224 */ /* 0x021fe400078e0036 */
[----:B------:R-:W-:Y:S02]  /*3680*/  IMAD.MOV.U32 R14, RZ, RZ, R58 ;  /* 0x000000ffff0e7224 */ /* 0x000fe400078e003a */
[----:B------:R-:W-:-:S05]  /*3690*/  IMAD.MOV.U32 R13, RZ, RZ, R59 ;  /* 0x000000ffff0d7224 */ /* 0x000fca00078e003b */
[----:B------:R-:W-:Y:S01]  /*36a0*/  PRMT R156, R13, 0x5410, R14 ;  /* 0x000054100d9c7816 */ /* 0x000fe2000000000e */
[----:B------:R-:W-:Y:S02]  /*36b0*/  IMAD.MOV.U32 R13, RZ, RZ, R70 ;  /* 0x000000ffff0d7224 */ /* 0x000fe400078e0046 */
[----:B------:R-:W-:-:S03]  /*36c0*/  IMAD.MOV.U32 R14, RZ, RZ, R71 ;  /* 0x000000ffff0e7224 */ /* 0x000fc600078e0047 */
[----:B------:R-:W-:Y:S02]  /*36d0*/  PRMT R193, R193, 0x5410, R13 ;  /* 0x00005410c1c17816 */ /* 0x000fe4000000000d */
        /* <DEDUP_REMOVED lines=10> */
[----:B------:R-:W-:Y:S02]  /*3780*/  UISETP.NE.AND UP0, UPT, UR4, 0x3, UPT ;  /* 0x000000030400788c */ /* 0x000fe4000bf05270 */
[----:B------:R-:W-:Y:S01]  /*3790*/  PRMT R185, R185, 0x5410, R12 ;  /* 0x00005410b9b97816 */ /* 0x000fe2000000000c */
[----:B------:R-:W-:Y:S01]  /*37a0*/  IMAD.MOV.U32 R12, RZ, RZ, R75 ;  /* 0x000000ffff0c7224 */ /* 0x000fe200078e004b */
[----:B------:R-:W-:Y:S01]  /*37b0*/  PRMT R159, R159, 0x5410, R11 ;  /* 0x000054109f9f7816 */ /* 0x000fe2000000000b */
[----:B------:R-:W-:Y:S01]  /*37c0*/  IMAD.MOV.U32 R11, RZ, RZ, R74 ;  /* 0x000000ffff0b7224 */ /* 0x000fe200078e004a */
[----:B------:R-:W-:-:S02]  /*37d0*/  PLOP3.LUT P0, PT, PT, PT, UP0, 0x80, 0x0 ;  /* 0x000000000000781c */ /* 0x000fc40003f0f008 */
        /* <DEDUP_REMOVED lines=65> */
.L_x_2671:
[----:B------:R-:W-:Y:S01]  /*3bf0*/  IMAD R84, R18, 0x8, R2 ;  /* 0x0000000812547824 */ /* 0x000fe200078e0202 */
[----:B------:R-:W-:Y:S01]  /*3c00*/  SHF.L.U32 R85, R171, 0x1f, RZ ;  /* 0x0000001fab557819 */ /* 0x000fe200000006ff */
[----:B------:R-:W-:Y:S03]  /*3c10*/  BSSY B1, `(.L_x_2672) ;  /* 0x0000003000017945 */ /* 0x000fe60003800000 */
[----:B------:R-:W0:Y:S02]  /*3c20*/  SYNCS.PHASECHK.TRANS64.TRYWAIT P6, [R84+URZ+0x2a890], R85 ;  /* 0x02a89055540075a7 */ /* 0x000e2400080c017f */
[----:B0-----:R-:W-:Y:S05]  /*3c30*/  @!P6 BRA `(.L_x_2673) ;  /* 0x000002280048e947 */ /* 0x001fea0003800000 */
.L_x_3023:
[----:B------:R-:W-:Y:S05]  /*3c40*/  BSYNC B1 ;  /* 0x0000000000017941 */ /* 0x000fea0003800000 */
.L_x_2672:
[----:B------:R-:W-:-:S03]  /*3c50*/  UMOV UR4, 0xffffffff ;  /* 0xffffffff00047882 */ /* 0x000fc60000000000 */
[----:B------:R-:W-:Y:S05]  /*3c60*/  BRA.DIV UR4, `(.L_x_2674) ;  /* 0x0000022a04507947 */ /* 0x000fea000b800000 */
[----:B------:R1:W2:Y:S04]  /*3c70*/  SHFL.IDX PT, R78, R118, RZ, 0x1c1f ;  /* 0x001c1fff764e7589 */ /* 0x0002a800000e0000 */
[----:B------:R1:W3:Y:S02]  /*3c80*/  SHFL.IDX PT, R11, R119, RZ, 0x1c1f ;  /* 0x001c1fff770b7589 */ /* 0x0002e400000e0000 */
.L_x_3027:
        /* <DEDUP_REMOVED lines=16> */
[----:B------:R-:W-:Y:S01]  /*3d90*/  PRMT R74, R143, 0x5432, R74 ;  /* 0x000054328f4a7816 */ /* 0x000fe2000000004a */
[C---:B0-----:R-:W-:Y:S01]  /*3da0*/  IMAD.U32 R143, R13.reuse, 0x10000, RZ ;  /* 0x000100000d8f7824 */ /* 0x041fe200078e00ff */
[----:B------:R-:W-:Y:S02]  /*3db0*/  LOP3.LUT R145, R13, 0xffff0000, RZ, 0xc0, !PT ;  /* 0xffff00000d917812 */ /* 0x000fe400078ec0ff */
[C---:B------:R-:W-:Y:S01]  /*3dc0*/  LOP3.LUT R144, R77.reuse, 0xffff0000, RZ, 0xc0, !PT ;  /* 0xffff00004d907812 */ /* 0x040fe200078ec0ff */
[----:B------:R-:W-:Y:S01]  /*3dd0*/  IMAD.U32 R77, R77, 0x10000, RZ ;  /* 0x000100004d4d7824 */ /* 0x000fe200078e00ff */
[C---:B------:R-:W-:Y:S01]  /*3de0*/  LOP3.LUT R13, R74.reuse, 0xffff0000, RZ, 0xc0, !PT ;  /* 0xffff00004a0d7812 */ /* 0x040fe200078ec0ff */
[----:B------:R-:W-:Y:S02]  /*3df0*/  IMAD.U32 R74, R74, 0x10000, RZ ;  /* 0x000100004a4a7824 */ /* 0x000fe400078e00ff */
[----:B------:R-:W-:-:S04]  /*3e00*/  FMUL.FTZ R76, R145, R144 ;  /* 0x00000090914c7220 */ /* 0x000fc80000410000 */
        /* <DEDUP_REMOVED lines=32> */
.L_x_2680:
[----:B------:R-:W-:Y:S05]  /*4010*/  BSYNC B3 ;  /* 0x0000000000037941 */ /* 0x000fea0003800000 */
.L_x_2679:
[----:B---3--:R-:W-:-:S04]  /*4020*/  LEA R74, P4, R16, R11, 0x1 ;  /* 0x0000000b104a7211 */ /* 0x008fc800078808ff */
[----:B--2---:R-:W-:-:S05]  /*4030*/  LEA.HI.X R75, R16, R78, R17, 0x1, P4 ;  /* 0x0000004e104b7211 */ /* 0x004fca00020f0c11 */
[----:B0-----:R4:W-:Y:S04]  /*4040*/  ST.E.128 desc[UR60][R74.64], R12 ;  /* 0x0000000c4a007985 */ /* 0x0019e8000c101d3c */
.L_x_2678:
[----:B------:R-:W-:Y:S05]  /*4050*/  BSYNC B2 ;  /* 0x0000000000027941 */ /* 0x000fea0003800000 */
.L_x_2677:
        /* <DEDUP_REMOVED lines=52> */
[----:B------:R-:W-:Y:S01]  /*43a0*/  IMAD.MOV.U32 R14, RZ, RZ, R76 ;  /* 0x000000ffff0e7224 */ /* 0x000fe200078e004c */
[----:B------:R-:W-:-:S07]  /*43b0*/  MOV R12, R71 ;  /* 0x00000047000c7202 */ /* 0x000fce0000000f00 */
.L_x_2684:
[----:B------:R-:W-:Y:S05]  /*43c0*/  BSYNC B3 ;  /* 0x0000000000037941 */ /* 0x000fea0003800000 */
.L_x_2683:
[----:B------:R-:W-:Y:S02]  /*43d0*/  IMAD.SHL.U32 R72, R166, 0x8, RZ ;  /* 0x00000008a6487824 */ /* 0x000fe400078e00ff */
[----:B---3--:R-:W-:Y:S02]  /*43e0*/  IMAD.MOV.U32 R70, RZ, RZ, R11 ;  /* 0x000000ffff467224 */ /* 0x008fe400078e000b */
[----:B--2---:R-:W-:Y:S02]  /*43f0*/  IMAD.MOV.U32 R71, RZ, RZ, R78 ;  /* 0x000000ffff477224 */ /* 0x004fe400078e004e */
[----:B------:R-:W-:-:S05]  /*4400*/  IMAD.WIDE R70, R72, 0x2, R70 ;  /* 0x0000000248467825 */ /* 0x000fca00078e0246 */
[----:B0-----:R0:W-:Y:S02]  /*4410*/  ST.E.128 desc[UR60][R70.64], R12 ;  /* 0x0000000c46007985 */ /* 0x0011e4000c101d3c */
.L_x_2682:
[----:B------:R-:W-:Y:S05]  /*4420*/  BSYNC B2 ;  /* 0x0000000000027941 */ /* 0x000fea0003800000 */
.L_x_2681:
        /* <DEDUP_REMOVED lines=18> */
[C---:B------:R-:W-:Y:S01]  /*4550*/  LOP3.LUT R13, R66.reuse, 0xffff0000, RZ, 0xc0, !PT ;  /* 0xffff0000420d7812 */ /* 0x040fe200078ec0ff */
        /* <DEDUP_REMOVED lines=35> */
.L_x_2688:
[----:B------:R-:W-:Y:S05]  /*4790*/  BSYNC B3 ;  /* 0x0000000000037941 */ /* 0x000fea0003800000 */
.L_x_2687:
[----:B------:R-:W-:Y:S02]  /*47a0*/  IMAD.SHL.U32 R68, R167, 0x8, RZ ;  /* 0x00000008a7447824 */ /* 0x000fe400078e00ff */
[----:B---3--:R-:W-:Y:S02]  /*47b0*/  IMAD.MOV.U32 R66, RZ, RZ, R11 ;  /* 0x000000ffff427224 */ /* 0x008fe400078e000b */
[----:B--2---:R-:W-:Y:S02]  /*47c0*/  IMAD.MOV.U32 R67, RZ, RZ, R78 ;  /* 0x000000ffff437224 */ /* 0x004fe400078e004e */
[----:B------:R-:W-:-:S05]  /*47d0*/  IMAD.WIDE R66, R68, 0x2, R66 ;  /* 0x0000000244427825 */ /* 0x000fca00078e0242 */
[----:B----4-:R0:W-:Y:S02]  /*47e0*/  ST.E.128 desc[UR60][R66.64], R12 ;  /* 0x0000000c42007985 */ /* 0x0101e4000c101d3c */
.L_x_2686:
[----:B------:R-:W-:Y:S05]  /*47f0*/  BSYNC B2 ;  /* 0x0000000000027941 */ /* 0x000fea0003800000 */
.L_x_2685:
        /* <DEDUP_REMOVED lines=54> */
.L_x_2692:
[----:B------:R-:W-:Y:S05]  /*4b60*/  BSYNC B3 ;  /* 0x0000000000037941 */ /* 0x000fea0003800000 */
.L_x_2691:
[----:B---3--:R-:W-:-:S04]  /*4b70*/  LEA R62, P4, R19, R11, 0x1 ;  /* 0x0000000b133e7211 */ /* 0x008fc800078808ff */
[----:B--2---:R-:W-:-:S05]  /*4b80*/  LEA.HI.X R63, R19, R78, R169, 0x1, P4 ;  /* 0x0000004e133f7211 */ /* 0x004fca00020f0ca9 */
[----:B----4-:R0:W-:Y:S04]  /*4b90*/  ST.E.128 desc[UR60][R62.64], R12 ;  /* 0x0000000c3e007985 */ /* 0x0101e8000c101d3c */
.L_x_2690:
[----:B------:R-:W-:Y:S05]  /*4ba0*/  BSYNC B2 ;  /* 0x0000000000027941 */ /* 0x000fea0003800000 */
.L_x_2689:
        /* <DEDUP_REMOVED lines=13> */
[----:B------:R-:W-:Y:S02]  /*4c80*/  PRMT R155, R155, 0x5410, R60 ;  /* 0x000054109b9b7816 */ /* 0x000fe4000000003c */
[C---:B----4-:R-:W-:Y:S01]  /*4c90*/  LOP3.LUT R63, R13.reuse, 0xffff0000, RZ, 0xc0, !PT ;  /* 0xffff00000d3f7812 */ /* 0x050fe200078ec0ff */
[----:B------:R-:W-:Y:S01]  /*4ca0*/  IMAD.U32 R13, R13, 0x10000, RZ ;  /* 0x000100000d0d7824 */ /* 0x000fe200078e00ff */
[C---:B------:R-:W-:Y:S01]  /*4cb0*/  LOP3.LUT R61, R59.reuse, 0xffff0000, RZ, 0xc0, !PT ;  /* 0xffff00003b3d7812 */ /* 0x040fe200078ec0ff */
[----:B------:R-:W-:Y:S01]  /*4cc0*/  IMAD.U32 R59, R59, 0x10000, RZ ;  /* 0x000100003b3b7824 */ /* 0x000fe200078e00ff */
[C---:B------:R-:W-:Y:S01]  /*4cd0*/  LOP3.LUT R60, R58.reuse, 0xffff0000, RZ, 0xc0, !PT ;  /* 0xffff00003a3c7812 */ /* 0x040fe200078ec0ff */
[----:B------:R-:W-:Y:S01]  /*4ce0*/  IMAD.U32 R58, R58, 0x10000, RZ ;  /* 0x000100003a3a7824 */ /* 0x000fe200078e00ff */
[----:B------:R-:W-:Y:S01]  /*4cf0*/  PRMT R62, R156, 0x5410, R62 ;  /* 0x000054109c3e7816 */ /* 0x000fe2000000003e */
[C---:B------:R-:W-:Y:S02]  /*4d00*/  FMUL.FTZ R64, R63.reuse, R61 ;  /* 0x0000003d3f407220 */ /* 0x040fe40000410000 */
[----:B------:R-:W-:-:S02]  /*4d10*/  FMUL.FTZ R63, R63, R60 ;  /* 0x0000003c3f3f7220 */ /* 0x000fc40000410000 */
[C---:B------:R-:W-:Y:S01]  /*4d20*/  FFMA.FTZ R60, R13.reuse, R60, -R64 ;  /* 0x0000003c0d3c7223 */ /* 0x040fe20000010840 */
[----:B------:R-:W-:Y:S02]  /*4d30*/  IMAD.U32 R64, R62, 0x10000, RZ ;  /* 0x000100003e407824 */ /* 0x000fe400078e00ff */
[----:B------:R-:W-:Y:S01]  /*4d40*/  FFMA.FTZ R13, R13, R61, R63 ;  /* 0x0000003d0d0d7223 */ /* 0x000fe2000001003f */
[C---:B------:R-:W-:Y:S01]  /*4d50*/  LOP3.LUT R63, R14.reuse, 0xffff0000, RZ, 0xc0, !PT ;  /* 0xffff00000e3f7812 */ /* 0x040fe200078ec0ff */
[C---:B------:R-:W-:Y:S01]  /*4d60*/  IMAD.U32 R61, R155.reuse, 0x10000, RZ ;  /* 0x000100009b3d7824 */ /* 0x040fe200078e00ff */
[----:B------:R-:W-:Y:S01]  /*4d70*/  LOP3.LUT R155, R155, 0xffff0000, RZ, 0xc0, !PT ;  /* 0xffff00009b9b7812 */ /* 0x000fe200078ec0ff */
[----:B------:R-:W-:Y:S01]  /*4d80*/  IMAD.U32 R14, R14, 0x10000, RZ ;  /* 0x000100000e0e7824 */ /* 0x000fe200078e00ff */
[----:B------:R-:W-:Y:S01]  /*4d90*/  LOP3.LUT R62, R62, 0xffff0000, RZ, 0xc0, !PT ;  /* 0xffff00003e3e7812 */ /* 0x000fe200078ec0ff */
[C---:B------:R-:W-:Y:S01]  /*4da0*/  FMUL.FTZ R65, R63.reuse, R61 ;  /* 0x0000003d3f417220 */ /* 0x040fe20000410000 */
[----:B------:R-:W-:Y:S01]  /*4db0*/  FMUL.FTZ R63, R63, R64 ;  /* 0x000000403f3f7220 */ /* 0x000fe20000410000 */
[----:B------:R-:W-:-:S02]  /*4dc0*/  F2FP.BF16.F32.PACK_AB R13, R13, R60 ;  /* 0x0000003c0d0d723e */ /* 0x000fc400000010ff */
        /* <DEDUP_REMOVED lines=20> */
.L_x_2696:
[----:B------:R-:W-:Y:S05]  /*4f10*/  BSYNC B3 ;  /* 0x0000000000037941 */ /* 0x000fea0003800000 */
.L_x_2695:
[----:B---3--:R-:W-:-:S04]  /*4f20*/  LEA R58, P4, R22, R11, 0x1 ;  /* 0x0000000b163a7211 */ /* 0x008fc800078808ff */
[----:B--2---:R-:W-:-:S05]  /*4f30*/  LEA.HI.X R59, R22, R78, R180, 0x1, P4 ;  /* 0x0000004e163b7211 */ /* 0x004fca00020f0cb4 */
[----:B----4-:R0:W-:Y:S04]  /*4f40*/  ST.E.128 desc[UR60][R58.64], R12 ;  /* 0x0000000c3a007985 */ /* 0x0101e8000c101d3c */
.L_x_2694:
[----:B------:R-:W-:Y:S05]  /*4f50*/  BSYNC B2 ;  /* 0x0000000000027941 */ /* 0x000fea0003800000 */
.L_x_2693:
[----:B------:R-:W-:-:S13]  /*4f60*/  ISETP.NE.AND P4, PT, R26, RZ, PT ;  /* 0x000000ff1a00720c */ /* 0x000fda0003f85270 */
[----:B------:R-:W-:Y:S05]  /*4f70*/  @!P4 BRA `(.L_x_2676) ;  /* 0x0000000000dcc947 */ /* 0x000fea0003800000 */
[----:B0---4-:R0:W4:Y:S01]  /*4f80*/  LDS.128 R12, [R28+0x6000] ;  /* 0x006000001c0c7984 */ /* 0x0111220000000c00 */
[----:B------:R-:W-:Y:S01]  /*4f90*/  ISETP.GE.AND P4, PT, R176, R123, PT ;  /* 0x0000007bb000720c */ /* 0x000fe20003f86270 */
[----:B------:R-:W-:-:S12]  /*4fa0*/  BSSY B2, `(.L_x_2697) ;  /* 0x0000031000027945 */ /* 0x000fd80003800000 */
[----:B0-----:R-:W-:Y:S05]  /*4fb0*/  @P4 BRA `(.L_x_2698) ;  /* 0x0000000000bc4947 */ /* 0x001fea0003800000 */
[----:B------:R-:W-:Y:S02]  /*4fc0*/  SHF.R.U64 R58, R56, 0x10, R57 ;  /* 0x00000010383a7819 */ /* 0x000fe40000001239 */
[----:B------:R-:W-:Y:S02]  /*4fd0*/  SHF.R.U64 R54, R54, 0x10, R55 ;  /* 0x0000001036367819 */ /* 0x000fe40000001237 */
[----:B------:R-:W-:Y:S02]  /*4fe0*/  SHF.R.U32.HI R56, RZ, 0x10, R57 ;  /* 0x00000010ff387819 */ /* 0x000fe40000011639 */
[----:B------:R-:W-:Y:S02]  /*4ff0*/  PRMT R57, R154, 0x5410, R58 ;  /* 0x000054109a397816 */ /* 0x000fe4000000003a */
[----:B------:R-:W-:Y:S02]  /*5000*/  PRMT R54, R153, 0x5410, R54 ;  /* 0x0000541099367816 */ /* 0x000fe40000000036 */
[C---:B----4-:R-:W-:Y:S01]  /*5010*/  LOP3.LUT R61, R13.reuse, 0xffff0000, RZ, 0xc0, !PT ;  /* 0xffff00000d3d7812 */ /* 0x050fe200078ec0ff */
[----:B------:R-:W-:Y:S01]  /*5020*/  IMAD.U32 R13, R13, 0x10000, RZ ;  /* 0x000100000d0d7824 */ /* 0x000fe200078e00ff */
[----:B------:R-:W-:-:S02]  /*5030*/  LOP3.LUT R58, R57, 0xffff0000, RZ, 0xc0, !PT ;  /* 0xffff0000393a7812 */ /* 0x000fc400078ec0ff */
        /* <DEDUP_REMOVED lines=15> */
[CC--:B------:R-:W-:Y:S01]  /*5130*/  FMUL.FTZ R14, R62.reuse, R58.reuse ;  /* 0x0000003a3e0e7220 */ /* 0x0c0fe20000410000 */
[-C--:B------:R-:W-:Y:S01]  /*5140*/  FMUL.FTZ R62, R62, R59.reuse ;  /* 0x0000003b3e3e7220 */ /* 0x080fe20000410000 */
[----:B------:R-:W-:Y:S02]  /*5150*/  SHF.L.U32 R57, R57, 0x10, RZ ;  /* 0x0000001039397819 */ /* 0x000fe400000006ff */
        /* <DEDUP_REMOVED lines=21> */
.L_x_2698:
[----:B------:R-:W-:Y:S05]  /*52b0*/  BSYNC B2 ;  /* 0x0000000000027941 */ /* 0x000fea0003800000 */
.L_x_2697:
[----:B---3--:R-:W-:-:S04]  /*52c0*/  LEA R54, P4, R23, R11, 0x1 ;  /* 0x0000000b17367211 */ /* 0x008fc800078808ff */
[----:B--2---:R-:W-:-:S05]  /*52d0*/  LEA.HI.X R55, R23, R78, R179, 0x1, P4 ;  /* 0x0000004e17377211 */ /* 0x004fca00020f0cb3 */
[----:B----4-:R0:W-:Y:S04]  /*52e0*/  ST.E.128 desc[UR60][R54.64], R12 ;  /* 0x0000000c36007985 */ /* 0x0101e8000c101d3c */
.L_x_2676:
[----:B------:R-:W-:Y:S05]  /*52f0*/  BSYNC B1 ;  /* 0x0000000000017941 */ /* 0x000fea0003800000 */
.L_x_2675:
[----:B------:R-:W-:-:S03]  /*5300*/  UMOV UR4, 0xffffffff ;  /* 0xffffffff00047882 */ /* 0x000fc60000000000 */
[----:B------:R-:W-:Y:S05]  /*5310*/  BRA.DIV UR4, `(.L_x_2699) ;  /* 0x0000021204f07947 */ /* 0x000fea000b800000 */
[----:B-1----:R-:W1:Y:S04]  /*5320*/  SHFL.IDX PT, R118, R118, 0x1, 0x1c1f ;  /* 0x003c1f0076767f89 */ /* 0x002e6800000e0000 */
[----:B------:R-:W0:Y:S02]  /*5330*/  SHFL.IDX PT, R119, R119, 0x1, 0x1c1f ;  /* 0x003c1f0077777f89 */ /* 0x000e2400000e0000 */
.L_x_3031:
        /* <DEDUP_REMOVED lines=29> */
[C---:B------:R-:W-:Y:S01]  /*5510*/  IMAD.U32 R53, R52.reuse, 0x10000, RZ ;  /* 0x0001000034357824 */ /* 0x040fe200078e00ff */
[----:B------:R-:W-:Y:S01]  /*5520*/  LOP3.LUT R52, R52, 0xffff0000, RZ, 0xc0, !PT ;  /* 0xffff000034347812 */ /* 0x000fe200078ec0ff */
[C---:B------:R-:W-:Y:S01]  /*5530*/  IMAD.U32 R56, R50.reuse, 0x10000, RZ ;  /* 0x0001000032387824 */ /* 0x040fe200078e00ff */
[----:B------:R-:W-:Y:S01]  /*5540*/  LOP3.LUT R50, R50, 0xffff0000, RZ, 0xc0, !PT ;  /* 0xffff000032327812 */ /* 0x000fe200078ec0ff */
[----:B------:R-:W-:Y:S02]  /*5550*/  IMAD.U32 R13, R14, 0x10000, RZ ;  /* 0x000100000e0d7824 */ /* 0x000fe400078e00ff */
        /* <DEDUP_REMOVED lines=23> */
.L_x_2704:
[----:B------:R-:W-:Y:S05]  /*56d0*/  BSYNC B2 ;  /* 0x0000000000027941 */ /* 0x000fea0003800000 */
.L_x_2703:
[----:B----4-:R0:W-:Y:S02]  /*56e0*/  ST.E.128 desc[UR60][R54.64], R12 ;  /* 0x0000000c36007985 */ /* 0x0101e4000c101d3c */
.L_x_2702:
[----:B------:R-:W-:Y:S05]  /*56f0*/  BSYNC B1 ;  /* 0x0000000000017941 */ /* 0x000fea0003800000 */
.L_x_2701:
        /* <DEDUP_REMOVED lines=42> */
[----:B------:R-:W-:Y:S01]  /*59a0*/  FMUL.FTZ R13, R48, R52 ;  /* 0x00000034300d7220 */ /* 0x000fe20000410000 */
[----:B------:R-:W-:-:S02]  /*59b0*/  IMAD.U32 R15, R15, 0x10000, RZ ;  /* 0x000100000f0f7824 */ /* 0x000fc400078e00ff */
        /* <DEDUP_REMOVED lines=8> */
[----:B------:R-:W-:Y:S02]  /*5a40*/  F2FP.BF16.F32.PACK_AB R14, R14, R53 ;  /* 0x000000350e0e723e */ /* 0x000fe400000010ff */
[----:B------:R-:W-:Y:S01]  /*5a50*/  F2FP.BF16.F32.PACK_AB R15, R49, R13 ;  /* 0x0000000d310f723e */ /* 0x000fe200000010ff */
[----:B------:R-:W-:Y:S01]  /*5a60*/  IMAD.MOV.U32 R13, RZ, RZ, R54 ;  /* 0x000000ffff0d7224 */ /* 0x000fe200078e0036 */
[----:B------:R-:W-:-:S07]  /*5a70*/  F2FP.BF16.F32.PACK_AB R12, R47, R48 ;  /* 0x000000302f0c723e */ /* 0x000fce00000010ff */
.L_x_2708:
[----:B------:R-:W-:Y:S05]  /*5a80*/  BSYNC B2 ;  /* 0x0000000000027941 */ /* 0x000fea0003800000 */
.L_x_2707:
[----:B----4-:R0:W-:Y:S02]  /*5a90*/  ST.E.128 desc[UR60][R50.64], R12 ;  /* 0x0000000c32007985 */ /* 0x0101e4000c101d3c */
.L_x_2706:
[----:B------:R-:W-:Y:S05]  /*5aa0*/  BSYNC B1 ;  /* 0x0000000000017941 */ /* 0x000fea0003800000 */
.L_x_2705:
        /* <DEDUP_REMOVED lines=41> */
[----:B------:R-:W-:Y:S01]  /*5d40*/  FFMA.FTZ R53, R48, R49, -R53 ;  /* 0x0000003130357223 */ /* 0x000fe20000010835 */
[----:B------:R-:W-:Y:S01]  /*5d50*/  FMUL.FTZ R45, R12, R13 ;  /* 0x0000000d0c2d7220 */ /* 0x000fe20000410000 */
[----:B------:R-:W-:Y:S02]  /*5d60*/  IMAD.U32 R15, R15, 0x10000, RZ ;  /* 0x000100000f0f7824 */ /* 0x000fe400078e00ff */
[CC--:B------:R-:W-:Y:S01]  /*5d70*/  FMUL.FTZ R42, R44.reuse, R148.reuse ;  /* 0x000000942c2a7220 */ /* 0x0c0fe20000410000 */
        /* <DEDUP_REMOVED lines=9> */
[----:B------:R-:W-:-:S07]  /*5e10*/  F2FP.BF16.F32.PACK_AB R12, R12, R45 ;  /* 0x0000002d0c0c723e */ /* 0x000fce00000010ff */
.L_x_2712:
[----:B------:R-:W-:Y:S05]  /*5e20*/  BSYNC B2 ;  /* 0x0000000000027941 */ /* 0x000fea0003800000 */
.L_x_2711:
[----:B----4-:R0:W-:Y:S02]  /*5e30*/  ST.E.128 desc[UR60][R46.64], R12 ;  /* 0x0000000c2e007985 */ /* 0x0101e4000c101d3c */
.L_x_2710:
[----:B------:R-:W-:Y:S05]  /*5e40*/  BSYNC B1 ;  /* 0x0000000000017941 */ /* 0x000fea0003800000 */
.L_x_2709:
        /* <DEDUP_REMOVED lines=9> */
[----:B------:R-:W-:Y:S01]  /*5ee0*/  SHF.R.U64 R44, R40, 0x10, R41 ;  /* 0x00000010282c7819 */ /* 0x000fe20000001229 */
[----:B----4-:R-:W-:Y:S01]  /*5ef0*/  IMAD.U32 R45, R13, 0x10000, RZ ;  /* 0x000100000d2d7824 */ /* 0x010fe200078e00ff */
[--C-:B------:R-:W-:Y:S01]  /*5f00*/  SHF.R.U64 R48, R38, 0x10, R39.reuse ;  /* 0x0000001026307819 */ /* 0x100fe20000001227 */
[C---:B------:R-:W-:Y:S01]  /*5f10*/  IMAD.U32 R38, R14.reuse, 0x10000, RZ ;  /* 0x000100000e267824 */ /* 0x040fe200078e00ff */
[----:B------:R-:W-:Y:S02]  /*5f20*/  SHF.R.U32.HI R46, RZ, 0x10, R39 ;  /* 0x00000010ff2e7819 */ /* 0x000fe40000011627 */
[----:B------:R-:W-:Y:S02]  /*5f30*/  SHF.R.U32.HI R40, RZ, 0x10, R41 ;  /* 0x00000010ff287819 */ /* 0x000fe40000011629 */
[----:B------:R-:W-:Y:S01]  /*5f40*/  LOP3.LUT R39, R14, 0xffff0000, RZ, 0xc0, !PT ;  /* 0xffff00000e277812 */ /* 0x000fe200078ec0ff */
[C---:B------:R-:W-:Y:S01]  /*5f50*/  IMAD.U32 R14, R15.reuse, 0x10000, RZ ;  /* 0x000100000f0e7824 */ /* 0x040fe200078e00ff */
[----:B---3--:R-:W-:-:S02]  /*5f60*/  LOP3.LUT R11, R15, 0xffff0000, RZ, 0xc0, !PT ;  /* 0xffff00000f0b7812 */ /* 0x008fc400078ec0ff */
[----:B------:R-:W-:Y:S02]  /*5f70*/  PRMT R41, R141, 0x5410, R44 ;  /* 0x000054108d297816 */ /* 0x000fe4000000002c */
[C---:B------:R-:W-:Y:S02]  /*5f80*/  PRMT R15, R135.reuse, 0x5410, R48 ;  /* 0x00005410870f7816 */ /* 0x040fe40000000030 */
[----:B------:R-:W-:Y:S02]  /*5f90*/  PRMT R135, R135, 0x5432, R46 ;  /* 0x0000543287877816 */ /* 0x000fe4000000002e */
[----:B------:R-:W-:Y:S01]  /*5fa0*/  LOP3.LUT R44, R13, 0xffff0000, RZ, 0xc0, !PT ;  /* 0xffff00000d2c7812 */ /* 0x000fe200078ec0ff */
[----:B------:R-:W-:Y:S01]  /*5fb0*/  IMAD.U32 R13, R12, 0x10000, RZ ;  /* 0x000100000c0d7824 */ /* 0x000fe200078e00ff */
[----:B------:R-:W-:Y:S01]  /*5fc0*/  LOP3.LUT R48, R41, 0xffff0000, RZ, 0xc0, !PT ;  /* 0xffff000029307812 */ /* 0x000fe200078ec0ff */
[----:B------:R-:W-:Y:S01]  /*5fd0*/  IMAD.U32 R47, R135, 0x10000, RZ ;  /* 0x00010000872f7824 */ /* 0x000fe200078e00ff */
[----:B------:R-:W-:Y:S01]  /*5fe0*/  LOP3.LUT R46, R15, 0xffff0000, RZ, 0xc0, !PT ;  /* 0xffff00000f2e7812 */ /* 0x000fe200078ec0ff */
[----:B------:R-:W-:Y:S01]  /*5ff0*/  IMAD.U32 R41, R41, 0x10000, RZ ;  /* 0x0001000029297824 */ /* 0x000fe200078e00ff */
[----:B------:R-:W-:Y:S01]  /*6000*/  PRMT R141, R141, 0x5432, R40 ;  /* 0x000054328d8d7816 */ /* 0x000fe20000000028 */
[C---:B------:R-:W-:Y:S01]  /*6010*/  FMUL.FTZ R50, R44.reuse, R48 ;  /* 0x000000302c327220 */ /* 0x040fe20000410000 */
[----:B------:R-:W-:Y:S01]  /*6020*/  SHF.L.U32 R15, R15, 0x10, RZ ;  /* 0x000000100f0f7819 */ /* 0x000fe200000006ff */
[----:B------:R-:W-:Y:S01]  /*6030*/  FMUL.FTZ R49, R44, R46 ;  /* 0x0000002e2c317220 */ /* 0x000fe20000410000 */
[----:B------:R-:W-:Y:S01]  /*6040*/  LOP3.LUT R44, R12, 0xffff0000, RZ, 0xc0, !PT ;  /* 0xffff00000c2c7812 */ /* 0x000fe200078ec0ff */
[----:B------:R-:W-:-:S02]  /*6050*/  IMAD.U32 R40, R141, 0x10000, RZ ;  /* 0x000100008d287824 */ /* 0x000fc400078e00ff */
[C---:B------:R-:W-:Y:S01]  /*6060*/  FFMA.FTZ R12, R45.reuse, R46, -R50 ;  /* 0x0000002e2d0c7223 */ /* 0x040fe20000010832 */
[----:B------:R-:W-:Y:S01]  /*6070*/  FFMA.FTZ R45, R45, R48, R49 ;  /* 0x000000302d2d7223 */ /* 0x000fe20000010031 */
[CC--:B------:R-:W-:Y:S01]  /*6080*/  FMUL.FTZ R49, R39.reuse, R47.reuse ;  /* 0x0000002f27317220 */ /* 0x0c0fe20000410000 */
[-C--:B------:R-:W-:Y:S01]  /*6090*/  FMUL.FTZ R51, R39, R40.reuse ;  /* 0x0000002827337220 */ /* 0x080fe20000410000 */
[----:B------:R-:W-:Y:S02]  /*60a0*/  LOP3.LUT R141, R141, 0xffff0000, RZ, 0xc0, !PT ;  /* 0xffff00008d8d7812 */ /* 0x000fe400078ec0ff */
[----:B------:R-:W-:Y:S01]  /*60b0*/  LOP3.LUT R135, R135, 0xffff0000, RZ, 0xc0, !PT ;  /* 0xffff000087877812 */ /* 0x000fe200078ec0ff */
[C---:B------:R-:W-:Y:S01]  /*60c0*/  FFMA.FTZ R39, R38.reuse, R47, -R51 ;  /* 0x0000002f26277223 */ /* 0x040fe20000010833 */
        /* <DEDUP_REMOVED lines=14> */
.L_x_2716:
[----:B------:R-:W-:Y:S05]  /*61b0*/  BSYNC B2 ;  /* 0x0000000000027941 */ /* 0x000fea0003800000 */
.L_x_2715:
[----:B----4-:R0:W-:Y:S02]  /*61c0*/  ST.E.128 desc[UR60][R42.64], R12 ;  /* 0x0000000c2a007985 */ /* 0x0101e4000c101d3c */
.L_x_2714:
[----:B------:R-:W-:Y:S05]  /*61d0*/  BSYNC B1 ;  /* 0x0000000000017941 */ /* 0x000fea0003800000 */
.L_x_2713:
        /* <DEDUP_REMOVED lines=11> */
[--C-:B------:R-:W-:Y:S02]  /*6290*/  SHF.R.U64 R40, R36, 0x10, R37.reuse ;  /* 0x0000001024287819 */ /* 0x100fe40000001225 */
[----:B------:R-:W-:Y:S02]  /*62a0*/  SHF.R.U32.HI R34, RZ, 0x10, R37 ;  /* 0x00000010ff227819 */ /* 0x000fe40000011625 */
[----:B------:R-:W-:Y:S02]  /*62b0*/  PRMT R36, R117, 0x5410, R44 ;  /* 0x0000541075247816 */ /* 0x000fe4000000002c */
[----:B------:R-:W-:Y:S02]  /*62c0*/  SHF.R.U32.HI R42, RZ, 0x10, R35 ;  /* 0x00000010ff2a7819 */ /* 0x000fe40000011623 */
[----:B------:R-:W-:-:S02]  /*62d0*/  PRMT R41, R133, 0x5410, R40 ;  /* 0x0000541085297816 */ /* 0x000fc40000000028 */
[----:B------:R-:W-:Y:S02]  /*62e0*/  PRMT R133, R133, 0x5432, R34 ;  /* 0x0000543285857816 */ /* 0x000fe40000000022 */
        /* <DEDUP_REMOVED lines=8> */
[C---:B------:R-:W-:Y:S01]  /*6370*/  IMAD.U32 R14, R15.reuse, 0x10000, RZ ;  /* 0x000100000f0e7824 */ /* 0x040fe200078e00ff */
[----:B---3--:R-:W-:Y:S01]  /*6380*/  LOP3.LUT R11, R15, 0xffff0000, RZ, 0xc0, !PT ;  /* 0xffff00000f0b7812 */ /* 0x008fe200078ec0ff */
[----:B------:R-:W-:-:S02]  /*6390*/  IMAD.U32 R15, R13, 0x10000, RZ ;  /* 0x000100000d0f7824 */ /* 0x000fc400078e00ff */
[----:B------:R-:W-:Y:S01]  /*63a0*/  FMUL.FTZ R46, R34, R42 ;  /* 0x0000002a222e7220 */ /* 0x000fe20000410000 */
[----:B------:R-:W-:Y:S02]  /*63b0*/  IMAD.U32 R40, R117, 0x10000, RZ ;  /* 0x0001000075287824 */ /* 0x000fe400078e00ff */
[----:B------:R-:W-:Y:S01]  /*63c0*/  FMUL.FTZ R34, R35, R44 ;  /* 0x0000002c23227220 */ /* 0x000fe20000410000 */
[C---:B------:R-:W-:Y:S01]  /*63d0*/  IMAD.U32 R13, R12.reuse, 0x10000, RZ ;  /* 0x000100000c0d7824 */ /* 0x040fe200078e00ff */
[----:B------:R-:W-:Y:S01]  /*63e0*/  LOP3.LUT R12, R12, 0xffff0000, RZ, 0xc0, !PT ;  /* 0xffff00000c0c7812 */ /* 0x000fe200078ec0ff */
[----:B------:R-:W-:Y:S01]  /*63f0*/  FFMA.FTZ R43, R15, R42, R43 ;  /* 0x0000002a0f2b7223 */ /* 0x000fe2000001002b */
[----:B------:R-:W-:Y:S02]  /*6400*/  IMAD.U32 R41, R41, 0x10000, RZ ;  /* 0x0001000029297824 */ /* 0x000fe400078e00ff */
[-C--:B------:R-:W-:Y:S01]  /*6410*/  FMUL.FTZ R42, R35, R40.reuse ;  /* 0x00000028232a7220 */ /* 0x080fe20000410000 */
[----:B------:R-:W-:Y:S01]  /*6420*/  LOP3.LUT R133, R133, 0xffff0000, RZ, 0xc0, !PT ;  /* 0xffff000085857812 */ /* 0x000fe200078ec0ff */
[----:B------:R-:W-:Y:S01]  /*6430*/  FFMA.FTZ R40, R29, R40, -R34 ;  /* 0x000000281d287223 */ /* 0x000fe20000010822 */
[----:B------:R-:W-:Y:S01]  /*6440*/  LOP3.LUT R117, R117, 0xffff0000, RZ, 0xc0, !PT ;  /* 0xffff000075757812 */ /* 0x000fe200078ec0ff */
[C---:B------:R-:W-:Y:S01]  /*6450*/  FMUL.FTZ R34, R12.reuse, R41 ;  /* 0x000000290c227220 */ /* 0x040fe20000410000 */
[----:B------:R-:W-:Y:S01]  /*6460*/  FFMA.FTZ R46, R15, R37, -R46 ;  /* 0x000000250f2e7223 */ /* 0x000fe2000001082e */
        /* <DEDUP_REMOVED lines=13> */
.L_x_2720:
[----:B------:R-:W-:Y:S05]  /*6540*/  BSYNC B2 ;  /* 0x0000000000027941 */ /* 0x000fea0003800000 */
.L_x_2719:
[----:B----4-:R0:W-:Y:S02]  /*6550*/  ST.E.128 desc[UR60][R38.64], R12 ;  /* 0x0000000c26007985 */ /* 0x0101e4000c101d3c */
.L_x_2718:
[----:B------:R-:W-:Y:S05]  /*6560*/  BSYNC B1 ;  /* 0x0000000000017941 */ /* 0x000fea0003800000 */
.L_x_2717:
        /* <DEDUP_REMOVED lines=54> */
.L_x_2722:
[----:B------:R-:W-:Y:S05]  /*68d0*/  BSYNC B1 ;  /* 0x0000000000017941 */ /* 0x000fea0003800000 */
.L_x_2721:
[----:B----4-:R0:W-:Y:S01]  /*68e0*/  ST.E.128 desc[UR60][R34.64], R12 ;  /* 0x0000000c22007985 */ /* 0x0101e2000c101d3c */
[----:B------:R-:W-:Y:S05]  /*68f0*/  BRA `(.L_x_2700) ;  /* 0x0000004000d07947 */ /* 0x000fea0003800000 */
.L_x_2666:
        /* <DEDUP_REMOVED lines=47> */
.L_x_2724:
[----:B------:R-:W-:Y:S05]  /*6bf0*/  BSYNC B1 ;  /* 0x0000000000017941 */ /* 0x000fea0003800000 */
.L_x_2723:
        /* <DEDUP_REMOVED lines=47> */
.L_x_2726:
[----:B------:R-:W-:Y:S05]  /*6ef0*/  BSYNC B1 ;  /* 0x0000000000017941 */ /* 0x000fea0003800000 */
.L_x_2725:
        /* <DEDUP_REMOVED lines=15> */
[----:B------:R0:W-:Y:S01]  /*6ff0*/  STL.S16 [R1+0x52], R11 ;  /* 0x0000520b01007387 */ /* 0x0001e20000100600 */
[----:B------:R-:W-:-:S03]  /*7000*/  UISETP.NE.AND UP0, UPT, UR4, 0x3, UPT ;  /* 0x000000030400788c */ /* 0x000fc6000bf05270 */
[----:B------:R1:W-:Y:S03]  /*7010*/  STL.S16 [R1+0x50], R12 ;  /* 0x0000500c01007387 */ /* 0x0003e60000100600 */
[----:B------:R-:W-:Y:S01]  /*7020*/  PLOP3.LUT P0, PT, PT, PT, UP0, 0x80, 0x0 ;  /* 0x000000000000781c */ /* 0x000fe20003f0f008 */
[----:B0-----:R-:W-:Y:S02]  /*7030*/  IMAD.MOV.U32 R11, RZ, RZ, R38 ;  /* 0x000000ffff0b7224 */ /* 0x001fe400078e0026 */
[----:B-1----:R-:W-:-:S03]  /*7040*/  IMAD.MOV.U32 R12, RZ, RZ, R39 ;  /* 0x000000ffff0c7224 */ /* 0x002fc600078e0027 */
        /* <DEDUP_REMOVED lines=22> */
[----:B-----5:R-:W-:-:S03]  /*71b0*/  IMAD.MOV.U32 R11, RZ, RZ, R55 ;  /* 0x000000ffff0b7224 */ /* 0x020fc600078e0037 */
        /* <DEDUP_REMOVED lines=41> */
.L_x_2727:
[----:B------:R-:W-:Y:S01]  /*7450*/  IMAD R84, R18, 0x8, R2 ;  /* 0x0000000812547824 */ /* 0x000fe200078e0202 */
[----:B------:R-:W-:Y:S01]  /*7460*/  SHF.L.U32 R85, R171, 0x1f, RZ ;  /* 0x0000001fab557819 */ /* 0x000fe200000006ff */
[----:B------:R-:W-:Y:S03]  /*7470*/  BSSY B1, `(.L_x_2728) ;  /* 0x0000003000017945 */ /* 0x000fe60003800000 */
[----:B------:R-:W0:Y:S02]  /*7480*/  SYNCS.PHASECHK.TRANS64.TRYWAIT P6, [R84+URZ+0x2a890], R85 ;  /* 0x02a89055540075a7 */ /* 0x000e2400080c017f */
[----:B0-----:R-:W-:Y:S05]  /*7490*/  @!P6 BRA `(.L_x_2729) ;  /* 0x000001f000dce947 */ /* 0x001fea0003800000 */
.L_x_3032:
[----:B------:R-:W-:Y:S05]  /*74a0*/  BSYNC B1 ;  /* 0x0000000000017941 */ /* 0x000fea0003800000 */
.L_x_2728:
[----:B------:R-:W1:Y:S01]  /*74b0*/  LDC R133, c[0x0][0x2f4] ;  /* 0x0000bd00ff857b82 */ /* 0x000e620000000800 */
[----:B------:R-:W-:Y:S01]  /*74c0*/  UMOV UR4, 0xffffffff ;  /* 0xffffffff00047882 */ /* 0x000fe20000000000 */
[----:B-1----:R-:W-:Y:S02]  /*74d0*/  IMAD.IADD R135, R133, 0x1, -R124 ;  /* 0x0000000185877824 */ /* 0x002fe400078e0a7c */
[----:B------:R-:W-:Y:S05]  /*74e0*/  BRA.DIV UR4, `(.L_x_2730) ;  /* 0x000001f204dc7947 */ /* 0x000fea000b800000 */
[----:B------:R1:W2:Y:S04]  /*74f0*/  SHFL.IDX PT, R117, R118, RZ, 0x1c1f ;  /* 0x001c1fff76757589 */ /* 0x0002a800000e0000 */
[----:B------:R1:W3:Y:S02]  /*7500*/  SHFL.IDX PT, R11, R119, RZ, 0x1c1f ;  /* 0x001c1fff770b7589 */ /* 0x0002e400000e0000 */
.L_x_3036:
        /* <DEDUP_REMOVED lines=38> */
[----:B------:R-:W-:Y:S01]  /*7770*/  SHF.R.U32.HI R50, RZ, 0x10, R51 ;  /* 0x00000010ff327819 */ /* 0x000fe20000011633 */
[----:B------:R-:W-:Y:S01]  /*7780*/  IMAD.U32 R51, R37, 0x10000, RZ ;  /* 0x0001000025337824 */ /* 0x000fe200078e00ff */
[----:B------:R-:W-:-:S02]  /*7790*/  PRMT R38, R153, 0x5432, R150 ;  /* 0x0000543299267816 */ /* 0x000fc40000000096 */
[----:B------:R-:W-:Y:S01]  /*77a0*/  PRMT R39, R153, 0x5410, R39 ;  /* 0x0000541099277816 */ /* 0x000fe20000000027 */
[----:B------:R-:W-:Y:S01]  /*77b0*/  IMAD.U32 R153, R151, 0x10000, RZ ;  /* 0x0001000097997824 */ /* 0x000fe200078e00ff */
[----:B------:R-:W-:Y:S01]  /*77c0*/  PRMT R48, R154, 0x5432, R48 ;  /* 0x000054329a307816 */ /* 0x000fe20000000030 */
[----:B---3--:R-:W-:Y:S01]  /*77d0*/  IMAD.U32 R154, R77, 0x10000, RZ ;  /* 0x000100004d9a7824 */ /* 0x008fe200078e00ff */
[----:B------:R-:W-:Y:S01]  /*77e0*/  PRMT R50, R152, 0x5410, R50 ;  /* 0x0000541098327816 */ /* 0x000fe20000000032 */
[----:B----4-:R-:W-:Y:S01]  /*77f0*/  IMAD.U32 R152, R13, 0x10000, RZ ;  /* 0x000100000d987824 */ /* 0x010fe200078e00ff */
[----:B------:R-:W-:Y:S01]  /*7800*/  LOP3.LUT R151, R151, 0xffff0000, RZ, 0xc0, !PT ;  /* 0xffff000097977812 */ /* 0x000fe200078ec0ff */
[----:B------:R-:W-:Y:S01]  /*7810*/  FMUL.FTZ R150, R154, R153 ;  /* 0x000000999a967220 */ /* 0x000fe20000410000 */
[----:B------:R-:W-:Y:S02]  /*7820*/  LOP3.LUT R77, R77, 0xffff0000, RZ, 0xc0, !PT ;  /* 0xffff00004d4d7812 */ /* 0x000fe400078ec0ff */
[----:B------:R-:W-:Y:S01]  /*7830*/  LOP3.LUT R37, R37, 0xffff0000, RZ, 0xc0, !PT ;  /* 0xffff000025257812 */ /* 0x000fe200078ec0ff */
[-C--:B------:R-:W-:Y:S01]  /*7840*/  FFMA.FTZ R150, R152, R51.reuse, -R150 ;  /* 0x0000003398967223 */ /* 0x080fe20000010896 */
[----:B------:R-:W-:Y:S01]  /*7850*/  FMUL.FTZ R51, R154, R51 ;  /* 0x000000339a337220 */ /* 0x000fe20000410000 */
[C---:B------:R-:W-:Y:S01]  /*7860*/  IMAD.U32 R154, R79.reuse, 0x10000, RZ ;  /* 0x000100004f9a7824 */ /* 0x040fe200078e00ff */
[----:B------:R-:W-:-:S02]  /*7870*/  LOP3.LUT R79, R79, 0xffff0000, RZ, 0xc0, !PT ;  /* 0xffff00004f4f7812 */ /* 0x000fc400078ec0ff */
[----:B------:R-:W-:Y:S01]  /*7880*/  FFMA.FTZ R51, R152, R153, R51 ;  /* 0x0000009998337223 */ /* 0x000fe20000010033 */
[----:B------:R-:W-:Y:S01]  /*7890*/  LOP3.LUT R152, R13, 0xffff0000, RZ, 0xc0, !PT ;  /* 0xffff00000d987812 */ /* 0x000fe200078ec0ff */
[C---:B------:R-:W-:Y:S01]  /*78a0*/  FMUL.FTZ R13, R77.reuse, R151 ;  /* 0x000000974d0d7220 */ /* 0x040fe20000410000 */
        /* <DEDUP_REMOVED lines=48> */
[----:B------:R-:W-:-:S02]  /*7bb0*/  LOP3.LUT R36, R78, 0xffff0000, RZ, 0xc0, !PT ;  /* 0xffff00004e247812 */ /* 0x000fc400078ec0ff */
        /* <DEDUP_REMOVED lines=14> */
.L_x_2736:
[----:B------:R-:W-:Y:S05]  /*7ca0*/  BSYNC B3 ;  /* 0x0000000000037941 */ /* 0x000fea0003800000 */
.L_x_2735:
[----:B------:R-:W-:-:S04]  /*7cb0*/  LEA R36, P4, R4, R11, 0x1 ;  /* 0x0000000b04247211 */ /* 0x000fc800078808ff */
[----:B--2---:R-:W-:Y:S02]  /*7cc0*/  LEA.HI.X R37, R4, R117, R111, 0x1, P4 ;  /* 0x0000007504257211 */ /* 0x004fe400020f0c6f */
[----:B------:R-:W-:-:S03]  /*7cd0*/  ISETP.GE.AND P4, PT, R149, R133, PT ;  /* 0x000000859500720c */ /* 0x000fc60003f86270 */
[----:B----4-:R2:W-:Y:S10]  /*7ce0*/  ST.E.128 desc[UR60][R36.64], R12 ;  /* 0x0000000c24007985 */ /* 0x0105f4000c101d3c */
[----:B--2---:R-:W-:-:S05]  /*7cf0*/  @!P4 IMAD.WIDE R12, R149, 0x2, R116 ;  /* 0x00000002950cc825 */ /* 0x004fca00078e0274 */
[----:B---3--:R3:W-:Y:S02]  /*7d00*/  @!P4 ST.E.128 desc[UR60][R12.64], R76 ;  /* 0x0000004c0c00c985 */ /* 0x0087e4000c101d3c */
.L_x_2734:
[----:B------:R-:W-:Y:S05]  /*7d10*/  BSYNC B2 ;  /* 0x0000000000027941 */ /* 0x000fea0003800000 */
.L_x_2733:
        /* <DEDUP_REMOVED lines=26> */
[----:B------:R-:W4:Y:S04]  /*7ec0*/  LDL.S16 R76, [R1+0x54] ;  /* 0x00005400014c7983 */ /* 0x000f280000100600 */
[----:B------:R-:W4:Y:S01]  /*7ed0*/  LDL.LU.S16 R51, [R1+0x56] ;  /* 0x0000560001337983 */ /* 0x000f220000300600 */
[--C-:B------:R-:W-:Y:S01]  /*7ee0*/  SHF.R.U64 R32, R32, 0x10, R33.reuse ;  /* 0x0000001020207819 */ /* 0x100fe20000001221 */
[----:B---3--:R-:W-:Y:S01]  /*7ef0*/  IMAD.U32 R77, R37, 0x10000, RZ ;  /* 0x00010000254d7824 */ /* 0x008fe200078e00ff */
[----:B------:R-:W-:-:S02]  /*7f00*/  SHF.R.U32.HI R33, RZ, 0x10, R33 ;  /* 0x00000010ff217819 */ /* 0x000fc40000011621 */
[----:B------:R-:W-:Y:S02]  /*7f10*/  SHF.R.U64 R34, R34, 0x10, R35 ;  /* 0x0000001022227819 */ /* 0x000fe40000001223 */
[----:B------:R-:W-:Y:S02]  /*7f20*/  LOP3.LUT R37, R37, 0xffff0000, RZ, 0xc0, !PT ;  /* 0xffff000025257812 */ /* 0x000fe400078ec0ff */
[----:B-----5:R-:W-:Y:S02]  /*7f30*/  PRMT R32, R50, 0x5410, R32 ;  /* 0x0000541032207816 */ /* 0x020fe40000000020 */
[----:B------:R-:W-:Y:S02]  /*7f40*/  SHF.R.U32.HI R50, RZ, 0x10, R45 ;  /* 0x00000010ff327819 */ /* 0x000fe4000001162d */
[----:B--2---:R-:W-:Y:S02]  /*7f50*/  PRMT R33, R49, 0x5410, R33 ;  /* 0x0000541031217816 */ /* 0x004fe40000000021 */
[----:B------:R-:W-:-:S02]  /*7f60*/  SHF.R.U32.HI R49, RZ, 0x10, R35 ;  /* 0x00000010ff317819 */ /* 0x000fc40000011623 */
[----:B------:R-:W-:Y:S02]  /*7f70*/  SHF.R.U64 R35, R44, 0x10, R45 ;  /* 0x000000102c237819 */ /* 0x000fe4000000122d */
[----:B------:R-:W-:Y:S02]  /*7f80*/  SHF.R.U64 R44, R46, 0x10, R47 ;  /* 0x000000102e2c7819 */ /* 0x000fe4000000122f */
[----:B----4-:R-:W-:Y:S01]  /*7f90*/  PRMT R50, R51, 0x5410, R50 ;  /* 0x0000541033327816 */ /* 0x010fe20000000032 */
[----:B------:R-:W-:Y:S01]  /*7fa0*/  IMAD.U32 R51, R13, 0x10000, RZ ;  /* 0x000100000d337824 */ /* 0x000fe200078e00ff */
[----:B------:R-:W-:Y:S02]  /*7fb0*/  PRMT R35, R76, 0x5410, R35 ;  /* 0x000054104c237816 */ /* 0x000fe40000000023 */
[----:B------:R-:W-:Y:S01]  /*7fc0*/  PRMT R45, R198, 0x5410, R34 ;  /* 0x00005410c62d7816 */ /* 0x000fe20000000022 */
[----:B------:R-:W-:Y:S01]  /*7fd0*/  IMAD.U32 R76, R50, 0x10000, RZ ;  /* 0x00010000324c7824 */ /* 0x000fe200078e00ff */
        /* <DEDUP_REMOVED lines=8> */
[----:B------:R-:W-:Y:S01]  /*8060*/  PRMT R46, R199, 0x5432, R46 ;  /* 0x00005432c72e7816 */ /* 0x000fe2000000002e */
        /* <DEDUP_REMOVED lines=9> */
[----:B------:R-:W-:Y:S01]  /*8100*/  FMUL.FTZ R37, R77, R76 ;  /* 0x0000004c4d257220 */ /* 0x000fe20000410000 */
[----:B------:R-:W-:Y:S02]  /*8110*/  PRMT R44, R199, 0x5410, R44 ;  /* 0x00005410c72c7816 */ /* 0x000fe4000000002c */
        /* <DEDUP_REMOVED lines=58> */
.L_x_2740:
[----:B------:R-:W-:Y:S05]  /*84c0*/  BSYNC B3 ;  /* 0x0000000000037941 */ /* 0x000fea0003800000 */
.L_x_2739:
[----:B------:R-:W-:-:S04]  /*84d0*/  LEA R32, P4, R5, R11, 0x1 ;  /* 0x0000000b05207211 */ /* 0x000fc800078808ff */
[----:B--2---:R-:W-:Y:S02]  /*84e0*/  LEA.HI.X R33, R5, R117, R110, 0x1, P4 ;  /* 0x0000007505217211 */ /* 0x004fe400020f0c6e */
[----:B------:R-:W-:-:S03]  /*84f0*/  ISETP.GE.AND P4, PT, R48, R133, PT ;  /* 0x000000853000720c */ /* 0x000fc60003f86270 */
[----:B----4-:R2:W-:Y:S10]  /*8500*/  ST.E.128 desc[UR60][R32.64], R12 ;  /* 0x0000000c20007985 */ /* 0x0105f4000c101d3c */
[----:B--2---:R-:W-:-:S05]  /*8510*/  @!P4 IMAD.WIDE R12, R48, 0x2, R116 ;  /* 0x00000002300cc825 */ /* 0x004fca00078e0274 */
[----:B---3--:R4:W-:Y:S02]  /*8520*/  @!P4 ST.E.128 desc[UR60][R12.64], R36 ;  /* 0x000000240c00c985 */ /* 0x0089e4000c101d3c */
.L_x_2738:
[----:B------:R-:W-:Y:S05]  /*8530*/  BSYNC B2 ;  /* 0x0000000000027941 */ /* 0x000fea0003800000 */
.L_x_2737:
        /* <DEDUP_REMOVED lines=55> */
[C---:B------:R-:W-:Y:S01]  /*88b0*/  SHF.L.U32 R33, R37.reuse, 0x10, RZ ;  /* 0x0000001025217819 */ /* 0x040fe200000006ff */
        /* <DEDUP_REMOVED lines=8> */
[----:B------:R-:W-:Y:S01]  /*8940*/  F2FP.BF16.F32.PACK_AB R29, R29, R39 ;  /* 0x000000271d1d723e */ /* 0x000fe200000010ff */
[C---:B------:R-:W-:Y:S01]  /*8950*/  IMAD.U32 R39, R28.reuse, 0x10000, RZ ;  /* 0x000100001c277824 */ /* 0x040fe200078e00ff */
[----:B------:R-:W-:Y:S01]  /*8960*/  LOP3.LUT R28, R28, 0xffff0000, RZ, 0xc0, !PT ;  /* 0xffff00001c1c7812 */ /* 0x000fe200078ec0ff */
[----:B------:R-:W-:Y:S01]  /*8970*/  FFMA.FTZ R41, R41, R43, R33 ;  /* 0x0000002b29297223 */ /* 0x000fe20000010021 */
[----:B------:R-:W-:-:S02]  /*8980*/  LOP3.LUT R33, R35, 0xffff0000, RZ, 0xc0, !PT ;  /* 0xffff000023217812 */ /* 0x000fc400078ec0ff */
[----:B------:R-:W-:Y:S02]  /*8990*/  PRMT R38, R193, 0x5410, R38 ;  /* 0x00005410c1267816 */ /* 0x000fe40000000026 */
[----:B------:R-:W-:Y:S01]  /*89a0*/  PRMT R30, R159, 0x5410, R30 ;  /* 0x000054109f1e7816 */ /* 0x000fe2000000001e */
[C---:B------:R-:W-:Y:S01]  /*89b0*/  FMUL.FTZ R35, R33.reuse, R42 ;  /* 0x0000002a21237220 */ /* 0x040fe20000410000 */
[----:B------:R-:W-:-:S03]  /*89c0*/  FMUL.FTZ R33, R33, R37 ;  /* 0x0000002521217220 */ /* 0x000fc60000410000 */
[C---:B------:R-:W-:Y:S01]  /*89d0*/  FFMA.FTZ R35, R15.reuse, R37, -R35 ;  /* 0x000000250f237223 */ /* 0x040fe20000010823 */
[----:B------:R-:W-:Y:S01]  /*89e0*/  FFMA.FTZ R33, R15, R42, R33 ;  /* 0x0000002a0f217223 */ /* 0x000fe20000010021 */
[----:B------:R-:W-:Y:S02]  /*89f0*/  IMAD.U32 R37, R32, 0x10000, RZ ;  /* 0x0001000020257824 */ /* 0x000fe400078e00ff */
        /* <DEDUP_REMOVED lines=41> */
.L_x_2742:
[----:B------:R-:W-:Y:S05]  /*8c90*/  BSYNC B2 ;  /* 0x0000000000027941 */ /* 0x000fea0003800000 */
.L_x_2741:
[----:B------:R-:W-:-:S04]  /*8ca0*/  LEA R28, P4, R6, R11, 0x1 ;  /* 0x0000000b061c7211 */ /* 0x000fc800078808ff */
[----:B--2---:R-:W-:Y:S02]  /*8cb0*/  LEA.HI.X R29, R6, R117, R109, 0x1, P4 ;  /* 0x00000075061d7211 */ /* 0x004fe400020f0c6d */
[----:B------:R-:W-:-:S03]  /*8cc0*/  ISETP.GE.AND P4, PT, R36, R133, PT ;  /* 0x000000852400720c */ /* 0x000fc60003f86270 */
[----:B----4-:R2:W-:Y:S10]  /*8cd0*/  ST.E.128 desc[UR60][R28.64], R12 ;  /* 0x0000000c1c007985 */ /* 0x0105f4000c101d3c */
[----:B------:R-:W-:-:S05]  /*8ce0*/  @!P4 IMAD.WIDE R116, R36, 0x2, R116 ;  /* 0x000000022474c825 */ /* 0x000fca00078e0274 */
[----:B---3--:R2:W-:Y:S02]  /*8cf0*/  @!P4 ST.E.128 desc[UR60][R116.64], R32 ;  /* 0x000000207400c985 */ /* 0x0085e4000c101d3c */
.L_x_2732:
[----:B------:R-:W-:Y:S05]  /*8d00*/  BSYNC B1 ;  /* 0x0000000000017941 */ /* 0x000fea0003800000 */
.L_x_2731:
[----:B------:R-:W-:-:S03]  /*8d10*/  UMOV UR4, 0xffffffff ;  /* 0xffffffff00047882 */ /* 0x000fc60000000000 */
[----:B------:R-:W-:Y:S05]  /*8d20*/  BRA.DIV UR4, `(.L_x_2743) ;  /* 0x000001de04187947 */ /* 0x000fea000b800000 */
[----:B-1----:R-:W1:Y:S04]  /*8d30*/  SHFL.IDX PT, R118, R118, 0x1, 0x1c1f ;  /* 0x003c1f0076767f89 */ /* 0x002e6800000e0000 */
[----:B------:R-:W0:Y:S02]  /*8d40*/  SHFL.IDX PT, R119, R119, 0x1, 0x1c1f ;  /* 0x003c1f0077777f89 */ /* 0x000e2400000e0000 */
.L_x_3040:
        /* <DEDUP_REMOVED lines=106> */
[-C--:B------:R-:W-:Y:S01]  /*93f0*/  FMUL.FTZ R30, R30, R62.reuse ;  /* 0x0000003e1e1e7220 */ /* 0x080fe20000410000 */
        /* <DEDUP_REMOVED lines=14> */
.L_x_2747:
[----:B------:R-:W-:Y:S05]  /*94e0*/  BSYNC B2 ;  /* 0x0000000000027941 */ /* 0x000fea0003800000 */
.L_x_2746:
[----:B------:R-:W-:Y:S02]  /*94f0*/  ISETP.GE.AND P5, PT, R36, R133, PT ;  /* 0x000000852400720c */ /* 0x000fe40003fa6270 */
[----:B------:R-:W-:-:S04]  /*9500*/  LEA R34, P4, R4, R119, 0x1 ;  /* 0x0000007704227211 */ /* 0x000fc800078808ff */
[----:B------:R-:W-:-:S05]  /*9510*/  LEA.HI.X R35, R4, R118, R111, 0x1, P4 ;  /* 0x0000007604237211 */ /* 0x000fca00020f0c6f */
[----:B0-----:R0:W-:Y:S02]  /*9520*/  ST.E.128 desc[UR60][R34.64], R12 ;  /* 0x0000000c22007985 */ /* 0x0011e4000c101d3c */
[----:B------:R-:W-:-:S05]  /*9530*/  @!P5 IMAD.WIDE R36, R36, 0x2, R32 ;  /* 0x000000022424d825 */ /* 0x000fca00078e0220 */
[----:B-1----:R0:W-:Y:S02]  /*9540*/  @!P5 ST.E.128 desc[UR60][R36.64], R28 ;  /* 0x0000001c2400d985 */ /* 0x0021e4000c101d3c */
.L_x_2745:
[----:B------:R-:W-:Y:S05]  /*9550*/  BSYNC B1 ;  /* 0x0000000000017941 */ /* 0x000fea0003800000 */
.L_x_2744:
        /* <DEDUP_REMOVED lines=29> */
[----:B------:R-:W-:Y:S01]  /*9730*/  SHF.R.U32.HI R41, RZ, 0x10, R69 ;  /* 0x00000010ff297819 */ /* 0x000fe20000011645 */
[----:B-1----:R-:W-:Y:S01]  /*9740*/  IMAD.U32 R44, R13, 0x10000, RZ ;  /* 0x000100000d2c7824 */ /* 0x002fe200078e00ff */
[----:B0-----:R-:W-:Y:S01]  /*9750*/  SHF.R.U32.HI R11, RZ, 0x10, R57 ;  /* 0x00000010ff0b7819 */ /* 0x001fe20000011639 */
[----:B------:R-:W-:Y:S01]  /*9760*/  IMAD.U32 R46, R15, 0x10000, RZ ;  /* 0x000100000f2e7824 */ /* 0x000fe200078e00ff */
[----:B------:R-:W-:Y:S02]  /*9770*/  PRMT R41, R148, 0x5432, R41 ;  /* 0x0000543294297816 */ /* 0x000fe40000000029 */
[----:B------:R-:W-:Y:S02]  /*9780*/  PRMT R11, R146, 0x5432, R11 ;  /* 0x00005432920b7816 */ /* 0x000fe4000000000b */
[----:B--2---:R-:W-:Y:S01]  /*9790*/  SHF.L.U32 R39, R29, 0x10, RZ ;  /* 0x000000101d277819 */ /* 0x004fe200000006ff */
[----:B------:R-:W-:Y:S01]  /*97a0*/  IMAD.U32 R42, R41, 0x10000, RZ ;  /* 0x00010000292a7824 */ /* 0x000fe200078e00ff */
[----:B------:R-:W-:Y:S01]  /*97b0*/  LOP3.LUT R29, R29, 0xffff0000, RZ, 0xc0, !PT ;  /* 0xffff00001d1d7812 */ /* 0x000fe200078ec0ff */
[----:B------:R-:W-:Y:S01]  /*97c0*/  IMAD.U32 R40, R11, 0x10000, RZ ;  /* 0x000100000b287824 */ /* 0x000fe200078e00ff */
[----:B------:R-:W-:Y:S01]  /*97d0*/  LOP3.LUT R41, R41, 0xffff0000, RZ, 0xc0, !PT ;  /* 0xffff000029297812 */ /* 0x000fe200078ec0ff */
[C---:B------:R-:W-:Y:S01]  /*97e0*/  FMUL.FTZ R43, R39.reuse, R42 ;  /* 0x0000002a272b7220 */ /* 0x040fe20000410000 */
[----:B------:R-:W-:Y:S01]  /*97f0*/  SHF.R.U64 R45, R70, 0x10, R71 ;  /* 0x00000010462d7819 */ /* 0x000fe20000001247 */
[-C--:B------:R-:W-:Y:S01]  /*9800*/  FMUL.FTZ R39, R39, R40.reuse ;  /* 0x0000002827277220 */ /* 0x080fe20000410000 */
[----:B------:R-:W-:Y:S01]  /*9810*/  SHF.R.U64 R38, R58, 0x10, R59 ;  /* 0x000000103a267819 */ /* 0x000fe2000000123b */
[C---:B------:R-:W-:Y:S01]  /*9820*/  FFMA.FTZ R43, R44.reuse, R40, -R43 ;  /* 0x000000282c2b7223 */ /* 0x040fe2000001082b */
[----:B------:R-:W-:Y:S01]  /*9830*/  LOP3.LUT R40, R11, 0xffff0000, RZ, 0xc0, !PT ;  /* 0xffff00000b287812 */ /* 0x000fe200078ec0ff */
[----:B------:R-:W-:Y:S01]  /*9840*/  FFMA.FTZ R39, R44, R42, R39 ;  /* 0x0000002a2c277223 */ /* 0x000fe20000010027 */
[----:B------:R-:W-:Y:S01]  /*9850*/  SHF.R.U32.HI R70, RZ, 0x10, R71 ;  /* 0x00000010ff467819 */ /* 0x000fe20000011647 */
[C---:B------:R-:W-:Y:S01]  /*9860*/  FMUL.FTZ R42, R29.reuse, R41 ;  /* 0x000000291d2a7220 */ /* 0x040fe20000410000 */
[----:B------:R-:W-:Y:S01]  /*9870*/  SHF.R.U32.HI R58, RZ, 0x10, R59 ;  /* 0x00000010ff3a7819 */ /* 0x000fe2000001163b */
[----:B------:R-:W-:Y:S01]  /*9880*/  FMUL.FTZ R29, R29, R40 ;  /* 0x000000281d1d7220 */ /* 0x000fe20000410000 */
[----:B------:R-:W-:Y:S01]  /*9890*/  LOP3.LUT R13, R13, 0xffff0000, RZ, 0xc0, !PT ;  /* 0xffff00000d0d7812 */ /* 0x000fe200078ec0ff */
[----:B------:R-:W-:Y:S01]  /*98a0*/  IMAD.U32 R11, R12, 0x10000, RZ ;  /* 0x000100000c0b7824 */ /* 0x000fe200078e00ff */
[----:B------:R-:W-:-:S02]  /*98b0*/  PRMT R70, R147, 0x5432, R70 ;  /* 0x0000543293467816 */ /* 0x000fc40000000046 */
[----:B------:R-:W-:Y:S01]  /*98c0*/  PRMT R58, R145, 0x5432, R58 ;  /* 0x00005432913a7816 */ /* 0x000fe2000000003a */
[C---:B------:R-:W-:Y:S01]  /*98d0*/  FFMA.FTZ R42, R13.reuse, R40, -R42 ;  /* 0x000000280d2a7223 */ /* 0x040fe2000001082a */
[----:B------:R-:W-:Y:S01]  /*98e0*/  FFMA.FTZ R29, R13, R41, R29 ;  /* 0x000000290d1d7223 */ /* 0x000fe2000001001d */
[C---:B------:R-:W-:Y:S01]  /*98f0*/  IMAD.U32 R13, R31.reuse, 0x10000, RZ ;  /* 0x000100001f0d7824 */ /* 0x040fe200078e00ff */
[----:B------:R-:W-:Y:S01]  /*9900*/  LOP3.LUT R31, R31, 0xffff0000, RZ, 0xc0, !PT ;  /* 0xffff00001f1f7812 */ /* 0x000fe200078ec0ff */
[C---:B------:R-:W-:Y:S01]  /*9910*/  IMAD.U32 R41, R70.reuse, 0x10000, RZ ;  /* 0x0001000046297824 */ /* 0x040fe200078e00ff */
[----:B------:R-:W-:Y:S01]  /*9920*/  LOP3.LUT R70, R70, 0xffff0000, RZ, 0xc0, !PT ;  /* 0xffff000046467812 */ /* 0x000fe200078ec0ff */
[----:B------:R-:W-:Y:S01]  /*9930*/  IMAD.U32 R44, R58, 0x10000, RZ ;  /* 0x000100003a2c7824 */ /* 0x000fe200078e00ff */
[----:B------:R-:W-:Y:S01]  /*9940*/  SHF.R.U64 R68, R68, 0x10, R69 ;  /* 0x0000001044447819 */ /* 0x000fe20000001245 */
[CC--:B------:R-:W-:Y:S01]  /*9950*/  FMUL.FTZ R47, R13.reuse, R41.reuse ;  /* 0x000000290d2f7220 */ /* 0x0c0fe20000410000 */
[----:B------:R-:W-:Y:S01]  /*9960*/  LOP3.LUT R58, R58, 0xffff0000, RZ, 0xc0, !PT ;  /* 0xffff00003a3a7812 */ /* 0x000fe200078ec0ff */
        /* <DEDUP_REMOVED lines=8> */
[----:B------:R-:W-:Y:S01]  /*99f0*/  PRMT R56, R146, 0x5410, R56 ;  /* 0x0000541092387816 */ /* 0x000fe20000000038 */
[----:B------:R-:W-:-:S02]  /*9a00*/  IMAD.U32 R40, R28, 0x10000, RZ ;  /* 0x000100001c287824 */ /* 0x000fc400078e00ff */
[C---:B------:R-:W-:Y:S01]  /*9a10*/  FFMA.FTZ R46, R41.reuse, R58, -R46 ;  /* 0x0000003a292e7223 */ /* 0x040fe2000001082e */
[----:B------:R-:W-:Y:S01]  /*9a20*/  FFMA.FTZ R31, R41, R70, R31 ;  /* 0x00000046291f7223 */ /* 0x000fe2000001001f */
[----:B------:R-:W-:Y:S01]  /*9a30*/  IMAD.U32 R48, R68, 0x10000, RZ ;  /* 0x0001000044307824 */ /* 0x000fe200078e00ff */
[----:B------:R-:W-:Y:S01]  /*9a40*/  LOP3.LUT R28, R28, 0xffff0000, RZ, 0xc0, !PT ;  /* 0xffff00001c1c7812 */ /* 0x000fe200078ec0ff */
[----:B------:R-:W-:Y:S01]  /*9a50*/  IMAD.U32 R41, R56, 0x10000, RZ ;  /* 0x0001000038297824 */ /* 0x000fe200078e00ff */
[----:B------:R-:W-:Y:S01]  /*9a60*/  LOP3.LUT R68, R68, 0xffff0000, RZ, 0xc0, !PT ;  /* 0xffff000044447812 */ /* 0x000fe200078ec0ff */
[----:B------:R-:W-:Y:S01]  /*9a70*/  FMUL.FTZ R49, R40, R48 ;  /* 0x0000003028317220 */ /* 0x000fe20000410000 */
[----:B------:R-:W-:Y:S01]  /*9a80*/  LOP3.LUT R56, R56, 0xffff0000, RZ, 0xc0, !PT ;  /* 0xffff000038387812 */ /* 0x000fe200078ec0ff */
[-C--:B------:R-:W-:Y:S01]  /*9a90*/  FMUL.FTZ R40, R40, R41.reuse ;  /* 0x0000002928287220 */ /* 0x080fe20000410000 */
[----:B------:R-:W-:Y:S01]  /*9aa0*/  PRMT R45, R147, 0x5410, R45 ;  /* 0x00005410932d7816 */ /* 0x000fe2000000002d */
[----:B------:R-:W-:Y:S01]  /*9ab0*/  FMUL.FTZ R50, R28, R68 ;  /* 0x000000441c327220 */ /* 0x000fe20000410000 */
[----:B------:R-:W-:Y:S01]  /*9ac0*/  PRMT R38, R145, 0x5410, R38 ;  /* 0x0000541091267816 */ /* 0x000fe20000000026 */
[C---:B------:R-:W-:Y:S01]  /*9ad0*/  FFMA.FTZ R49, R11.reuse, R41, -R49 ;  /* 0x000000290b317223 */ /* 0x040fe20000010831 */
[----:B------:R-:W-:Y:S01]  /*9ae0*/  LOP3.LUT R12, R12, 0xffff0000, RZ, 0xc0, !PT ;  /* 0xffff00000c0c7812 */ /* 0x000fe200078ec0ff */
[----:B------:R-:W-:Y:S01]  /*9af0*/  FFMA.FTZ R40, R11, R48, R40 ;  /* 0x000000300b287223 */ /* 0x000fe20000010028 */
[----:B------:R-:W-:-:S02]  /*9b00*/  IMAD.U32 R44, R30, 0x10000, RZ ;  /* 0x000100001e2c7824 */ /* 0x000fc400078e00ff */
[-C--:B------:R-:W-:Y:S01]  /*9b10*/  FMUL.FTZ R28, R28, R56.reuse ;  /* 0x000000381c1c7220 */ /* 0x080fe20000410000 */
[C---:B------:R-:W-:Y:S01]  /*9b20*/  IMAD.U32 R11, R45.reuse, 0x10000, RZ ;  /* 0x000100002d0b7824 */ /* 0x040fe200078e00ff */
[----:B------:R-:W-:Y:S01]  /*9b30*/  LOP3.LUT R30, R30, 0xffff0000, RZ, 0xc0, !PT ;  /* 0xffff00001e1e7812 */ /* 0x000fe200078ec0ff */
[----:B------:R-:W-:Y:S01]  /*9b40*/  IMAD.U32 R41, R38, 0x10000, RZ ;  /* 0x0001000026297824 */ /* 0x000fe200078e00ff */
[----:B------:R-:W-:Y:S01]  /*9b50*/  LOP3.LUT R45, R45, 0xffff0000, RZ, 0xc0, !PT ;  /* 0xffff00002d2d7812 */ /* 0x000fe200078ec0ff */
[----:B------:R-:W-:Y:S01]  /*9b60*/  IMAD.U32 R15, R14, 0x10000, RZ ;  /* 0x000100000e0f7824 */ /* 0x000fe200078e00ff */
[----:B------:R-:W-:Y:S01]  /*9b70*/  LOP3.LUT R38, R38, 0xffff0000, RZ, 0xc0, !PT ;  /* 0xffff000026267812 */ /* 0x000fe200078ec0ff */
[C---:B------:R-:W-:Y:S01]  /*9b80*/  FFMA.FTZ R50, R12.reuse, R56, -R50 ;  /* 0x000000380c327223 */ /* 0x040fe20000010832 */
[----:B------:R-:W-:Y:S01]  /*9b90*/  FFMA.FTZ R28, R12, R68, R28 ;  /* 0x000000440c1c7223 */ /* 0x000fe2000001001c */
[----:B------:R-:W-:Y:S01]  /*9ba0*/  LOP3.LUT R14, R14, 0xffff0000, RZ, 0xc0, !PT ;  /* 0xffff00000e0e7812 */ /* 0x000fe200078ec0ff */
[C---:B------:R-:W-:Y:S01]  /*9bb0*/  FMUL.FTZ R12, R44.reuse, R11 ;  /* 0x0000000b2c0c7220 */ /* 0x040fe20000410000 */
[----:B------:R-:W-:Y:S01]  /*9bc0*/  FMUL.FTZ R48, R44, R41 ;  /* 0x000000292c307220 */ /* 0x000fe20000410000 */
        /* <DEDUP_REMOVED lines=10> */
[----:B------:R-:W-:Y:S01]  /*9c70*/  F2FP.BF16.F32.PACK_AB R14, R11, R12 ;  /* 0x0000000c0b0e723e */ /* 0x000fe200000010ff */
[----:B------:R-:W-:Y:S01]  /*9c80*/  IMAD.MOV.U32 R12, RZ, RZ, R49 ;  /* 0x000000ffff0c7224 */ /* 0x000fe200078e0031 */
[----:B------:R-:W-:Y:S02]  /*9c90*/  F2FP.BF16.F32.PACK_AB R15, R46, R47 ;  /* 0x0000002f2e0f723e */ /* 0x000fe400000010ff */
[----:B------:R-:W-:Y:S02]  /*9ca0*/  F2FP.BF16.F32.PACK_AB R29, R29, R39 ;  /* 0x000000271d1d723e */ /* 0x000fe400000010ff */
[----:B------:R-:W-:-:S02]  /*9cb0*/  F2FP.BF16.F32.PACK_AB R28, R28, R40 ;  /* 0x000000281c1c723e */ /* 0x000fc400000010ff */
[----:B------:R-:W-:-:S07]  /*9cc0*/  F2FP.BF16.F32.PACK_AB R30, R45, R48 ;  /* 0x000000302d1e723e */ /* 0x000fce00000010ff */
.L_x_2751:
[----:B------:R-:W-:Y:S05]  /*9cd0*/  BSYNC B2 ;  /* 0x0000000000027941 */ /* 0x000fea0003800000 */
.L_x_2750:
[----:B-1----:R1:W-:Y:S04]  /*9ce0*/  ST.E.128 desc[UR60][R34.64], R12 ;  /* 0x0000000c22007985 */ /* 0x0023e8000c101d3c */
[----:B--2---:R1:W-:Y:S02]  /*9cf0*/  @!P4 ST.E.128 desc[UR60][R36.64], R28 ;  /* 0x0000001c2400c985 */ /* 0x0043e4000c101d3c */
.L_x_2749:
[----:B------:R-:W-:Y:S05]  /*9d00*/  BSYNC B1 ;  /* 0x0000000000017941 */ /* 0x000fea0003800000 */
.L_x_2748:
        /* <DEDUP_REMOVED lines=36> */
[----:B------:R-:W-:-:S02]  /*9f50*/  PRMT R53, R142, 0x5432, R53 ;  /* 0x000054328e357816 */ /* 0x000fc40000000035 */
[--C-:B------:R-:W-:Y:S01]  /*9f60*/  SHF.R.U64 R40, R66, 0x10, R67.reuse ;  /* 0x0000001042287819 */ /* 0x100fe20000001243 */
[----:B------:R-:W-:Y:S01]  /*9f70*/  IMAD.U32 R48, R65, 0x10000, RZ ;  /* 0x0001000041307824 */ /* 0x000fe200078e00ff */
[----:B------:R-:W-:Y:S02]  /*9f80*/  SHF.R.U32.HI R66, RZ, 0x10, R67 ;  /* 0x00000010ff427819 */ /* 0x000fe40000011643 */
[----:B------:R-:W-:Y:S01]  /*9f90*/  PRMT R144, R144, 0x5410, R37 ;  /* 0x0000541090907816 */ /* 0x000fe20000000025 */
[----:B------:R-:W-:Y:S01]  /*9fa0*/  IMAD.U32 R37, R53, 0x10000, RZ ;  /* 0x0001000035257824 */ /* 0x000fe200078e00ff */
[--C-:B------:R-:W-:Y:S01]  /*9fb0*/  SHF.R.U64 R38, R54, 0x10, R55.reuse ;  /* 0x0000001036267819 */ /* 0x100fe20000001237 */
[CC--:B------:R-:W-:Y:S01]  /*9fc0*/  FMUL.FTZ R50, R46.reuse, R48.reuse ;  /* 0x000000302e327220 */ /* 0x0c0fe20000410000 */
[----:B------:R-:W-:Y:S01]  /*9fd0*/  SHF.R.U32.HI R54, RZ, 0x10, R55 ;  /* 0x00000010ff367819 */ /* 0x000fe20000011637 */
[-C--:B------:R-:W-:Y:S01]  /*9fe0*/  FMUL.FTZ R46, R46, R37.reuse ;  /* 0x000000252e2e7220 */ /* 0x080fe20000410000 */
[----:B------:R-:W-:Y:S01]  /*9ff0*/  PRMT R66, R143, 0x5432, R66 ;  /* 0x000054328f427816 */ /* 0x000fe20000000042 */
[----:B------:R-:W-:Y:S01]  /*a000*/  FFMA.FTZ R37, R39, R37, -R50 ;  /* 0x0000002527257223 */ /* 0x000fe20000010832 */
[----:B------:R-:W-:Y:S01]  /*a010*/  LOP3.LUT R42, R29, 0xffff0000, RZ, 0xc0, !PT ;  /* 0xffff00001d2a7812 */ /* 0x000fe200078ec0ff */
[----:B------:R-:W-:Y:S01]  /*a020*/  FFMA.FTZ R39, R39, R48, R46 ;  /* 0x0000003027277223 */ /* 0x000fe2000001002e */
[----:B------:R-:W-:Y:S01]  /*a030*/  LOP3.LUT R65, R65, 0xffff0000, RZ, 0xc0, !PT ;  /* 0xffff000041417812 */ /* 0x000fe200078ec0ff */
[----:B------:R-:W-:Y:S01]  /*a040*/  IMAD.U32 R49, R66, 0x10000, RZ ;  /* 0x0001000042317824 */ /* 0x000fe200078e00ff */
[----:B------:R-:W-:Y:S01]  /*a050*/  LOP3.LUT R53, R53, 0xffff0000, RZ, 0xc0, !PT ;  /* 0xffff000035357812 */ /* 0x000fe200078ec0ff */
[----:B------:R-:W-:Y:S01]  /*a060*/  IMAD.U32 R29, R28, 0x10000, RZ ;  /* 0x000100001c1d7824 */ /* 0x000fe200078e00ff */
[----:B------:R-:W-:Y:S01]  /*a070*/  PRMT R54, R141, 0x5432, R54 ;  /* 0x000054328d367816 */ /* 0x000fe20000000036 */
[C---:B------:R-:W-:Y:S01]  /*a080*/  FMUL.FTZ R50, R42.reuse, R65 ;  /* 0x000000412a327220 */ /* 0x040fe20000410000 */
[----:B------:R-:W-:Y:S01]  /*a090*/  LOP3.LUT R41, R13, 0xffff0000, RZ, 0xc0, !PT ;  /* 0xffff00000d297812 */ /* 0x000fe200078ec0ff */
[----:B------:R-:W-:Y:S01]  /*a0a0*/  FMUL.FTZ R46, R42, R53 ;  /* 0x000000352a2e7220 */ /* 0x000fe20000410000 */
[----:B------:R-:W-:Y:S01]  /*a0b0*/  FMUL.FTZ R51, R47, R49 ;  /* 0x000000312f337220 */ /* 0x000fe20000410000 */
[----:B------:R-:W-:Y:S01]  /*a0c0*/  IMAD.U32 R48, R54, 0x10000, RZ ;  /* 0x0001000036307824 */ /* 0x000fe200078e00ff */
[----:B------:R-:W-:Y:S01]  /*a0d0*/  LOP3.LUT R31, R31, 0xffff0000, RZ, 0xc0, !PT ;  /* 0xffff00001f1f7812 */ /* 0x000fe200078ec0ff */
[C---:B------:R-:W-:Y:S01]  /*a0e0*/  FFMA.FTZ R42, R41.reuse, R53, -R50 ;  /* 0x00000035292a7223 */ /* 0x040fe20000010832 */
        /* <DEDUP_REMOVED lines=9> */
[----:B------:R-:W-:-:S02]  /*a180*/  IMAD.U32 R52, R144, 0x10000, RZ ;  /* 0x0001000090347824 */ /* 0x000fc400078e00ff */
[-C--:B------:R-:W-:Y:S01]  /*a190*/  FMUL.FTZ R56, R31, R48.reuse ;  /* 0x000000301f387220 */ /* 0x080fe20000410000 */
[----:B------:R-:W-:Y:S02]  /*a1a0*/  IMAD.U32 R50, R11, 0x10000, RZ ;  /* 0x000100000b327824 */ /* 0x000fe400078e00ff */
[----:B------:R-:W-:Y:S01]  /*a1b0*/  FFMA.FTZ R48, R15, R48, -R54 ;  /* 0x000000300f307223 */ /* 0x000fe20000010836 */
[----:B------:R-:W-:Y:S01]  /*a1c0*/  LOP3.LUT R28, R28, 0xffff0000, RZ, 0xc0, !PT ;  /* 0xffff00001c1c7812 */ /* 0x000fe200078ec0ff */
[----:B------:R-:W-:Y:S01]  /*a1d0*/  FMUL.FTZ R54, R29, R52 ;  /* 0x000000341d367220 */ /* 0x000fe20000410000 */
[----:B------:R-:W-:Y:S01]  /*a1e0*/  LOP3.LUT R47, R144, 0xffff0000, RZ, 0xc0, !PT ;  /* 0xffff0000902f7812 */ /* 0x000fe200078ec0ff */
[----:B------:R-:W-:Y:S01]  /*a1f0*/  IMAD.U32 R13, R12, 0x10000, RZ ;  /* 0x000100000c0d7824 */ /* 0x000fe200078e00ff */
        /* <DEDUP_REMOVED lines=8> */
[----:B------:R-:W-:Y:S01]  /*a280*/  LOP3.LUT R45, R14, 0xffff0000, RZ, 0xc0, !PT ;  /* 0xffff00000e2d7812 */ /* 0x000fe200078ec0ff */
[-C--:B------:R-:W-:Y:S01]  /*a290*/  FMUL.FTZ R51, R28, R31.reuse ;  /* 0x0000001f1c337220 */ /* 0x080fe20000410000 */
[C---:B------:R-:W-:Y:S01]  /*a2a0*/  IMAD.U32 R14, R30.reuse, 0x10000, RZ ;  /* 0x000100001e0e7824 */ /* 0x040fe200078e00ff */
[----:B------:R-:W-:Y:S01]  /*a2b0*/  LOP3.LUT R30, R30, 0xffff0000, RZ, 0xc0, !PT ;  /* 0xffff00001e1e7812 */ /* 0x000fe200078ec0ff */
[C---:B------:R-:W-:Y:S01]  /*a2c0*/  IMAD.U32 R28, R40.reuse, 0x10000, RZ ;  /* 0x00010000281c7824 */ /* 0x040fe200078e00ff */
[----:B------:R-:W-:Y:S01]  /*a2d0*/  LOP3.LUT R40, R40, 0xffff0000, RZ, 0xc0, !PT ;  /* 0xffff000028287812 */ /* 0x000fe200078ec0ff */
[C---:B------:R-:W-:Y:S01]  /*a2e0*/  IMAD.U32 R13, R38.reuse, 0x10000, RZ ;  /* 0x00010000260d7824 */ /* 0x040fe200078e00ff */
[----:B------:R-:W-:Y:S01]  /*a2f0*/  LOP3.LUT R38, R38, 0xffff0000, RZ, 0xc0, !PT ;  /* 0xffff000026267812 */ /* 0x000fe200078ec0ff */
[C---:B------:R-:W-:Y:S01]  /*a300*/  FFMA.FTZ R50, R12.reuse, R31, -R49 ;  /* 0x0000001f0c327223 */ /* 0x040fe20000010831 */
[----:B------:R-:W-:Y:S01]  /*a310*/  FFMA.FTZ R12, R12, R47, R51 ;  /* 0x0000002f0c0c7223 */ /* 0x000fe20000010033 */
[C---:B------:R-:W-:Y:S01]  /*a320*/  FMUL.FTZ R52, R14.reuse, R28 ;  /* 0x0000001c0e347220 */ /* 0x040fe20000410000 */
[-C--:B------:R-:W-:Y:S01]  /*a330*/  FMUL.FTZ R31, R14, R13.reuse ;  /* 0x0000000d0e1f7220 */ /* 0x080fe20000410000 */
[----:B------:R-:W-:Y:S01]  /*a340*/  FFMA.FTZ R15, R15, R66, R56 ;  /* 0x000000420f0f7223 */ /* 0x000fe20000010038 */
        /* <DEDUP_REMOVED lines=9> */
[----:B------:R-:W-:Y:S01]  /*a3e0*/  F2FP.BF16.F32.PACK_AB R44, R15, R44 ;  /* 0x0000002c0f2c723e */ /* 0x000fe200000010ff */
[----:B------:R-:W-:Y:S01]  /*a3f0*/  IMAD.MOV.U32 R15, RZ, RZ, R41 ;  /* 0x000000ffff0f7224 */ /* 0x000fe200078e0029 */
[----:B------:R-:W-:Y:S02]  /*a400*/  F2FP.BF16.F32.PACK_AB R50, R50, R11 ;  /* 0x0000000b3232723e */ /* 0x000fe400000010ff */
[----:B------:R-:W-:Y:S01]  /*a410*/  F2FP.BF16.F32.PACK_AB R28, R12, R29 ;  /* 0x0000001d0c1c723e */ /* 0x000fe200000010ff */
[----:B------:R-:W-:Y:S01]  /*a420*/  IMAD.MOV.U32 R29, RZ, RZ, R39 ;  /* 0x000000ffff1d7224 */ /* 0x000fe200078e0027 */
[----:B------:R-:W-:Y:S01]  /*a430*/  F2FP.BF16.F32.PACK_AB R14, R13, R52 ;  /* 0x000000340d0e723e */ /* 0x000fe200000010ff */
[----:B------:R-:W-:Y:S01]  /*a440*/  IMAD.MOV.U32 R12, RZ, RZ, R50 ;  /* 0x000000ffff0c7224 */ /* 0x000fe200078e0032 */
[----:B------:R-:W-:Y:S01]  /*a450*/  F2FP.BF16.F32.PACK_AB R30, R40, R31 ;  /* 0x0000001f281e723e */ /* 0x000fe200000010ff */
[----:B------:R-:W-:-:S02]  /*a460*/  IMAD.MOV.U32 R13, RZ, RZ, R37 ;  /* 0x000000ffff0d7224 */ /* 0x000fc400078e0025 */
[----:B------:R-:W-:-:S07]  /*a470*/  IMAD.MOV.U32 R31, RZ, RZ, R44 ;  /* 0x000000ffff1f7224 */ /* 0x000fce00078e002c */
.L_x_2753:
[----:B------:R-:W-:Y:S05]  /*a480*/  BSYNC B1 ;  /* 0x0000000000017941 */ /* 0x000fea0003800000 */
.L_x_2752:
[----:B-1----:R1:W-:Y:S01]  /*a490*/  ST.E.128 desc[UR60][R34.64], R12 ;  /* 0x0000000c22007985 */ /* 0x0023e2000c101d3c */
[----:B------:R-:W-:-:S13]  /*a4a0*/  ISETP.GE.AND P4, PT, R36, R133, PT ;  /* 0x000000852400720c */ /* 0x000fda0003f86270 */
[----:B------:R-:W-:Y:S05]  /*a4b0*/  @P4 BRA `(.L_x_2700) ;  /* 0x0000000400e04947 */ /* 0x000fea0003800000 */
[----:B------:R-:W-:-:S05]  /*a4c0*/  IMAD.WIDE R32, R36, 0x2, R32 ;  /* 0x0000000224207825 */ /* 0x000fca00078e0220 */
[----:B--2---:R2:W-:Y:S01]  /*a4d0*/  ST.E.128 desc[UR60][R32.64], R28 ;  /* 0x0000001c20007985 */ /* 0x0045e2000c101d3c */
[----:B------:R-:W-:Y:S05]  /*a4e0*/  BRA `(.L_x_2700) ;  /* 0x0000000400d47947 */ /* 0x000fea0003800000 */
.L_x_2665:
[----:B------:R-:W2:Y:S02]  /*a4f0*/  LDL R11, [R1+0x30] ;  /* 0x00003000010b7983 */ /* 0x000ea40000100800 */
[----:B--2---:R-:W-:-:S13]  /*a500*/  R2UR UR4, R11 ;  /* 0x000000000b0472ca */ /* 0x004fda00000e0000 */
[----:B------:R-:W-:-:S06]  /*a510*/  UISETP.NE.AND UP0, UPT, UR4, 0x3, UPT ;  /* 0x000000030400788c */ /* 0x000fcc000bf05270 */
[----:B------:R-:W-:-:S13]  /*a520*/  PLOP3.LUT P0, PT, PT, PT, UP0, 0x80, 0x0 ;  /* 0x000000000000781c */ /* 0x000fda0003f0f008 */
[----:B------:R-:W-:Y:S05]  /*a530*/  @!P0 BRA `(.L_x_2754) ;  /* 0x0000000000048947 */ /* 0x000fea0003800000 */
[----:B------:R-:W-:Y:S01]  /*a540*/  BPT.TRAP 0x1 ;  /* 0x000000040000795c */ /* 0x000fe20000300000 */
.L_x_2754:
[----:B------:R-:W-:Y:S01]  /*a550*/  IMAD R84, R18, 0x8, R2 ;  /* 0x0000000812547824 */ /* 0x000fe200078e0202 */
[----:B------:R-:W-:Y:S01]  /*a560*/  SHF.L.U32 R85, R171, 0x1f, RZ ;  /* 0x0000001fab557819 */ /* 0x000fe200000006ff */
[----:B------:R-:W-:Y:S01]  /*a570*/  BSSY B1, `(.L_x_2755) ;  /* 0x0000004000017945 */ /* 0x000fe20003800000 */
[----:B------:R-:W-:Y:S02]  /*a580*/  SHF.R.S32.HI R81, RZ, 0x1f, R80 ;  /* 0x0000001fff517819 */ /* 0x000fe40000011450 */
[----:B------:R-:W0:Y:S02]  /*a590*/  SYNCS.PHASECHK.TRANS64.TRYWAIT P4, [R84+URZ+0x2a890], R85 ;  /* 0x02a89055540075a7 */ /* 0x000e24000808017f */
[----:B0-----:R-:W-:Y:S05]  /*a5a0*/  @!P4 BRA `(.L_x_2756) ;  /* 0x000001c40044c947 */ /* 0x001fea0003800000 */
.L_x_3041:
[----:B------:R-:W-:Y:S05]  /*a5b0*/  BSYNC B1 ;  /* 0x0000000000017941 */ /* 0x000fea0003800000 */
.L_x_2755:
        /* <DEDUP_REMOVED lines=13> */
[----:B------:R-:W-:Y:S01]  /*a690*/  ULDC.64 UR4, c[0x0][0x308] ;  /* 0x0000c20000047ab9 */ /* 0x000fe20000000a00 */
[----:B------:R-:W-:-:S02]  /*a6a0*/  IADD3 R35, -R170, R83, RZ ;  /* 0x00000053aa237210 */ /* 0x000fc40007ffe1ff */
[----:B------:R-:W-:Y:S02]  /*a6b0*/  IMAD.IADD R13, R13, 0x1, R11 ;  /* 0x000000010d0d7824 */ /* 0x000fe400078e020b */
        /* <DEDUP_REMOVED lines=9> */
.L_x_3045:
        /* <DEDUP_REMOVED lines=37> */
.L_x_2759:
[----:B------:R-:W-:Y:S05]  /*a9a0*/  BSYNC B1 ;  /* 0x0000000000017941 */ /* 0x000fea0003800000 */
.L_x_2758:
[----:B------:R-:W-:-:S03]  /*a9b0*/  UMOV UR4, 0xffffffff ;  /* 0xffffffff00047882 */ /* 0x000fc60000000000 */
[----:B------:R-:W-:Y:S05]  /*a9c0*/  BRA.DIV UR4, `(.L_x_2760) ;  /* 0x000001c2049c7947 */ /* 0x000fea000b800000 */
[----:B-1----:R-:W1:Y:S04]  /*a9d0*/  SHFL.IDX PT, R33, R33, 0x1, 0x1c1f ;  /* 0x003c1f0021217f89 */ /* 0x002e6800000e0000 */
[----:B------:R-:W0:Y:S02]  /*a9e0*/  SHFL.IDX PT, R32, R32, 0x1, 0x1c1f ;  /* 0x003c1f0020207f89 */ /* 0x000e2400000e0000 */
.L_x_3049:
        /* <DEDUP_REMOVED lines=37> */
.L_x_2700:
[----:B------:R-:W-:Y:S05]  /*ac40*/  BSYNC B0 ;  /* 0x0000000000007941 */ /* 0x000fea0003800000 */
.L_x_2664:
        /* <DEDUP_REMOVED lines=17> */
.L_x_2762:
[----:B------:R-:W-:Y:S05]  /*ad60*/  BSYNC B0 ;  /* 0x0000000000007941 */ /* 0x000fea0003800000 */
.L_x_2761:
[----:B------:R-:W3:Y:S01]  /*ad70*/  SYNCS.PHASECHK.TRANS64.TRYWAIT P0, [R84+URZ+0x2a8b0], R85 ;  /* 0x02a8b055540075a7 */ /* 0x000ee2000800017f */
[----:B------:R-:W-:Y:S04]  /*ad80*/  BSSY B0, `(.L_x_2763) ;  /* 0x0000002000007945 */ /* 0x000fe80003800000 */
[----:B---3--:R-:W-:Y:S05]  /*ad90*/  @!P0 BRA `(.L_x_2764) ;  /* 0x000001bc00f48947 */ /* 0x008fea0003800000 */
.L_x_3050:
[----:B------:R-:W-:Y:S05]  /*ada0*/  BSYNC B0 ;  /* 0x0000000000007941 */ /* 0x000fea0003800000 */
.L_x_2763:
        /* <DEDUP_REMOVED lines=46> */
.L_x_2766:
[----:B------:R-:W-:Y:S05]  /*b090*/  BSYNC B0 ;  /* 0x0000000000007941 */ /* 0x000fea0003800000 */
.L_x_2765:
        /* <DEDUP_REMOVED lines=25> */
.L_x_2768:
[----:B------:R-:W-:Y:S05]  /*b230*/  BSYNC B0 ;  /* 0x0000000000007941 */ /* 0x000fea0003800000 */
.L_x_2767:
        /* <DEDUP_REMOVED lines=18> */
.L_x_2659:
[----:B------:R-:W2:Y:S01]  /*b360*/  LDC R0, c[0x0][0x448] ;  /* 0x00011200ff007b82 */ /* 0x000ea20000000800 */
[----:B------:R-:W-:Y:S01]  /*b370*/  BSSY B0, `(.L_x_2770) ;  /* 0x0000011000007945 */ /* 0x000fe20003800000 */
[----:B------:R-:W-:Y:S01]  /*b380*/  IMAD.MOV.U32 R72, RZ, RZ, RZ ;  /* 0x000000ffff487224 */ /* 0x000fe200078e00ff */
[----:B--2---:R-:W-:Y:S01]  /*b390*/  ISETP.NE.AND P1, PT, R0, 0x1, PT ;  /* 0x000000010000780c */ /* 0x004fe20003f25270 */
[----:B------:R-:W-:-:S12]  /*b3a0*/  VIADD R0, R186, 0x7f ;  /* 0x0000007fba007836 */ /* 0x000fd80000000000 */
[----:B------:R-:W2:Y:S08]  /*b3b0*/  @P1 LDC R3, c[0x0][0x44c] ;  /* 0x00011300ff031b82 */ /* 0x000eb00000000800 */
[----:B------:R-:W3:Y:S01]  /*b3c0*/  @P1 LDC R4, c[0x0][0x450] ;  /* 0x00011400ff041b82 */ /* 0x000ee20000000800 */
[----:B--2---:R-:W-:-:S05]  /*b3d0*/  @P1 IMAD.HI.U32 R3, R0, R3, RZ ;  /* 0x0000000300031227 */ /* 0x004fca00078e00ff */
[----:B---3--:R-:W-:-:S05]  /*b3e0*/  @P1 SHF.R.U32.HI R0, RZ, R4, R3 ;  /* 0x00000004ff001219 */ /* 0x008fca0000011603 */
[----:B------:R-:W-:-:S04]  /*b3f0*/  IMAD.IADD R0, R195, 0x1, R0 ;  /* 0x00000001c3007824 */ /* 0x000fc800078e0200 */
[----:B------:R-:W-:-:S05]  /*b400*/  IMAD.HI R0, R0, 0x2aaaaaab, RZ ;  /* 0x2aaaaaab00007827 */ /* 0x000fca00078e02ff */
[----:B------:R-:W-:-:S04]  /*b410*/  SHF.R.U32.HI R3, RZ, 0x1f, R0 ;  /* 0x0000001fff037819 */ /* 0x000fc80000011600 */
[----:B------:R-:W-:-:S04]  /*b420*/  LEA.HI.SX32 R3, R0, R3, 0x1c ;  /* 0x0000000300037211 */ /* 0x000fc800078fe2ff */
[----:B------:R-:W-:-:S04]  /*b430*/  VIMNMX R196, R196, R3, PT ;  /* 0x00000003c4c47248 */ /* 0x000fc80003fe0100 */
[----:B------:R-:W-:Y:S01]  /*b440*/  ISETP.GE.AND P1, PT, R196, 0x1, PT ;  /* 0x00000001c400780c */ /* 0x000fe20003f26270 */
[----:B------:R-:W-:-:S12]  /*b450*/  @P0 BRA `(.L_x_2771) ;  /* 0x0000000000080947 */ /* 0x000fd80003800000 */
[----:B------:R-:W2:Y:S02]  /*b460*/  FENCE.VIEW.ASYNC.G ;  /* 0x00000000000073c6 */ /* 0x000ea40000000100 */
[----:B--2---:R-:W-:Y:S06]  /*b470*/  BAR.ARV 0xc, 0x180 ;  /* 0x0306000000007b1d */ /* 0x004fec0000002000 */
.L_x_2771:
[----:B------:R-:W-:Y:S05]  /*b480*/  BSYNC B0 ;  /* 0x0000000000007941 */ /* 0x000fea0003800000 */
.L_x_2770:
[----:B------:R-:W-:Y:S04]  /*b490*/  BSSY B0, `(.L_x_2772) ;  /* 0x000001f000007945 */ /* 0x000fe80003800000 */
[----:B------:R-:W-:Y:S05]  /*b4a0*/  @!P1 BRA `(.L_x_2773) ;  /* 0x0000000000749947 */ /* 0x000fea0003800000 */
[----:B------:R-:W-:Y:S01]  /*b4b0*/  ISETP.NE.AND P0, PT, R201, RZ, PT ;  /* 0x000000ffc900720c */ /* 0x000fe20003f05270 */
[----:B------:R-:W-:-:S03]  /*b4c0*/  ULDC UR4, c[0x0][0x9f0] ;  /* 0x00027c0000047ab9 */ /* 0x000fc60000000800 */
[----:B------:R-:W-:-:S04]  /*b4d0*/  SEL R9, R201, UR4, P0 ;  /* 0x00000004c9097c07 */ /* 0x000fc80008000000 */
[-C--:B------:R-:W-:Y:S02]  /*b4e0*/  IABS R6, R9.reuse ;  /* 0x0000000900067213 */ /* 0x080fe40000000000 */
[----:B------:R-:W-:Y:S02]  /*b4f0*/  IADD3 R0, R9, -0x1, R196 ;  /* 0xffffffff09007810 */ /* 0x000fe40007ffe0c4 */
[----:B------:R-:W2:Y:S01]  /*b500*/  I2F.RP R3, R6 ;  /* 0x0000000600037306 */ /* 0x000ea20000209400 */
[-C--:B------:R-:W-:Y:S02]  /*b510*/  IABS R10, R9.reuse ;  /* 0x00000009000a7213 */ /* 0x080fe40000000000 */
        /* <DEDUP_REMOVED lines=22> */
.L_x_2773:
[----:B------:R-:W-:Y:S05]  /*b680*/  BSYNC B0 ;  /* 0x0000000000007941 */ /* 0x000fea0003800000 */
.L_x_2772:
[-C--:B------:R-:W-:Y:S01]  /*b690*/  IMAD R185, R207, R72.reuse, RZ ;  /* 0x00000048cfb97224 */ /* 0x080fe200078e02ff */
        /* <DEDUP_REMOVED lines=58> */
[----:B------:R-:W-:Y:S01]  /*ba40*/  IMAD.U32 R6, RZ, RZ, UR6 ;  /* 0x00000006ff067e24 */ /* 0x000fe2000f8e00ff */
[----:B------:R-:W-:Y:S01]  /*ba50*/  MOV R11, UR5 ;  /* 0x00000005000b7c02 */ /* 0x000fe20008000f00 */
[----:B------:R-:W-:-:S02]  /*ba60*/  IMAD.U32 R7, RZ, RZ, UR7 ;  /* 0x00000007ff077e24 */ /* 0x000fc4000f8e00ff */
[----:B------:R-:W-:Y:S02]  /*ba70*/  IMAD.U32 R10, RZ, RZ, UR4 ;  /* 0x00000004ff0a7e24 */ /* 0x000fe4000f8e00ff */
[----:B------:R-:W-:Y:S02]  /*ba80*/  IMAD.MOV.U32 R8, RZ, RZ, 0x70 ;  /* 0x00000070ff087424 */ /* 0x000fe400078e00ff */
[----:B------:R-:W-:Y:S02]  /*ba90*/  IMAD.MOV.U32 R12, RZ, RZ, 0x1 ;  /* 0x00000001ff0c7424 */ /* 0x000fe400078e00ff */
[----:B------:R-:W-:-:S07]  /*baa0*/  IMAD.MOV.U32 R13, RZ, RZ, RZ ;  /* 0x000000ffff0d7224 */ /* 0x000fce00078e00ff */
[----:B------:R-:W-:-:S07]  /*bab0*/  LEPC R20, `(.L_x_2775) ;  /* 0x000000001014794e */ /* 0x000fce0000000000 */
[----:B012-45:R-:W-:Y:S05]  /*bac0*/  CALL.ABS.NOINC R14 ;  /* 0x000000000e007343 */ /* 0x037fea0003c00000 */
.L_x_2775:
        /* <DEDUP_REMOVED lines=12> */
.L_x_2779:
[----:B---3--:R3:W0:Y:S02]  /*bb90*/  SYNCS.PHASECHK.TRANS64.TRYWAIT P0, [R2+URZ+0x2a800], R3 ;  /* 0x02a80003020075a7 */ /* 0x008624000800017f */
[----:B0-----:R-:W-:Y:S05]  /*bba0*/  @!P0 NANOSLEEP.SYNCS 0x989680 ;  /* 0x009896800000895d */ /* 0x001fea0003900000 */
[----:B------:R-:W0:Y:S02]  /*bbb0*/  @!P0 SYNCS.PHASECHK.TRANS64 P0, [R2+URZ+0x2a800], R3 ;  /* 0x02a80003020085a7 */ /* 0x000e24000800007f */
[----:B0-----:R-:W-:Y:S05]  /*bbc0*/  @!P0 BRA `(.L_x_2779) ;  /* 0xfffffffc00f08947 */ /* 0x001fea000383ffff */
.L_x_2778:
[----:B------:R-:W-:Y:S05]  /*bbd0*/  BSYNC B0 ;  /* 0x0000000000007941 */ /* 0x000fea0003800000 */
.L_x_2777:
[----:B------:R-:W-:Y:S05]  /*bbe0*/  BRA `(.L_x_2780) ;  /* 0x00000074005c7947 */ /* 0x000fea0003800000 */
.L_x_2776:
        /* <DEDUP_REMOVED lines=13> */
[----:B0-----:R-:W-:Y:S02]  /*bcc0*/  IMAD.IADD R27, R3, 0x1, R25 ;  /* 0x00000001031b7824 */ /* 0x001fe400078e0219 */
[----:B----4-:R-:W-:Y:S01]  /*bcd0*/  IMAD.IADD R29, R5, 0x1, R141 ;  /* 0x00000001051d7824 */ /* 0x010fe200078e028d */
[----:B------:R-:W-:Y:S06]  /*bce0*/  @!P0 BRA `(.L_x_2781) ;  /* 0x0000000000408947 */ /* 0x000fec0003800000 */
        /* <DEDUP_REMOVED lines=15> */
[----:B01----:R-:W-:Y:S05]  /*bde0*/  CALL.ABS.NOINC R14 ;  /* 0x000000000e007343 */ /* 0x003fea0003c00000 */
.L_x_2781:
[----:B------:R-:W-:Y:S01]  /*bdf0*/  ULDC.U8 UR4, c[0x0][0x410] ;  /* 0x0001040000047ab9 */ /* 0x000fe20000000000 */
[----:B------:R-:W-:Y:S01]  /*be00*/  BSSY B0, `(.L_x_2782) ;  /* 0x000072d000007945 */ /* 0x000fe20003800000 */
[----:B------:R-:W-:Y:S01]  /*be10*/  ISETP.NE.AND P0, PT, RZ, UR4, PT ;  /* 0x00000004ff007c0c */ /* 0x000fe2000bf05270 */
[----:B------:R-:W-:-:S12]  /*be20*/  IMAD.IADD R69, R170, 0x1, R186 ;  /* 0x00000001aa457824 */ /* 0x000fd800078e02ba */
[----:B------:R-:W-:Y:S05]  /*be30*/  @!P0 BRA `(.L_x_2783) ;  /* 0x0000003800888947 */ /* 0x000fea0003800000 */
[----:B------:R-:W0:Y:S01]  /*be40*/  LDC R10, c[0x0][0x448] ;  /* 0x00011200ff0a7b82 */ /* 0x000e220000000800 */
        /* <DEDUP_REMOVED lines=10> */
[----:B0-----:R-:W-:-:S13]  /*bef0*/  ISETP.NE.AND P0, PT, R10, 0x1, PT ;  /* 0x000000010a00780c */ /* 0x001fda0003f05270 */
[----:B------:R-:W0:Y:S08]  /*bf00*/  @P0 LDC R0, c[0x0][0x44c] ;  /* 0x00011300ff000b82 */ /* 0x000e300000000800 */
[----:B------:R-:W2:Y:S01]  /*bf10*/  @P0 LDC R5, c[0x0][0x450] ;  /* 0x00011400ff050b82 */ /* 0x000ea20000000800 */
[----:B0-----:R-:W-:-:S05]  /*bf20*/  @P0 IMAD.HI.U32 R0, R3, R0, RZ ;  /* 0x0000000003000227 */ /* 0x001fca00078e00ff */
[----:B--2---:R-:W-:Y:S01]  /*bf30*/  @P0 SHF.R.U32.HI R3, RZ, R5, R0 ;  /* 0x00000005ff030219 */ /* 0x004fe20000011600 */
        /* <DEDUP_REMOVED lines=18> */
[----:B------:R0:W2:Y:S04]  /*c060*/  SHFL.IDX PT, R9, R0, RZ, 0x1c1f ;  /* 0x001c1fff00097589 */ /* 0x0000a800000e0000 */
[----:B------:R0:W3:Y:S04]  /*c070*/  SHFL.IDX PT, R8, R65, RZ, 0x1c1f ;  /* 0x001c1fff41087589 */ /* 0x0000e800000e0000 */
[----:B------:R0:W4:Y:S04]  /*c080*/  SHFL.IDX PT, R30, R63, RZ, 0x1c1f ;  /* 0x001c1fff3f1e7589 */ /* 0x00012800000e0000 */
[----:B------:R0:W0:Y:S02]  /*c090*/  SHFL.IDX PT, R31, R3, RZ, 0x1c1f ;  /* 0x001c1fff031f7589 */ /* 0x00002400000e0000 */
.L_x_3056:
        /* <DEDUP_REMOVED lines=29> */
[-C--:B-1-3--:R-:W-:Y:S01]  /*c270*/  @!P3 IADD3 R28, P6, R8, R26.reuse, RZ ;  /* 0x0000001a081cb210 */ /* 0x08afe20007fde0ff */
[----:B------:R-:W-:Y:S01]  /*c280*/  @!P0 IMAD.SHL.U32 R32, R172, 0x2, RZ ;  /* 0x00000002ac208824 */ /* 0x000fe200078e00ff */
[----:B0-----:R-:W-:Y:S01]  /*c290*/  @!P3 IADD3 R26, P5, R31, R26, RZ ;  /* 0x0000001a1f1ab210 */ /* 0x001fe20007fbe0ff */
[----:B----4-:R-:W-:Y:S01]  /*c2a0*/  @!P4 IMAD.MOV.U32 R7, RZ, RZ, R30 ;  /* 0x000000ffff07c224 */ /* 0x010fe200078e001e */
[----:B------:R-:W-:Y:S01]  /*c2b0*/  @!P1 SHF.L.U64.HI R6, R174, 0x1, R81 ;  /* 0x00000001ae069819 */ /* 0x000fe20000010251 */
[--C-:B--2---:R-:W-:Y:S01]  /*c2c0*/  @!P3 IMAD.X R29, R9, 0x1, R5.reuse, P6 ;  /* 0x00000001091db824 */ /* 0x104fe200030e0605 */
        /* <DEDUP_REMOVED lines=9> */
[----:B------:R-:W-:-:S02]  /*c360*/  @!P4 IMAD.MOV.U32 R4, RZ, RZ, R8 ;  /* 0x000000ffff04c224 */ /* 0x000fc400078e0008 */
[----:B------:R-:W-:Y:S01]  /*c370*/  @!P1 IMAD.X R15, R9, 0x1, R6, P6 ;  /* 0x00000001090f9824 */ /* 0x000fe200030e0606 */
[----:B------:R-:W-:Y:S01]  /*c380*/  @!P1 IADD3 R12, P6, R31, R12, RZ ;  /* 0x0000000c1f0c9210 */ /* 0x000fe20007fde0ff */
[----:B------:R-:W-:-:S04]  /*c390*/  @!P4 IMAD.WIDE R4, R160, 0x2, R4 ;  /* 0x00000002a004c825 */ /* 0x000fc800078e0204 */
[----:B------:R-:W-:Y:S01]  /*c3a0*/  @!P1 IMAD.X R13, R30, 0x1, R6, P6 ;  /* 0x000000011e0d9824 */ /* 0x000fe200030e0606 */
[-C--:B------:R-:W-:Y:S01]  /*c3b0*/  @!P0 IADD3 R10, P6, R8, R32.reuse, RZ ;  /* 0x00000020080a8210 */ /* 0x080fe20007fde0ff */
[----:B------:R-:W-:Y:S01]  /*c3c0*/  @!P4 IMAD.MOV.U32 R6, RZ, RZ, R31 ;  /* 0x000000ffff06c224 */ /* 0x000fe200078e001f */
[----:B------:R0:W5:Y:S03]  /*c3d0*/  @!P4 LD.E.64 R60, desc[UR60][R4.64] ;  /* 0x0000003c043cc980 */ /* 0x000166000c101b00 */
[----:B------:R-:W-:Y:S02]  /*c3e0*/  @!P0 IMAD.X R11, R9, 0x1, R34, P6 ;  /* 0x00000001090b8824 */ /* 0x000fe400030e0622 */
[----:B------:R-:W-:Y:S01]  /*c3f0*/  @!P4 IMAD.WIDE R6, R160, 0x2, R6 ;  /* 0x00000002a006c825 */ /* 0x000fe200078e0206 */
[----:B0-----:R-:W-:-:S03]  /*c400*/  @!P0 IADD3 R4, P6, R31, R32, RZ ;  /* 0x000000201f048210 */ /* 0x001fc60007fde0ff */
[C---:B------:R-:W-:Y:S01]  /*c410*/  @!P5 IMAD.SHL.U32 R32, R176.reuse, 0x2, RZ ;  /* 0x00000002b020d824 */ /* 0x040fe200078e00ff */
[----:B------:R0:W5:Y:S01]  /*c420*/  @!P4 LD.E.64 R58, desc[UR60][R6.64] ;  /* 0x0000003c063ac980 */ /* 0x000162000c101b00 */
[----:B------:R-:W-:Y:S01]  /*c430*/  @!P5 SHF.L.U64.HI R33, R176, 0x1, R225 ;  /* 0x00000001b021d819 */ /* 0x000fe200000102e1 */
[----:B------:R-:W-:Y:S01]  /*c440*/  @!P0 IMAD.X R5, R30, 0x1, R34, P6 ;  /* 0x000000011e058824 */ /* 0x000fe200030e0622 */
[----:B------:R-:W-:Y:S02]  /*c450*/  CS2R R56, SRZ ;  /* 0x0000000000387805 */ /* 0x000fe4000001ff00 */
[----:B------:R-:W-:Y:S02]  /*c460*/  CS2R R54, SRZ ;  /* 0x0000000000367805 */ /* 0x000fe4000001ff00 */
[----:B0-----:R-:W-:Y:S02]  /*c470*/  @!P5 IADD3 R6, P4, R8, R32, RZ ;  /* 0x000000200806d210 */ /* 0x001fe40007f9e0ff */
[----:B------:R-:W-:-:S02]  /*c480*/  CS2R R52, SRZ ;  /* 0x0000000000347805 */ /* 0x000fc4000001ff00 */
[----:B------:R-:W-:Y:S02]  /*c490*/  @!P5 IADD3 R8, P6, R31, R32, RZ ;  /* 0x000000201f08d210 */ /* 0x000fe40007fde0ff */
[----:B------:R-:W-:Y:S02]  /*c4a0*/  CS2R R50, SRZ ;  /* 0x0000000000327805 */ /* 0x000fe4000001ff00 */
[----:B------:R-:W-:Y:S01]  /*c4b0*/  CS2R R48, SRZ ;  /* 0x0000000000307805 */ /* 0x000fe2000001ff00 */
[----:B------:R-:W-:Y:S01]  /*c4c0*/  @!P5 IMAD.X R7, R9, 0x1, R33, P4 ;  /* 0x000000010907d824 */ /* 0x000fe200020e0621 */
[----:B------:R-:W-:Y:S02]  /*c4d0*/  CS2R R46, SRZ ;  /* 0x00000000002e7805 */ /* 0x000fe4000001ff00 */
[----:B------:R-:W-:Y:S02]  /*c4e0*/  CS2R R44, SRZ ;  /* 0x00000000002c7805 */ /* 0x000fe4000001ff00 */
[----:B------:R-:W-:-:S02]  /*c4f0*/  CS2R R42, SRZ ;  /* 0x00000000002a7805 */ /* 0x000fc4000001ff00 */
[----:B------:R-:W-:Y:S02]  /*c500*/  CS2R R36, SRZ ;  /* 0x0000000000247805 */ /* 0x000fe4000001ff00 */
[----:B------:R-:W-:Y:S01]  /*c510*/  CS2R R38, SRZ ;  /* 0x0000000000267805 */ /* 0x000fe2000001ff00 */
[----:B------:R-:W-:Y:S01]  /*c520*/  @!P5 IMAD.X R9, R30, 0x1, R33, P6 ;  /* 0x000000011e09d824 */ /* 0x000fe200030e0621 */
        /* <DEDUP_REMOVED lines=10> */
.L_x_2786:
[----:B------:R-:W-:Y:S05]  /*c5d0*/  BSYNC B1 ;  /* 0x0000000000017941 */ /* 0x000fea0003800000 */
.L_x_2785:
[----:B0----5:R-:W-:Y:S01]  /*c5e0*/  IMAD.MOV.U32 R4, RZ, RZ, R58 ;  /* 0x000000ffff047224 */ /* 0x021fe200078e003a */
[----:B------:R-:W-:Y:S01]  /*c5f0*/  MOV R7, R55 ;  /* 0x0000003700077202 */ /* 0x000fe20000000f00 */
[----:B------:R-:W-:Y:S01]  /*c600*/  IMAD.MOV.U32 R5, RZ, RZ, R59 ;  /* 0x000000ffff057224 */ /* 0x000fe200078e003b */
[----:B------:R-:W-:Y:S01]  /*c610*/  UMOV UR4, 0xffffffff ;  /* 0xffffffff00047882 */ /* 0x000fe20000000000 */
        /* <DEDUP_REMOVED lines=42> */
[----:B----4-:R-:W-:Y:S02]  /*c8c0*/  CS2R R30, SRZ ;  /* 0x00000000001e7805 */ /* 0x010fe4000001ff00 */
[----:B------:R-:W-:Y:S02]  /*c8d0*/  PRMT R77, R5, 0x7610, R77 ;  /* 0x00007610054d7816 */ /* 0x000fe4000000004d */
[----:B------:R-:W-:Y:S02]  /*c8e0*/  PRMT R71, R6, 0x7610, R71 ;  /* 0x0000761006477816 */ /* 0x000fe40000000047 */
[----:B------:R-:W-:Y:S01]  /*c8f0*/  PRMT R73, R7, 0x7610, R73 ;  /* 0x0000761007497816 */ /* 0x000fe20000000049 */
[----:B------:R-:W-:Y:S06]  /*c900*/  BRA.DIV UR4, `(.L_x_2787) ;  /* 0x000001a604a07947 */ /* 0x000fec000b800000 */
[----:B------:R-:W0:Y:S04]  /*c910*/  SHFL.IDX PT, R0, R0, 0x1, 0x1c1f ;  /* 0x003c1f0000007f89 */ /* 0x000e2800000e0000 */
[----:B------:R-:W4:Y:S04]  /*c920*/  SHFL.IDX PT, R65, R65, 0x1, 0x1c1f ;  /* 0x003c1f0041417f89 */ /* 0x000f2800000e0000 */
[----:B------:R-:W0:Y:S04]  /*c930*/  SHFL.IDX PT, R63, R63, 0x1, 0x1c1f ;  /* 0x003c1f003f3f7f89 */ /* 0x000e2800000e0000 */
[----:B------:R0:W0:Y:S02]  /*c940*/  SHFL.IDX PT, R62, R3, 0x1, 0x1c1f ;  /* 0x003c1f00033e7f89 */ /* 0x00002400000e0000 */
.L_x_3062:
[----:B------:R-:W-:Y:S01]  /*c950*/  VIADD R4, R69, 0x40 ;  /* 0x0000004045047836 */ /* 0x000fe20000000000 */
[----:B0-----:R-:W-:Y:S01]  /*c960*/  LOP3.LUT R3, R181, 0x18, R16, 0xf8, !PT ;  /* 0x00000018b5037812 */ /* 0x001fe200078ef810 */
        /* <DEDUP_REMOVED lines=8> */
[----:B--23--:R-:W-:Y:S02]  /*c9f0*/  CS2R R8, SRZ ;  /* 0x0000000000087805 */ /* 0x00cfe4000001ff00 */
        /* <DEDUP_REMOVED lines=21> */
[CC--:B----4-:R-:W-:Y:S01]  /*cb50*/  @!P4 IADD3 R26, P5, R65.reuse, R24.reuse, RZ ;  /* 0x00000018411ac210 */ /* 0x0d0fe20007fbe0ff */
[----:B------:R-:W-:Y:S01]  /*cb60*/  @!P1 IMAD.SHL.U32 R4, R172, 0x2, RZ ;  /* 0x00000002ac049824 */ /* 0x000fe200078e00ff */
[----:B------:R-:W-:Y:S02]  /*cb70*/  @!P4 IADD3 R24, P6, R62, R24, RZ ;  /* 0x000000183e18c210 */ /* 0x000fe40007fde0ff */
[----:B------:R-:W-:Y:S01]  /*cb80*/  @!P2 SHF.L.U64.HI R81, R174, 0x1, R81 ;  /* 0x00000001ae51a819 */ /* 0x000fe20000010251 */
[--C-:B------:R-:W-:Y:S01]  /*cb90*/  @!P4 IMAD.X R27, R0, 0x1, R74.reuse, P5 ;  /* 0x00000001001bc824 */ /* 0x100fe200028e064a */
[-C--:B------:R-:W-:Y:S01]  /*cba0*/  @!P3 IADD3 R20, P5, R65, R14.reuse, RZ ;  /* 0x0000000e4114b210 */ /* 0x080fe20007fbe0ff */
[----:B------:R-:W-:Y:S01]  /*cbb0*/  @!P4 IMAD.X R25, R63, 0x1, R74, P6 ;  /* 0x000000013f19c824 */ /* 0x000fe200030e064a */
        /* <DEDUP_REMOVED lines=29> */
[----:B------:R-:W-:Y:S01]  /*cd90*/  @!P5 IMAD.X R7, R0, 0x1, R32, P6 ;  /* 0x000000010007d824 */ /* 0x000fe200030e0620 */
[----:B------:R-:W-:Y:S02]  /*cda0*/  @!P5 IADD3 R62, P6, R62, R33, RZ ;  /* 0x000000213e3ed210 */ /* 0x000fe40007fde0ff */
[----:B0-----:R-:W-:-:S03]  /*cdb0*/  CS2R R26, SRZ ;  /* 0x00000000001a7805 */ /* 0x001fc6000001ff00 */
[----:B------:R-:W-:Y:S01]  /*cdc0*/  @!P5 IMAD.X R63, R63, 0x1, R32, P6 ;  /* 0x000000013f3fd824 */ /* 0x000fe200030e0620 */
[----:B------:R-:W-:Y:S02]  /*cdd0*/  CS2R R32, SRZ ;  /* 0x0000000000207805 */ /* 0x000fe4000001ff00 */
[----:B-1----:R-:W-:Y:S01]  /*cde0*/  CS2R R20, SRZ ;  /* 0x0000000000147805 */ /* 0x002fe2000001ff00 */
[----:B------:R0:W5:Y:S04]  /*cdf0*/  @!P3 LD.E.64 R26, desc[UR60][R14.64] ;  /* 0x0000003c0e1ab980 */ /* 0x000168000c101b00 */
[----:B------:R1:W5:Y:S04]  /*ce00*/  @!P4 LD.E.64 R32, desc[UR60][R24.64] ;  /* 0x0000003c1820c980 */ /* 0x000368000c101b00 */
[----:B------:R2:W5:Y:S01]  /*ce10*/  @!P2 LD.E.64 R20, desc[UR60][R10.64] ;  /* 0x0000003c0a14a980 */ /* 0x000562000c101b00 */
[----:B0-----:R-:W-:-:S02]  /*ce20*/  CS2R R14, SRZ ;  /* 0x00000000000e7805 */ /* 0x001fc4000001ff00 */
        /* <DEDUP_REMOVED lines=9> */
.L_x_2789:
[----:B------:R-:W-:Y:S05]  /*cec0*/  BSYNC B1 ;  /* 0x0000000000017941 */ /* 0x000fea0003800000 */
.L_x_2788:
[----:B--2---:R-:W-:Y:S01]  /*ced0*/  LEA.HI R4, R205, R205, RZ, 0x1 ;  /* 0x000000cdcd047211 */ /* 0x004fe200078f08ff */
[----:B-----5:R-:W-:Y:S01]  /*cee0*/  IMAD.MOV.U32 R5, RZ, RZ, R30 ;  /* 0x000000ffff057224 */ /* 0x020fe200078e001e */
[----:B------:R-:W-:Y:S01]  /*cef0*/  VIADDMNMX R67, R67, -R186, 0x80, PT ;  /* 0x0000008043437446 */ /* 0x000fe200038009ba */
[C---:B------:R-:W-:Y:S01]  /*cf00*/  VIADD R6, R3.reuse, 0xc400 ;  /* 0x0000c40003067836 */ /* 0x040fe20000000000 */
[----:B------:R-:W-:Y:S01]  /*cf10*/  LOP3.LUT R4, R4, 0xfffffffe, RZ, 0xc0, !PT ;  /* 0xfffffffe04047812 */ /* 0x000fe200078ec0ff */
[----:B------:R-:W-:Y:S01]  /*cf20*/  VIADD R0, R3, 0xc440 ;  /* 0x0000c44003007836 */ /* 0x000fe20000000000 */
[----:B------:R-:W-:Y:S01]  /*cf30*/  PRMT R105, R5, 0x7610, R105 ;  /* 0x0000761005697816 */ /* 0x000fe20000000069 */
[----:B------:R-:W-:Y:S01]  /*cf40*/  IMAD.MOV.U32 R5, RZ, RZ, R31 ;  /* 0x000000ffff057224 */ /* 0x000fe200078e001f */
[----:B------:R-:W-:Y:S01]  /*cf50*/  @P0 IADD3 R0, R6, -0x40, RZ ;  /* 0xffffffc006000810 */ /* 0x000fe20007ffe0ff */
[----:B------:R-:W-:Y:S01]  /*cf60*/  IMAD.IADD R4, R205, 0x1, -R4 ;  /* 0x00000001cd047824 */ /* 0x000fe200078e0a04 */
[----:B------:R-:W-:Y:S01]  /*cf70*/  BSSY B1, `(.L_x_2790) ;  /* 0x000002f000017945 */ /* 0x000fe20003800000 */
[----:B------:R-:W-:Y:S01]  /*cf80*/  IMAD.MOV.U32 R6, RZ, RZ, R32 ;  /* 0x000000ffff067224 */ /* 0x000fe200078e0020 */
[----:B------:R-:W-:Y:S01]  /*cf90*/  PRMT R106, R5, 0x7610, R106 ;  /* 0x00007610056a7816 */ /* 0x000fe2000000006a */
[----:B------:R-:W-:Y:S01]  /*cfa0*/  IMAD.MOV.U32 R7, RZ, RZ, R33 ;  /* 0x000000ffff077224 */ /* 0x000fe200078e0021 */
[----:B------:R-:W-:Y:S01]  /*cfb0*/  SHF.L.U32 R5, R4, 0x1f, RZ ;  /* 0x0000001f04057819 */ /* 0x000fe200000006ff */
        /* <DEDUP_REMOVED lines=36> */
[----:B------:R-:W-:Y:S01]  /*d200*/  ISETP.GE.AND P1, PT, R170, R67, PT ;  /* 0x00000043aa00720c */ /* 0x000fe20003f26270 */
[----:B------:R-:W-:Y:S01]  /*d210*/  IMAD.MOV.U32 R4, RZ, RZ, R10 ;  /* 0x000000ffff047224 */ /* 0x000fe200078e000a */
[----:B------:R-:W-:Y:S01]  /*d220*/  PRMT R75, R7, 0x7610, R75 ;  /* 0x00007610074b7816 */ /* 0x000fe2000000004b */
[----:B------:R-:W-:Y:S01]  /*d230*/  IMAD.MOV.U32 R6, RZ, RZ, R11 ;  /* 0x000000ffff067224 */ /* 0x000fe200078e000b */
[----:B------:R-:W-:Y:S01]  /*d240*/  PRMT R76, R64, 0x7610, R76 ;  /* 0x00007610404c7816 */ /* 0x000fe2000000004c */
[----:B0-----:R-:W-:Y:S08]  /*d250*/  @!P0 BRA `(.L_x_2791) ;  /* 0x0000019c00c08947 */ /* 0x001ff00003800000 */
.L_x_3063:
[----:B------:R-:W-:Y:S05]  /*d260*/  BSYNC B1 ;  /* 0x0000000000017941 */ /* 0x000fea0003800000 */
.L_x_2790:
        /* <DEDUP_REMOVED lines=14> */
[----:B------:R-:W-:Y:S02]  /*d350*/  SHF.R.U32.HI R111, RZ, 0x10, R61 ;  /* 0x00000010ff6f7819 */ /* 0x000fe4000001163d */
[----:B------:R-:W-:Y:S02]  /*d360*/  SHF.R.U32.HI R112, RZ, 0x10, R59 ;  /* 0x00000010ff707819 */ /* 0x000fe4000001163b */
[----:B------:R-:W-:Y:S02]  /*d370*/  SHF.R.U64 R113, R60, 0x10, R61 ;  /* 0x000000103c717819 */ /* 0x000fe4000000123d */
[----:B------:R-:W-:Y:S02]  /*d380*/  SHF.R.U64 R61, R58, 0x10, R59 ;  /* 0x000000103a3d7819 */ /* 0x000fe4000000123b */
[----:B------:R-:W-:Y:S02]  /*d390*/  PRMT R111, R110, 0x5410, R111 ;  /* 0x000054106e6f7816 */ /* 0x000fe4000000006f */
[----:B------:R-:W-:-:S02]  /*d3a0*/  PRMT R110, R109, 0x5410, R112 ;  /* 0x000054106d6e7816 */ /* 0x000fc40000000070 */
[----:B------:R-:W-:Y:S02]  /*d3b0*/  PRMT R60, R66, 0x5432, R61 ;  /* 0x00005432423c7816 */ /* 0x000fe4000000003d */
[----:B------:R-:W-:Y:S01]  /*d3c0*/  PRMT R58, R70, 0x5432, R113 ;  /* 0x00005432463a7816 */ /* 0x000fe20000000071 */
[C---:B------:R-:W-:Y:S01]  /*d3d0*/  IMAD.U32 R115, R110.reuse, 0x10000, RZ ;  /* 0x000100006e737824 */ /* 0x040fe200078e00ff */
[C---:B------:R-:W-:Y:S01]  /*d3e0*/  LOP3.LUT R114, R111.reuse, 0xffff0000, RZ, 0xc0, !PT ;  /* 0xffff00006f727812 */ /* 0x040fe200078ec0ff */
[----:B------:R-:W-:Y:S01]  /*d3f0*/  IMAD.U32 R113, R111, 0x10000, RZ ;  /* 0x000100006f717824 */ /* 0x000fe200078e00ff */
[----:B------:R-:W-:Y:S02]  /*d400*/  LOP3.LUT R110, R110, 0xffff0000, RZ, 0xc0, !PT ;  /* 0xffff00006e6e7812 */ /* 0x000fe400078ec0ff */
[C---:B0-----:R-:W-:Y:S01]  /*d410*/  LOP3.LUT R61, R6.reuse, 0xffff0000, RZ, 0xc0, !PT ;  /* 0xffff0000063d7812 */ /* 0x041fe200078ec0ff */
[----:B------:R-:W-:Y:S01]  /*d420*/  IMAD.U32 R112, R6, 0x10000, RZ ;  /* 0x0001000006707824 */ /* 0x000fe200078e00ff */
[C---:B------:R-:W-:Y:S01]  /*d430*/  LOP3.LUT R109, R7.reuse, 0xffff0000, RZ, 0xc0, !PT ;  /* 0xffff0000076d7812 */ /* 0x040fe200078ec0ff */
[----:B------:R-:W-:Y:S01]  /*d440*/  IMAD.U32 R59, R7, 0x10000, RZ ;  /* 0x00010000073b7824 */ /* 0x000fe200078e00ff */
[C---:B------:R-:W-:Y:S01]  /*d450*/  LOP3.LUT R7, R4.reuse, 0xffff0000, RZ, 0xc0, !PT ;  /* 0xffff000004077812 */ /* 0x040fe200078ec0ff */
[C---:B------:R-:W-:Y:S01]  /*d460*/  FMUL.FTZ R111, R61.reuse, R115 ;  /* 0x000000733d6f7220 */ /* 0x040fe20000410000 */
[----:B------:R-:W-:Y:S01]  /*d470*/  FMUL.FTZ R116, R61, R113 ;  /* 0x000000713d747220 */ /* 0x000fe20000410000 */
[----:B------:R-:W-:Y:S01]  /*d480*/  IMAD.U32 R6, R4, 0x10000, RZ ;  /* 0x0001000004067824 */ /* 0x000fe200078e00ff */
[C---:B------:R-:W-:Y:S01]  /*d490*/  LOP3.LUT R61, R5.reuse, 0xffff0000, RZ, 0xc0, !PT ;  /* 0xffff0000053d7812 */ /* 0x040fe200078ec0ff */
[----:B------:R-:W-:-:S02]  /*d4a0*/  IMAD.U32 R4, R5, 0x10000, RZ ;  /* 0x0001000005047824 */ /* 0x000fc400078e00ff */
[C---:B------:R-:W-:Y:S01]  /*d4b0*/  FFMA.FTZ R5, R112.reuse, R113, -R111 ;  /* 0x0000007170057223 */ /* 0x040fe2000001086f */
[----:B------:R-:W-:Y:S01]  /*d4c0*/  FFMA.FTZ R112, R112, R115, R116 ;  /* 0x0000007370707223 */ /* 0x000fe20000010074 */
[C---:B------:R-:W-:Y:S01]  /*d4d0*/  FMUL.FTZ R118, R109.reuse, R110 ;  /* 0x0000006e6d767220 */ /* 0x040fe20000410000 */
[-C--:B------:R-:W-:Y:S01]  /*d4e0*/  FMUL.FTZ R116, R109, R114.reuse ;  /* 0x000000726d747220 */ /* 0x080fe20000410000 */
        /* <DEDUP_REMOVED lines=19> */
.L_x_2795:
[----:B------:R-:W-:Y:S05]  /*d620*/  BSYNC B2 ;  /* 0x0000000000027941 */ /* 0x000fea0003800000 */
.L_x_2794:
[----:B------:R-:W-:Y:S04]  /*d630*/  BSSY B2, `(.L_x_2796) ;  /* 0x0000030000027945 */ /* 0x000fe80003800000 */
[----:B------:R-:W-:Y:S05]  /*d640*/  @P1 BRA `(.L_x_2797) ;  /* 0x0000000000b81947 */ /* 0x000fea0003800000 */
[----:B0-----:R-:W0:Y:S01]  /*d650*/  LDS.128 R4, [R0] ;  /* 0x0000000000047984 */ /* 0x001e220000000c00 */
        /* <DEDUP_REMOVED lines=16> */
[C---:B------:R-:W-:Y:S01]  /*d760*/  LOP3.LUT R7, R4.reuse, 0xffff0000, RZ, 0xc0, !PT ;  /* 0xffff000004077812 */ /* 0x040fe200078ec0ff */
[C---:B------:R-:W-:Y:S01]  /*d770*/  FMUL.FTZ R61, R55.reuse, R59 ;  /* 0x0000003b373d7220 */ /* 0x040fe20000410000 */
[----:B------:R-:W-:Y:S01]  /*d780*/  FMUL.FTZ R60, R55, R58 ;  /* 0x0000003a373c7220 */ /* 0x000fe20000410000 */
[C---:B------:R-:W-:Y:S01]  /*d790*/  FMUL.FTZ R55, R57.reuse, R102 ;  /* 0x0000006639377220 */ /* 0x040fe20000410000 */
[----:B------:R-:W-:Y:S01]  /*d7a0*/  FMUL.FTZ R57, R57, R104 ;  /* 0x0000006839397220 */ /* 0x000fe20000410000 */
[----:B------:R-:W-:-:S02]  /*d7b0*/  IMAD.U32 R6, R4, 0x10000, RZ ;  /* 0x0001000004067824 */ /* 0x000fc400078e00ff */
[C---:B------:R-:W-:Y:S01]  /*d7c0*/  FFMA.FTZ R61, R54.reuse, R58, -R61 ;  /* 0x0000003a363d7223 */ /* 0x040fe2000001083d */
[----:B------:R-:W-:Y:S01]  /*d7d0*/  FFMA.FTZ R60, R54, R59, R60 ;  /* 0x0000003b363c7223 */ /* 0x000fe2000001003c */
[C---:B------:R-:W-:Y:S01]  /*d7e0*/  FFMA.FTZ R104, R56.reuse, R104, -R55 ;  /* 0x0000006838687223 */ /* 0x040fe20000010837 */
        /* <DEDUP_REMOVED lines=20> */
.L_x_2797:
[----:B------:R-:W-:Y:S05]  /*d930*/  BSYNC B2 ;  /* 0x0000000000027941 */ /* 0x000fea0003800000 */
.L_x_2796:
        /* <DEDUP_REMOVED lines=18> */
[----:B------:R-:W-:Y:S01]  /*da60*/  IMAD.U32 R52, R7, 0x10000, RZ ;  /* 0x0001000007347824 */ /* 0x000fe200078e00ff */
[----:B------:R-:W-:Y:S01]  /*da70*/  SHF.L.U32 R7, R5, 0x10, RZ ;  /* 0x0000001005077819 */ /* 0x000fe200000006ff */
[C---:B------:R-:W-:Y:S01]  /*da80*/  FMUL.FTZ R56, R51.reuse, R54 ;  /* 0x0000003633387220 */ /* 0x040fe20000410000 */
[----:B------:R-:W-:Y:S01]  /*da90*/  FMUL.FTZ R57, R51, R55 ;  /* 0x0000003733397220 */ /* 0x000fe20000410000 */
[----:B------:R-:W-:Y:S01]  /*daa0*/  FMUL.FTZ R51, R53, R95 ;  /* 0x0000005f35337220 */ /* 0x000fe20000410000 */
[----:B------:R-:W-:-:S02]  /*dab0*/  IMAD.U32 R6, R4, 0x10000, RZ ;  /* 0x0001000004067824 */ /* 0x000fc400078e00ff */
[----:B------:R-:W-:Y:S01]  /*dac0*/  FFMA.FTZ R59, R50, R55, R56 ;  /* 0x00000037323b7223 */ /* 0x000fe20000010038 */
[-C--:B------:R-:W-:Y:S01]  /*dad0*/  FMUL.FTZ R55, R53, R93.reuse ;  /* 0x0000005d35377220 */ /* 0x080fe20000410000 */
[----:B------:R-:W-:Y:S01]  /*dae0*/  FFMA.FTZ R93, R52, R93, -R51 ;  /* 0x0000005d345d7223 */ /* 0x000fe20000010833 */
[----:B------:R-:W-:Y:S01]  /*daf0*/  IMAD.U32 R53, R96, 0x10000, RZ ;  /* 0x0001000060357824 */ /* 0x000fe200078e00ff */
[----:B------:R-:W-:Y:S01]  /*db00*/  LOP3.LUT R4, R4, 0xffff0000, RZ, 0xc0, !PT ;  /* 0xffff000004047812 */ /* 0x000fe200078ec0ff */
[----:B------:R-:W-:Y:S01]  /*db10*/  IMAD.U32 R51, R94, 0x10000, RZ ;  /* 0x000100005e337824 */ /* 0x000fe200078e00ff */
[----:B------:R-:W-:Y:S01]  /*db20*/  LOP3.LUT R5, R5, 0xffff0000, RZ, 0xc0, !PT ;  /* 0xffff000005057812 */ /* 0x000fe200078ec0ff */
[----:B------:R-:W-:Y:S01]  /*db30*/  FFMA.FTZ R54, R50, R54, -R57 ;  /* 0x0000003632367223 */ /* 0x000fe20000010839 */
        /* <DEDUP_REMOVED lines=16> */
.L_x_2799:
[----:B------:R-:W-:Y:S05]  /*dc40*/  BSYNC B2 ;  /* 0x0000000000027941 */ /* 0x000fea0003800000 */
.L_x_2798:
        /* <DEDUP_REMOVED lines=48> */
.L_x_2801:
[----:B------:R-:W-:Y:S05]  /*df50*/  BSYNC B2 ;  /* 0x0000000000027941 */ /* 0x000fea0003800000 */
.L_x_2800:
        /* <DEDUP_REMOVED lines=48> */
.L_x_2803:
[----:B------:R-:W-:Y:S05]  /*e260*/  BSYNC B2 ;  /* 0x0000000000027941 */ /* 0x000fea0003800000 */
.L_x_2802:
[----:B------:R-:W-:Y:S05]  /*e270*/  @P5 BRA `(.L_x_2793) ;  /* 0x0000000000b85947 */ /* 0x000fea0003800000 */
[----:B01234-:R-:W0:Y:S01]  /*e280*/  LDS.128 R4, [R0+0x8000] ;  /* 0x0080000000047984 */ /* 0x01fe220000000c00 */
        /* <DEDUP_REMOVED lines=8> */
[C---:B------:R-:W-:Y:S01]  /*e310*/  IMAD.U32 R42, R73.reuse, 0x10000, RZ ;  /* 0x00010000492a7824 */ /* 0x040fe200078e00ff */
[----:B------:R-:W-:Y:S01]  /*e320*/  LOP3.LUT R73, R73, 0xffff0000, RZ, 0xc0, !PT ;  /* 0xffff000049497812 */ /* 0x000fe200078ec0ff */
[C---:B------:R-:W-:Y:S01]  /*e330*/  IMAD.U32 R43, R70.reuse, 0x10000, RZ ;  /* 0x00010000462b7824 */ /* 0x040fe200078e00ff */
[----:B------:R-:W-:Y:S02]  /*e340*/  LOP3.LUT R70, R70, 0xffff0000, RZ, 0xc0, !PT ;  /* 0xffff000046467812 */ /* 0x000fe400078ec0ff */
[C---:B0-----:R-:W-:Y:S01]  /*e350*/  LOP3.LUT R37, R6.reuse, 0xffff0000, RZ, 0xc0, !PT ;  /* 0xffff000006257812 */ /* 0x041fe200078ec0ff */
[----:B------:R-:W-:Y:S01]  /*e360*/  IMAD.U32 R36, R6, 0x10000, RZ ;  /* 0x0001000006247824 */ /* 0x000fe200078e00ff */
[C---:B------:R-:W-:Y:S01]  /*e370*/  LOP3.LUT R39, R7.reuse, 0xffff0000, RZ, 0xc0, !PT ;  /* 0xffff000007277812 */ /* 0x040fe200078ec0ff */
[----:B------:R-:W-:-:S02]  /*e380*/  IMAD.U32 R38, R7, 0x10000, RZ ;  /* 0x0001000007267824 */ /* 0x000fc400078e00ff */
[C---:B------:R-:W-:Y:S01]  /*e390*/  FMUL.FTZ R46, R37.reuse, R42 ;  /* 0x0000002a252e7220 */ /* 0x040fe20000410000 */
[-C--:B------:R-:W-:Y:S01]  /*e3a0*/  FMUL.FTZ R45, R37, R43.reuse ;  /* 0x0000002b252d7220 */ /* 0x080fe20000410000 */
[C---:B------:R-:W-:Y:S01]  /*e3b0*/  FMUL.FTZ R37, R39.reuse, R70 ;  /* 0x0000004627257220 */ /* 0x040fe20000410000 */
[----:B------:R-:W-:Y:S02]  /*e3c0*/  IMAD.U32 R6, R4, 0x10000, RZ ;  /* 0x0001000004067824 */ /* 0x000fe400078e00ff */
[C---:B------:R-:W-:Y:S01]  /*e3d0*/  FFMA.FTZ R47, R36.reuse, R43, R46 ;  /* 0x0000002b242f7223 */ /* 0x040fe2000001002e */
[-C--:B------:R-:W-:Y:S01]  /*e3e0*/  FMUL.FTZ R43, R39, R73.reuse ;  /* 0x00000049272b7220 */ /* 0x080fe20000410000 */
        /* <DEDUP_REMOVED lines=23> */
.L_x_2793:
[----:B------:R-:W-:Y:S05]  /*e560*/  BSYNC B1 ;  /* 0x0000000000017941 */ /* 0x000fea0003800000 */
.L_x_2792:
        /* <DEDUP_REMOVED lines=58> */
.L_x_2806:
[----:B------:R-:W-:Y:S05]  /*e910*/  BSYNC B1 ;  /* 0x0000000000017941 */ /* 0x000fea0003800000 */
.L_x_2805:
        /* <DEDUP_REMOVED lines=48> */
.L_x_2808:
[----:B------:R-:W-:Y:S05]  /*ec20*/  BSYNC B1 ;  /* 0x0000000000017941 */ /* 0x000fea0003800000 */
.L_x_2807:
[----:B------:R-:W-:Y:S04]  /*ec30*/  BSSY B1, `(.L_x_2809) ;  /* 0x0000030000017945 */ /* 0x000fe80003800000 */
[----:B------:R-:W-:Y:S05]  /*ec40*/  @P2 BRA `(.L_x_2810) ;  /* 0x0000000000b82947 */ /* 0x000fea0003800000 */
[----:B01----:R-:W0:Y:S01]  /*ec50*/  LDS.128 R4, [R3+0x12400] ;  /* 0x0124000003047984 */ /* 0x003e220000000c00 */
        /* <DEDUP_REMOVED lines=21> */
[C---:B------:R-:W-:Y:S01]  /*edb0*/  FFMA.FTZ R35, R26.reuse, R31, R32 ;  /* 0x0000001f1a237223 */ /* 0x040fe20000010020 */
        /* <DEDUP_REMOVED lines=23> */
.L_x_2810:
[----:B------:R-:W-:Y:S05]  /*ef30*/  BSYNC B1 ;  /* 0x0000000000017941 */ /* 0x000fea0003800000 */
.L_x_2809:
        /* <DEDUP_REMOVED lines=48> */
.L_x_2812:
[----:B------:R-:W-:Y:S05]  /*f240*/  BSYNC B1 ;  /* 0x0000000000017941 */ /* 0x000fea0003800000 */
.L_x_2811:
        /* <DEDUP_REMOVED lines=48> */
.L_x_2814:
[----:B------:R-:W-:Y:S05]  /*f550*/  BSYNC B1 ;  /* 0x0000000000017941 */ /* 0x000fea0003800000 */
.L_x_2813:
        /* <DEDUP_REMOVED lines=48> */
.L_x_2783:
[----:B------:R-:W0:Y:S01]  /*f860*/  LDC R64, c[0x0][0x448] ;  /* 0x00011200ff407b82 */ /* 0x000e220000000800 */
[----:B------:R-:W-:Y:S01]  /*f870*/  IMAD R3, R206, 0x40, R69 ;  /* 0x00000040ce037824 */ /* 0x000fe200078e0245 */
[----:B------:R-:W-:Y:S01]  /*f880*/  ULDC.64 UR4, c[0x0][0x3f8] ;  /* 0x0000fe0000047ab9 */ /* 0x000fe20000000a00 */
[----:B------:R-:W-:Y:S01]  /*f890*/  ULDC.64 UR6, c[0x0][0x408] ;  /* 0x0001020000067ab9 */ /* 0x000fe20000000a00 */
[----:B------:R-:W-:Y:S02]  /*f8a0*/  IMAD.MOV.U32 R4, RZ, RZ, R24 ;  /* 0x000000ffff047224 */ /* 0x000fe400078e0018 */
[----:B------:R-:W-:Y:S02]  /*f8b0*/  IMAD.MOV.U32 R6, RZ, RZ, R140 ;  /* 0x000000ffff067224 */ /* 0x000fe400078e008c */
[----:B------:R-:W-:Y:S01]  /*f8c0*/  IMAD.MOV.U32 R7, RZ, RZ, R29 ;  /* 0x000000ffff077224 */ /* 0x000fe200078e001d */
        /* <DEDUP_REMOVED lines=12> */
[----:B------:R-:W-:-:S04]  /*f990*/  IMAD.WIDE.U32 R6, R3, UR6, R6 ;  /* 0x0000000603067c25 */ /* 0x000fc8000f8e0006 */
[----:B------:R-:W-:Y:S01]  /*f9a0*/  IMAD R61, R3, UR7, R0 ;  /* 0x00000007033d7c24 */ /* 0x000fe2000f8e0200 */
[----:B------:R-:W-:Y:S01]  /*f9b0*/  ULDC.64 UR6, c[0x0][0x400] ;  /* 0x0001000000067ab9 */ /* 0x000fe20000000a00 */
[----:B------:R-:W-:Y:S01]  /*f9c0*/  IMAD.IADD R21, R5, 0x1, R21 ;  /* 0x0000000105157824 */ /* 0x000fe200078e0215 */
[----:B------:R-:W-:Y:S01]  /*f9d0*/  LEA R3, P0, R4, UR4, 0x1 ;  /* 0x0000000404037c11 */ /* 0x000fe2000f8008ff */
[----:B------:R-:W-:Y:S01]  /*f9e0*/  IMAD.IADD R61, R7, 0x1, R61 ;  /* 0x00000001073d7824 */ /* 0x000fe200078e023d */
[----:B------:R-:W-:Y:S01]  /*f9f0*/  LEA R0, P1, R6, UR6, 0x1 ;  /* 0x0000000606007c11 */ /* 0x000fe2000f8208ff */
[----:B------:R-:W-:Y:S01]  /*fa00*/  UMOV UR4, 0xffffffff ;  /* 0xffffffff00047882 */ /* 0x000fe20000000000 */
[----:B------:R-:W-:Y:S02]  /*fa10*/  LEA.HI.X R21, R4, UR5, R21, 0x1, P0 ;  /* 0x0000000504157c11 */ /* 0x000fe400080f0c15 */
[----:B------:R-:W-:Y:S01]  /*fa20*/  LEA.HI.X R61, R6, UR7, R61, 0x1, P1 ;  /* 0x00000007063d7c11 */ /* 0x000fe200088f0c3d */
[----:B------:R-:W-:Y:S08]  /*fa30*/  BRA.DIV UR4, `(.L_x_2815) ;  /* 0x0000017604dc7947 */ /* 0x000ff0000b800000 */
[----:B------:R0:W2:Y:S04]  /*fa40*/  SHFL.IDX PT, R5, R21, RZ, 0x1c1f ;  /* 0x001c1fff15057589 */ /* 0x0000a800000e0000 */
[----:B------:R0:W3:Y:S04]  /*fa50*/  SHFL.IDX PT, R4, R3, RZ, 0x1c1f ;  /* 0x001c1fff03047589 */ /* 0x0000e800000e0000 */
[----:B------:R0:W4:Y:S04]  /*fa60*/  SHFL.IDX PT, R7, R61, RZ, 0x1c1f ;  /* 0x001c1fff3d077589 */ /* 0x00012800000e0000 */
[----:B------:R0:W0:Y:S02]  /*fa70*/  SHFL.IDX PT, R8, R0, RZ, 0x1c1f ;  /* 0x001c1fff00087589 */ /* 0x00002400000e0000 */
.L_x_3069:
        /* <DEDUP_REMOVED lines=11> */
[----:B-1----:R-:W-:Y:S02]  /*fb30*/  CS2R R28, SRZ ;  /* 0x00000000001c7805 */ /* 0x002fe4000001ff00 */
[----:B------:R-:W-:-:S02]  /*fb40*/  CS2R R30, SRZ ;  /* 0x00000000001e7805 */ /* 0x000fc4000001ff00 */
[----:B------:R-:W-:Y:S02]  /*fb50*/  CS2R R24, SRZ ;  /* 0x0000000000187805 */ /* 0x000fe4000001ff00 */
[----:B------:R-:W-:Y:S01]  /*fb60*/  CS2R R26, SRZ ;  /* 0x00000000001a7805 */ /* 0x000fe2000001ff00 */
[----:B------:R-:W-:Y:S06]  /*fb70*/  @P0 BRA `(.L_x_2817) ;  /* 0x0000000000940947 */ /* 0x000fec0003800000 */
[----:B------:R-:W-:Y:S01]  /*fb80*/  ULDC UR4, c[0x0][0x3f4] ;  /* 0x0000fd0000047ab9 */ /* 0x000fe20000000800 */
[----:B---3--:R-:W-:Y:S01]  /*fb90*/  IMAD.MOV.U32 R12, RZ, RZ, R4 ;  /* 0x000000ffff0c7224 */ /* 0x008fe200078e0004 */
[----:B------:R-:W-:Y:S01]  /*fba0*/  ISETP.GE.AND P2, PT, R16, UR4, PT ;  /* 0x0000000410007c0c */ /* 0x000fe2000bf46270 */
[----:B--2---:R-:W-:Y:S01]  /*fbb0*/  IMAD.MOV.U32 R13, RZ, RZ, R5 ;  /* 0x000000ffff0d7224 */ /* 0x004fe200078e0005 */
[----:B------:R-:W-:Y:S02]  /*fbc0*/  ISETP.GE.AND P3, PT, R163, UR4, PT ;  /* 0x00000004a3007c0c */ /* 0x000fe4000bf66270 */
[----:B------:R-:W-:Y:S02]  /*fbd0*/  CS2R R28, SRZ ;  /* 0x00000000001c7805 */ /* 0x000fe4000001ff00 */
[----:B------:R-:W-:Y:S02]  /*fbe0*/  ISETP.GE.AND P4, PT, R164, UR4, PT ;  /* 0x00000004a4007c0c */ /* 0x000fe4000bf86270 */
[----:B------:R-:W-:-:S02]  /*fbf0*/  CS2R R30, SRZ ;  /* 0x00000000001e7805 */ /* 0x000fc4000001ff00 */
[----:B------:R-:W-:Y:S02]  /*fc00*/  CS2R R40, SRZ ;  /* 0x0000000000287805 */ /* 0x000fe4000001ff00 */
[----:B------:R-:W-:Y:S02]  /*fc10*/  CS2R R42, SRZ ;  /* 0x00000000002a7805 */ /* 0x000fe4000001ff00 */
[----:B------:R-:W-:Y:S01]  /*fc20*/  CS2R R26, SRZ ;  /* 0x00000000001a7805 */ /* 0x000fe2000001ff00 */
[C---:B------:R-:W-:Y:S01]  /*fc30*/  @!P2 IMAD.SHL.U32 R9, R16.reuse, 0x2, RZ ;  /* 0x000000021009a824 */ /* 0x040fe200078e00ff */
[----:B------:R-:W-:Y:S01]  /*fc40*/  @!P2 SHF.L.U64.HI R20, R16, 0x1, R17 ;  /* 0x000000011014a819 */ /* 0x000fe20000010211 */
[----:B------:R-:W-:Y:S02]  /*fc50*/  @!P3 IMAD.SHL.U32 R15, R166, 0x8, RZ ;  /* 0x00000008a60fb824 */ /* 0x000fe400078e00ff */
[----:B------:R-:W-:Y:S01]  /*fc60*/  @!P4 IMAD.SHL.U32 R25, R167, 0x8, RZ ;  /* 0x00000008a719c824 */ /* 0x000fe200078e00ff */
[-C--:B------:R-:W-:Y:S01]  /*fc70*/  @!P2 IADD3 R4, P0, R4, R9.reuse, RZ ;  /* 0x000000090404a210 */ /* 0x080fe20007f1e0ff */
[----:B------:R-:W-:Y:S01]  /*fc80*/  @!P3 IMAD.WIDE R10, R15, 0x2, R12 ;  /* 0x000000020f0ab825 */ /* 0x000fe200078e020c */
[----:B0-----:R-:W-:-:S03]  /*fc90*/  @!P2 IADD3 R6, P1, R8, R9, RZ ;  /* 0x000000090806a210 */ /* 0x001fc60007f3e0ff */
[----:B----4-:R-:W-:Y:S01]  /*fca0*/  IMAD.MOV.U32 R9, RZ, RZ, R7 ;  /* 0x000000ffff097224 */ /* 0x010fe200078e0007 */
[----:B------:R-:W-:Y:S01]  /*fcb0*/  CS2R R36, SRZ ;  /* 0x0000000000247805 */ /* 0x000fe2000001ff00 */
[----:B------:R-:W-:Y:S01]  /*fcc0*/  @!P4 IMAD.WIDE R12, R25, 0x2, R12 ;  /* 0x00000002190cc825 */ /* 0x000fe200078e020c */
[----:B------:R-:W-:Y:S02]  /*fcd0*/  CS2R R38, SRZ ;  /* 0x0000000000267805 */ /* 0x000fe4000001ff00 */
[----:B------:R-:W-:Y:S02]  /*fce0*/  CS2R R32, SRZ ;  /* 0x0000000000207805 */ /* 0x000fe4000001ff00 */
[----:B------:R-:W-:Y:S01]  /*fcf0*/  CS2R R34, SRZ ;  /* 0x0000000000227805 */ /* 0x000fe2000001ff00 */
[--C-:B------:R-:W-:Y:S01]  /*fd00*/  @!P3 IMAD.WIDE R14, R15, 0x2, R8.reuse ;  /* 0x000000020f0eb825 */ /* 0x100fe200078e0208 */
[----:B------:R-:W-:Y:S02]  /*fd10*/  CS2R R44, SRZ ;  /* 0x00000000002c7805 */ /* 0x000fe4000001ff00 */
[----:B------:R-:W-:Y:S01]  /*fd20*/  CS2R R46, SRZ ;  /* 0x00000000002e7805 */ /* 0x000fe2000001ff00 */
[----:B------:R1:W5:Y:S01]  /*fd30*/  @!P3 LD.E.128 R28, desc[UR60][R10.64] ;  /* 0x0000003c0a1cb980 */ /* 0x000362000c101d00 */
[----:B------:R-:W-:Y:S01]  /*fd40*/  @!P4 IMAD.WIDE R8, R25, 0x2, R8 ;  /* 0x000000021908c825 */ /* 0x000fe200078e0208 */
[----:B------:R-:W-:-:S02]  /*fd50*/  CS2R R24, SRZ ;  /* 0x0000000000187805 */ /* 0x000fc4000001ff00 */
[----:B------:R1:W5:Y:S01]  /*fd60*/  @!P3 LD.E.128 R40, desc[UR60][R14.64] ;  /* 0x0000003c0e28b980 */ /* 0x000362000c101d00 */
[--C-:B------:R-:W-:Y:S02]  /*fd70*/  @!P2 IMAD.X R5, R5, 0x1, R20.reuse, P0 ;  /* 0x000000010505a824 */ /* 0x100fe400000e0614 */
[----:B------:R-:W-:Y:S01]  /*fd80*/  @!P2 IMAD.X R7, R7, 0x1, R20, P1 ;  /* 0x000000010707a824 */ /* 0x000fe200008e0614 */
[----:B------:R1:W5:Y:S04]  /*fd90*/  @!P4 LD.E.128 R24, desc[UR60][R12.64] ;  /* 0x0000003c0c18c980 */ /* 0x000368000c101d00 */
[----:B------:R1:W5:Y:S04]  /*fda0*/  @!P4 LD.E.128 R36, desc[UR60][R8.64] ;  /* 0x0000003c0824c980 */ /* 0x000368000c101d00 */
[----:B------:R1:W5:Y:S04]  /*fdb0*/  @!P2 LD.E.128 R32, desc[UR60][R4.64] ;  /* 0x0000003c0420a980 */ /* 0x000368000c101d00 */
[----:B------:R1:W5:Y:S02]  /*fdc0*/  @!P2 LD.E.128 R44, desc[UR60][R6.64] ;  /* 0x0000003c062ca980 */ /* 0x000364000c101d00 */
.L_x_2817:
[----:B------:R-:W-:Y:S05]  /*fdd0*/  BSYNC B1 ;  /* 0x0000000000017941 */ /* 0x000fea0003800000 */
.L_x_2816:
[----:B-1-3-5:R-:W-:Y:S01]  /*fde0*/  IMAD.MOV.U32 R4, RZ, RZ, R44 ;  /* 0x000000ffff047224 */ /* 0x02afe200078e002c */
[----:B--2---:R-:W-:Y:S01]  /*fdf0*/  MOV R5, R45 ;  /* 0x0000002d00057202 */ /* 0x004fe20000000f00 */
[----:B------:R-:W-:Y:S01]  /*fe00*/  IMAD.MOV.U32 R6, RZ, RZ, R46 ;  /* 0x000000ffff067224 */ /* 0x000fe200078e002e */
[----:B------:R-:W-:Y:S01]  /*fe10*/  UMOV UR4, 0xffffffff ;  /* 0xffffffff00047882 */ /* 0x000fe20000000000 */
        /* <DEDUP_REMOVED lines=43> */
[----:B------:R-:W-:Y:S02]  /*100d0*/  CS2R R4, SRZ ;  /* 0x0000000000047805 */ /* 0x000fe4000001ff00 */
[----:B------:R-:W-:Y:S02]  /*100e0*/  PRMT R90, R6, 0x7610, R90 ;  /* 0x00007610065a7816 */ /* 0x000fe4000000005a */
[----:B------:R-:W-:Y:S01]  /*100f0*/  PRMT R91, R7, 0x7610, R91 ;  /* 0x00007610075b7816 */ /* 0x000fe2000000005b */
[----:B------:R-:W-:Y:S06]  /*10100*/  BRA.DIV UR4, `(.L_x_2818) ;  /* 0x00000172049c7947 */ /* 0x000fec000b800000 */
[----:B0-----:R-:W0:Y:S04]  /*10110*/  SHFL.IDX PT, R21, R21, 0x1, 0x1c1f ;  /* 0x003c1f0015157f89 */ /* 0x001e2800000e0000 */
[----:B------:R1:W2:Y:S04]  /*10120*/  SHFL.IDX PT, R20, R3, 0x1, 0x1c1f ;  /* 0x003c1f0003147f89 */ /* 0x0002a800000e0000 */
[----:B------:R-:W3:Y:S04]  /*10130*/  SHFL.IDX PT, R61, R61, 0x1, 0x1c1f ;  /* 0x003c1f003d3d7f89 */ /* 0x000ee800000e0000 */
[----:B-1----:R-:W4:Y:S02]  /*10140*/  SHFL.IDX PT, R0, R0, 0x1, 0x1c1f ;  /* 0x003c1f0000007f89 */ /* 0x002f2400000e0000 */
.L_x_3075:
        /* <DEDUP_REMOVED lines=16> */
[----:B--2---:R-:W-:Y:S01]  /*10250*/  IMAD.MOV.U32 R6, RZ, RZ, R20 ;  /* 0x000000ffff067224 */ /* 0x004fe200078e0014 */
[----:B------:R-:W-:Y:S01]  /*10260*/  ISETP.GE.AND P3, PT, R163, UR4, PT ;  /* 0x00000004a3007c0c */ /* 0x000fe2000bf66270 */
[----:B0-----:R-:W-:Y:S01]  /*10270*/  IMAD.MOV.U32 R7, RZ, RZ, R21 ;  /* 0x000000ffff077224 */ /* 0x001fe200078e0015 */
[----:B------:R-:W-:Y:S01]  /*10280*/  ISETP.GE.AND P4, PT, R164, UR4, PT ;  /* 0x00000004a4007c0c */ /* 0x000fe2000bf86270 */
[----:B----4-:R-:W-:Y:S01]  /*10290*/  IMAD.MOV.U32 R8, RZ, RZ, R0 ;  /* 0x000000ffff087224 */ /* 0x010fe200078e0000 */
[----:B------:R-:W-:Y:S01]  /*102a0*/  ISETP.GE.AND P2, PT, R16, UR4, PT ;  /* 0x0000000410007c0c */ /* 0x000fe2000bf46270 */
[----:B---3--:R-:W-:Y:S01]  /*102b0*/  IMAD.MOV.U32 R9, RZ, RZ, R61 ;  /* 0x000000ffff097224 */ /* 0x008fe200078e003d */
[----:B------:R-:W-:Y:S02]  /*102c0*/  CS2R R52, SRZ ;  /* 0x0000000000347805 */ /* 0x000fe4000001ff00 */
[----:B------:R-:W-:-:S02]  /*102d0*/  CS2R R54, SRZ ;  /* 0x0000000000367805 */ /* 0x000fc4000001ff00 */
[----:B------:R-:W-:Y:S02]  /*102e0*/  CS2R R10, SRZ ;  /* 0x00000000000a7805 */ /* 0x000fe4000001ff00 */
[----:B------:R-:W-:Y:S02]  /*102f0*/  CS2R R56, SRZ ;  /* 0x0000000000387805 */ /* 0x000fe4000001ff00 */
[----:B------:R-:W-:Y:S01]  /*10300*/  CS2R R58, SRZ ;  /* 0x00000000003a7805 */ /* 0x000fe2000001ff00 */
[----:B------:R-:W-:Y:S02]  /*10310*/  @!P3 IMAD.SHL.U32 R13, R166, 0x8, RZ ;  /* 0x00000008a60db824 */ /* 0x000fe400078e00ff */
[----:B------:R-:W-:Y:S02]  /*10320*/  @!P4 IMAD.SHL.U32 R63, R167, 0x8, RZ ;  /* 0x00000008a73fc824 */ /* 0x000fe400078e00ff */
[----:B------:R-:W-:Y:S02]  /*10330*/  @!P2 IMAD.SHL.U32 R3, R16, 0x2, RZ ;  /* 0x000000021003a824 */ /* 0x000fe400078e00ff */
[----:B------:R-:W-:-:S03]  /*10340*/  @!P3 IMAD.WIDE R4, R13, 0x2, R6 ;  /* 0x000000020d04b825 */ /* 0x000fc600078e0206 */
[-C--:B------:R-:W-:Y:S01]  /*10350*/  @!P2 IADD3 R60, P1, R0, R3.reuse, RZ ;  /* 0x00000003003ca210 */ /* 0x080fe20007f3e0ff */
[----:B------:R-:W-:Y:S01]  /*10360*/  @!P4 IMAD.WIDE R6, R63, 0x2, R6 ;  /* 0x000000023f06c825 */ /* 0x000fe200078e0206 */
[----:B------:R-:W-:Y:S01]  /*10370*/  @!P2 IADD3 R20, P0, R20, R3, RZ ;  /* 0x000000031414a210 */ /* 0x000fe20007f1e0ff */
[----:B------:R0:W5:Y:S01]  /*10380*/  @!P3 LD.E.128 R52, desc[UR60][R4.64] ;  /* 0x0000003c0434b980 */ /* 0x000162000c101d00 */
[----:B------:R-:W-:Y:S01]  /*10390*/  @!P2 SHF.L.U64.HI R0, R16, 0x1, R17 ;  /* 0x000000011000a819 */ /* 0x000fe20000010211 */
[--C-:B------:R-:W-:Y:S01]  /*103a0*/  @!P3 IMAD.WIDE R12, R13, 0x2, R8.reuse ;  /* 0x000000020d0cb825 */ /* 0x100fe200078e0208 */
[----:B------:R-:W-:Y:S01]  /*103b0*/  CS2R R14, SRZ ;  /* 0x00000000000e7805 */ /* 0x000fe2000001ff00 */
[----:B------:R1:W5:Y:S02]  /*103c0*/  @!P4 LD.E.128 R56, desc[UR60][R6.64] ;  /* 0x0000003c0638c980 */ /* 0x000364000c101d00 */
[----:B------:R-:W-:Y:S01]  /*103d0*/  @!P4 IMAD.WIDE R62, R63, 0x2, R8 ;  /* 0x000000023f3ec825 */ /* 0x000fe200078e0208 */
[----:B------:R-:W-:-:S02]  /*103e0*/  CS2R R8, SRZ ;  /* 0x0000000000087805 */ /* 0x000fc4000001ff00 */
[----:B------:R-:W-:Y:S02]  /*103f0*/  CS2R R48, SRZ ;  /* 0x0000000000307805 */ /* 0x000fe4000001ff00 */
[----:B------:R-:W-:Y:S02]  /*10400*/  CS2R R50, SRZ ;  /* 0x0000000000327805 */ /* 0x000fe4000001ff00 */
[----:B0-----:R-:W-:Y:S01]  /*10410*/  CS2R R4, SRZ ;  /* 0x0000000000047805 */ /* 0x001fe2000001ff00 */
[--C-:B------:R-:W-:Y:S01]  /*10420*/  @!P2 IMAD.X R21, R21, 0x1, R0.reuse, P0 ;  /* 0x000000011515a824 */ /* 0x100fe200000e0600 */
[----:B------:R0:W5:Y:S01]  /*10430*/  @!P3 LD.E.128 R8, desc[UR60][R12.64] ;  /* 0x0000003c0c08b980 */ /* 0x000162000c101d00 */
[----:B-1----:R-:W-:Y:S01]  /*10440*/  CS2R R6, SRZ ;  /* 0x0000000000067805 */ /* 0x002fe2000001ff00 */
[----:B------:R-:W-:Y:S02]  /*10450*/  @!P2 IMAD.X R61, R61, 0x1, R0, P1 ;  /* 0x000000013d3da824 */ /* 0x000fe400008e0600 */
[----:B------:R1:W5:Y:S04]  /*10460*/  @!P2 LD.E.128 R48, desc[UR60][R20.64] ;  /* 0x0000003c1430a980 */ /* 0x000368000c101d00 */
[----:B------:R1:W5:Y:S01]  /*10470*/  @!P2 LD.E.128 R4, desc[UR60][R60.64] ;  /* 0x0000003c3c04a980 */ /* 0x000362000c101d00 */
[----:B0-----:R-:W-:-:S06]  /*10480*/  CS2R R12, SRZ ;  /* 0x00000000000c7805 */ /* 0x001fcc000001ff00 */
[----:B------:R1:W5:Y:S02]  /*10490*/  @!P4 LD.E.128 R12, desc[UR60][R62.64] ;  /* 0x0000003c3e0cc980 */ /* 0x000364000c101d00 */
.L_x_2820:
[----:B------:R-:W-:Y:S05]  /*104a0*/  BSYNC B1 ;  /* 0x0000000000017941 */ /* 0x000fea0003800000 */
.L_x_2819:
[----:B----4-:R-:W-:Y:S01]  /*104b0*/  LEA.HI R0, R205, R205, RZ, 0x1 ;  /* 0x000000cdcd007211 */ /* 0x010fe200078f08ff */
[----:B-----5:R-:W-:Y:S01]  /*104c0*/  IMAD.MOV.U32 R3, RZ, RZ, R4 ;  /* 0x000000ffff037224 */ /* 0x020fe200078e0004 */
[----:B-1----:R-:W-:Y:S01]  /*104d0*/  MOV R60, R48 ;  /* 0x00000030003c7202 */ /* 0x002fe20000000f00 */
[----:B------:R-:W-:Y:S01]  /*104e0*/  IMAD.MOV.U32 R62, RZ, RZ, R49 ;  /* 0x000000ffff3e7224 */ /* 0x000fe200078e0031 */
[----:B------:R-:W-:Y:S01]  /*104f0*/  LOP3.LUT R0, R0, 0xfffffffe, RZ, 0xc0, !PT ;  /* 0xfffffffe00007812 */ /* 0x000fe200078ec0ff */
[----:B------:R-:W-:Y:S01]  /*10500*/  IMAD.MOV.U32 R63, RZ, RZ, R50 ;  /* 0x000000ffff3f7224 */ /* 0x000fe200078e0032 */
[----:B------:R-:W-:Y:S01]  /*10510*/  PRMT R94, R3, 0x7610, R94 ;  /* 0x00007610035e7816 */ /* 0x000fe2000000005e */
[----:B------:R-:W-:Y:S01]  /*10520*/  IMAD.MOV.U32 R3, RZ, RZ, R6 ;  /* 0x000000ffff037224 */ /* 0x000fe200078e0006 */
[----:B------:R-:W-:Y:S01]  /*10530*/  PRMT R98, R60, 0x7610, R98 ;  /* 0x000076103c627816 */ /* 0x000fe20000000062 */
[----:B------:R-:W-:Y:S01]  /*10540*/  IMAD.IADD R0, R205, 0x1, -R0 ;  /* 0x00000001cd007824 */ /* 0x000fe200078e0a00 */
[----:B------:R-:W-:Y:S01]  /*10550*/  PRMT R99, R62, 0x7610, R99 ;  /* 0x000076103e637816 */ /* 0x000fe20000000063 */
[----:B--2---:R-:W-:Y:S01]  /*10560*/  IMAD.MOV.U32 R20, RZ, RZ, R5 ;  /* 0x000000ffff147224 */ /* 0x004fe200078e0005 */
[----:B------:R-:W-:Y:S01]  /*10570*/  PRMT R96, R3, 0x7610, R96 ;  /* 0x0000761003607816 */ /* 0x000fe20000000060 */
[----:B------:R-:W-:Y:S01]  /*10580*/  IMAD.MOV.U32 R3, RZ, RZ, R8 ;  /* 0x000000ffff037224 */ /* 0x000fe200078e0008 */
[----:B---3--:R-:W-:Y:S01]  /*10590*/  SHF.L.U32 R61, R0, 0x1f, RZ ;  /* 0x0000001f003d7819 */ /* 0x008fe200000006ff */
[----:B------:R-:W-:Y:S01]  /*105a0*/  IMAD.MOV.U32 R0, RZ, RZ, R11 ;  /* 0x000000ffff007224 */ /* 0x000fe200078e000b */
[----:B------:R-:W-:Y:S01]  /*105b0*/  PRMT R100, R63, 0x7610, R100 ;  /* 0x000076103f647816 */ /* 0x000fe20000000064 */
[----:B0-----:R-:W-:Y:S01]  /*105c0*/  IMAD.MOV.U32 R21, RZ, RZ, R7 ;  /* 0x000000ffff157224 */ /* 0x001fe200078e0007 */
        /* <DEDUP_REMOVED lines=17> */
[----:B------:R-:W-:Y:S01]  /*106e0*/  VIADDMNMX R3, R64, -R186, 0x80, PT ;  /* 0x0000008040037446 */ /* 0x000fe200038009ba */
        /* <DEDUP_REMOVED lines=17> */
.L_x_3076:
[----:B------:R-:W-:Y:S05]  /*10800*/  BSYNC B1 ;  /* 0x0000000000017941 */ /* 0x000fea0003800000 */
.L_x_2821:
        /* <DEDUP_REMOVED lines=24> */
[----:B------:R-:W-:Y:S02]  /*10990*/  SHF.R.U64 R115, R34, 0x10, R35 ;  /* 0x0000001022737819 */ /* 0x000fe40000001223 */
[----:B------:R-:W-:Y:S02]  /*109a0*/  IADD3 R93, R63, R62, R183 ;  /* 0x0000003e3f5d7210 */ /* 0x000fe40007ffe0b7 */
[----:B------:R-:W0:Y:S01]  /*109b0*/  LDS.128 R60, [R92+0xc400] ;  /* 0x00c400005c3c7984 */ /* 0x000e220000000c00 */
[----:B------:R-:W-:Y:S02]  /*109c0*/  PRMT R113, R113, 0x5410, R110 ;  /* 0x0000541071717816 */ /* 0x000fe4000000006e */
[----:B------:R-:W-:Y:S01]  /*109d0*/  IMAD R93, R93, 0x2, R2 ;  /* 0x000000025d5d7824 */ /* 0x000fe200078e0202 */
[----:B------:R-:W-:-:S02]  /*109e0*/  SHF.R.U32.HI R32, RZ, 0x10, R33 ;  /* 0x00000010ff207819 */ /* 0x000fc40000011621 */
[----:B------:R-:W-:Y:S01]  /*109f0*/  SHF.R.U32.HI R34, RZ, 0x10, R45 ;  /* 0x00000010ff227819 */ /* 0x000fe2000001162d */
[----:B------:R-:W-:Y:S01]  /*10a00*/  IMAD.U32 R121, R113, 0x10000, RZ ;  /* 0x0001000071797824 */ /* 0x000fe200078e00ff */
[----:B------:R-:W1:Y:S01]  /*10a10*/  LDS.128 R64, [R93+0xc400] ;  /* 0x00c400005d407984 */ /* 0x000e620000000c00 */
[--C-:B------:R-:W-:Y:S02]  /*10a20*/  SHF.R.U64 R44, R46, 0x10, R47.reuse ;  /* 0x000000102e2c7819 */ /* 0x100fe4000000122f */
[----:B------:R-:W-:Y:S02]  /*10a30*/  SHF.R.U32.HI R33, RZ, 0x10, R47 ;  /* 0x00000010ff217819 */ /* 0x000fe4000001162f */
[----:B------:R-:W-:Y:S02]  /*10a40*/  PRMT R47, R78, 0x5432, R117 ;  /* 0x000054324e2f7816 */ /* 0x000fe40000000075 */
[----:B------:R-:W-:Y:S02]  /*10a50*/  PRMT R34, R73, 0x5432, R34 ;  /* 0x0000543249227816 */ /* 0x000fe40000000022 */
[----:B------:R-:W-:Y:S01]  /*10a60*/  SHF.R.U32.HI R111, RZ, 0x10, R35 ;  /* 0x00000010ff6f7819 */ /* 0x000fe20000011623 */
[----:B------:R-:W-:Y:S01]  /*10a70*/  IMAD.U32 R119, R47, 0x10000, RZ ;  /* 0x000100002f777824 */ /* 0x000fe200078e00ff */
[----:B------:R-:W-:Y:S01]  /*10a80*/  PRMT R32, R77, 0x5432, R32 ;  /* 0x000054324d207816 */ /* 0x000fe20000000020 */
[----:B------:R-:W-:Y:S01]  /*10a90*/  IMAD.U32 R120, R34, 0x10000, RZ ;  /* 0x0001000022787824 */ /* 0x000fe200078e00ff */
[----:B------:R-:W-:-:S02]  /*10aa0*/  PRMT R35, R76, 0x5432, R115 ;  /* 0x000054324c237816 */ /* 0x000fc40000000073 */
[----:B------:R-:W-:Y:S01]  /*10ab0*/  PRMT R33, R70, 0x5432, R33 ;  /* 0x0000543246217816 */ /* 0x000fe20000000021 */
[----:B------:R-:W-:Y:S01]  /*10ac0*/  IMAD.U32 R122, R32, 0x10000, RZ ;  /* 0x00010000207a7824 */ /* 0x000fe200078e00ff */
[----:B------:R-:W-:Y:S02]  /*10ad0*/  PRMT R45, R74, 0x5432, R111 ;  /* 0x000054324a2d7816 */ /* 0x000fe4000000006f */
        /* <DEDUP_REMOVED lines=16> */
[C---:B------:R-:W-:Y:S01]  /*10be0*/  IMAD.U32 R118, R67.reuse, 0x10000, RZ ;  /* 0x0001000043767824 */ /* 0x040fe200078e00ff */
[----:B------:R-:W-:Y:S01]  /*10bf0*/  LOP3.LUT R66, R67, 0xffff0000, RZ, 0xc0, !PT ;  /* 0xffff000043427812 */ /* 0x000fe200078ec0ff */
[-C--:B------:R-:W-:Y:S01]  /*10c00*/  FMUL.FTZ R125, R116, R119.reuse ;  /* 0x00000077747d7220 */ /* 0x080fe20000410000 */
[----:B------:R-:W-:Y:S01]  /*10c10*/  FFMA.FTZ R67, R114, R119, -R123 ;  /* 0x0000007772437223 */ /* 0x000fe2000001087b */
[----:B------:R-:W-:Y:S01]  /*10c20*/  FMUL.FTZ R123, R117, R120 ;  /* 0x00000078757b7220 */ /* 0x000fe20000410000 */
[----:B------:R-:W-:-:S02]  /*10c30*/  IMAD.U32 R119, R33, 0x10000, RZ ;  /* 0x0001000021777824 */ /* 0x000fc400078e00ff */
[----:B------:R-:W-:Y:S01]  /*10c40*/  FFMA.FTZ R116, R114, R121, R125 ;  /* 0x0000007972747223 */ /* 0x000fe2000001007d */
[----:B------:R-:W-:Y:S02]  /*10c50*/  IMAD.U32 R121, R45, 0x10000, RZ ;  /* 0x000100002d797824 */ /* 0x000fe400078e00ff */
[-C--:B------:R-:W-:Y:S01]  /*10c60*/  FMUL.FTZ R125, R117, R122.reuse ;  /* 0x0000007a757d7220 */ /* 0x080fe20000410000 */
[----:B------:R-:W-:Y:S01]  /*10c70*/  FFMA.FTZ R114, R112, R122, -R123 ;  /* 0x0000007a70727223 */ /* 0x000fe2000001087b */
[C---:B------:R-:W-:Y:S01]  /*10c80*/  FMUL.FTZ R122, R118.reuse, R119 ;  /* 0x00000077767a7220 */ /* 0x040fe20000410000 */
[----:B------:R-:W-:Y:S01]  /*10c90*/  LOP3.LUT R117, R113, 0xffff0000, RZ, 0xc0, !PT ;  /* 0xffff000071757812 */ /* 0x000fe200078ec0ff */
[-C--:B------:R-:W-:Y:S01]  /*10ca0*/  FMUL.FTZ R118, R118, R121.reuse ;  /* 0x0000007976767220 */ /* 0x080fe20000410000 */
[----:B------:R-:W-:Y:S01]  /*10cb0*/  FFMA.FTZ R113, R112, R120, R125 ;  /* 0x0000007870717223 */ /* 0x000fe2000001007d */
[----:B------:R-:W-:Y:S01]  /*10cc0*/  FFMA.FTZ R112, R111, R121, -R122 ;  /* 0x000000796f707223 */ /* 0x000fe2000001087a */
[----:B------:R-:W-:Y:S01]  /*10cd0*/  LOP3.LUT R121, R47, 0xffff0000, RZ, 0xc0, !PT ;  /* 0xffff00002f797812 */ /* 0x000fe200078ec0ff */
[----:B------:R-:W-:Y:S01]  /*10ce0*/  FFMA.FTZ R47, R111, R119, R118 ;  /* 0x000000776f2f7223 */ /* 0x000fe20000010076 */
[----:B------:R-:W-:Y:S01]  /*10cf0*/  FMUL.FTZ R119, R62, R117 ;  /* 0x000000753e777220 */ /* 0x000fe20000410000 */
[----:B------:R-:W-:Y:S01]  /*10d00*/  LOP3.LUT R111, R34, 0xffff0000, RZ, 0xc0, !PT ;  /* 0xffff0000226f7812 */ /* 0x000fe200078ec0ff */
[----:B------:R-:W-:Y:S01]  /*10d10*/  IMAD.U32 R34, R44, 0x10000, RZ ;  /* 0x000100002c227824 */ /* 0x000fe200078e00ff */
[----:B------:R-:W-:Y:S01]  /*10d20*/  LOP3.LUT R118, R32, 0xffff0000, RZ, 0xc0, !PT ;  /* 0xffff000020767812 */ /* 0x000fe200078ec0ff */
[-C--:B------:R-:W-:Y:S01]  /*10d30*/  FFMA.FTZ R32, R46, R121.reuse, -R119 ;  /* 0x000000792e207223 */ /* 0x080fe20000010877 */
[----:B------:R-:W-:Y:S01]  /*10d40*/  FMUL.FTZ R123, R62, R121 ;  /* 0x000000793e7b7220 */ /* 0x000fe20000410000 */
[----:B------:R-:W-:Y:S01]  /*10d50*/  FMUL.FTZ R119, R115, R111 ;  /* 0x0000006f73777220 */ /* 0x000fe20000410000 */
[----:B------:R-:W-:-:S02]  /*10d60*/  IMAD.U32 R62, R35, 0x10000, RZ ;  /* 0x00010000233e7824 */ /* 0x000fc400078e00ff */
[-C--:B------:R-:W-:Y:S01]  /*10d70*/  FMUL.FTZ R120, R115, R118.reuse ;  /* 0x0000007673787220 */ /* 0x080fe20000410000 */
[----:B------:R-:W-:Y:S01]  /*10d80*/  FFMA.FTZ R117, R46, R117, R123 ;  /* 0x000000752e757223 */ /* 0x000fe2000001007b */
[----:B------:R-:W-:Y:S01]  /*10d90*/  FFMA.FTZ R115, R110, R118, -R119 ;  /* 0x000000766e737223 */ /* 0x000fe20000010877 */
[C---:B------:R-:W-:Y:S01]  /*10da0*/  FMUL.FTZ R46, R65.reuse, R34 ;  /* 0x00000022412e7220 */ /* 0x040fe20000410000 */
[-C--:B------:R-:W-:Y:S01]  /*10db0*/  FMUL.FTZ R118, R65, R62.reuse ;  /* 0x0000003e41767220 */ /* 0x080fe20000410000 */
[----:B------:R-:W-:Y:S01]  /*10dc0*/  LOP3.LUT R65, R44, 0xffff0000, RZ, 0xc0, !PT ;  /* 0xffff00002c417812 */ /* 0x000fe200078ec0ff */
[----:B------:R-:W-:Y:S01]  /*10dd0*/  FFMA.FTZ R110, R110, R111, R120 ;  /* 0x0000006f6e6e7223 */ /* 0x000fe20000010078 */
[----:B------:R-:W-:Y:S01]  /*10de0*/  LOP3.LUT R33, R33, 0xffff0000, RZ, 0xc0, !PT ;  /* 0xffff000021217812 */ /* 0x000fe200078ec0ff */
[----:B------:R-:W-:Y:S01]  /*10df0*/  FFMA.FTZ R46, R61, R62, -R46 ;  /* 0x0000003e3d2e7223 */ /* 0x000fe2000001082e */
[----:B------:R-:W-:Y:S01]  /*10e00*/  LOP3.LUT R35, R35, 0xffff0000, RZ, 0xc0, !PT ;  /* 0xffff000023237812 */ /* 0x000fe200078ec0ff */
[----:B------:R-:W-:Y:S01]  /*10e10*/  FFMA.FTZ R118, R61, R34, R118 ;  /* 0x000000223d767223 */ /* 0x000fe20000010076 */
[----:B------:R-:W-:Y:S01]  /*10e20*/  LOP3.LUT R45, R45, 0xffff0000, RZ, 0xc0, !PT ;  /* 0xffff00002d2d7812 */ /* 0x000fe200078ec0ff */
[----:B------:R-:W-:Y:S01]  /*10e30*/  FMUL.FTZ R61, R64, R65 ;  /* 0x00000041403d7220 */ /* 0x000fe20000410000 */
[----:B------:R-:W-:Y:S01]  /*10e40*/  FMUL.FTZ R34, R66, R33 ;  /* 0x0000002142227220 */ /* 0x000fe20000410000 */
[----:B------:R-:W-:Y:S01]  /*10e50*/  FMUL.FTZ R64, R64, R35 ;  /* 0x0000002340407220 */ /* 0x000fe20000410000 */
[----:B------:R-:W-:Y:S01]  /*10e60*/  F2FP.BF16.F32.PACK_AB R32, R32, R67 ;  /* 0x000000432020723e */ /* 0x000fe200000010ff */
[----:B------:R-:W-:Y:S01]  /*10e70*/  FMUL.FTZ R66, R66, R45 ;  /* 0x0000002d42427220 */ /* 0x000fe20000410000 */
        /* <DEDUP_REMOVED lines=9> */
[----:B------:R1:W-:Y:S01]  /*10f10*/  STS.128 [R92+0xc400], R32 ;  /* 0x00c400205c007388 */ /* 0x0003e20000000c00 */
[----:B------:R-:W-:Y:S02]  /*10f20*/  F2FP.BF16.F32.PACK_AB R46, R65, R118 ;  /* 0x00000076412e723e */ /* 0x000fe400000010ff */
[----:B------:R-:W-:-:S05]  /*10f30*/  F2FP.BF16.F32.PACK_AB R47, R66, R47 ;  /* 0x0000002f422f723e */ /* 0x000fca00000010ff */
[----:B------:R1:W-:Y:S02]  /*10f40*/  STS.128 [R93+0xc400], R44 ;  /* 0x00c4002c5d007388 */ /* 0x0003e40000000c00 */
.L_x_2826:
[----:B------:R-:W-:Y:S05]  /*10f50*/  BSYNC B2 ;  /* 0x0000000000027941 */ /* 0x000fea0003800000 */
.L_x_2825:
[----:B------:R-:W-:Y:S04]  /*10f60*/  BSSY B2, `(.L_x_2827) ;  /* 0x0000069000027945 */ /* 0x000fe80003800000 */
[----:B------:R-:W-:Y:S05]  /*10f70*/  @P1 BRA `(.L_x_2828) ;  /* 0x00000004009c1947 */ /* 0x000fea0003800000 */
[----:B-1----:R-:W2:Y:S01]  /*10f80*/  LDL R93, [R1+0x44] ;  /* 0x00004400015d7983 */ /* 0x002ea20000100800 */
[----:B------:R-:W-:Y:S02]  /*10f90*/  LEA.HI R32, R75, R166, RZ, 0x1d ;  /* 0x000000a64b207211 */ /* 0x000fe400078fe8ff */
        /* <DEDUP_REMOVED lines=20> */
[----:B------:R-:W-:-:S02]  /*110e0*/  SHF.R.U32.HI R42, RZ, 0x10, R43 ;  /* 0x00000010ff2a7819 */ /* 0x000fc4000001162b */
[----:B------:R-:W-:Y:S01]  /*110f0*/  PRMT R106, R106, 0x5410, R63 ;  /* 0x000054106a6a7816 */ /* 0x000fe2000000003f */
[----:B------:R-:W-:Y:S01]  /*11100*/  IMAD.U32 R63, R102, 0x10000, RZ ;  /* 0x00010000663f7824 */ /* 0x000fe200078e00ff */
[----:B------:R-:W-:Y:S02]  /*11110*/  PRMT R103, R103, 0x5410, R40 ;  /* 0x0000541067677816 */ /* 0x000fe40000000028 */
[----:B------:R-:W-:Y:S01]  /*11120*/  PRMT R109, R109, 0x5410, R30 ;  /* 0x000054106d6d7816 */ /* 0x000fe2000000001e */
[----:B------:R-:W-:Y:S01]  /*11130*/  IMAD.U32 R62, R106, 0x10000, RZ ;  /* 0x000100006a3e7824 */ /* 0x000fe200078e00ff */
[----:B------:R-:W-:Y:S02]  /*11140*/  PRMT R108, R108, 0x5410, R61 ;  /* 0x000054106c6c7816 */ /* 0x000fe4000000003d */
[----:B------:R-:W-:Y:S02]  /*11150*/  PRMT R105, R105, 0x5410, R42 ;  /* 0x0000541069697816 */ /* 0x000fe4000000002a */
[----:B------:R-:W-:-:S02]  /*11160*/  SHF.L.U32 R64, R103, 0x10, RZ ;  /* 0x0000001067407819 */ /* 0x000fc400000006ff */
[----:B------:R-:W-:Y:S01]  /*11170*/  LOP3.LUT R102, R102, 0xffff0000, RZ, 0xc0, !PT ;  /* 0xffff000066667812 */ /* 0x000fe200078ec0ff */
[----:B------:R-:W-:Y:S01]  /*11180*/  IMAD.U32 R66, R105, 0x10000, RZ ;  /* 0x0001000069427824 */ /* 0x000fe200078e00ff */
[----:B------:R-:W-:Y:S02]  /*11190*/  LOP3.LUT R106, R106, 0xffff0000, RZ, 0xc0, !PT ;  /* 0xffff00006a6a7812 */ /* 0x000fe400078ec0ff */
[----:B------:R-:W-:Y:S02]  /*111a0*/  LOP3.LUT R103, R103, 0xffff0000, RZ, 0xc0, !PT ;  /* 0xffff000067677812 */ /* 0x000fe400078ec0ff */
[----:B------:R-:W-:Y:S01]  /*111b0*/  LOP3.LUT R105, R105, 0xffff0000, RZ, 0xc0, !PT ;  /* 0xffff000069697812 */ /* 0x000fe200078ec0ff */
[----:B0-----:R-:W-:Y:S01]  /*111c0*/  IMAD.U32 R41, R45, 0x10000, RZ ;  /* 0x000100002d297824 */ /* 0x001fe200078e00ff */
[----:B------:R-:W-:Y:S02]  /*111d0*/  LOP3.LUT R61, R44, 0xffff0000, RZ, 0xc0, !PT ;  /* 0xffff00002c3d7812 */ /* 0x000fe400078ec0ff */
[----:B------:R-:W-:Y:S01]  /*111e0*/  LOP3.LUT R31, R46, 0xffff0000, RZ, 0xc0, !PT ;  /* 0xffff00002e1f7812 */ /* 0x000fe200078ec0ff */
        /* <DEDUP_REMOVED lines=9> */
[----:B------:R-:W-:Y:S01]  /*11280*/  FMUL.FTZ R65, R35, R63 ;  /* 0x0000003f23417220 */ /* 0x000fe20000410000 */
[----:B------:R-:W-:Y:S01]  /*11290*/  IMAD.U32 R42, R33, 0x10000, RZ ;  /* 0x00010000212a7824 */ /* 0x000fe200078e00ff */
[----:B------:R-:W-:Y:S01]  /*112a0*/  LOP3.LUT R44, R45, 0xffff0000, RZ, 0xc0, !PT ;  /* 0xffff00002d2c7812 */ /* 0x000fe200078ec0ff */
[----:B------:R-:W-:Y:S01]  /*112b0*/  IMAD.U32 R33, R46, 0x10000, RZ ;  /* 0x000100002e217824 */ /* 0x000fe200078e00ff */
[C---:B------:R-:W-:Y:S01]  /*112c0*/  LOP3.LUT R46, R47.reuse, 0xffff0000, RZ, 0xc0, !PT ;  /* 0xffff00002f2e7812 */ /* 0x040fe200078ec0ff */
[----:B------:R-:W-:-:S02]  /*112d0*/  IMAD.U32 R45, R47, 0x10000, RZ ;  /* 0x000100002f2d7824 */ /* 0x000fc400078e00ff */
[-C--:B------:R-:W-:Y:S01]  /*112e0*/  FMUL.FTZ R67, R35, R62.reuse ;  /* 0x0000003e23437220 */ /* 0x080fe20000410000 */
[C---:B------:R-:W-:Y:S01]  /*112f0*/  FFMA.FTZ R35, R40.reuse, R62, -R65 ;  /* 0x0000003e28237223 */ /* 0x040fe20000010841 */
[----:B------:R-:W-:Y:S02]  /*11300*/  IMAD.U32 R47, R107, 0x10000, RZ ;  /* 0x000100006b2f7824 */ /* 0x000fe400078e00ff */
[----:B------:R-:W-:Y:S01]  /*11310*/  FMUL.FTZ R65, R41, R64 ;  /* 0x0000004029417220 */ /* 0x000fe20000410000 */
[----:B------:R-:W-:Y:S02]  /*11320*/  IMAD.U32 R62, R109, 0x10000, RZ ;  /* 0x000100006d3e7824 */ /* 0x000fe400078e00ff */
[----:B------:R-:W-:Y:S01]  /*11330*/  FFMA.FTZ R40, R40, R63, R67 ;  /* 0x0000003f28287223 */ /* 0x000fe20000010043 */
[-C--:B------:R-:W-:Y:S01]  /*11340*/  FMUL.FTZ R63, R41, R47.reuse ;  /* 0x0000002f293f7220 */ /* 0x080fe20000410000 */
[C---:B------:R-:W-:Y:S01]  /*11350*/  FFMA.FTZ R41, R42.reuse, R47, -R65 ;  /* 0x0000002f2a297223 */ /* 0x040fe20000010841 */
[C---:B------:R-:W-:Y:S01]  /*11360*/  FMUL.FTZ R92, R45.reuse, R66 ;  /* 0x000000422d5c7220 */ /* 0x040fe20000410000 */
[----:B------:R-:W-:Y:S01]  /*11370*/  FMUL.FTZ R47, R45, R62 ;  /* 0x0000003e2d2f7220 */ /* 0x000fe20000410000 */
[----:B------:R-:W-:Y:S01]  /*11380*/  FFMA.FTZ R45, R42, R64, R63 ;  /* 0x000000402a2d7223 */ /* 0x000fe2000001003f */
[----:B------:R-:W-:Y:S01]  /*11390*/  LOP3.LUT R107, R107, 0xffff0000, RZ, 0xc0, !PT ;  /* 0xffff00006b6b7812 */ /* 0x000fe200078ec0ff */
[C---:B------:R-:W-:Y:S01]  /*113a0*/  FFMA.FTZ R42, R43.reuse, R62, -R92 ;  /* 0x0000003e2b2a7223 */ /* 0x040fe2000001085c */
[----:B------:R-:W-:Y:S01]  /*113b0*/  FFMA.FTZ R43, R43, R66, R47 ;  /* 0x000000422b2b7223 */ /* 0x000fe2000001002f */
[C---:B------:R-:W-:Y:S01]  /*113c0*/  FMUL.FTZ R47, R61.reuse, R102 ;  /* 0x000000663d2f7220 */ /* 0x040fe20000410000 */
[-C--:B------:R-:W-:Y:S01]  /*113d0*/  FMUL.FTZ R61, R61, R106.reuse ;  /* 0x0000006a3d3d7220 */ /* 0x080fe20000410000 */
[C---:B------:R-:W-:Y:S01]  /*113e0*/  IMAD.U32 R64, R104.reuse, 0x10000, RZ ;  /* 0x0001000068407824 */ /* 0x040fe200078e00ff */
[----:B------:R-:W-:Y:S01]  /*113f0*/  LOP3.LUT R104, R104, 0xffff0000, RZ, 0xc0, !PT ;  /* 0xffff000068687812 */ /* 0x000fe200078ec0ff */
[----:B------:R-:W-:Y:S01]  /*11400*/  FFMA.FTZ R106, R30, R106, -R47 ;  /* 0x0000006a1e6a7223 */ /* 0x000fe2000001082f */
[C---:B------:R-:W-:Y:S01]  /*11410*/  FMUL.FTZ R47, R44.reuse, R103 ;  /* 0x000000672c2f7220 */ /* 0x040fe20000410000 */
[----:B------:R-:W-:Y:S01]  /*11420*/  FMUL.FTZ R44, R44, R107 ;  /* 0x0000006b2c2c7220 */ /* 0x000fe20000410000 */
[----:B------:R-:W-:-:S02]  /*11430*/  IMAD.U32 R62, R108, 0x10000, RZ ;  /* 0x000100006c3e7824 */ /* 0x000fc400078e00ff */
[----:B------:R-:W-:Y:S01]  /*11440*/  FFMA.FTZ R61, R30, R102, R61 ;  /* 0x000000661e3d7223 */ /* 0x000fe2000001003d */
[C---:B------:R-:W-:Y:S01]  /*11450*/  FFMA.FTZ R30, R32.reuse, R107, -R47 ;  /* 0x0000006b201e7223 */ /* 0x040fe2000001082f */
[----:B------:R-:W-:Y:S01]  /*11460*/  FFMA.FTZ R44, R32, R103, R44 ;  /* 0x00000067202c7223 */ /* 0x000fe2000001002c */
[C---:B------:R-:W-:Y:S01]  /*11470*/  FMUL.FTZ R66, R33.reuse, R64 ;  /* 0x0000004021427220 */ /* 0x040fe20000410000 */
[-C--:B------:R-:W-:Y:S01]  /*11480*/  FMUL.FTZ R32, R33, R62.reuse ;  /* 0x0000003e21207220 */ /* 0x080fe20000410000 */
[----:B------:R-:W-:Y:S01]  /*11490*/  LOP3.LUT R108, R108, 0xffff0000, RZ, 0xc0, !PT ;  /* 0xffff00006c6c7812 */ /* 0x000fe200078ec0ff */
[C---:B------:R-:W-:Y:S01]  /*114a0*/  FMUL.FTZ R63, R46.reuse, R105 ;  /* 0x000000692e3f7220 */ /* 0x040fe20000410000 */
[----:B------:R-:W-:Y:S01]  /*114b0*/  LOP3.LUT R109, R109, 0xffff0000, RZ, 0xc0, !PT ;  /* 0xffff00006d6d7812 */ /* 0x000fe200078ec0ff */
[C---:B------:R-:W-:Y:S01]  /*114c0*/  FFMA.FTZ R66, R29.reuse, R62, -R66 ;  /* 0x0000003e1d427223 */ /* 0x040fe20000010842 */
[----:B------:R-:W-:Y:S01]  /*114d0*/  FFMA.FTZ R64, R29, R64, R32 ;  /* 0x000000401d407223 */ /* 0x000fe20000010020 */
[C---:B------:R-:W-:Y:S01]  /*114e0*/  FMUL.FTZ R29, R31.reuse, R104 ;  /* 0x000000681f1d7220 */ /* 0x040fe20000410000 */
[-C--:B------:R-:W-:Y:S01]  /*114f0*/  FMUL.FTZ R33, R31, R108.reuse ;  /* 0x0000006c1f217220 */ /* 0x080fe20000410000 */
[-C--:B------:R-:W-:Y:S01]  /*11500*/  FMUL.FTZ R46, R46, R109.reuse ;  /* 0x0000006d2e2e7220 */ /* 0x080fe20000410000 */
[----:B------:R-:W-:Y:S01]  /*11510*/  FFMA.FTZ R63, R34, R109, -R63 ;  /* 0x0000006d223f7223 */ /* 0x000fe2000001083f */
        /* <DEDUP_REMOVED lines=13> */
.L_x_2828:
[----:B------:R-:W-:Y:S05]  /*115f0*/  BSYNC B2 ;  /* 0x0000000000027941 */ /* 0x000fea0003800000 */
.L_x_2827:
[----:B------:R-:W-:Y:S05]  /*11600*/  @P2 BRA `(.L_x_2824) ;  /* 0x00000004009c2947 */ /* 0x000fea0003800000 */
[----:B-1----:R-:W3:Y:S01]  /*11610*/  LDL R47, [R1+0x3c] ;  /* 0x00003c00012f7983 */ /* 0x002ee20000100800 */
[----:B------:R-:W-:Y:S02]  /*11620*/  LEA.HI R75, R75, R167, RZ, 0x1d ;  /* 0x000000a74b4b7211 */ /* 0x000fe400078fe8ff */
[----:B------:R-:W-:Y:S02]  /*11630*/  SHF.R.U64 R41, R24, 0x10, R25 ;  /* 0x0000001018297819 */ /* 0x000fe40000001219 */
[----:B--2---:R-:W-:Y:S01]  /*11640*/  SHF.R.S32.HI R30, RZ, 0x1f, R75 ;  /* 0x0000001fff1e7819 */ /* 0x004fe2000001144b */
        /* <DEDUP_REMOVED lines=11> */
[----:B------:R-:W-:Y:S02]  /*11700*/  PRMT R87, R87, 0x5410, R26 ;  /* 0x0000541057577816 */ /* 0x000fe4000000001a */
[----:B------:R-:W-:Y:S01]  /*11710*/  SHF.R.U32.HI R37, RZ, 0x10, R37 ;  /* 0x00000010ff257819 */ /* 0x000fe20000011625 */
[----:B------:R-:W-:Y:S01]  /*11720*/  IMAD R40, R33, 0x2, R2 ;  /* 0x0000000221287824 */ /* 0x000fe200078e0202 */
[----:B------:R-:W-:Y:S02]  /*11730*/  PRMT R88, R88, 0x5410, R41 ;  /* 0x0000541058587816 */ /* 0x000fe40000000029 */
[----:B------:R-:W-:Y:S01]  /*11740*/  PRMT R91, R91, 0x5410, R42 ;  /* 0x000054105b5b7816 */ /* 0x000fe2000000002a */
[----:B------:R-:W-:Y:S01]  /*11750*/  IMAD.U32 R42, R87, 0x10000, RZ ;  /* 0x00010000572a7824 */ /* 0x000fe200078e00ff */
[----:B------:R-:W1:Y:S01]  /*11760*/  LDS.128 R32, [R40+0xc400] ;  /* 0x00c4000028207984 */ /* 0x000e620000000c00 */
[----:B------:R-:W-:Y:S01]  /*11770*/  SHF.R.U64 R24, R38, 0x10, R39 ;  /* 0x0000001026187819 */ /* 0x000fe20000001227 */
[----:B------:R-:W-:Y:S01]  /*11780*/  IMAD.U32 R41, R88, 0x10000, RZ ;  /* 0x0001000058297824 */ /* 0x000fe200078e00ff */
[----:B------:R-:W-:-:S02]  /*11790*/  PRMT R86, R86, 0x5410, R37 ;  /* 0x0000541056567816 */ /* 0x000fc40000000025 */
[----:B------:R-:W-:Y:S02]  /*117a0*/  SHF.R.U32.HI R39, RZ, 0x10, R39 ;  /* 0x00000010ff277819 */ /* 0x000fe40000011627 */
[----:B------:R-:W-:Y:S01]  /*117b0*/  PRMT R89, R89, 0x5410, R44 ;  /* 0x0000541059597816 */ /* 0x000fe2000000002c */
[----:B------:R-:W-:Y:S01]  /*117c0*/  IMAD.U32 R43, R86, 0x10000, RZ ;  /* 0x00010000562b7824 */ /* 0x000fe200078e00ff */
[----:B------:R-:W-:Y:S02]  /*117d0*/  PRMT R84, R84, 0x5410, R39 ;  /* 0x0000541054547816 */ /* 0x000fe40000000027 */
[----:B------:R-:W-:Y:S02]  /*117e0*/  PRMT R90, R90, 0x5410, R25 ;  /* 0x000054105a5a7816 */ /* 0x000fe40000000019 */
[----:B------:R-:W-:Y:S02]  /*117f0*/  PRMT R85, R85, 0x5410, R24 ;  /* 0x0000541055557816 */ /* 0x000fe40000000018 */
[----:B------:R-:W-:-:S02]  /*11800*/  LOP3.LUT R87, R87, 0xffff0000, RZ, 0xc0, !PT ;  /* 0xffff000057577812 */ /* 0x000fc400078ec0ff */
[----:B------:R-:W-:Y:S02]  /*11810*/  LOP3.LUT R88, R88, 0xffff0000, RZ, 0xc0, !PT ;  /* 0xffff000058587812 */ /* 0x000fe400078ec0ff */
[----:B------:R-:W-:Y:S01]  /*11820*/  LOP3.LUT R86, R86, 0xffff0000, RZ, 0xc0, !PT ;  /* 0xffff000056567812 */ /* 0x000fe200078ec0ff */
[----:B-1----:R-:W-:Y:S02]  /*11830*/  IMAD.U32 R26, R32, 0x10000, RZ ;  /* 0x00010000201a7824 */ /* 0x002fe400078e00ff */
[----:B------:R-:W-:Y:S02]  /*11840*/  IMAD.U32 R38, R33, 0x10000, RZ ;  /* 0x0001000021267824 */ /* 0x000fe400078e00ff */
[C---:B------:R-:W-:Y:S01]  /*11850*/  FMUL.FTZ R44, R26.reuse, R42 ;  /* 0x0000002a1a2c7220 */ /* 0x040fe20000410000 */
[----:B------:R-:W-:Y:S01]  /*11860*/  FMUL.FTZ R46, R26, R41 ;  /* 0x000000291a2e7220 */ /* 0x000fe20000410000 */
[----:B------:R-:W-:Y:S01]  /*11870*/  FMUL.FTZ R45, R38, R43 ;  /* 0x0000002b262d7220 */ /* 0x000fe20000410000 */
[C---:B------:R-:W-:Y:S01]  /*11880*/  IMAD.U32 R39, R35.reuse, 0x10000, RZ ;  /* 0x0001000023277824 */ /* 0x040fe200078e00ff */
[----:B------:R-:W-:Y:S01]  /*11890*/  LOP3.LUT R35, R35, 0xffff0000, RZ, 0xc0, !PT ;  /* 0xffff000023237812 */ /* 0x000fe200078ec0ff */
[----:B---3--:R-:W1:Y:S02]  /*118a0*/  LDS.128 R28, [R47] ;  /* 0x000000002f1c7984 */ /* 0x008e640000000c00 */
[----:B-1----:R-:W-:Y:S01]  /*118b0*/  IMAD.U32 R27, R28, 0x10000, RZ ;  /* 0x000100001c1b7824 */ /* 0x002fe200078e00ff */
[----:B------:R-:W-:Y:S01]  /*118c0*/  LOP3.LUT R24, R30, 0xffff0000, RZ, 0xc0, !PT ;  /* 0xffff00001e187812 */ /* 0x000fe200078ec0ff */
[----:B------:R-:W-:Y:S01]  /*118d0*/  IMAD.U32 R36, R29, 0x10000, RZ ;  /* 0x000100001d247824 */ /* 0x000fe200078e00ff */
[----:B------:R-:W-:Y:S01]  /*118e0*/  LOP3.LUT R28, R28, 0xffff0000, RZ, 0xc0, !PT ;  /* 0xffff00001c1c7812 */ /* 0x000fe200078ec0ff */
[----:B------:R-:W-:Y:S01]  /*118f0*/  FFMA.FTZ R26, R27, R41, -R44 ;  /* 0x000000291b1a7223 */ /* 0x000fe2000001082c */
[----:B------:R-:W-:-:S02]  /*11900*/  IMAD.U32 R41, R89, 0x10000, RZ ;  /* 0x0001000059297824 */ /* 0x000fc400078e00ff */
[----:B------:R-:W-:Y:S01]  /*11910*/  FFMA.FTZ R46, R27, R42, R46 ;  /* 0x0000002a1b2e7223 */ /* 0x000fe2000001002e */
[----:B------:R-:W-:Y:S01]  /*11920*/  IMAD.U32 R25, R30, 0x10000, RZ ;  /* 0x000100001e197824 */ /* 0x000fe200078e00ff */
[C---:B------:R-:W-:Y:S01]  /*11930*/  LOP3.LUT R30, R31.reuse, 0xffff0000, RZ, 0xc0, !PT ;  /* 0xffff00001f1e7812 */ /* 0x040fe200078ec0ff */
[----:B------:R-:W-:Y:S01]  /*11940*/  IMAD.U32 R37, R31, 0x10000, RZ ;  /* 0x000100001f257824 */ /* 0x000fe200078e00ff */
[----:B------:R-:W-:Y:S01]  /*11950*/  LOP3.LUT R31, R32, 0xffff0000, RZ, 0xc0, !PT ;  /* 0xffff0000201f7812 */ /* 0x000fe200078ec0ff */
[----:B------:R-:W-:Y:S02]  /*11960*/  IMAD.U32 R44, R84, 0x10000, RZ ;  /* 0x00010000542c7824 */ /* 0x000fe400078e00ff */
[-C--:B------:R-:W-:Y:S01]  /*11970*/  FMUL.FTZ R27, R38, R41.reuse ;  /* 0x00000029261b7220 */ /* 0x080fe20000410000 */
[----:B------:R-:W-:Y:S02]  /*11980*/  IMAD.U32 R42, R91, 0x10000, RZ ;  /* 0x000100005b2a7824 */ /* 0x000fe400078e00ff */
[C---:B------:R-:W-:Y:S01]  /*11990*/  FFMA.FTZ R45, R36.reuse, R41, -R45 ;  /* 0x00000029242d7223 */ /* 0x040fe2000001082d */
[C---:B------:R-:W-:Y:S01]  /*119a0*/  FMUL.FTZ R38, R39.reuse, R44 ;  /* 0x0000002c27267220 */ /* 0x040fe20000410000 */
[----:B------:R-:W-:Y:S01]  /*119b0*/  FFMA.FTZ R43, R36, R43, R27 ;  /* 0x0000002b242b7223 */ /* 0x000fe2000001001b */
[-C--:B------:R-:W-:Y:S01]  /*119c0*/  FMUL.FTZ R41, R39, R42.reuse ;  /* 0x0000002a27297220 */ /* 0x080fe20000410000 */
[----:B------:R-:W-:Y:S01]  /*119d0*/  LOP3.LUT R32, R33, 0xffff0000, RZ, 0xc0, !PT ;  /* 0xffff000021207812 */ /* 0x000fe200078ec0ff */
[----:B------:R-:W-:Y:S01]  /*119e0*/  FMUL.FTZ R27, R31, R87 ;  /* 0x000000571f1b7220 */ /* 0x000fe20000410000 */
[----:B------:R-:W-:Y:S01]  /*119f0*/  LOP3.LUT R89, R89, 0xffff0000, RZ, 0xc0, !PT ;  /* 0xffff000059597812 */ /* 0x000fe200078ec0ff */
[C---:B------:R-:W-:Y:S01]  /*11a00*/  FFMA.FTZ R39, R37.reuse, R42, -R38 ;  /* 0x0000002a25277223 */ /* 0x040fe20000010826 */
[----:B------:R-:W-:Y:S01]  /*11a10*/  FFMA.FTZ R41, R37, R44, R41 ;  /* 0x0000002c25297223 */ /* 0x000fe20000010029 */
[-C--:B------:R-:W-:Y:S01]  /*11a20*/  FMUL.FTZ R37, R31, R88.reuse ;  /* 0x000000581f257220 */ /* 0x080fe20000410000 */
[----:B------:R-:W-:Y:S01]  /*11a30*/  LOP3.LUT R29, R29, 0xffff0000, RZ, 0xc0, !PT ;  /* 0xffff00001d1d7812 */ /* 0x000fe200078ec0ff */
[----:B------:R-:W-:Y:S01]  /*11a40*/  FFMA.FTZ R31, R28, R88, -R27 ;  /* 0x000000581c1f7223 */ /* 0x000fe2000001081b */
[----:B------:R-:W-:-:S02]  /*11a50*/  IMAD.U32 R33, R34, 0x10000, RZ ;  /* 0x0001000022217824 */ /* 0x000fc400078e00ff */
[C---:B------:R-:W-:Y:S01]  /*11a60*/  FMUL.FTZ R27, R32.reuse, R89 ;  /* 0x00000059201b7220 */ /* 0x040fe20000410000 */
[----:B------:R-:W-:Y:S02]  /*11a70*/  IMAD.U32 R38, R85, 0x10000, RZ ;  /* 0x0001000055267824 */ /* 0x000fe400078e00ff */
[----:B------:R-:W-:Y:S01]  /*11a80*/  FMUL.FTZ R42, R32, R86 ;  /* 0x00000056202a7220 */ /* 0x000fe20000410000 */
[----:B------:R-:W-:Y:S02]  /*11a90*/  IMAD.U32 R36, R90, 0x10000, RZ ;  /* 0x000100005a247824 */ /* 0x000fe400078e00ff */
[----:B------:R-:W-:Y:S01]  /*11aa0*/  FFMA.FTZ R37, R28, R87, R37 ;  /* 0x000000571c257223 */ /* 0x000fe20000010025 */
[----:B------:R-:W-:Y:S01]  /*11ab0*/  LOP3.LUT R34, R34, 0xffff0000, RZ, 0xc0, !PT ;  /* 0xffff000022227812 */ /* 0x000fe200078ec0ff */
[----:B------:R-:W-:Y:S01]  /*11ac0*/  FMUL.FTZ R28, R33, R38 ;  /* 0x00000026211c7220 */ /* 0x000fe20000410000 */
[----:B------:R-:W-:Y:S01]  /*11ad0*/  FFMA.FTZ R86, R29, R86, R27 ;  /* 0x000000561d567223 */ /* 0x000fe2000001001b */
[-C--:B------:R-:W-:Y:S01]  /*11ae0*/  FMUL.FTZ R32, R33, R36.reuse ;  /* 0x0000002421207220 */ /* 0x080fe20000410000 */
[----:B------:R-:W-:Y:S01]  /*11af0*/  LOP3.LUT R85, R85, 0xffff0000, RZ, 0xc0, !PT ;  /* 0xffff000055557812 */ /* 0x000fe200078ec0ff */
[C---:B------:R-:W-:Y:S01]  /*11b00*/  FFMA.FTZ R36, R25.reuse, R36, -R28 ;  /* 0x0000002419247223 */ /* 0x040fe2000001081c */
[----:B------:R-:W-:Y:S01]  /*11b10*/  LOP3.LUT R27, R90, 0xffff0000, RZ, 0xc0, !PT ;  /* 0xffff00005a1b7812 */ /* 0x000fe200078ec0ff */
[----:B------:R-:W-:Y:S01]  /*11b20*/  FFMA.FTZ R32, R25, R38, R32 ;  /* 0x0000002619207223 */ /* 0x000fe20000010020 */
[----:B------:R-:W-:Y:S01]  /*11b30*/  LOP3.LUT R84, R84, 0xffff0000, RZ, 0xc0, !PT ;  /* 0xffff000054547812 */ /* 0x000fe200078ec0ff */
[C---:B------:R-:W-:Y:S01]  /*11b40*/  FMUL.FTZ R25, R34.reuse, R85 ;  /* 0x0000005522197220 */ /* 0x040fe20000410000 */
[----:B------:R-:W-:Y:S01]  /*11b50*/  LOP3.LUT R91, R91, 0xffff0000, RZ, 0xc0, !PT ;  /* 0xffff00005b5b7812 */ /* 0x000fe200078ec0ff */
[----:B------:R-:W-:Y:S01]  /*11b60*/  FFMA.FTZ R42, R29, R89, -R42 ;  /* 0x000000591d2a7223 */ /* 0x000fe2000001082a */
[-C--:B------:R-:W-:Y:S01]  /*11b70*/  FMUL.FTZ R34, R34, R27.reuse ;  /* 0x0000001b22227220 */ /* 0x080fe20000410000 */
[C---:B------:R-:W-:Y:S01]  /*11b80*/  FMUL.FTZ R29, R35.reuse, R84 ;  /* 0x00000054231d7220 */ /* 0x040fe20000410000 */
[C---:B------:R-:W-:Y:S01]  /*11b90*/  FFMA.FTZ R27, R24.reuse, R27, -R25 ;  /* 0x0000001b181b7223 */ /* 0x040fe20000010819 */
[----:B------:R-:W-:Y:S01]  /*11ba0*/  FMUL.FTZ R35, R35, R91 ;  /* 0x0000005b23237220 */ /* 0x000fe20000410000 */
[----:B------:R-:W-:Y:S01]  /*11bb0*/  FFMA.FTZ R85, R24, R85, R34 ;  /* 0x0000005518557223 */ /* 0x000fe20000010022 */
[C---:B------:R-:W-:Y:S01]  /*11bc0*/  FFMA.FTZ R34, R30.reuse, R91, -R29 ;  /* 0x0000005b1e227223 */ /* 0x040fe2000001081d */
[----:B------:R-:W-:Y:S01]  /*11bd0*/  F2FP.BF16.F32.PACK_AB R24, R31, R26 ;  /* 0x0000001a1f18723e */ /* 0x000fe200000010ff */
        /* <DEDUP_REMOVED lines=10> */
.L_x_2824:
[----:B------:R-:W-:Y:S05]  /*11c80*/  BSYNC B1 ;  /* 0x0000000000017941 */ /* 0x000fea0003800000 */
.L_x_2823:
[----:B---3--:R-:W-:-:S05]  /*11c90*/  VIADD R24, R170, 0x40 ;  /* 0x00000040aa187836 */ /* 0x008fca0000000000 */
[----:B------:R-:W-:-:S13]  /*11ca0*/  ISETP.GE.AND P0, PT, R24, R3, PT ;  /* 0x000000031800720c */ /* 0x000fda0003f06270 */
[----:B------:R-:W-:Y:S05]  /*11cb0*/  @P0 BRA `(.L_x_2804) ;  /* 0x0000001400040947 */ /* 0x000fea0003800000 */
[----:B------:R-:W3:Y:S01]  /*11cc0*/  LDC R3, c[0x0][0x3f4] ;  /* 0x0000fd00ff037b82 */ /* 0x000ee20000000800 */
[----:B------:R-:W-:Y:S01]  /*11cd0*/  BSSY B1, `(.L_x_2829) ;  /* 0x000006d000017945 */ /* 0x000fe20003800000 */
[----:B-1----:R-:W-:Y:S02]  /*11ce0*/  SHF.R.U32.HI R44, RZ, 0x3, R177 ;  /* 0x00000003ff2c7819 */ /* 0x002fe400000116b1 */
[-C--:B---3--:R-:W-:Y:S02]  /*11cf0*/  ISETP.GE.AND P0, PT, R16, R3.reuse, PT ;  /* 0x000000031000720c */ /* 0x088fe40003f06270 */
[-C--:B------:R-:W-:Y:S02]  /*11d00*/  ISETP.GE.AND P1, PT, R163, R3.reuse, PT ;  /* 0x00000003a300720c */ /* 0x080fe40003f26270 */
[----:B------:R-:W-:-:S09]  /*11d10*/  ISETP.GE.AND P2, PT, R164, R3, PT ;  /* 0x00000003a400720c */ /* 0x000fd20003f46270 */
[----:B------:R-:W-:Y:S05]  /*11d20*/  @P0 BRA `(.L_x_2830) ;  /* 0x00000004009c0947 */ /* 0x000fea0003800000 */
[----:B------:R-:W3:Y:S01]  /*11d30*/  LDL R42, [R1+0x40] ;  /* 0x00004000012a7983 */ /* 0x000ee20000100800 */
[----:B------:R-:W-:Y:S02]  /*11d40*/  LEA.HI R24, R3, R206, RZ, 0x1d ;  /* 0x000000ce03187211 */ /* 0x000fe400078fe8ff */
[--C-:B--2---:R-:W-:Y:S02]  /*11d50*/  SHF.R.U64 R33, R4, 0x10, R5.reuse ;  /* 0x0000001004217819 */ /* 0x104fe40000001205 */
        /* <DEDUP_REMOVED lines=15> */
[----:B------:R-:W-:Y:S01]  /*11e50*/  PRMT R96, R96, 0x5410, R5 ;  /* 0x0000541060607816 */ /* 0x000fe20000000005 */
[----:B------:R-:W-:Y:S01]  /*11e60*/  IMAD.U32 R38, R94, 0x10000, RZ ;  /* 0x000100005e267824 */ /* 0x000fe200078e00ff */
[----:B------:R-:W-:Y:S01]  /*11e70*/  PRMT R97, R97, 0x5410, R6 ;  /* 0x0000541061617816 */ /* 0x000fe20000000006 */
[----:B------:R-:W-:Y:S01]  /*11e80*/  IMAD.U32 R39, R95, 0x10000, RZ ;  /* 0x000100005f277824 */ /* 0x000fe200078e00ff */
[----:B------:R-:W1:Y:S01]  /*11e90*/  LDS.128 R28, [R32+0xc400] ;  /* 0x00c40000201c7984 */ /* 0x000e620000000c00 */
[----:B------:R-:W-:Y:S02]  /*11ea0*/  PRMT R98, R98, 0x5410, R37 ;  /* 0x0000541062627816 */ /* 0x000fe40000000025 */
[----:B------:R-:W-:-:S02]  /*11eb0*/  SHF.R.U32.HI R48, RZ, 0x10, R49 ;  /* 0x00000010ff307819 */ /* 0x000fc40000011631 */
[--C-:B------:R-:W-:Y:S01]  /*11ec0*/  SHF.R.U64 R35, R50, 0x10, R51.reuse ;  /* 0x0000001032237819 */ /* 0x100fe20000001233 */
[----:B------:R-:W-:Y:S01]  /*11ed0*/  IMAD.U32 R37, R98, 0x10000, RZ ;  /* 0x0001000062257824 */ /* 0x000fe200078e00ff */
[----:B------:R-:W-:Y:S02]  /*11ee0*/  PRMT R99, R99, 0x5410, R48 ;  /* 0x0000541063637816 */ /* 0x000fe40000000030 */
[----:B------:R-:W-:Y:S02]  /*11ef0*/  SHF.R.U32.HI R50, RZ, 0x10, R51 ;  /* 0x00000010ff327819 */ /* 0x000fe40000011633 */
[----:B------:R-:W-:Y:S02]  /*11f00*/  LOP3.LUT R94, R94, 0xffff0000, RZ, 0xc0, !PT ;  /* 0xffff00005e5e7812 */ /* 0x000fe400078ec0ff */
[----:B------:R-:W-:Y:S02]  /*11f10*/  PRMT R101, R101, 0x5410, R50 ;  /* 0x0000541065657816 */ /* 0x000fe40000000032 */
[----:B------:R-:W-:-:S02]  /*11f20*/  LOP3.LUT R98, R98, 0xffff0000, RZ, 0xc0, !PT ;  /* 0xffff000062627812 */ /* 0x000fc400078ec0ff */
[----:B------:R-:W-:Y:S02]  /*11f30*/  LOP3.LUT R95, R95, 0xffff0000, RZ, 0xc0, !PT ;  /* 0xffff00005f5f7812 */ /* 0x000fe400078ec0ff */
[----:B------:R-:W-:Y:S01]  /*11f40*/  PRMT R100, R100, 0x5410, R35 ;  /* 0x0000541064647816 */ /* 0x000fe20000000023 */
        /* <DEDUP_REMOVED lines=25> */
[----:B------:R-:W-:Y:S01]  /*120e0*/  FMUL.FTZ R47, R34, R27 ;  /* 0x0000001b222f7220 */ /* 0x000fe20000410000 */
[----:B------:R-:W-:Y:S02]  /*120f0*/  IMAD.U32 R4, R101, 0x10000, RZ ;  /* 0x0001000065047824 */ /* 0x000fe400078e00ff */
[----:B------:R-:W-:Y:S01]  /*12100*/  FMUL.FTZ R34, R36, R37 ;  /* 0x0000002524227220 */ /* 0x000fe20000410000 */
[C---:B------:R-:W-:Y:S01]  /*12110*/  FFMA.FTZ R45, R6.reuse, R27, -R45 ;  /* 0x0000001b062d7223 */ /* 0x040fe2000001082d */
[----:B------:R-:W-:Y:S01]  /*12120*/  FFMA.FTZ R47, R6, R39, R47 ;  /* 0x00000027062f7223 */ /* 0x000fe2000001002f */
        /* <DEDUP_REMOVED lines=8> */
[-C--:B------:R-:W-:Y:S01]  /*121b0*/  FMUL.FTZ R36, R29, R99.reuse ;  /* 0x000000631d247220 */ /* 0x080fe20000410000 */
[C---:B------:R-:W-:Y:S01]  /*121c0*/  IMAD.U32 R4, R100.reuse, 0x10000, RZ ;  /* 0x0001000064047824 */ /* 0x040fe200078e00ff */
[----:B------:R-:W-:Y:S01]  /*121d0*/  LOP3.LUT R100, R100, 0xffff0000, RZ, 0xc0, !PT ;  /* 0xffff000064647812 */ /* 0x000fe200078ec0ff */
[C---:B------:R-:W-:Y:S01]  /*121e0*/  FMUL.FTZ R38, R35.reuse, R6 ;  /* 0x0000000623267220 */ /* 0x040fe20000410000 */
[C---:B------:R-:W-:Y:S01]  /*121f0*/  FFMA.FTZ R34, R24.reuse, R99, -R27 ;  /* 0x0000006318227223 */ /* 0x040fe2000001081b */
[----:B------:R-:W-:Y:S01]  /*12200*/  FFMA.FTZ R36, R24, R95, R36 ;  /* 0x0000005f18247223 */ /* 0x000fe20000010024 */
[----:B------:R-:W-:Y:S01]  /*12210*/  LOP3.LUT R96, R96, 0xffff0000, RZ, 0xc0, !PT ;  /* 0xffff000060607812 */ /* 0x000fe200078ec0ff */
[----:B------:R-:W-:Y:S01]  /*12220*/  FMUL.FTZ R24, R35, R4 ;  /* 0x0000000423187220 */ /* 0x000fe20000410000 */
[----:B------:R-:W-:Y:S01]  /*12230*/  LOP3.LUT R97, R97, 0xffff0000, RZ, 0xc0, !PT ;  /* 0xffff000061617812 */ /* 0x000fe200078ec0ff */
[----:B------:R-:W-:Y:S01]  /*12240*/  FFMA.FTZ R28, R5, R94, R28 ;  /* 0x0000005e051c7223 */ /* 0x000fe2000001001c */
[----:B------:R-:W-:Y:S01]  /*12250*/  LOP3.LUT R101, R101, 0xffff0000, RZ, 0xc0, !PT ;  /* 0xffff000065657812 */ /* 0x000fe200078ec0ff */
[C---:B------:R-:W-:Y:S01]  /*12260*/  FFMA.FTZ R38, R7.reuse, R4, -R38 ;  /* 0x0000000407267223 */ /* 0x040fe20000010826 */
[C---:B------:R-:W-:Y:S01]  /*12270*/  FMUL.FTZ R5, R30.reuse, R100 ;  /* 0x000000641e057220 */ /* 0x040fe20000410000 */
[----:B------:R-:W-:Y:S01]  /*12280*/  FFMA.FTZ R7, R7, R6, R24 ;  /* 0x0000000607077223 */ /* 0x000fe20000010018 */
[-C--:B------:R-:W-:Y:S01]  /*12290*/  FMUL.FTZ R4, R30, R96.reuse ;  /* 0x000000601e047220 */ /* 0x080fe20000410000 */
[C---:B------:R-:W-:Y:S01]  /*122a0*/  FMUL.FTZ R29, R31.reuse, R97 ;  /* 0x000000611f1d7220 */ /* 0x040fe20000410000 */
[-C--:B------:R-:W-:Y:S01]  /*122b0*/  FMUL.FTZ R6, R31, R101.reuse ;  /* 0x000000651f067220 */ /* 0x080fe20000410000 */
[C---:B------:R-:W-:Y:S01]  /*122c0*/  FFMA.FTZ R96, R25.reuse, R96, R5 ;  /* 0x0000006019607223 */ /* 0x040fe20000010005 */
[----:B------:R-:W-:Y:S01]  /*122d0*/  FFMA.FTZ R27, R25, R100, -R4 ;  /* 0x00000064191b7223 */ /* 0x000fe20000010804 */
[C---:B------:R-:W-:Y:S01]  /*122e0*/  FFMA.FTZ R30, R26.reuse, R101, -R29 ;  /* 0x000000651a1e7223 */ /* 0x040fe2000001081d */
        /* <DEDUP_REMOVED lines=11> */
.L_x_2830:
[----:B------:R-:W-:Y:S05]  /*123a0*/  BSYNC B1 ;  /* 0x0000000000017941 */ /* 0x000fea0003800000 */
.L_x_2829:
[----:B------:R-:W-:Y:S04]  /*123b0*/  BSSY B1, `(.L_x_2831) ;  /* 0x0000069000017945 */ /* 0x000fe80003800000 */
[----:B------:R-:W-:Y:S05]  /*123c0*/  @P1 BRA `(.L_x_2832) ;  /* 0x00000004009c1947 */ /* 0x000fea0003800000 */
[----:B------:R-:W3:Y:S01]  /*123d0*/  LDL R43, [R1+0x38] ;  /* 0x00003800012b7983 */ /* 0x000ee20000100800 */
[----:B-1----:R-:W-:Y:S02]  /*123e0*/  LEA.HI R4, R3, R166, RZ, 0x1d ;  /* 0x000000a603047211 */ /* 0x002fe400078fe8ff */
[----:B--2---:R-:W-:Y:S02]  /*123f0*/  SHF.R.U64 R29, R8, 0x10, R9 ;  /* 0x00000010081d7819 */ /* 0x004fe40000001209 */
[----:B------:R-:W-:Y:S01]  /*12400*/  SHF.R.S32.HI R5, RZ, 0x1f, R4 ;  /* 0x0000001fff057819 */ /* 0x000fe20000011404 */
[----:B------:R-:W-:Y:S01]  /*12410*/  IMAD.SHL.U32 R6, R4, 0x8, RZ ;  /* 0x0000000804067824 */ /* 0x000fe200078e00ff */
[----:B------:R-:W-:Y:S02]  /*12420*/  SHF.R.U64 R33, R52, 0x10, R53 ;  /* 0x0000001034217819 */ /* 0x000fe40000001235 */
[----:B------:R-:W-:Y:S02]  /*12430*/  LEA.HI R5, R5, R4, RZ, 0x3 ;  /* 0x0000000405057211 */ /* 0x000fe400078f18ff */
[----:B------:R-:W-:-:S02]  /*12440*/  LOP3.LUT R4, R177, 0x38, R6, 0xf8, !PT ;  /* 0x00000038b1047812 */ /* 0x000fc400078ef806 */
[----:B------:R-:W-:Y:S02]  /*12450*/  SHF.L.U32 R6, R5, 0xa, RZ ;  /* 0x0000000a05067819 */ /* 0x000fe400000006ff */
[----:B------:R-:W-:Y:S02]  /*12460*/  LOP3.LUT R5, R4, R44, RZ, 0x3c, !PT ;  /* 0x0000002c04057212 */ /* 0x000fe400078e3cff */
[----:B------:R-:W-:Y:S02]  /*12470*/  LOP3.LUT R6, R6, 0x7fffe000, RZ, 0xc0, !PT ;  /* 0x7fffe00006067812 */ /* 0x000fe400078ec0ff */
[----:B------:R-:W-:Y:S02]  /*12480*/  PRMT R76, R76, 0x5410, R29 ;  /* 0x000054104c4c7816 */ /* 0x000fe4000000001d */
[----:B------:R-:W-:Y:S02]  /*12490*/  IADD3 R25, R5, R6, R184 ;  /* 0x0000000605197210 */ /* 0x000fe40007ffe0b8 */
[----:B------:R-:W-:Y:S01]  /*124a0*/  SHF.R.U32.HI R8, RZ, 0x10, R9 ;  /* 0x00000010ff087819 */ /* 0x000fe20000011609 */
[----:B------:R-:W-:Y:S01]  /*124b0*/  IMAD.U32 R34, R76, 0x10000, RZ ;  /* 0x000100004c227824 */ /* 0x000fe200078e00ff */
[----:B------:R-:W-:Y:S01]  /*124c0*/  PRMT R80, R80, 0x5410, R33 ;  /* 0x0000541050507816 */ /* 0x000fe20000000021 */
[----:B------:R-:W-:Y:S01]  /*124d0*/  IMAD R28, R25, 0x2, R2 ;  /* 0x00000002191c7824 */ /* 0x000fe200078e0202 */
[----:B------:R-:W-:-:S02]  /*124e0*/  SHF.R.U32.HI R52, RZ, 0x10, R53 ;  /* 0x00000010ff347819 */ /* 0x000fc40000011635 */
[----:B------:R-:W-:Y:S01]  /*124f0*/  SHF.R.U64 R9, R10, 0x10, R11 ;  /* 0x000000100a097819 */ /* 0x000fe2000000120b */
[----:B------:R-:W-:Y:S01]  /*12500*/  IMAD.U32 R33, R80, 0x10000, RZ ;  /* 0x0001000050217824 */ /* 0x000fe200078e00ff */
[----:B------:R-:W1:Y:S01]  /*12510*/  LDS.128 R24, [R28+0xc400] ;  /* 0x00c400001c187984 */ /* 0x000e620000000c00 */
[----:B------:R-:W-:Y:S02]  /*12520*/  SHF.R.U64 R31, R54, 0x10, R55 ;  /* 0x00000010361f7819 */ /* 0x000fe40000001237 */
[----:B------:R-:W-:Y:S02]  /*12530*/  SHF.R.U32.HI R10, RZ, 0x10, R11 ;  /* 0x00000010ff0a7819 */ /* 0x000fe4000001160b */
[----:B------:R-:W-:Y:S02]  /*12540*/  PRMT R77, R77, 0x5410, R8 ;  /* 0x000054104d4d7816 */ /* 0x000fe40000000008 */
[----:B------:R-:W-:Y:S02]  /*12550*/  SHF.R.U32.HI R54, RZ, 0x10, R55 ;  /* 0x00000010ff367819 */ /* 0x000fe40000011637 */
[----:B------:R-:W-:Y:S01]  /*12560*/  PRMT R81, R81, 0x5410, R52 ;  /* 0x0000541051517816 */ /* 0x000fe20000000034 */
[----:B------:R-:W-:Y:S01]  /*12570*/  IMAD.U32 R35, R77, 0x10000, RZ ;  /* 0x000100004d237824 */ /* 0x000fe200078e00ff */
[----:B------:R-:W-:-:S02]  /*12580*/  PRMT R79, R79, 0x5410, R10 ;  /* 0x000054104f4f7816 */ /* 0x000fc4000000000a */
[----:B------:R-:W-:Y:S02]  /*12590*/  PRMT R83, R83, 0x5410, R54 ;  /* 0x0000541053537816 */ /* 0x000fe40000000036 */
[----:B------:R-:W-:Y:S02]  /*125a0*/  PRMT R78, R78, 0x5410, R9 ;  /* 0x000054104e4e7816 */ /* 0x000fe40000000009 */
[----:B------:R-:W-:Y:S01]  /*125b0*/  PRMT R82, R82, 0x5410, R31 ;  /* 0x0000541052527816 */ /* 0x000fe2000000001f */
[C---:B-1----:R-:W-:Y:S01]  /*125c0*/  IMAD.U32 R29, R24.reuse, 0x10000, RZ ;  /* 0x00010000181d7824 */ /* 0x042fe200078e00ff */
[----:B------:R-:W-:Y:S01]  /*125d0*/  LOP3.LUT R24, R24, 0xffff0000, RZ, 0xc0, !PT ;  /* 0xffff000018187812 */ /* 0x000fe200078ec0ff */
[C---:B------:R-:W-:Y:S01]  /*125e0*/  IMAD.U32 R30, R25.reuse, 0x10000, RZ ;  /* 0x00010000191e7824 */ /* 0x040fe200078e00ff */
[----:B------:R-:W-:Y:S01]  /*125f0*/  LOP3.LUT R25, R25, 0xffff0000, RZ, 0xc0, !PT ;  /* 0xffff000019197812 */ /* 0x000fe200078ec0ff */
[C---:B------:R-:W-:Y:S01]  /*12600*/  FMUL.FTZ R37, R29.reuse, R34 ;  /* 0x000000221d257220 */ /* 0x040fe20000410000 */
[----:B------:R-:W-:Y:S01]  /*12610*/  FMUL.FTZ R39, R29, R33 ;  /* 0x000000211d277220 */ /* 0x000fe20000410000 */
[----:B------:R-:W-:-:S02]  /*12620*/  IMAD.U32 R29, R81, 0x10000, RZ ;  /* 0x00010000511d7824 */ /* 0x000fc400078e00ff */
[C---:B------:R-:W-:Y:S01]  /*12630*/  FMUL.FTZ R36, R30.reuse, R35 ;  /* 0x000000231e247220 */ /* 0x040fe20000410000 */
        /* <DEDUP_REMOVED lines=10> */
[----:B------:R-:W-:Y:S01]  /*126e0*/  FFMA.FTZ R37, R8, R33, -R37 ;  /* 0x0000002108257223 */ /* 0x000fe20000010825 */
[----:B------:R-:W-:-:S02]  /*126f0*/  IMAD.U32 R33, R79, 0x10000, RZ ;  /* 0x000100004f217824 */ /* 0x000fc400078e00ff */
[----:B------:R-:W-:Y:S01]  /*12700*/  FFMA.FTZ R39, R8, R34, R39 ;  /* 0x0000002208277223 */ /* 0x000fe20000010027 */
[----:B------:R-:W-:Y:S02]  /*12710*/  IMAD.U32 R8, R83, 0x10000, RZ ;  /* 0x0001000053087824 */ /* 0x000fe400078e00ff */
[----:B------:R-:W-:Y:S01]  /*12720*/  FFMA.FTZ R36, R9, R29, -R36 ;  /* 0x0000001d09247223 */ /* 0x000fe20000010824 */
[----:B------:R-:W-:Y:S01]  /*12730*/  FMUL.FTZ R34, R32, R33 ;  /* 0x0000002120227220 */ /* 0x000fe20000410000 */
[----:B------:R-:W-:Y:S01]  /*12740*/  IMAD.U32 R11, R7, 0x10000, RZ ;  /* 0x00010000070b7824 */ /* 0x000fe200078e00ff */
[----:B------:R-:W-:Y:S01]  /*12750*/  LOP3.LUT R29, R76, 0xffff0000, RZ, 0xc0, !PT ;  /* 0xffff00004c1d7812 */ /* 0x000fe200078ec0ff */
[-C--:B------:R-:W-:Y:S01]  /*12760*/  FMUL.FTZ R32, R32, R8.reuse ;  /* 0x0000000820207220 */ /* 0x080fe20000410000 */
[----:B------:R-:W-:Y:S01]  /*12770*/  FFMA.FTZ R35, R9, R35, R30 ;  /* 0x0000002309237223 */ /* 0x000fe2000001001e */
[----:B------:R-:W-:Y:S01]  /*12780*/  LOP3.LUT R9, R80, 0xffff0000, RZ, 0xc0, !PT ;  /* 0xffff000050097812 */ /* 0x000fe200078ec0ff */
[C---:B------:R-:W-:Y:S01]  /*12790*/  FFMA.FTZ R38, R11.reuse, R8, -R34 ;  /* 0x000000080b267223 */ /* 0x040fe20000010822 */
[----:B------:R-:W-:Y:S01]  /*127a0*/  FFMA.FTZ R40, R11, R33, R32 ;  /* 0x000000210b287223 */ /* 0x000fe20000010020 */
[C---:B------:R-:W-:Y:S01]  /*127b0*/  FMUL.FTZ R11, R24.reuse, R29 ;  /* 0x0000001d180b7220 */ /* 0x040fe20000410000 */
[----:B------:R-:W-:Y:S01]  /*127c0*/  LOP3.LUT R8, R81, 0xffff0000, RZ, 0xc0, !PT ;  /* 0xffff000051087812 */ /* 0x000fe200078ec0ff */
[-C--:B------:R-:W-:Y:S01]  /*127d0*/  FMUL.FTZ R33, R24, R9.reuse ;  /* 0x0000000918217220 */ /* 0x080fe20000410000 */
[----:B------:R-:W-:Y:S01]  /*127e0*/  LOP3.LUT R30, R77, 0xffff0000, RZ, 0xc0, !PT ;  /* 0xffff00004d1e7812 */ /* 0x000fe200078ec0ff */
[----:B------:R-:W-:Y:S01]  /*127f0*/  FFMA.FTZ R24, R4, R9, -R11 ;  /* 0x0000000904187223 */ /* 0x000fe2000001080b */
[----:B------:R-:W-:-:S02]  /*12800*/  IMAD.U32 R11, R78, 0x10000, RZ ;  /* 0x000100004e0b7824 */ /* 0x000fc400078e00ff */
[----:B------:R-:W-:Y:S01]  /*12810*/  FFMA.FTZ R32, R4, R29, R33 ;  /* 0x0000001d04207223 */ /* 0x000fe20000010021 */
[----:B------:R-:W-:Y:S02]  /*12820*/  IMAD.U32 R10, R6, 0x10000, RZ ;  /* 0x00010000060a7824 */ /* 0x000fe400078e00ff */
[----:B------:R-:W-:Y:S01]  /*12830*/  FMUL.FTZ R34, R25, R30 ;  /* 0x0000001e19227220 */ /* 0x000fe20000410000 */
[----:B------:R-:W-:Y:S02]  /*12840*/  IMAD.U32 R9, R82, 0x10000, RZ ;  /* 0x0001000052097824 */ /* 0x000fe400078e00ff */
[----:B------:R-:W-:Y:S01]  /*12850*/  FMUL.FTZ R29, R31, R11 ;  /* 0x0000000b1f1d7220 */ /* 0x000fe20000410000 */
[-C--:B------:R-:W-:Y:S01]  /*12860*/  FMUL.FTZ R41, R25, R8.reuse ;  /* 0x0000000819297220 */ /* 0x080fe20000410000 */
[----:B------:R-:W-:Y:S01]  /*12870*/  FFMA.FTZ R25, R5, R8, -R34 ;  /* 0x0000000805197223 */ /* 0x000fe20000010822 */
[-C--:B------:R-:W-:Y:S01]  /*12880*/  FMUL.FTZ R31, R31, R9.reuse ;  /* 0x000000091f1f7220 */ /* 0x080fe20000410000 */
[----:B------:R-:W-:Y:S01]  /*12890*/  FFMA.FTZ R29, R10, R9, -R29 ;  /* 0x000000090a1d7223 */ /* 0x000fe2000001081d */
[----:B------:R-:W-:Y:S01]  /*128a0*/  FFMA.FTZ R30, R5, R30, R41 ;  /* 0x0000001e051e7223 */ /* 0x000fe20000010029 */
[----:B------:R-:W-:Y:S01]  /*128b0*/  LOP3.LUT R9, R78, 0xffff0000, RZ, 0xc0, !PT ;  /* 0xffff00004e097812 */ /* 0x000fe200078ec0ff */
[----:B------:R-:W-:Y:S01]  /*128c0*/  FFMA.FTZ R10, R10, R11, R31 ;  /* 0x0000000b0a0a7223 */ /* 0x000fe2000001001f */
[----:B------:R-:W-:-:S02]  /*128d0*/  LOP3.LUT R5, R82, 0xffff0000, RZ, 0xc0, !PT ;  /* 0xffff000052057812 */ /* 0x000fc400078ec0ff */
[----:B------:R-:W-:Y:S01]  /*128e0*/  LOP3.LUT R8, R79, 0xffff0000, RZ, 0xc0, !PT ;  /* 0xffff00004f087812 */ /* 0x000fe200078ec0ff */
[C---:B------:R-:W-:Y:S01]  /*128f0*/  FMUL.FTZ R11, R26.reuse, R9 ;  /* 0x000000091a0b7220 */ /* 0x040fe20000410000 */
[----:B------:R-:W-:Y:S01]  /*12900*/  LOP3.LUT R4, R83, 0xffff0000, RZ, 0xc0, !PT ;  /* 0xffff000053047812 */ /* 0x000fe200078ec0ff */
[-C--:B------:R-:W-:Y:S01]  /*12910*/  FMUL.FTZ R34, R26, R5.reuse ;  /* 0x000000051a227220 */ /* 0x080fe20000410000 */
[----:B------:R-:W-:Y:S01]  /*12920*/  LOP3.LUT R6, R6, 0xffff0000, RZ, 0xc0, !PT ;  /* 0xffff000006067812 */ /* 0x000fe200078ec0ff */
[----:B------:R-:W-:Y:S01]  /*12930*/  FMUL.FTZ R42, R27, R8 ;  /* 0x000000081b2a7220 */ /* 0x000fe20000410000 */
[----:B------:R-:W-:Y:S01]  /*12940*/  LOP3.LUT R7, R7, 0xffff0000, RZ, 0xc0, !PT ;  /* 0xffff000007077812 */ /* 0x000fe200078ec0ff */
[-C--:B------:R-:W-:Y:S02]  /*12950*/  FMUL.FTZ R31, R27, R4.reuse ;  /* 0x000000041b1f7220 */ /* 0x080fe40000410000 */
[C---:B------:R-:W-:Y:S01]  /*12960*/  FFMA.FTZ R26, R6.reuse, R5, -R11 ;  /* 0x00000005061a7223 */ /* 0x040fe2000001080b */
[----:B------:R-:W-:Y:S01]  /*12970*/  FFMA.FTZ R11, R6, R9, R34 ;  /* 0x00000009060b7223 */ /* 0x000fe20000010022 */
        /* <DEDUP_REMOVED lines=12> */
.L_x_2832:
[----:B------:R-:W-:Y:S05]  /*12a40*/  BSYNC B1 ;  /* 0x0000000000017941 */ /* 0x000fea0003800000 */
.L_x_2831:
[----:B------:R-:W-:Y:S05]  /*12a50*/  @P2 BRA `(.L_x_2804) ;  /* 0x00000004009c2947 */ /* 0x000fea0003800000 */
[----:B--2---:R-:W2:Y:S01]  /*12a60*/  LDL R34, [R1+0x34] ;  /* 0x0000340001227983 */ /* 0x004ea20000100800 */
[----:B------:R-:W-:Y:S02]  /*12a70*/  LEA.HI R3, R3, R167, RZ, 0x1d ;  /* 0x000000a703037211 */ /* 0x000fe400078fe8ff */
[----:B-1----:R-:W-:Y:S02]  /*12a80*/  SHF.R.U64 R25, R12, 0x10, R13 ;  /* 0x000000100c197819 */ /* 0x002fe4000000120d */
[----:B---3--:R-:W-:Y:S01]  /*12a90*/  SHF.R.S32.HI R6, RZ, 0x1f, R3 ;  /* 0x0000001fff067819 */ /* 0x008fe20000011403 */
[----:B------:R-:W-:Y:S01]  /*12aa0*/  IMAD.SHL.U32 R4, R3, 0x8, RZ ;  /* 0x0000000803047824 */ /* 0x000fe200078e00ff */
[----:B------:R-:W-:Y:S02]  /*12ab0*/  SHF.R.U64 R27, R56, 0x10, R57 ;  /* 0x00000010381b7819 */ /* 0x000fe40000001239 */
[----:B------:R-:W-:Y:S02]  /*12ac0*/  LEA.HI R6, R6, R3, RZ, 0x3 ;  /* 0x0000000306067211 */ /* 0x000fe400078f18ff */
[----:B------:R-:W-:-:S02]  /*12ad0*/  LOP3.LUT R3, R177, 0x38, R4, 0xf8, !PT ;  /* 0x00000038b1037812 */ /* 0x000fc400078ef804 */
[----:B------:R-:W-:Y:S01]  /*12ae0*/  SHF.R.U32.HI R13, RZ, 0x10, R13 ;  /* 0x00000010ff0d7819 */ /* 0x000fe2000001160d */
[----:B------:R-:W-:Y:S01]  /*12af0*/  IMAD.SHL.U32 R6, R6, 0x400, RZ ;  /* 0x0000040006067824 */ /* 0x000fe200078e00ff */
[----:B------:R-:W-:Y:S02]  /*12b00*/  LOP3.LUT R3, R3, R44, RZ, 0x3c, !PT ;  /* 0x0000002c03037212 */ /* 0x000fe400078e3cff */
[----:B------:R-:W-:Y:S02]  /*12b10*/  PRMT R26, R0, 0x5410, R25 ;  /* 0x00005410001a7816 */ /* 0x000fe40000000019 */
[----:B------:R-:W-:Y:S02]  /*12b20*/  LOP3.LUT R6, R6, 0x7fffe000, RZ, 0xc0, !PT ;  /* 0x7fffe00006067812 */ /* 0x000fe400078ec0ff */
[----:B------:R-:W-:Y:S02]  /*12b30*/  SHF.R.U64 R30, R14, 0x10, R15 ;  /* 0x000000100e1e7819 */ /* 0x000fe4000000120f */
[----:B------:R-:W-:-:S02]  /*12b40*/  IADD3 R3, R3, R6, R184 ;  /* 0x0000000603037210 */ /* 0x000fc40007ffe0b8 */
[----:B------:R-:W-:Y:S01]  /*12b50*/  PRMT R70, R70, 0x5410, R27 ;  /* 0x0000541046467816 */ /* 0x000fe2000000001b */
[----:B------:R-:W-:Y:S01]  /*12b60*/  IMAD.U32 R27, R26, 0x10000, RZ ;  /* 0x000100001a1b7824 */ /* 0x000fe200078e00ff */
[----:B------:R-:W-:Y:S01]  /*12b70*/  SHF.R.U32.HI R56, RZ, 0x10, R57 ;  /* 0x00000010ff387819 */ /* 0x000fe20000011639 */
[----:B------:R-:W-:Y:S01]  /*12b80*/  IMAD R3, R3, 0x2, R2 ;  /* 0x0000000203037824 */ /* 0x000fe200078e0202 */
[----:B------:R-:W-:Y:S01]  /*12b90*/  SHF.R.U32.HI R14, RZ, 0x10, R15 ;  /* 0x00000010ff0e7819 */ /* 0x000fe2000001160f */
[----:B------:R-:W-:Y:S01]  /*12ba0*/  IMAD.U32 R25, R70, 0x10000, RZ ;  /* 0x0001000046197824 */ /* 0x000fe200078e00ff */
[----:B------:R-:W-:Y:S02]  /*12bb0*/  PRMT R28, R20, 0x5410, R13 ;  /* 0x00005410141c7816 */ /* 0x000fe4000000000d */
[----:B------:R-:W1:Y:S01]  /*12bc0*/  LDS.128 R8, [R3+0xc400] ;  /* 0x00c4000003087984 */ /* 0x000e620000000c00 */
[--C-:B------:R-:W-:Y:S02]  /*12bd0*/  SHF.R.U64 R24, R58, 0x10, R59.reuse ;  /* 0x000000103a187819 */ /* 0x100fe4000000123b */
[----:B------:R-:W-:Y:S01]  /*12be0*/  PRMT R71, R71, 0x5410, R56 ;  /* 0x0000541047477816 */ /* 0x000fe20000000038 */
[----:B------:R-:W-:Y:S01]  /*12bf0*/  IMAD.U32 R29, R28, 0x10000, RZ ;  /* 0x000100001c1d7824 */ /* 0x000fe200078e00ff */
[----:B------:R-:W-:-:S02]  /*12c00*/  SHF.R.U32.HI R59, RZ, 0x10, R59 ;  /* 0x00000010ff3b7819 */ /* 0x000fc4000001163b */
[----:B------:R-:W-:Y:S02]  /*12c10*/  PRMT R69, R69, 0x5410, R14 ;  /* 0x0000541045457816 */ /* 0x000fe4000000000e */
[----:B------:R-:W-:Y:S02]  /*12c20*/  PRMT R73, R73, 0x5410, R24 ;  /* 0x0000541049497816 */ /* 0x000fe40000000018 */
[----:B------:R-:W-:Y:S02]  /*12c30*/  PRMT R74, R74, 0x5410, R59 ;  /* 0x000054104a4a7816 */ /* 0x000fe4000000003b */
[----:B------:R-:W-:Y:S02]  /*12c40*/  LOP3.LUT R28, R28, 0xffff0000, RZ, 0xc0, !PT ;  /* 0xffff00001c1c7812 */ /* 0x000fe400078ec0ff */
        /* <DEDUP_REMOVED lines=20> */
[----:B------:R-:W-:Y:S01]  /*12d90*/  FFMA.FTZ R32, R0, R25, -R31 ;  /* 0x0000001900207223 */ /* 0x000fe2000001081f */
[----:B------:R-:W-:-:S02]  /*12da0*/  IMAD.U32 R31, R69, 0x10000, RZ ;  /* 0x00010000451f7824 */ /* 0x000fc400078e00ff */
[----:B------:R-:W-:Y:S01]  /*12db0*/  FFMA.FTZ R35, R12, R15, -R35 ;  /* 0x0000000f0c237223 */ /* 0x000fe20000010823 */
[----:B------:R-:W-:Y:S02]  /*12dc0*/  IMAD.U32 R14, R7, 0x10000, RZ ;  /* 0x00010000070e7824 */ /* 0x000fe400078e00ff */
[----:B------:R-:W-:Y:S01]  /*12dd0*/  FFMA.FTZ R33, R0, R27, R33 ;  /* 0x0000001b00217223 */ /* 0x000fe20000010021 */
[----:B------:R-:W-:Y:S02]  /*12de0*/  IMAD.U32 R25, R74, 0x10000, RZ ;  /* 0x000100004a197824 */ /* 0x000fe400078e00ff */
[----:B------:R-:W-:Y:S01]  /*12df0*/  FMUL.FTZ R15, R24, R31 ;  /* 0x0000001f180f7220 */ /* 0x000fe20000410000 */
[----:B------:R-:W-:Y:S01]  /*12e00*/  LOP3.LUT R27, R26, 0xffff0000, RZ, 0xc0, !PT ;  /* 0xffff00001a1b7812 */ /* 0x000fe200078ec0ff */
[----:B------:R-:W-:Y:S01]  /*12e10*/  FFMA.FTZ R37, R12, R29, R37 ;  /* 0x0000001d0c257223 */ /* 0x000fe20000010025 */
[----:B------:R-:W-:Y:S01]  /*12e20*/  LOP3.LUT R0, R71, 0xffff0000, RZ, 0xc0, !PT ;  /* 0xffff000047007812 */ /* 0x000fe200078ec0ff */
[-C--:B------:R-:W-:Y:S01]  /*12e30*/  FFMA.FTZ R26, R14, R25.reuse, -R15 ;  /* 0x000000190e1a7223 */ /* 0x080fe2000001080f */
[----:B------:R-:W-:Y:S01]  /*12e40*/  LOP3.LUT R15, R70, 0xffff0000, RZ, 0xc0, !PT ;  /* 0xffff0000460f7812 */ /* 0x000fe200078ec0ff */
[----:B------:R-:W-:Y:S01]  /*12e50*/  FMUL.FTZ R24, R24, R25 ;  /* 0x0000001918187220 */ /* 0x000fe20000410000 */
[----:B------:R-:W-:Y:S01]  /*12e60*/  FMUL.FTZ R25, R8, R27 ;  /* 0x0000001b08197220 */ /* 0x000fe20000410000 */
[----:B------:R-:W-:Y:S01]  /*12e70*/  FMUL.FTZ R9, R9, R0 ;  /* 0x0000000009097220 */ /* 0x000fe20000410000 */
[----:B------:R-:W-:-:S02]  /*12e80*/  IMAD.U32 R12, R30, 0x10000, RZ ;  /* 0x000100001e0c7824 */ /* 0x000fc400078e00ff */
[----:B------:R-:W-:Y:S01]  /*12e90*/  FMUL.FTZ R29, R8, R15 ;  /* 0x0000000f081d7220 */ /* 0x000fe20000410000 */
[----:B------:R-:W-:Y:S01]  /*12ea0*/  FFMA.FTZ R31, R14, R31, R24 ;  /* 0x0000001f0e1f7223 */ /* 0x000fe20000010018 */
[C---:B------:R-:W-:Y:S01]  /*12eb0*/  FFMA.FTZ R20, R5.reuse, R0, -R20 ;  /* 0x0000000005147223 */ /* 0x040fe20000010814 */
[----:B------:R-:W-:Y:S01]  /*12ec0*/  FFMA.FTZ R28, R5, R28, R9 ;  /* 0x0000001c051c7223 */ /* 0x000fe20000010009 */
[C---:B------:R-:W-:Y:S01]  /*12ed0*/  FFMA.FTZ R25, R4.reuse, R15, -R25 ;  /* 0x0000000f04197223 */ /* 0x040fe20000010819 */
[----:B------:R-:W-:Y:S02]  /*12ee0*/  IMAD.U32 R8, R73, 0x10000, RZ ;  /* 0x0001000049087824 */ /* 0x000fe400078e00ff */
[----:B------:R-:W-:Y:S01]  /*12ef0*/  FFMA.FTZ R14, R4, R27, R29 ;  /* 0x0000001b040e7223 */ /* 0x000fe2000001001d */
[----:B------:R-:W-:Y:S01]  /*12f00*/  LOP3.LUT R5, R30, 0xffff0000, RZ, 0xc0, !PT ;  /* 0xffff00001e057812 */ /* 0x000fe200078ec0ff */
[----:B------:R-:W-:Y:S02]  /*12f10*/  IMAD.U32 R13, R6, 0x10000, RZ ;  /* 0x00010000060d7824 */ /* 0x000fe400078e00ff */
[----:B------:R-:W-:Y:S01]  /*12f20*/  FMUL.FTZ R4, R21, R12 ;  /* 0x0000000c15047220 */ /* 0x000fe20000410000 */
[----:B------:R-:W-:Y:S01]  /*12f30*/  LOP3.LUT R73, R73, 0xffff0000, RZ, 0xc0, !PT ;  /* 0xffff000049497812 */ /* 0x000fe200078ec0ff */
[-C--:B------:R-:W-:Y:S01]  /*12f40*/  FMUL.FTZ R24, R21, R8.reuse ;  /* 0x0000000815187220 */ /* 0x080fe20000410000 */
[----:B------:R-:W-:Y:S01]  /*12f50*/  LOP3.LUT R0, R69, 0xffff0000, RZ, 0xc0, !PT ;  /* 0xffff000045007812 */ /* 0x000fe200078ec0ff */
[----:B------:R-:W-:Y:S01]  /*12f60*/  FFMA.FTZ R15, R13, R8, -R4 ;  /* 0x000000080d0f7223 */ /* 0x000fe20000010804 */
[----:B------:R-:W-:Y:S01]  /*12f70*/  LOP3.LUT R74, R74, 0xffff0000, RZ, 0xc0, !PT ;  /* 0xffff00004a4a7812 */ /* 0x000fe200078ec0ff */
[----:B------:R-:W-:Y:S01]  /*12f80*/  FMUL.FTZ R9, R10, R5 ;  /* 0x000000050a097220 */ /* 0x000fe20000410000 */
[----:B------:R-:W-:Y:S01]  /*12f90*/  LOP3.LUT R6, R6, 0xffff0000, RZ, 0xc0, !PT ;  /* 0xffff000006067812 */ /* 0x000fe200078ec0ff */
[-C--:B------:R-:W-:Y:S01]  /*12fa0*/  FMUL.FTZ R4, R10, R73.reuse ;  /* 0x000000490a047220 */ /* 0x080fe20000410000 */
[----:B------:R-:W-:Y:S01]  /*12fb0*/  LOP3.LUT R7, R7, 0xffff0000, RZ, 0xc0, !PT ;  /* 0xffff000007077812 */ /* 0x000fe200078ec0ff */
[C---:B------:R-:W-:Y:S01]  /*12fc0*/  FMUL.FTZ R8, R11.reuse, R0 ;  /* 0x000000000b087220 */ /* 0x040fe20000410000 */
[----:B------:R-:W-:Y:S01]  /*12fd0*/  FMUL.FTZ R21, R11, R74 ;  /* 0x0000004a0b157220 */ /* 0x000fe20000410000 */
[----:B------:R-:W-:Y:S01]  /*12fe0*/  FFMA.FTZ R24, R13, R12, R24 ;  /* 0x0000000c0d187223 */ /* 0x000fe20000010018 */
        /* <DEDUP_REMOVED lines=14> */
.L_x_2804:
[----:B------:R-:W-:Y:S05]  /*130d0*/  BSYNC B0 ;  /* 0x0000000000007941 */ /* 0x000fea0003800000 */
.L_x_2782:
        /* <DEDUP_REMOVED lines=8> */
.L_x_2780:
[----:B01-3--:R-:W3:Y:S02]  /*13160*/  LDL R0, [R1+0x30] ;  /* 0x0000300001007983 */ /* 0x00bee40000100800 */
[----:B---3--:R-:W-:-:S13]  /*13170*/  R2UR UR4, R0 ;  /* 0x00000000000472ca */ /* 0x008fda00000e0000 */
[----:B------:R-:W-:-:S05]  /*13180*/  IMAD.U32 R0, RZ, RZ, UR4 ;  /* 0x00000004ff007e24 */ /* 0x000fca000f8e00ff */
[----:B------:R-:W-:-:S13]  /*13190*/  ISETP.NE.AND P0, PT, R0, 0x3, PT ;  /* 0x000000030000780c */ /* 0x000fda0003f05270 */
[----:B------:R-:W-:Y:S05]  /*131a0*/  @!P0 BRA `(.L_x_2833) ;  /* 0x0000000000048947 */ /* 0x000fea0003800000 */
[----:B------:R-:W-:Y:S01]  /*131b0*/  BPT.TRAP 0x1 ;  /* 0x000000040000795c */ /* 0x000fe20000300000 */
.L_x_2833:
[----:B------:R-:W-:Y:S01]  /*131c0*/  IMAD R0, R162, 0x8, R2 ;  /* 0x00000008a2007824 */ /* 0x000fe200078e0202 */
[----:B--2-4-:R-:W-:-:S04]  /*131d0*/  SHF.L.U32 R3, R168, 0x1f, RZ ;  /* 0x0000001fa8037819 */ /* 0x014fc800000006ff */
[----:B------:R0:W1:Y:S01]  /*131e0*/  SYNCS.PHASECHK.TRANS64.TRYWAIT P1, [R0+URZ+0x2a830], R3 ;  /* 0x02a83003000075a7 */ /* 0x000062000802017f */
[----:B------:R-:W-:Y:S05]  /*131f0*/  @!P0 BRA `(.L_x_2834) ;  /* 0x0000000000048947 */ /* 0x000fea0003800000 */
[----:B------:R-:W-:Y:S01]  /*13200*/  BPT.TRAP 0x1 ;  /* 0x000000040000795c */ /* 0x000fe20000300000 */
.L_x_2834:
[----:B-1----:R-:W-:Y:S05]  /*13210*/  @P1 BRA `(.L_x_2835) ;  /* 0x0000000000081947 */ /* 0x002fea0003800000 */
[----:B------:R-:W1:Y:S02]  /*13220*/  SYNCS.PHASECHK.TRANS64.TRYWAIT P1, [R0+URZ+0x2a830], R3 ;  /* 0x02a83003000075a7 */ /* 0x000e64000802017f */
[----:B-1----:R-:W-:Y:S05]  /*13230*/  @!P1 BRA `(.L_x_2836) ;  /* 0x0000014000d89947 */ /* 0x002fea0003800000 */
.L_x_2835:
[----:B------:R-:W-:Y:S05]  /*13240*/  WARPSYNC.ALL ;  /* 0x0000000000007948 */ /* 0x000fea0003800000 */
[----:B01----:R-:W-:Y:S01]  /*13250*/  VIADD R3, R2, 0x18400 ;  /* 0x0001840002037836 */ /* 0x003fe20000000000 */
[----:B------:R-:W-:Y:S01]  /*13260*/  R2UR UR4, R68 ;  /* 0x00000000440472ca */ /* 0x000fe200000e0000 */
[----:B------:R-:W-:Y:S01]  /*13270*/  IMAD.MOV.U32 R7, RZ, RZ, 0x40000040 ;  /* 0x40000040ff077424 */ /* 0x000fe200078e00ff */
        /* <DEDUP_REMOVED lines=36> */
[----:B0-----:R-:W-:Y:S01]  /*134c0*/  MOV R11, UR9 ;  /* 0x00000009000b7c02 */ /* 0x001fe20008000f00 */
[----:B------:R-:W-:Y:S01]  /*134d0*/  IMAD.U32 R10, RZ, RZ, UR8 ;  /* 0x00000008ff0a7e24 */ /* 0x000fe2000f8e00ff */
[----:B------:R-:W-:Y:S01]  /*134e0*/  UIADD3 UR36, UR4, 0x806, URZ ;  /* 0x0000080604247890 */ /* 0x000fe2000fffe03f */
[----:B------:R-:W-:-:S03]  /*134f0*/  UMOV UR37, 0x40000040 ;  /* 0x4000004000257882 */ /* 0x000fc60000000000 */
        /* <DEDUP_REMOVED lines=96> */
.L_x_2837:
[----:B------:R-:W0:Y:S01]  /*13b00*/  LDC R6, c[0x0][0x448] ;  /* 0x00011200ff067b82 */ /* 0x000e220000000800 */
[----:B------:R-:W-:Y:S01]  /*13b10*/  IMAD.IADD R8, R191, 0x1, R186 ;  /* 0x00000001bf087824 */ /* 0x000fe200078e02ba */
[----:B------:R-:W-:Y:S01]  /*13b20*/  ULDC UR4, c[0x0][0x9d8] ;  /* 0x0002760000047ab9 */ /* 0x000fe20000000800 */
[----:B------:R-:W-:Y:S01]  /*13b30*/  ULDC UR38, c[0x0][0x9d8] ;  /* 0x0002760000267ab9 */ /* 0x000fe20000000800 */
        /* <DEDUP_REMOVED lines=20> */
[----:B0-----:R-:W-:Y:S01]  /*13c80*/  ISETP.NE.AND P1, PT, R6, 0x1, PT ;  /* 0x000000010600780c */ /* 0x001fe20003f25270 */
        /* <DEDUP_REMOVED lines=12> */
[----:B------:R-:W4:Y:S01]  /*13d50*/  @P1 LDC R9, c[0x0][0x44c] ;  /* 0x00011300ff091b82 */ /* 0x000f220000000800 */
[----:B------:R-:W-:Y:S01]  /*13d60*/  FMUL.FTZ R71, R71, UR4 ;  /* 0x0000000447477c20 */ /* 0x000fe20008410000 */
[----:B------:R-:W-:Y:S01]  /*13d70*/  FMUL.FTZ R44, R44, UR4 ;  /* 0x000000042c2c7c20 */ /* 0x000fe20008410000 */
[----:B------:R-:W-:Y:S01]  /*13d80*/  FMUL.FTZ R10, R29, UR4 ;  /* 0x000000041d0a7c20 */ /* 0x000fe20008410000 */
[----:B------:R-:W-:Y:S01]  /*13d90*/  FMUL.FTZ R12, R33, UR4 ;  /* 0x00000004210c7c20 */ /* 0x000fe20008410000 */
[----:B------:R-:W3:Y:S01]  /*13da0*/  MUFU.TANH R34, R34 ;  /* 0x0000002200227308 */ /* 0x000ee20000002400 */
[----:B------:R-:W-:Y:S01]  /*13db0*/  FMUL.FTZ R14, R37, UR4 ;  /* 0x00000004250e7c20 */ /* 0x000fe20008410000 */
[----:B------:R-:W-:Y:S01]  /*13dc0*/  FMUL.FTZ R15, R41, UR4 ;  /* 0x00000004290f7c20 */ /* 0x000fe20008410000 */
[----:B------:R-:W1:Y:S01]  /*13dd0*/  @P1 LDC R21, c[0x0][0x450] ;  /* 0x00011400ff151b82 */ /* 0x000e620000000800 */
        /* <DEDUP_REMOVED lines=15> */
[----:B----4-:R-:W-:Y:S01]  /*13ed0*/  @P1 IMAD.HI.U32 R6, R8, R9, RZ ;  /* 0x0000000908061227 */ /* 0x010fe200078e00ff */
[----:B------:R-:W-:Y:S01]  /*13ee0*/  ULDC UR39, c[0x0][0x9d8] ;  /* 0x0002760000277ab9 */ /* 0x000fe20000000800 */
[----:B------:R-:W-:Y:S01]  /*13ef0*/  ULDC UR42, c[0x0][0x988] ;  /* 0x00026200002a7ab9 */ /* 0x000fe20000000800 */
[----:B------:R-:W-:Y:S01]  /*13f00*/  ULDC UR43, c[0x0][0x988] ;  /* 0x00026200002b7ab9 */ /* 0x000fe20000000800 */
[C---:B------:R-:W-:Y:S01]  /*13f10*/  IMAD R9, R72.reuse, -0x60, RZ ;  /* 0xffffffa048097824 */ /* 0x040fe200078e02ff */
[----:B------:R-:W4:Y:S01]  /*13f20*/  MUFU.TANH R39, R39 ;  /* 0x0000002700277308 */ /* 0x000f220000002400 */
[----:B------:R-:W-:Y:S01]  /*13f30*/  BSSY B0, `(.L_x_2838) ;  /* 0x000048c000007945 */ /* 0x000fe20003800000 */
[----:B-1----:R-:W-:Y:S01]  /*13f40*/  @P1 SHF.R.U32.HI R8, RZ, R21, R6 ;  /* 0x00000015ff081219 */ /* 0x002fe20000011606 */
[----:B------:R-:W-:Y:S01]  /*13f50*/  IMAD R21, R72, -0x60, R188 ;  /* 0xffffffa048157824 */ /* 0x000fe200078e02bc */
[----:B------:R-:W-:-:S03]  /*13f60*/  IADD3 R88, -R190, 0x61, R9 ;  /* 0x00000061be587810 */ /* 0x000fc60007ffe109 */
[----:B------:R-:W1:Y:S01]  /*13f70*/  SHFL.IDX PT, R6, R8, 0x1, 0x1c1f ;  /* 0x003c1f0008067f89 */ /* 0x000e6200000e0000 */
[----:B------:R-:W-:Y:S01]  /*13f80*/  IADD3 R9, -R190, 0x60, R21 ;  /* 0x00000060be097810 */ /* 0x000fe20007ffe115 */
[----:B------:R-:W4:Y:S01]  /*13f90*/  MUFU.TANH R42, R42 ;  /* 0x0000002a002a7308 */ /* 0x000f220000002400 */
[----:B------:R-:W-:Y:S01]  /*13fa0*/  IADD3 R88, -R187, R88, R188 ;  /* 0x00000058bb587210 */ /* 0x000fe20007ffe1bc */
[----:B------:R-:W-:Y:S06]  /*13fb0*/  SHFL.IDX PT, R8, R8, RZ, 0x1c1f ;  /* 0x001c1fff08087589 */ /* 0x000fec00000e0000 */
[----:B------:R-:W4:Y:S08]  /*13fc0*/  MUFU.TANH R40, R43 ;  /* 0x0000002b00287308 */ /* 0x000f300000002400 */
[----:B------:R-:W4:Y:S01]  /*13fd0*/  MUFU.TANH R46, R46 ;  /* 0x0000002e002e7308 */ /* 0x000f220000002400 */
[----:B-1----:R-:W-:Y:S01]  /*13fe0*/  VIADDMNMX R25, R6, R88, R9, PT ;  /* 0x0000005806197246 */ /* 0x002fe20003800109 */
[----:B------:R-:W-:-:S06]  /*13ff0*/  FMUL.FTZ R6, R62, UR4 ;  /* 0x000000043e067c20 */ /* 0x000fcc0008410000 */
[----:B------:R-:W1:Y:S01]  /*14000*/  MUFU.TANH R47, R47 ;  /* 0x0000002f002f7308 */ /* 0x000e620000002400 */
[----:B------:R-:W-:Y:S01]  /*14010*/  ULDC UR4, c[0x0][0x988] ;  /* 0x0002620000047ab9 */ /* 0x000fe20000000800 */
[C---:B------:R-:W-:Y:S02]  /*14020*/  ISETP.GT.AND P2, PT, R25.reuse, RZ, PT ;  /* 0x000000ff1900720c */ /* 0x040fe40003f44270 */
[C---:B------:R-:W-:Y:S02]  /*14030*/  ISETP.GT.AND P3, PT, R25.reuse, 0x1, PT ;  /* 0x000000011900780c */ /* 0x040fe40003f64270 */
[----:B------:R-:W-:Y:S02]  /*14040*/  ISETP.GT.AND P4, PT, R25, 0x8, PT ;  /* 0x000000081900780c */ /* 0x000fe40003f84270 */
[----:B------:R-:W-:Y:S01]  /*14050*/  FSEL R21, R26, -INF , P2 ;  /* 0xff8000001a157808 */ /* 0x000fe20001000000 */
[----:B------:R1:W1:Y:S01]  /*14060*/  MUFU.TANH R24, R50 ;  /* 0x0000003200187308 */ /* 0x0002620000002400 */
[----:B--2---:R-:W-:-:S02]  /*14070*/  FSEL R86, R27, -INF , P3 ;  /* 0xff8000001b567808 */ /* 0x004fc40001800000 */
[----:B------:R-:W-:Y:S02]  /*14080*/  ISETP.GT.AND P2, PT, R25, 0x9, PT ;  /* 0x000000091900780c */ /* 0x000fe40003f44270 */
[----:B0-----:R-:W-:Y:S02]  /*14090*/  FSEL R84, R30, -INF , P4 ;  /* 0xff8000001e547808 */ /* 0x001fe40002000000 */
[----:B------:R-:W-:Y:S01]  /*140a0*/  FMNMX.FTZ R27, R21, R86, !PT ;  /* 0x00000056151b7209 */ /* 0x000fe20007810000 */
[----:B------:R-:W0:Y:S01]  /*140b0*/  MUFU.TANH R51, R51 ;  /* 0x0000003300337308 */ /* 0x000e220000002400 */
[----:B------:R-:W-:Y:S02]  /*140c0*/  ISETP.GT.AND P3, PT, R25, 0x10, PT ;  /* 0x000000101900780c */ /* 0x000fe40003f64270 */
[----:B---3--:R-:W-:Y:S02]  /*140d0*/  FSEL R82, R31, -INF , P2 ;  /* 0xff8000001f527808 */ /* 0x008fe40001000000 */
[----:B------:R-:W-:-:S02]  /*140e0*/  FMNMX.FTZ R27, R84, R27, !PT ;  /* 0x0000001b541b7209 */ /* 0x000fc40007810000 */
[C---:B------:R-:W-:Y:S01]  /*140f0*/  ISETP.GT.AND P2, PT, R25.reuse, 0x11, PT ;  /* 0x000000111900780c */ /* 0x040fe20003f44270 */
[----:B------:R-:W2:Y:S01]  /*14100*/  MUFU.TANH R32, R54 ;  /* 0x0000003600207308 */ /* 0x000ea20000002400 */
[----:B------:R-:W-:Y:S02]  /*14110*/  FSEL R80, R34, -INF , P3 ;  /* 0xff80000022507808 */ /* 0x000fe40001800000 */
[----:B------:R-:W-:Y:S02]  /*14120*/  FMNMX.FTZ R27, R82, R27, !PT ;  /* 0x0000001b521b7209 */ /* 0x000fe40007810000 */
[----:B------:R-:W-:Y:S02]  /*14130*/  ISETP.GT.AND P3, PT, R25, 0x18, PT ;  /* 0x000000181900780c */ /* 0x000fe40003f64270 */
[----:B------:R-:W-:Y:S01]  /*14140*/  FSEL R78, R35, -INF , P2 ;  /* 0xff800000234e7808 */ /* 0x000fe20001000000 */
[----:B------:R-:W3:Y:S01]  /*14150*/  MUFU.TANH R55, R55 ;  /* 0x0000003700377308 */ /* 0x000ee20000002400 */
[----:B------:R-:W-:-:S02]  /*14160*/  FMNMX.FTZ R27, R80, R27, !PT ;  /* 0x0000001b501b7209 */ /* 0x000fc40007810000 */
[C---:B------:R-:W-:Y:S02]  /*14170*/  ISETP.GT.AND P2, PT, R25.reuse, 0x19, PT ;  /* 0x000000191900780c */ /* 0x040fe40003f44270 */
[----:B------:R-:W-:Y:S02]  /*14180*/  FSEL R76, R38, -INF , P3 ;  /* 0xff800000264c7808 */ /* 0x000fe40001800000 */
[----:B------:R-:W-:Y:S01]  /*14190*/  FMNMX.FTZ R27, R78, R27, !PT ;  /* 0x0000001b4e1b7209 */ /* 0x000fe20007810000 */
[----:B------:R0:W3:Y:S01]  /*141a0*/  MUFU.TANH R34, R58 ;  /* 0x0000003a00227308 */ /* 0x0000e20000002400 */
[----:B------:R-:W-:Y:S02]  /*141b0*/  ISETP.GT.AND P3, PT, R25, 0x20, PT ;  /* 0x000000201900780c */ /* 0x000fe40003f64270 */
[----:B----4-:R-:W-:Y:S02]  /*141c0*/  FSEL R74, R39, -INF , P2 ;  /* 0xff800000274a7808 */ /* 0x010fe40001000000 */
[----:B------:R-:W-:-:S02]  /*141d0*/  FMNMX.FTZ R27, R76, R27, !PT ;  /* 0x0000001b4c1b7209 */ /* 0x000fc40007810000 */
[C---:B------:R-:W-:Y:S01]  /*141e0*/  ISETP.GT.AND P2, PT, R25.reuse, 0x21, PT ;  /* 0x000000211900780c */ /* 0x040fe20003f44270 */
[----:B------:R-:W4:Y:S01]  /*141f0*/  MUFU.TANH R59, R59 ;  /* 0x0000003b003b7308 */ /* 0x000f220000002400 */
[----:B-1----:R-:W-:Y:S02]  /*14200*/  FSEL R50, R42, -INF , P3 ;  /* 0xff8000002a327808 */ /* 0x002fe40001800000 */
[----:B------:R-:W-:Y:S02]  /*14210*/  FMNMX.FTZ R27, R74, R27, !PT ;  /* 0x0000001b4a1b7209 */ /* 0x000fe40007810000 */
[----:B------:R-:W-:Y:S02]  /*14220*/  ISETP.GT.AND P3, PT, R25, 0x28, PT ;  /* 0x000000281900780c */ /* 0x000fe40003f64270 */
[----:B------:R-:W-:Y:S01]  /*14230*/  FSEL R40, R40, -INF , P2 ;  /* 0xff80000028287808 */ /* 0x000fe20001000000 */
[----:B------:R-:W1:Y:S01]  /*14240*/  MUFU.TANH R6, R6 ;  /* 0x0000000600067308 */ /* 0x000e620000002400 */
[----:B------:R-:W-:-:S02]  /*14250*/  FMNMX.FTZ R27, R50, R27, !PT ;  /* 0x0000001b321b7209 */ /* 0x000fc40007810000 */
[C---:B------:R-:W-:Y:S02]  /*14260*/  ISETP.GT.AND P2, PT, R25.reuse, 0x29, PT ;  /* 0x000000291900780c */ /* 0x040fe40003f44270 */
[----:B------:R-:W-:Y:S02]  /*14270*/  FSEL R38, R46, -INF , P3 ;  /* 0xff8000002e267808 */ /* 0x000fe40001800000 */
[----:B------:R-:W-:Y:S01]  /*14280*/  FMNMX.FTZ R27, R40, R27, !PT ;  /* 0x0000001b281b7209 */ /* 0x000fe20007810000 */
[----:B------:R-:W1:Y:S01]  /*14290*/  MUFU.TANH R42, R63 ;  /* 0x0000003f002a7308 */ /* 0x000e620000002400 */
[----:B------:R-:W-:Y:S02]  /*142a0*/  ISETP.GT.AND P3, PT, R25, 0x30, PT ;  /* 0x000000301900780c */ /* 0x000fe40003f64270 */
[----:B------:R-:W-:Y:S02]  /*142b0*/  FSEL R62, R47, -INF , P2 ;  /* 0xff8000002f3e7808 */ /* 0x000fe40001000000 */
[----:B------:R-:W-:-:S02]  /*142c0*/  FMNMX.FTZ R27, R38, R27, !PT ;  /* 0x0000001b261b7209 */ /* 0x000fc40007810000 */
[C---:B------:R-:W-:Y:S01]  /*142d0*/  ISETP.GT.AND P2, PT, R25.reuse, 0x31, PT ;  /* 0x000000311900780c */ /* 0x040fe20003f44270 */
[----:B------:R-:W-:Y:S01]  /*142e0*/  MUFU.TANH R28, R67 ;  /* 0x00000043001c7308 */ /* 0x000fe20000002400 */
[----:B------:R-:W-:Y:S02]  /*142f0*/  FSEL R30, R24, -INF , P3 ;  /* 0xff800000181e7808 */ /* 0x000fe40001800000 */
[----:B------:R-:W-:Y:S02]  /*14300*/  FMNMX.FTZ R27, R62, R27, !PT ;  /* 0x0000001b3e1b7209 */ /* 0x000fe40007810000 */
[----:B------:R-:W-:Y:S02]  /*14310*/  ISETP.GT.AND P3, PT, R25, 0x38, PT ;  /* 0x000000381900780c */ /* 0x000fe40003f64270 */
[----:B0-----:R-:W-:Y:S01]  /*14320*/  FSEL R58, R51, -INF , P2 ;  /* 0xff800000333a7808 */ /* 0x001fe20001000000 */
[----:B------:R-:W0:Y:S01]  /*14330*/  MUFU.TANH R24, R66 ;  /* 0x0000004200187308 */ /* 0x000e220000002400 */
[----:B------:R-:W-:-:S02]  /*14340*/  FMNMX.FTZ R27, R30, R27, !PT ;  /* 0x0000001b1e1b7209 */ /* 0x000fc40007810000 */
[C---:B------:R-:W-:Y:S02]  /*14350*/  ISETP.GT.AND P2, PT, R25.reuse, 0x39, PT ;  /* 0x000000391900780c */ /* 0x040fe40003f44270 */
[----:B--2---:R-:W-:Y:S02]  /*14360*/  FSEL R32, R32, -INF , P3 ;  /* 0xff80000020207808 */ /* 0x004fe40001800000 */
[----:B------:R-:W-:Y:S01]  /*14370*/  FMNMX.FTZ R27, R58, R27, !PT ;  /* 0x0000001b3a1b7209 */ /* 0x000fe20007810000 */
[----:B------:R-:W2:Y:S01]  /*14380*/  MUFU.TANH R26, R70 ;  /* 0x00000046001a7308 */ /* 0x000ea20000002400 */
[----:B------:R-:W-:Y:S02]  /*14390*/  ISETP.GT.AND P3, PT, R25, 0x40, PT ;  /* 0x000000401900780c */ /* 0x000fe40003f64270 */
[----:B---3--:R-:W-:Y:S02]  /*143a0*/  FSEL R54, R55, -INF , P2 ;  /* 0xff80000037367808 */ /* 0x008fe40001000000 */
[----:B------:R-:W-:-:S02]  /*143b0*/  FMNMX.FTZ R27, R32, R27, !PT ;  /* 0x0000001b201b7209 */ /* 0x000fc40007810000 */
[C---:B------:R-:W-:Y:S01]  /*143c0*/  ISETP.GT.AND P2, PT, R25.reuse, 0x41, PT ;  /* 0x000000411900780c */ /* 0x040fe20003f44270 */
[----:B------:R-:W-:Y:S01]  /*143d0*/  MUFU.TANH R29, R44 ;  /* 0x0000002c001d7308 */ /* 0x000fe20000002400 */
[----:B------:R-:W-:Y:S02]  /*143e0*/  FSEL R34, R34, -INF , P3 ;  /* 0xff80000022227808 */ /* 0x000fe40001800000 */
[----:B------:R-:W-:Y:S02]  /*143f0*/  FMNMX.FTZ R27, R54, R27, !PT ;  /* 0x0000001b361b7209 */ /* 0x000fe40007810000 */
[----:B------:R-:W-:Y:S02]  /*14400*/  ISETP.GT.AND P3, PT, R25, 0x48, PT ;  /* 0x000000481900780c */ /* 0x000fe40003f64270 */
[----:B----4-:R-:W-:Y:S01]  /*14410*/  FSEL R46, R59, -INF , P2 ;  /* 0xff8000003b2e7808 */ /* 0x010fe20001000000 */
[----:B------:R-:W-:Y:S01]  /*14420*/  MUFU.TANH R3, R3 ;  /* 0x0000000300037308 */ /* 0x000fe20000002400 */
[----:B------:R-:W-:-:S02]  /*14430*/  FMNMX.FTZ R27, R34, R27, !PT ;  /* 0x0000001b221b7209 */ /* 0x000fc40007810000 */
[C---:B------:R-:W-:Y:S02]  /*14440*/  ISETP.GT.AND P2, PT, R25.reuse, 0x49, PT ;  /* 0x000000491900780c */ /* 0x040fe40003f44270 */
[----:B-1----:R-:W-:Y:S02]  /*14450*/  FSEL R36, R6, -INF , P3 ;  /* 0xff80000006247808 */ /* 0x002fe40001800000 */
[----:B------:R-:W-:Y:S01]  /*14460*/  FMNMX.FTZ R27, R46, R27, !PT ;  /* 0x0000001b2e1b7209 */ /* 0x000fe20007810000 */
[----:B------:R-:W1:Y:S01]  /*14470*/  MUFU.TANH R6, R71 ;  /* 0x0000004700067308 */ /* 0x000e620000002400 */
[----:B------:R-:W-:Y:S02]  /*14480*/  ISETP.GT.AND P3, PT, R25, 0x50, PT ;  /* 0x000000501900780c */ /* 0x000fe40003f64270 */
[----:B------:R-:W-:Y:S02]  /*14490*/  FSEL R42, R42, -INF , P2 ;  /* 0xff8000002a2a7808 */ /* 0x000fe40001000000 */
[----:B------:R-:W-:-:S02]  /*144a0*/  FMNMX.FTZ R27, R36, R27, !PT ;  /* 0x0000001b241b7209 */ /* 0x000fc40007810000 */
[C---:B------:R-:W-:Y:S01]  /*144b0*/  ISETP.GT.AND P2, PT, R25.reuse, 0x51, PT ;  /* 0x000000511900780c */ /* 0x040fe20003f44270 */
[----:B------:R-:W3:Y:S01]  /*144c0*/  MUFU.TANH R5, R5 ;  /* 0x0000000500057308 */ /* 0x000ee20000002400 */
[----:B0-----:R-:W-:Y:S02]  /*144d0*/  FSEL R24, R24, -INF , P3 ;  /* 0xff80000018187808 */ /* 0x001fe40001800000 */
[----:B------:R-:W-:Y:S02]  /*144e0*/  FMNMX.FTZ R27, R42, R27, !PT ;  /* 0x0000001b2a1b7209 */ /* 0x000fe40007810000 */
[----:B------:R-:W-:Y:S02]  /*144f0*/  ISETP.GT.AND P3, PT, R25, 0x58, PT ;  /* 0x000000581900780c */ /* 0x000fe40003f64270 */
[----:B------:R-:W-:Y:S01]  /*14500*/  FSEL R28, R28, -INF , P2 ;  /* 0xff8000001c1c7808 */ /* 0x000fe20001000000 */
[----:B------:R-:W0:Y:S01]  /*14510*/  MUFU.TANH R7, R7 ;  /* 0x0000000700077308 */ /* 0x000e220000002400 */
[----:B------:R-:W-:-:S02]  /*14520*/  FMNMX.FTZ R27, R24, R27, !PT ;  /* 0x0000001b181b7209 */ /* 0x000fc40007810000 */
[----:B------:R-:W-:Y:S02]  /*14530*/  ISETP.GT.AND P2, PT, R25, 0x59, PT ;  /* 0x000000591900780c */ /* 0x000fe40003f44270 */
[----:B--2---:R-:W-:Y:S02]  /*14540*/  FSEL R26, R26, -INF , P3 ;  /* 0xff8000001a1a7808 */ /* 0x004fe40001800000 */
[----:B------:R-:W-:Y:S01]  /*14550*/  FMNMX.FTZ R27, R28, R27, !PT ;  /* 0x0000001b1c1b7209 */ /* 0x000fe20007810000 */
[----:B------:R-:W-:Y:S01]  /*14560*/  MUFU.TANH R10, R10 ;  /* 0x0000000a000a7308 */ /* 0x000fe20000002400 */
[----:B-1----:R-:W-:Y:S02]  /*14570*/  FSEL R6, R6, -INF , P2 ;  /* 0xff80000006067808 */ /* 0x002fe40001000000 */
[----:B------:R-:W-:-:S04]  /*14580*/  FMNMX.FTZ R27, R26, R27, !PT ;  /* 0x0000001b1a1b7209 */ /* 0x000fc80007810000 */
[----:B------:R-:W-:Y:S01]  /*14590*/  FMNMX.FTZ R27, R6, R27, !PT ;  /* 0x0000001b061b7209 */ /* 0x000fe20007810000 */
[----:B------:R-:W1:Y:S04]  /*145a0*/  MUFU.TANH R11, R11 ;  /* 0x0000000b000b7308 */ /* 0x000e680000002400 */
[----:B------:R-:W2:Y:S04]  /*145b0*/  SHFL.BFLY PT, R44, R27, 0x2, 0x1f ;  /* 0x0c401f001b2c7f89 */ /* 0x000ea800000e0000 */
[----:B------:R-:W-:Y:S08]  /*145c0*/  MUFU.TANH R12, R12 ;  /* 0x0000000c000c7308 */ /* 0x000ff00000002400 */
[----:B------:R-:W4:Y:S08]  /*145d0*/  MUFU.TANH R13, R13 ;  /* 0x0000000d000d7308 */ /* 0x000f300000002400 */
[----:B------:R-:W4:Y:S01]  /*145e0*/  MUFU.TANH R14, R14 ;  /* 0x0000000e000e7308 */ /* 0x000f220000002400 */
[----:B--2---:R-:W-:-:S02]  /*145f0*/  FMNMX.FTZ R44, R27, R44, !PT ;  /* 0x0000002c1b2c7209 */ /* 0x004fc40007810000 */
[----:B------:R-:W-:Y:S01]  /*14600*/  VIADDMNMX R27, R8, R88, R9, PT ;  /* 0x00000058081b7246 */ /* 0x000fe20003800109 */
[----:B------:R-:W-:-:S04]  /*14610*/  IMAD.U32 R9, RZ, RZ, UR4 ;  /* 0x00000004ff097e24 */ /* 0x000fc8000f8e00ff */
[----:B------:R-:W2:Y:S01]  /*14620*/  MUFU.TANH R20, R20 ;  /* 0x0000001400147308 */ /* 0x000ea20000002400 */
[----:B------:R-:W2:Y:S01]  /*14630*/  SHFL.BFLY PT, R25, R44, 0x1, 0x1f ;  /* 0x0c201f002c197f89 */ /* 0x000ea200000e0000 */
[C---:B------:R-:W-:Y:S02]  /*14640*/  ISETP.GT.AND P2, PT, R27.reuse, RZ, PT ;  /* 0x000000ff1b00720c */ /* 0x040fe40003f44270 */
[C---:B------:R-:W-:Y:S02]  /*14650*/  ISETP.GT.AND P3, PT, R27.reuse, 0x1, PT ;  /* 0x000000011b00780c */ /* 0x040fe40003f64270 */
[----:B------:R-:W-:Y:S02]  /*14660*/  ISETP.GT.AND P4, PT, R27, 0x8, PT ;  /* 0x000000081b00780c */ /* 0x000fe40003f84270 */
[----:B---3--:R-:W-:Y:S01]  /*14670*/  FSEL R100, R5, -INF , P3 ;  /* 0xff80000005647808 */ /* 0x008fe20001800000 */
[----:B------:R-:W3:Y:S01]  /*14680*/  MUFU.TANH R15, R15 ;  /* 0x0000000f000f7308 */ /* 0x000ee20000002400 */
[----:B0-----:R-:W-:-:S02]  /*14690*/  FSEL R90, R7, -INF , P4 ;  /* 0xff800000075a7808 */ /* 0x001fc40002000000 */
[C---:B------:R-:W-:Y:S02]  /*146a0*/  ISETP.GT.AND P3, PT, R27.reuse, 0x10, PT ;  /* 0x000000101b00780c */ /* 0x040fe40003f64270 */
[----:B------:R-:W-:Y:S02]  /*146b0*/  ISETP.GT.AND P4, PT, R27, 0x18, PT ;  /* 0x000000181b00780c */ /* 0x000fe40003f84270 */
[----:B-1----:R-:W-:Y:S01]  /*146c0*/  FSEL R88, R11, -INF , P3 ;  /* 0xff8000000b587808 */ /* 0x002fe20001800000 */
[----:B------:R-:W0:Y:S01]  /*146d0*/  MUFU.TANH R45, R45 ;  /* 0x0000002d002d7308 */ /* 0x000e220000002400 */
[----:B----4-:R-:W-:Y:S02]  /*146e0*/  FSEL R96, R13, -INF , P4 ;  /* 0xff8000000d607808 */ /* 0x010fe40002000000 */
[----:B--2---:R-:W-:-:S05]  /*146f0*/  FMNMX.FTZ R8, R44, R25, !PT ;  /* 0x000000192c087209 */ /* 0x004fca0007810000 */
[----:B------:R-:W1:Y:S01]  /*14700*/  MUFU.TANH R48, R48 ;  /* 0x0000003000307308 */ /* 0x000e620000002400 */
[----:B------:R-:W-:Y:S02]  /*14710*/  FSEL R25, R3, -INF , P2 ;  /* 0xff80000003197808 */ /* 0x000fe40001000000 */
[----:B------:R-:W-:Y:S01]  /*14720*/  ISETP.GT.AND P2, PT, R27, 0x9, PT ;  /* 0x000000091b00780c */ /* 0x000fe20003f44270 */
[----:B------:R-:W-:Y:S01]  /*14730*/  FMUL.FTZ R7, R8, R9 ;  /* 0x0000000908077220 */ /* 0x000fe20000410000 */
[----:B------:R-:W-:Y:S02]  /*14740*/  FMNMX.FTZ R3, R25, R100, !PT ;  /* 0x0000006419037209 */ /* 0x000fe40007810000 */
[----:B------:R-:W-:Y:S01]  /*14750*/  FSEL R92, R10, -INF , P2 ;  /* 0xff8000000a5c7808 */ /* 0x000fe20001000000 */
[----:B------:R-:W2:Y:S01]  /*14760*/  MUFU.TANH R49, R49 ;  /* 0x0000003100317308 */ /* 0x000ea20000002400 */
[----:B------:R-:W-:Y:S02]  /*14770*/  FMNMX.FTZ R3, R90, R3, !PT ;  /* 0x000000035a037209 */ /* 0x000fe40007810000 */
[----:B------:R-:W-:-:S02]  /*14780*/  ISETP.GT.AND P2, PT, R27, 0x11, PT ;  /* 0x000000111b00780c */ /* 0x000fc40003f44270 */
[----:B------:R-:W-:Y:S02]  /*14790*/  FMNMX.FTZ R3, R92, R3, !PT ;  /* 0x000000035c037209 */ /* 0x000fe40007810000 */
[----:B------:R-:W-:Y:S01]  /*147a0*/  FSEL R94, R12, -INF , P2 ;  /* 0xff8000000c5e7808 */ /* 0x000fe20001000000 */
[----:B------:R-:W4:Y:S01]  /*147b0*/  MUFU.TANH R52, R52 ;  /* 0x0000003400347308 */ /* 0x000f220000002400 */
[----:B------:R-:W-:Y:S02]  /*147c0*/  FMNMX.FTZ R5, R88, R3, !PT ;  /* 0x0000000358057209 */ /* 0x000fe40007810000 */
[----:B------:R-:W-:Y:S02]  /*147d0*/  FSETP.NEU.FTZ.AND P3, PT, R8, -INF , PT ;  /* 0xff8000000800780b */ /* 0x000fe40003f7d000 */
[----:B------:R-:W-:Y:S02]  /*147e0*/  ISETP.GT.AND P2, PT, R27, 0x19, PT ;  /* 0x000000191b00780c */ /* 0x000fe40003f44270 */
[----:B------:R-:W-:Y:S01]  /*147f0*/  FMNMX.FTZ R5, R94, R5, !PT ;  /* 0x000000055e057209 */ /* 0x000fe20007810000 */
[----:B------:R-:W4:Y:S01]  /*14800*/  MUFU.TANH R53, R53 ;  /* 0x0000003500357308 */ /* 0x000f220000002400 */
[----:B------:R-:W-:-:S02]  /*14810*/  FSEL R3, R7, RZ, P3 ;  /* 0x000000ff07037208 */ /* 0x000fc40001800000 */
[C---:B------:R-:W-:Y:S02]  /*14820*/  ISETP.GT.AND P3, PT, R27.reuse, 0x20, PT ;  /* 0x000000201b00780c */ /* 0x040fe40003f64270 */
[----:B------:R-:W-:Y:S01]  /*14830*/  FSEL R98, R14, -INF , P2 ;  /* 0xff8000000e627808 */ /* 0x000fe20001000000 */
[--C-:B------:R-:W-:Y:S01]  /*14840*/  FFMA.FTZ R12, R86, R9, -R3.reuse ;  /* 0x00000009560c7223 */ /* 0x100fe20000010803 */
[----:B------:R-:W-:Y:S01]  /*14850*/  FMNMX.FTZ R5, R96, R5, !PT ;  /* 0x0000000560057209 */ /* 0x000fe20007810000 */
[----:B------:R2:W4:Y:S01]  /*14860*/  MUFU.TANH R31, R56 ;  /* 0x00000038001f7308 */ /* 0x0005220000002400 */
[C---:B------:R-:W-:Y:S01]  /*14870*/  ISETP.GT.AND P2, PT, R27.reuse, 0x21, PT ;  /* 0x000000211b00780c */ /* 0x040fe20003f44270 */
[-CC-:B------:R-:W-:Y:S01]  /*14880*/  FFMA.FTZ R159, R84, R9.reuse, -R3.reuse ;  /* 0x00000009549f7223 */ /* 0x180fe20000010803 */
[----:B------:R-:W-:Y:S01]  /*14890*/  FSEL R102, R20, -INF , P3 ;  /* 0xff80000014667808 */ /* 0x000fe20001800000 */
[--C-:B------:R-:W-:Y:S01]  /*148a0*/  FFMA.FTZ R66, R74, R9, -R3.reuse ;  /* 0x000000094a427223 */ /* 0x100fe20000010803 */
[----:B------:R-:W-:Y:S01]  /*148b0*/  FMNMX.FTZ R5, R98, R5, !PT ;  /* 0x0000000562057209 */ /* 0x000fe20007810000 */
[-CC-:B------:R-:W-:Y:S01]  /*148c0*/  FFMA.FTZ R155, R76, R9.reuse, -R3.reuse ;  /* 0x000000094c9b7223 */ /* 0x180fe20000010803 */
[----:B------:R-:W-:Y:S01]  /*148d0*/  ISETP.GT.AND P3, PT, R27, 0x28, PT ;  /* 0x000000281b00780c */ /* 0x000fe20003f64270 */
[----:B------:R-:W4:Y:S01]  /*148e0*/  MUFU.TANH R57, R57 ;  /* 0x0000003900397308 */ /* 0x000f220000002400 */
[----:B---3--:R-:W-:Y:S01]  /*148f0*/  FSEL R106, R15, -INF , P2 ;  /* 0xff8000000f6a7808 */ /* 0x008fe20001000000 */
[--C-:B------:R-:W-:Y:S01]  /*14900*/  FFMA.FTZ R20, R78, R9, -R3.reuse ;  /* 0x000000094e147223 */ /* 0x100fe20000010803 */
[----:B------:R-:W-:Y:S01]  /*14910*/  FMNMX.FTZ R5, R102, R5, !PT ;  /* 0x0000000566057209 */ /* 0x000fe20007810000 */
[-CC-:B------:R-:W-:Y:S01]  /*14920*/  FFMA.FTZ R157, R21, R9.reuse, -R3.reuse ;  /* 0x00000009159d7223 */ /* 0x180fe20000010803 */
[----:B------:R-:W-:Y:S01]  /*14930*/  ISETP.GT.AND P2, PT, R27, 0x29, PT ;  /* 0x000000291b00780c */ /* 0x000fe20003f44270 */
[--C-:B------:R-:W-:Y:S01]  /*14940*/  FFMA.FTZ R14, R82, R9, -R3.reuse ;  /* 0x00000009520e7223 */ /* 0x100fe20000010803 */
[----:B------:R-:W-:Y:S01]  /*14950*/  FSEL R86, R29, -INF , P3 ;  /* 0xff8000001d567808 */ /* 0x000fe20001800000 */
[----:B------:R-:W3:Y:S01]  /*14960*/  MUFU.TANH R60, R60 ;  /* 0x0000003c003c7308 */ /* 0x000ee20000002400 */
[----:B------:R-:W-:Y:S01]  /*14970*/  FMNMX.FTZ R5, R106, R5, !PT ;  /* 0x000000056a057209 */ /* 0x000fe20007810000 */
[-CC-:B------:R-:W-:Y:S01]  /*14980*/  FFMA.FTZ R153, R80, R9.reuse, -R3.reuse ;  /* 0x0000000950997223 */ /* 0x180fe20000010803 */
[----:B------:R-:W-:Y:S01]  /*14990*/  ISETP.GT.AND P3, PT, R27, 0x30, PT ;  /* 0x000000301b00780c */ /* 0x000fe20003f64270 */
[-CC-:B------:R-:W-:Y:S01]  /*149a0*/  FFMA.FTZ R137, R24, R9.reuse, -R3.reuse ;  /* 0x0000000918897223 */ /* 0x180fe20000010803 */
[----:B0-----:R-:W-:Y:S01]  /*149b0*/  FSEL R104, R45, -INF , P2 ;  /* 0xff8000002d687808 */ /* 0x001fe20001000000 */
[--C-:B------:R-:W-:Y:S01]  /*149c0*/  FFMA.FTZ R24, R28, R9, -R3.reuse ;  /* 0x000000091c187223 */ /* 0x100fe20000010803 */
[----:B------:R-:W-:Y:S01]  /*149d0*/  FMNMX.FTZ R5, R86, R5, !PT ;  /* 0x0000000556057209 */ /* 0x000fe20007810000 */
[----:B------:R-:W0:Y:S01]  /*149e0*/  MUFU.TANH R61, R61 ;  /* 0x0000003d003d7308 */ /* 0x000e220000002400 */
[C---:B------:R-:W-:Y:S01]  /*149f0*/  ISETP.GT.AND P2, PT, R27.reuse, 0x31, PT ;  /* 0x000000311b00780c */ /* 0x040fe20003f44270 */
[----:B------:R-:W-:Y:S01]  /*14a00*/  VIADD R29, R0, 0x2a840 ;  /* 0x0002a840001d7836 */ /* 0x000fe20000000000 */
[----:B-1----:R-:W-:Y:S01]  /*14a10*/  FSEL R84, R48, -INF , P3 ;  /* 0xff80000030547808 */ /* 0x002fe20001800000 */
[--C-:B------:R-:W-:Y:S01]  /*14a20*/  FFMA.FTZ R139, R26, R9, -R3.reuse ;  /* 0x000000091a8b7223 */ /* 0x100fe20000010803 */
[----:B------:R-:W-:Y:S01]  /*14a30*/  FMNMX.FTZ R5, R104, R5, !PT ;  /* 0x0000000568057209 */ /* 0x000fe20007810000 */
[----:B------:R-:W-:Y:S01]  /*14a40*/  IMAD.MOV.U32 R26, RZ, RZ, R186 ;  /* 0x000000ffff1a7224 */ /* 0x000fe200078e00ba */
[----:B------:R-:W-:Y:S01]  /*14a50*/  ISETP.GT.AND P3, PT, R27, 0x38, PT ;  /* 0x000000381b00780c */ /* 0x000fe20003f64270 */
[----:B------:R0:W1:Y:S01]  /*14a60*/  MUFU.TANH R33, R64 ;  /* 0x0000004000217308 */ /* 0x0000620000002400 */
[----:B--2---:R-:W-:Y:S01]  /*14a70*/  FSEL R56, R49, -INF , P2 ;  /* 0xff80000031387808 */ /* 0x004fe20001000000 */
[--C-:B------:R-:W-:Y:S01]  /*14a80*/  FFMA.FTZ R149, R50, R9, -R3.reuse ;  /* 0x0000000932957223 */ /* 0x100fe20000010803 */
[----:B------:R-:W-:Y:S01]  /*14a90*/  FMNMX.FTZ R5, R84, R5, !PT ;  /* 0x0000000554057209 */ /* 0x000fe20007810000 */
[-CC-:B------:R-:W-:Y:S01]  /*14aa0*/  FFMA.FTZ R40, R40, R9.reuse, -R3.reuse ;  /* 0x0000000928287223 */ /* 0x180fe20000010803 */
[C---:B------:R-:W-:Y:S01]  /*14ab0*/  ISETP.GT.AND P2, PT, R27.reuse, 0x39, PT ;  /* 0x000000391b00780c */ /* 0x040fe20003f44270 */
[--C-:B------:R-:W-:Y:S01]  /*14ac0*/  FFMA.FTZ R151, R38, R9, -R3.reuse ;  /* 0x0000000926977223 */ /* 0x100fe20000010803 */
[----:B----4-:R-:W-:Y:S01]  /*14ad0*/  FSEL R52, R52, -INF , P3 ;  /* 0xff80000034347808 */ /* 0x010fe20001800000 */
[----:B------:R-:W2:Y:S01]  /*14ae0*/  MUFU.TANH R65, R65 ;  /* 0x0000004100417308 */ /* 0x000ea20000002400 */
[----:B------:R-:W-:Y:S01]  /*14af0*/  FMNMX.FTZ R5, R56, R5, !PT ;  /* 0x0000000538057209 */ /* 0x000fe20007810000 */
[-CC-:B------:R-:W-:Y:S01]  /*14b00*/  FFMA.FTZ R145, R30, R9.reuse, -R3.reuse ;  /* 0x000000091e917223 */ /* 0x180fe20000010803 */
[----:B------:R-:W-:Y:S01]  /*14b10*/  ISETP.GT.AND P3, PT, R27, 0x40, PT ;  /* 0x000000401b00780c */ /* 0x000fe20003f64270 */
[-CC-:B------:R-:W-:Y:S01]  /*14b20*/  FFMA.FTZ R147, R32, R9.reuse, -R3.reuse ;  /* 0x0000000920937223 */ /* 0x180fe20000010803 */
[----:B------:R-:W-:Y:S01]  /*14b30*/  FSEL R44, R53, -INF , P2 ;  /* 0xff800000352c7808 */ /* 0x000fe20001000000 */
[--C-:B------:R-:W-:Y:S01]  /*14b40*/  FFMA.FTZ R38, R62, R9, -R3.reuse ;  /* 0x000000093e267223 */ /* 0x100fe20000010803 */
[----:B------:R-:W-:Y:S01]  /*14b50*/  FMNMX.FTZ R5, R52, R5, !PT ;  /* 0x0000000534057209 */ /* 0x000fe20007810000 */
[----:B------:R1:W4:Y:S01]  /*14b60*/  MUFU.TANH R35, R68 ;  /* 0x0000004400237308 */ /* 0x0003220000002400 */
[----:B------:R-:W-:Y:S01]  /*14b70*/  ISETP.GT.AND P2, PT, R27, 0x41, PT ;  /* 0x000000411b00780c */ /* 0x000fe20003f44270 */
[-CC-:B------:R-:W-:Y:S01]  /*14b80*/  FFMA.FTZ R50, R58, R9.reuse, -R3.reuse ;  /* 0x000000093a327223 */ /* 0x180fe20000010803 */
[----:B------:R-:W-:Y:S01]  /*14b90*/  FSEL R48, R31, -INF , P3 ;  /* 0xff8000001f307808 */ /* 0x000fe20001800000 */
[--C-:B------:R-:W-:Y:S01]  /*14ba0*/  FFMA.FTZ R54, R54, R9, -R3.reuse ;  /* 0x0000000936367223 */ /* 0x100fe20000010803 */
[----:B------:R-:W-:Y:S01]  /*14bb0*/  FMNMX.FTZ R5, R44, R5, !PT ;  /* 0x000000052c057209 */ /* 0x000fe20007810000 */
[-CC-:B------:R-:W-:Y:S01]  /*14bc0*/  FFMA.FTZ R141, R34, R9.reuse, -R3.reuse ;  /* 0x00000009228d7223 */ /* 0x180fe20000010803 */
[----:B------:R-:W-:Y:S01]  /*14bd0*/  ISETP.GT.AND P3, PT, R27, 0x48, PT ;  /* 0x000000481b00780c */ /* 0x000fe20003f64270 */
[----:B------:R-:W4:Y:S01]  /*14be0*/  MUFU.TANH R69, R69 ;  /* 0x0000004500457308 */ /* 0x000f220000002400 */
[----:B------:R-:W-:Y:S01]  /*14bf0*/  FSEL R10, R57, -INF , P2 ;  /* 0xff800000390a7808 */ /* 0x000fe20001000000 */
[--C-:B------:R-:W-:Y:S01]  /*14c00*/  FFMA.FTZ R30, R46, R9, -R3.reuse ;  /* 0x000000092e1e7223 */ /* 0x100fe20000010803 */
[----:B------:R-:W-:Y:S01]  /*14c10*/  FMNMX.FTZ R5, R48, R5, !PT ;  /* 0x0000000530057209 */ /* 0x000fe20007810000 */
[-CC-:B------:R-:W-:Y:S01]  /*14c20*/  FFMA.FTZ R143, R36, R9.reuse, -R3.reuse ;  /* 0x00000009248f7223 */ /* 0x180fe20000010803 */
[C---:B------:R-:W-:Y:S01]  /*14c30*/  ISETP.GT.AND P2, PT, R27.reuse, 0x49, PT ;  /* 0x000000491b00780c */ /* 0x040fe20003f44270 */
[--C-:B------:R-:W-:Y:S01]  /*14c40*/  FFMA.FTZ R32, R42, R9, -R3.reuse ;  /* 0x000000092a207223 */ /* 0x100fe20000010803 */
[----:B---3--:R-:W-:Y:S01]  /*14c50*/  FSEL R60, R60, -INF , P3 ;  /* 0xff8000003c3c7808 */ /* 0x008fe20001800000 */
[----:B------:R-:W-:Y:S01]  /*14c60*/  MUFU.EX2 R157, R157 ;  /* 0x0000009d009d7308 */ /* 0x000fe20000000800 */
[----:B------:R-:W-:Y:S01]  /*14c70*/  FMNMX.FTZ R5, R10, R5, !PT ;  /* 0x000000050a057209 */ /* 0x000fe20007810000 */
[----:B------:R-:W-:Y:S01]  /*14c80*/  FFMA.FTZ R3, R6, R9, -R3 ;  /* 0x0000000906037223 */ /* 0x000fe20000010803 */
[----:B------:R-:W-:-:S02]  /*14c90*/  ISETP.GT.AND P3, PT, R27, 0x50, PT ;  /* 0x000000501b00780c */ /* 0x000fc40003f64270 */
[----:B------:R-:W-:Y:S02]  /*14ca0*/  CS2R R82, SRZ ;  /* 0x0000000000527805 */ /* 0x000fe4000001ff00 */
[----:B0-----:R-:W-:Y:S02]  /*14cb0*/  FSEL R64, R61, -INF , P2 ;  /* 0xff8000003d407808 */ /* 0x001fe40001000000 */
[----:B------:R-:W-:Y:S02]  /*14cc0*/  CS2R R80, SRZ ;  /* 0x0000000000507805 */ /* 0x000fe4000001ff00 */
[----:B------:R-:W-:Y:S01]  /*14cd0*/  FMNMX.FTZ R5, R60, R5, !PT ;  /* 0x000000053c057209 */ /* 0x000fe20007810000 */
[----:B------:R-:W0:Y:S01]  /*14ce0*/  MUFU.EX2 R12, R12 ;  /* 0x0000000c000c7308 */ /* 0x000e220000000800 */
[----:B------:R-:W-:Y:S02]  /*14cf0*/  ISETP.GT.AND P2, PT, R27, 0x51, PT ;  /* 0x000000511b00780c */ /* 0x000fe40003f44270 */
[----:B------:R-:W-:-:S02]  /*14d00*/  CS2R R62, SRZ ;  /* 0x00000000003e7805 */ /* 0x000fc4000001ff00 */
[----:B-1----:R-:W-:Y:S02]  /*14d10*/  FSEL R68, R33, -INF , P3 ;  /* 0xff80000021447808 */ /* 0x002fe40001800000 */
[----:B------:R-:W-:Y:S02]  /*14d20*/  CS2R R58, SRZ ;  /* 0x00000000003a7805 */ /* 0x000fe4000001ff00 */
[----:B------:R-:W-:Y:S01]  /*14d30*/  FMNMX.FTZ R5, R64, R5, !PT ;  /* 0x0000000540057209 */ /* 0x000fe20007810000 */
[----:B------:R-:W1:Y:S01]  /*14d40*/  @P1 LDC R33, c[0x0][0x44c] ;  /* 0x00011300ff211b82 */ /* 0x000e620000000800 */
[----:B------:R-:W-:Y:S01]  /*14d50*/  ISETP.GT.AND P3, PT, R27, 0x58, PT ;  /* 0x000000581b00780c */ /* 0x000fe20003f64270 */
[----:B------:R-:W3:Y:S01]  /*14d60*/  MUFU.EX2 R159, R159 ;  /* 0x0000009f009f7308 */ /* 0x000ee20000000800 */
[----:B--2---:R-:W-:Y:S02]  /*14d70*/  FSEL R70, R65, -INF , P2 ;  /* 0xff80000041467808 */ /* 0x004fe40001000000 */
[----:B------:R-:W-:-:S02]  /*14d80*/  CS2R R46, SRZ ;  /* 0x00000000002e7805 */ /* 0x000fc4000001ff00 */
[----:B------:R-:W-:Y:S02]  /*14d90*/  FMNMX.FTZ R5, R68, R5, !PT ;  /* 0x0000000544057209 */ /* 0x000fe40007810000 */
[----:B------:R-:W-:Y:S02]  /*14da0*/  CS2R R42, SRZ ;  /* 0x00000000002a7805 */ /* 0x000fe4000001ff00 */
[----:B------:R-:W-:Y:S02]  /*14db0*/  ISETP.GT.AND P2, PT, R27, 0x59, PT ;  /* 0x000000591b00780c */ /* 0x000fe40003f44270 */
[----:B----4-:R-:W-:Y:S01]  /*14dc0*/  FSEL R74, R35, -INF , P3 ;  /* 0xff800000234a7808 */ /* 0x010fe20001800000 */
[----:B------:R-:W2:Y:S01]  /*14dd0*/  MUFU.EX2 R14, R14 ;  /* 0x0000000e000e7308 */ /* 0x000ea20000000800 */
[----:B------:R-:W-:Y:S01]  /*14de0*/  FMNMX.FTZ R5, R70, R5, !PT ;  /* 0x0000000546057209 */ /* 0x000fe20007810000 */
[----:B------:R-:W4:Y:S01]  /*14df0*/  @P1 LDC R35, c[0x0][0x450] ;  /* 0x00011400ff231b82 */ /* 0x000f220000000800 */
[----:B------:R-:W-:Y:S01]  /*14e00*/  FSEL R76, R69, -INF , P2 ;  /* 0xff800000454c7808 */ /* 0x000fe20001000000 */
[----:B0-----:R-:W-:Y:S01]  /*14e10*/  FADD.FTZ R0, R157, R12 ;  /* 0x0000000c9d007221 */ /* 0x001fe20000010000 */
[----:B------:R-:W-:-:S02]  /*14e20*/  FMNMX.FTZ R5, R74, R5, !PT ;  /* 0x000000054a057209 */ /* 0x000fc40007810000 */
[----:B------:R-:W-:Y:S01]  /*14e30*/  PRMT R29, R178, 0x654, R29 ;  /* 0x00000654b21d7816 */ /* 0x000fe2000000001d */
[----:B------:R-:W0:Y:S01]  /*14e40*/  MUFU.EX2 R153, R153 ;  /* 0x0000009900997308 */ /* 0x000e220000000800 */
[----:B------:R-:W-:Y:S02]  /*14e50*/  FMNMX.FTZ R5, R76, R5, !PT ;  /* 0x000000054c057209 */ /* 0x000fe40007810000 */
[----:B------:R0:W-:Y:S01]  /*14e60*/  SYNCS.ARRIVE.TRANS64.RED.A1T0 RZ, [R29+URZ], RZ ;  /* 0x000000ff1dff79a7 */ /* 0x0001e2000810043f */
[----:B------:R-:W-:Y:S02]  /*14e70*/  F2FP.BF16.F32.PACK_AB R157, R12, R157 ;  /* 0x0000009d0c9d723e */ /* 0x000fe400000010ff */
[----:B------:R-:W0:Y:S01]  /*14e80*/  SHFL.BFLY PT, R78, R5, 0x2, 0x1f ;  /* 0x0c401f00054e7f89 */ /* 0x000e2200000e0000 */
[----:B-1----:R-:W-:Y:S01]  /*14e90*/  @P1 IMAD.HI.U32 R28, R186, R33, RZ ;  /* 0x00000021ba1c1227 */ /* 0x002fe200078e00ff */
[----:B------:R-:W1:Y:S08]  /*14ea0*/  MUFU.EX2 R20, R20 ;  /* 0x0000001400147308 */ /* 0x000e700000000800 */
[----:B------:R-:W1:Y:S01]  /*14eb0*/  MUFU.EX2 R155, R155 ;  /* 0x0000009b009b7308 */ /* 0x000e620000000800 */
[----:B----4-:R-:W-:Y:S01]  /*14ec0*/  @P1 SHF.R.U32.HI R26, RZ, R35, R28 ;  /* 0x00000023ff1a1219 */ /* 0x010fe2000001161c */
[----:B---3--:R-:W-:Y:S01]  /*14ed0*/  FADD.FTZ R35, R159, R0 ;  /* 0x000000009f237221 */ /* 0x008fe20000010000 */
[----:B--2---:R-:W-:-:S02]  /*14ee0*/  F2FP.BF16.F32.PACK_AB R159, R14, R159 ;  /* 0x0000009f0e9f723e */ /* 0x004fc400000010ff */
[----:B------:R-:W-:Y:S01]  /*14ef0*/  IADD3 R28, R26, R188, -R187 ;  /* 0x000000bc1a1c7210 */ /* 0x000fe20007ffe8bb */
[----:B------:R-:W-:Y:S02]  /*14f00*/  FADD.FTZ R26, R14, R35 ;  /* 0x000000230e1a7221 */ /* 0x000fe40000010000 */
[----:B------:R-:W2:Y:S02]  /*14f10*/  MUFU.EX2 R66, R66 ;  /* 0x0000004200427308 */ /* 0x000ea40000000800 */
[----:B0-----:R-:W-:Y:S01]  /*14f20*/  FADD.FTZ R35, R153, R26 ;  /* 0x0000001a99237221 */ /* 0x001fe20000010000 */
[----:B------:R-:W-:Y:S01]  /*14f30*/  IMAD.HI R28, R28, 0x2aaaaaab, RZ ;  /* 0x2aaaaaab1c1c7827 */ /* 0x000fe200078e02ff */
[C---:B-1----:R-:W-:Y:S02]  /*14f40*/  F2FP.BF16.F32.PACK_AB R153, R20.reuse, R153 ;  /* 0x000000991499723e */ /* 0x042fe400000010ff */
[----:B------:R-:W-:Y:S02]  /*14f50*/  FMNMX.FTZ R78, R5, R78, !PT ;  /* 0x0000004e054e7209 */ /* 0x000fe40007810000 */
[----:B------:R-:W0:Y:S01]  /*14f60*/  MUFU.EX2 R149, R149 ;  /* 0x0000009500957308 */ /* 0x000e220000000800 */
[----:B------:R-:W-:Y:S01]  /*14f70*/  FADD.FTZ R6, R20, R35 ;  /* 0x0000002314067221 */ /* 0x000fe20000010000 */
[----:B------:R-:W-:Y:S01]  /*14f80*/  SHF.R.U32.HI R39, RZ, 0x1f, R28 ;  /* 0x0000001fff277819 */ /* 0x000fe2000001161c */
[----:B------:R-:W1:Y:S02]  /*14f90*/  SHFL.BFLY PT, R15, R78, 0x1, 0x1f ;  /* 0x0c201f004e0f7f89 */ /* 0x000e6400000e0000 */
[----:B------:R-:W-:-:S03]  /*14fa0*/  FADD.FTZ R37, R155, R6 ;  /* 0x000000069b257221 */ /* 0x000fc60000010000 */
[----:B------:R-:W3:Y:S01]  /*14fb0*/  MUFU.EX2 R40, R40 ;  /* 0x0000002800287308 */ /* 0x000ee20000000800 */
[C---:B--2---:R-:W-:Y:S01]  /*14fc0*/  FADD.FTZ R6, R66.reuse, R37 ;  /* 0x0000002542067221 */ /* 0x044fe20000010000 */
[----:B------:R-:W-:Y:S02]  /*14fd0*/  F2FP.BF16.F32.PACK_AB R155, R66, R155 ;  /* 0x0000009b429b723e */ /* 0x000fe400000010ff */
[----:B------:R-:W-:-:S04]  /*14fe0*/  CS2R R66, SRZ ;  /* 0x0000000000427805 */ /* 0x000fc8000001ff00 */
[----:B------:R-:W2:Y:S01]  /*14ff0*/  MUFU.EX2 R151, R151 ;  /* 0x0000009700977308 */ /* 0x000ea20000000800 */
[----:B0-----:R-:W-:-:S07]  /*15000*/  FADD.FTZ R37, R149, R6 ;  /* 0x0000000695257221 */ /* 0x001fce0000010000 */
[----:B------:R-:W0:Y:S01]  /*15010*/  MUFU.EX2 R38, R38 ;  /* 0x0000002600267308 */ /* 0x000e220000000800 */
[C---:B---3--:R-:W-:Y:S01]  /*15020*/  FADD.FTZ R6, R40.reuse, R37 ;  /* 0x0000002528067221 */ /* 0x048fe20000010000 */
[----:B------:R-:W-:Y:S02]  /*15030*/  F2FP.BF16.F32.PACK_AB R149, R40, R149 ;  /* 0x000000952895723e */ /* 0x000fe400000010ff */
[----:B------:R-:W-:Y:S02]  /*15040*/  CS2R R40, SRZ ;  /* 0x0000000000287805 */ /* 0x000fe4000001ff00 */
[----:B-1----:R-:W-:Y:S02]  /*15050*/  FMNMX.FTZ R15, R78, R15, !PT ;  /* 0x0000000f4e0f7209 */ /* 0x002fe40007810000 */
[----:B------:R-:W-:Y:S02]  /*15060*/  CS2R R78, SRZ ;  /* 0x00000000004e7805 */ /* 0x000fe4000001ff00 */
[C---:B------:R-:W-:Y:S01]  /*15070*/  FSETP.NEU.FTZ.AND P2, PT, R15.reuse, -INF , PT ;  /* 0xff8000000f00780b */ /* 0x040fe20003f5d000 */
[----:B------:R-:W-:Y:S01]  /*15080*/  FMUL.FTZ R31, R15, R9 ;  /* 0x000000090f1f7220 */ /* 0x000fe20000410000 */
[----:B------:R-:W1:Y:S01]  /*15090*/  MUFU.EX2 R145, R145 ;  /* 0x0000009100917308 */ /* 0x000e620000000800 */
[----:B--2---:R-:W-:-:S03]  /*150a0*/  FADD.FTZ R37, R151, R6 ;  /* 0x0000000697257221 */ /* 0x004fc60000010000 */
[----:B------:R-:W-:Y:S01]  /*150b0*/  FSEL R31, R31, RZ, P2 ;  /* 0x000000ff1f1f7208 */ /* 0x000fe20001000000 */
[----:B0-----:R-:W-:-:S03]  /*150c0*/  FADD.FTZ R6, R38, R37 ;  /* 0x0000002526067221 */ /* 0x001fc60000010000 */
        /* <DEDUP_REMOVED lines=19> */
[-CC-:B-----5:R-:W-:Y:S01]  /*15200*/  FFMA.FTZ R140, R48, R9.reuse, -R31.reuse ;  /* 0x00000009308c7223 */ /* 0x1a0fe2000001081f */
[-CC-:B------:R-:W-:Y:S01]  /*15210*/  FFMA.FTZ R10, R10, R9.reuse, -R31.reuse ;  /* 0x000000090a0a7223 */ /* 0x180fe2000001081f */
[----:B-1----:R-:W-:Y:S01]  /*15220*/  FADD.FTZ R37, R145, R6 ;  /* 0x0000000691257221 */ /* 0x002fe20000010000 */
[-CC-:B------:R-:W-:Y:S01]  /*15230*/  FFMA.FTZ R60, R60, R9.reuse, -R31.reuse ;  /* 0x000000093c3c7223 */ /* 0x180fe2000001081f */
[-C--:B------:R-:W-:Y:S01]  /*15240*/  FFMA.FTZ R64, R64, R9.reuse, -R31 ;  /* 0x0000000940407223 */ /* 0x080fe2000001081f */
[----:B------:R-:W1:Y:S01]  /*15250*/  MUFU.EX2 R158, R158 ;  /* 0x0000009e009e7308 */ /* 0x000e620000000800 */
[----:B0-----:R-:W-:Y:S01]  /*15260*/  FADD.FTZ R6, R50, R37 ;  /* 0x0000002532067221 */ /* 0x001fe20000010000 */
[-CC-:B------:R-:W-:Y:S01]  /*15270*/  FFMA.FTZ R68, R68, R9.reuse, -R31.reuse ;  /* 0x0000000944447223 */ /* 0x180fe2000001081f */
[-CC-:B------:R-:W-:Y:S01]  /*15280*/  FFMA.FTZ R70, R70, R9.reuse, -R31.reuse ;  /* 0x0000000946467223 */ /* 0x180fe2000001081f */
[-CC-:B------:R-:W-:Y:S01]  /*15290*/  FFMA.FTZ R74, R74, R9.reuse, -R31.reuse ;  /* 0x000000094a4a7223 */ /* 0x180fe2000001081f */
[----:B------:R-:W-:Y:S01]  /*152a0*/  FFMA.FTZ R76, R76, R9, -R31 ;  /* 0x000000094c4c7223 */ /* 0x000fe2000001081f */
[----:B------:R-:W-:Y:S01]  /*152b0*/  F2FP.BF16.F32.PACK_AB R151, R38, R151 ;  /* 0x000000972697723e */ /* 0x000fe200000010ff */
[----:B------:R-:W-:Y:S01]  /*152c0*/  IMAD.MOV.U32 R94, RZ, RZ, 0x3f800000 ;  /* 0x3f800000ff5e7424 */ /* 0x000fe200078e00ff */
[----:B------:R-:W0:Y:S01]  /*152d0*/  MUFU.EX2 R7, R7 ;  /* 0x0000000700077308 */ /* 0x000e220000000800 */
[----:B--2---:R-:W-:Y:S01]  /*152e0*/  FADD.FTZ R33, R156, R5 ;  /* 0x000000059c217221 */ /* 0x004fe20000010000 */
[----:B------:R-:W-:-:S02]  /*152f0*/  F2FP.BF16.F32.PACK_AB R156, R5, R156 ;  /* 0x0000009c059c723e */ /* 0x000fc400000010ff */
[----:B------:R-:W-:Y:S02]  /*15300*/  CS2R R86, SRZ ;  /* 0x0000000000567805 */ /* 0x000fe4000001ff00 */
[----:B------:R-:W-:Y:S02]  /*15310*/  F2FP.BF16.F32.PACK_AB R145, R50, R145 ;  /* 0x000000913291723e */ /* 0x000fe400000010ff */
[----:B------:R-:W-:Y:S02]  /*15320*/  CS2R R84, SRZ ;  /* 0x0000000000547805 */ /* 0x000fe4000001ff00 */
[----:B------:R-:W-:Y:S02]  /*15330*/  CS2R R56, SRZ ;  /* 0x0000000000387805 */ /* 0x000fe4000001ff00 */
[----:B------:R-:W-:Y:S01]  /*15340*/  CS2R R52, SRZ ;  /* 0x0000000000347805 */ /* 0x000fe2000001ff00 */
[----:B------:R-:W2:Y:S01]  /*15350*/  MUFU.EX2 R152, R152 ;  /* 0x0000009800987308 */ /* 0x000ea20000000800 */
[----:B-1----:R-:W-:Y:S01]  /*15360*/  FADD.FTZ R0, R158, R33 ;  /* 0x000000219e007221 */ /* 0x002fe20000010000 */
[----:B------:R-:W-:-:S02]  /*15370*/  CS2R R50, SRZ ;  /* 0x0000000000327805 */ /* 0x000fc4000001ff00 */
[----:B------:R-:W-:Y:S02]  /*15380*/  CS2R R48, SRZ ;  /* 0x0000000000307805 */ /* 0x000fe4000001ff00 */
[----:B------:R-:W-:Y:S02]  /*15390*/  CS2R R44, SRZ ;  /* 0x00000000002c7805 */ /* 0x000fe4000001ff00 */
[----:B------:R-:W1:Y:S01]  /*153a0*/  MUFU.EX2 R11, R11 ;  /* 0x0000000b000b7308 */ /* 0x000e620000000800 */
[C---:B0-----:R-:W-:Y:S01]  /*153b0*/  FADD.FTZ R33, R7.reuse, R0 ;  /* 0x0000000007217221 */ /* 0x041fe20000010000 */
[----:B------:R-:W-:-:S06]  /*153c0*/  F2FP.BF16.F32.PACK_AB R158, R7, R158 ;  /* 0x0000009e079e723e */ /* 0x000fcc00000010ff */
[----:B------:R-:W0:Y:S01]  /*153d0*/  MUFU.EX2 R154, R154 ;  /* 0x0000009a009a7308 */ /* 0x000e220000000800 */
[----:B--2---:R-:W-:-:S07]  /*153e0*/  FADD.FTZ R0, R152, R33 ;  /* 0x0000002198007221 */ /* 0x004fce0000010000 */
[----:B------:R-:W2:Y:S01]  /*153f0*/  MUFU.EX2 R13, R13 ;  /* 0x0000000d000d7308 */ /* 0x000ea20000000800 */
[C---:B-1----:R-:W-:Y:S01]  /*15400*/  FADD.FTZ R35, R11.reuse, R0 ;  /* 0x000000000b237221 */ /* 0x042fe20000010000 */
[----:B------:R-:W-:-:S06]  /*15410*/  F2FP.BF16.F32.PACK_AB R152, R11, R152 ;  /* 0x000000980b98723e */ /* 0x000fcc00000010ff */
[----:B------:R-:W1:Y:S01]  /*15420*/  MUFU.EX2 R148, R148 ;  /* 0x0000009400947308 */ /* 0x000e620000000800 */
[----:B0-----:R-:W-:-:S07]  /*15430*/  FADD.FTZ R0, R154, R35 ;  /* 0x000000239a007221 */ /* 0x001fce0000010000 */
[----:B------:R-:W0:Y:S01]  /*15440*/  MUFU.EX2 R21, R21 ;  /* 0x0000001500157308 */ /* 0x000e220000000800 */
[C---:B--2---:R-:W-:Y:S01]  /*15450*/  FADD.FTZ R35, R13.reuse, R0 ;  /* 0x000000000d237221 */ /* 0x044fe20000010000 */
[----:B------:R-:W-:Y:S01]  /*15460*/  F2FP.BF16.F32.PACK_AB R154, R13, R154 ;  /* 0x0000009a0d9a723e */ /* 0x000fe200000010ff */
[----:B------:R-:W-:Y:S01]  /*15470*/  VIADD R13, R72, 0xfffffffe ;  /* 0xfffffffe480d7836 */ /* 0x000fe20000000000 */
[----:B------:R-:W-:-:S04]  /*15480*/  CS2R R72, SRZ ;  /* 0x0000000000487805 */ /* 0x000fc8000001ff00 */
[----:B------:R-:W2:Y:S01]  /*15490*/  MUFU.EX2 R150, R150 ;  /* 0x0000009600967308 */ /* 0x000ea20000000800 */
[----:B-1----:R-:W-:-:S07]  /*154a0*/  FADD.FTZ R0, R148, R35 ;  /* 0x0000002394007221 */ /* 0x002fce0000010000 */
        /* <DEDUP_REMOVED lines=10> */
[----:B------:R-:W-:Y:S01]  /*15550*/  MUFU.EX2 R147, R147 ;  /* 0x0000009300937308 */ /* 0x000fe20000000800 */
[C---:B--2---:R-:W-:Y:S01]  /*15560*/  FADD.FTZ R37, R27.reuse, R0 ;  /* 0x000000001b257221 */ /* 0x044fe20000010000 */
[----:B------:R-:W-:Y:S02]  /*15570*/  F2FP.BF16.F32.PACK_AB R144, R27, R144 ;  /* 0x000000901b90723e */ /* 0x000fe400000010ff */
[----:B------:R-:W-:-:S04]  /*15580*/  CS2R R26, SRZ ;  /* 0x00000000001a7805 */ /* 0x000fc8000001ff00 */
[----:B------:R-:W0:Y:S01]  /*15590*/  MUFU.EX2 R29, R29 ;  /* 0x0000001d001d7308 */ /* 0x000e220000000800 */
[----:B-1----:R-:W-:-:S07]  /*155a0*/  FADD.FTZ R0, R146, R37 ;  /* 0x0000002592007221 */ /* 0x002fce0000010000 */
[----:B------:R-:W-:Y:S08]  /*155b0*/  MUFU.EX2 R54, R54 ;  /* 0x0000003600367308 */ /* 0x000ff00000000800 */
[----:B------:R-:W1:Y:S01]  /*155c0*/  MUFU.EX2 R140, R140 ;  /* 0x0000008c008c7308 */ /* 0x000e620000000800 */
[C---:B0-----:R-:W-:Y:S01]  /*155d0*/  FADD.FTZ R37, R29.reuse, R0 ;  /* 0x000000001d257221 */ /* 0x041fe20000010000 */
[----:B------:R-:W-:-:S06]  /*155e0*/  F2FP.BF16.F32.PACK_AB R146, R29, R146 ;  /* 0x000000921d92723e */ /* 0x000fcc00000010ff */
[----:B------:R-:W-:Y:S08]  /*155f0*/  MUFU.EX2 R141, R141 ;  /* 0x0000008d008d7308 */ /* 0x000ff00000000800 */
[----:B------:R0:W2:Y:S01]  /*15600*/  MUFU.EX2 R33, R10 ;  /* 0x0000000a00217308 */ /* 0x0000a20000000800 */
[----:B-1----:R-:W-:Y:S01]  /*15610*/  FADD.FTZ R0, R140, R37 ;  /* 0x000000258c007221 */ /* 0x002fe20000010000 */
[----:B------:R-:W-:-:S06]  /*15620*/  CS2R R36, SRZ ;  /* 0x0000000000247805 */ /* 0x000fcc000001ff00 */
[----:B------:R-:W1:Y:S01]  /*15630*/  MUFU.EX2 R30, R30 ;  /* 0x0000001e001e7308 */ /* 0x000e620000000800 */
[----:B0-----:R-:W-:Y:S01]  /*15640*/  LEA.HI.SX32 R10, R28, R39, 0x1c ;  /* 0x000000271c0a7211 */ /* 0x001fe200078fe2ff */
[----:B------:R-:W-:Y:S01]  /*15650*/  FADD.FTZ R39, R147, R6 ;  /* 0x0000000693277221 */ /* 0x000fe20000010000 */
[C---:B------:R-:W-:Y:S02]  /*15660*/  F2FP.BF16.F32.PACK_AB R147, R54.reuse, R147 ;  /* 0x000000933693723e */ /* 0x040fe400000010ff */
[----:B------:R-:W-:Y:S02]  /*15670*/  CS2R R28, SRZ ;  /* 0x00000000001c7805 */ /* 0x000fe4000001ff00 */
[----:B------:R-:W-:Y:S01]  /*15680*/  VIMNMX R10, R185, R10, !PT ;  /* 0x0000000ab90a7248 */ /* 0x000fe20007fe0100 */
[----:B------:R-:W-:Y:S01]  /*15690*/  FADD.FTZ R6, R54, R39 ;  /* 0x0000002736067221 */ /* 0x000fe20000010000 */
[----:B------:R-:W-:Y:S01]  /*156a0*/  CS2R R54, SRZ ;  /* 0x0000000000367805 */ /* 0x000fe2000001ff00 */
[----:B------:R-:W0:Y:S01]  /*156b0*/  MUFU.EX2 R60, R60 ;  /* 0x0000003c003c7308 */ /* 0x000e220000000800 */
[----:B--2---:R-:W-:Y:S01]  /*156c0*/  FADD.FTZ R11, R33, R0 ;  /* 0x00000000210b7221 */ /* 0x004fe20000010000 */
[----:B------:R-:W-:Y:S01]  /*156d0*/  FADD.FTZ R7, R141, R6 ;  /* 0x000000068d077221 */ /* 0x000fe20000010000 */
[----:B------:R-:W-:-:S02]  /*156e0*/  ISETP.GE.AND P2, PT, R13, R10, PT ;  /* 0x0000000a0d00720c */ /* 0x000fc40003f46270 */
[----:B------:R-:W-:Y:S02]  /*156f0*/  CS2R R38, SRZ ;  /* 0x0000000000267805 */ /* 0x000fe4000001ff00 */
[----:B------:R-:W-:Y:S01]  /*15700*/  F2FP.BF16.F32.PACK_AB R140, R33, R140 ;  /* 0x0000008c218c723e */ /* 0x000fe200000010ff */
        /* <DEDUP_REMOVED lines=11> */
[----:B------:R-:W-:Y:S02]  /*157c0*/  CS2R R60, SRZ ;  /* 0x00000000003c7805 */ /* 0x000fe4000001ff00 */
[----:B------:R-:W-:Y:S02]  /*157d0*/  CS2R R30, SRZ ;  /* 0x00000000001e7805 */ /* 0x000fe4000001ff00 */
[----:B------:R-:W2:Y:S01]  /*157e0*/  MUFU.EX2 R137, R137 ;  /* 0x0000008900897308 */ /* 0x000ea20000000800 */
[C---:B0-----:R-:W-:Y:S01]  /*157f0*/  FADD.FTZ R0, R32.reuse, R7 ;  /* 0x0000000720007221 */ /* 0x041fe20000010000 */
[----:B------:R-:W-:-:S02]  /*15800*/  F2FP.BF16.F32.PACK_AB R143, R32, R143 ;  /* 0x0000008f208f723e */ /* 0x000fc400000010ff */
        /* <DEDUP_REMOVED lines=9> */
[----:B------:R-:W-:Y:S02]  /*158a0*/  CS2R R68, SRZ ;  /* 0x0000000000447805 */ /* 0x000fe4000001ff00 */
[----:B------:R-:W-:Y:S02]  /*158b0*/  CS2R R34, SRZ ;  /* 0x0000000000227805 */ /* 0x000fe4000001ff00 */
[----:B------:R-:W2:Y:S01]  /*158c0*/  MUFU.EX2 R139, R139 ;  /* 0x0000008b008b7308 */ /* 0x000ea20000000800 */
[C---:B-1----:R-:W-:Y:S01]  /*158d0*/  FADD.FTZ R0, R24.reuse, R7 ;  /* 0x0000000718007221 */ /* 0x042fe20000010000 */
[----:B------:R-:W-:-:S02]  /*158e0*/  F2FP.BF16.F32.PACK_AB R137, R24, R137 ;  /* 0x000000891889723e */ /* 0x000fc400000010ff */
[----:B------:R-:W-:-:S04]  /*158f0*/  CS2R R24, SRZ ;  /* 0x0000000000187805 */ /* 0x000fc8000001ff00 */
[----:B------:R1:W3:Y:S01]  /*15900*/  MUFU.EX2 R5, R76 ;  /* 0x0000004c00057308 */ /* 0x0002e20000000800 */
[----:B0-----:R-:W-:-:S07]  /*15910*/  FADD.FTZ R12, R74, R11 ;  /* 0x0000000b4a0c7221 */ /* 0x001fce0000010000 */
[----:B------:R3:W0:Y:S01]  /*15920*/  MUFU.EX2 R6, R3 ;  /* 0x0000000300067308 */ /* 0x0006220000000800 */
[----:B--2---:R-:W-:Y:S01]  /*15930*/  FADD.FTZ R7, R139, R0 ;  /* 0x000000008b077221 */ /* 0x004fe20000010000 */
[----:B-1----:R-:W-:Y:S01]  /*15940*/  CS2R R76, SRZ ;  /* 0x00000000004c7805 */ /* 0x002fe2000001ff00 */
[C---:B---3--:R-:W-:Y:S01]  /*15950*/  FADD.FTZ R3, R5.reuse, R12 ;  /* 0x0000000c05037221 */ /* 0x048fe20000010000 */
[----:B------:R-:W-:Y:S01]  /*15960*/  F2FP.BF16.F32.PACK_AB R138, R5, R74 ;  /* 0x0000004a058a723e */ /* 0x000fe200000010ff */
[----:B------:R-:W-:Y:S01]  /*15970*/  IMAD.MOV.U32 R5, RZ, RZ, 0x3f800000 ;  /* 0x3f800000ff057424 */ /* 0x000fe200078e00ff */
[----:B------:R-:W-:Y:S01]  /*15980*/  CS2R R74, SRZ ;  /* 0x00000000004a7805 */ /* 0x000fe2000001ff00 */
[C---:B0-----:R-:W-:Y:S01]  /*15990*/  FADD.FTZ R0, R6.reuse, R7 ;  /* 0x0000000706007221 */ /* 0x041fe20000010000 */
[----:B------:R-:W-:Y:S01]  /*159a0*/  F2FP.BF16.F32.PACK_AB R139, R6, R139 ;  /* 0x0000008b068b723e */ /* 0x000fe200000010ff */
[----:B------:R-:W-:Y:S06]  /*159b0*/  @!P2 BRA `(.L_x_2839) ;  /* 0x0000002c008ca947 */ /* 0x000fec0003800000 */
[----:B------:R-:W-:Y:S01]  /*159c0*/  BSSY B1, `(.L_x_2839) ;  /* 0x00002e2000017945 */ /* 0x000fe20003800000 */
[----:B------:R-:W-:Y:S02]  /*159d0*/  IMAD.MOV.U32 R11, RZ, RZ, R8 ;  /* 0x000000ffff0b7224 */ /* 0x000fe400078e0008 */
[----:B------:R-:W-:Y:S02]  /*159e0*/  IMAD.MOV.U32 R12, RZ, RZ, R15 ;  /* 0x000000ffff0c7224 */ /* 0x000fe400078e000f */
[----:B------:R-:W-:Y:S02]  /*159f0*/  IMAD.MOV.U32 R6, RZ, RZ, R168 ;  /* 0x000000ffff067224 */ /* 0x000fe400078e00a8 */
[----:B------:R-:W-:Y:S02]  /*15a00*/  IMAD.MOV.U32 R7, RZ, RZ, R162 ;  /* 0x000000ffff077224 */ /* 0x000fe400078e00a2 */
[----:B------:R-:W-:Y:S02]  /*15a10*/  IMAD.MOV.U32 R5, RZ, RZ, 0x3f800000 ;  /* 0x3f800000ff057424 */ /* 0x000fe400078e00ff */
[----:B------:R-:W-:-:S07]  /*15a20*/  IMAD.MOV.U32 R87, RZ, RZ, RZ ;  /* 0x000000ffff577224 */ /* 0x000fce00078e00ff */
.L_x_2852:
[----:B------:R-:W-:-:S04]  /*15a30*/  ISETP.NE.AND P2, PT, R7, 0x1, PT ;  /* 0x000000010700780c */ /* 0x000fc80003f45270 */
[----:B------:R-:W-:-:S04]  /*15a40*/  SEL R9, RZ, 0x1, P2 ;  /* 0x00000001ff097807 */ /* 0x000fc80001000000 */
[----:B------:R-:W-:Y:S01]  /*15a50*/  LOP3.LUT R168, R6, R9, RZ, 0x3c, !PT ;  /* 0x0000000906a87212 */ /* 0x000fe200078e3cff */
[----:B------:R-:W-:Y:S06]  /*15a60*/  @!P0 BRA `(.L_x_2840) ;  /* 0x0000000000048947 */ /* 0x000fec0003800000 */
[----:B------:R-:W-:Y:S01]  /*15a70*/  BPT.TRAP 0x1 ;  /* 0x000000040000795c */ /* 0x000fe20000300000 */
.L_x_2840:
        /* <DEDUP_REMOVED lines=8> */
.L_x_2841:
[----:B------:R-:W-:Y:S01]  /*15b00*/  IMAD R95, R162, 0x900, R4 ;  /* 0x00000900a25f7824 */ /* 0x000fe200078e0204 */
[----:B------:R-:W-:Y:S03]  /*15b10*/  BSSY B2, `(.L_x_2842) ;  /* 0x0000006000027945 */ /* 0x000fe60003800000 */
[C---:B------:R-:W-:Y:S02]  /*15b20*/  VIADD R90, R95.reuse, 0x2 ;  /* 0x000000025f5a7836 */ /* 0x040fe40000000000 */
[----:B------:R-:W-:Y:S01]  /*15b30*/  VIADD R92, R95, 0x4 ;  /* 0x000000045f5c7836 */ /* 0x000fe20000000000 */
[----:B-1----:R-:W-:Y:S06]  /*15b40*/  @P2 BRA `(.L_x_2843) ;  /* 0x0000000000082947 */ /* 0x002fec0003800000 */
[----:B------:R-:W1:Y:S02]  /*15b50*/  SYNCS.PHASECHK.TRANS64.TRYWAIT P2, [R14+URZ+0x2a830], R9 ;  /* 0x02a830090e0075a7 */ /* 0x000e64000804017f */
[----:B-1----:R-:W-:Y:S05]  /*15b60*/  @!P2 BRA `(.L_x_2844) ;  /* 0x0000011800a0a947 */ /* 0x002fea0003800000 */
.L_x_2843:
[----:B------:R-:W-:Y:S05]  /*15b70*/  BSYNC B2 ;  /* 0x0000000000027941 */ /* 0x000fea0003800000 */
.L_x_2842:
[----:B------:R-:W2:Y:S01]  /*15b80*/  LDL.64 R96, [R1+0x28] ;  /* 0x0000280001607983 */ /* 0x000ea20000100a00 */
[----:B------:R-:W-:Y:S01]  /*15b90*/  MOV R88, R95 ;  /* 0x0000005f00587202 */ /* 0x000fe20000000f00 */
[----:B------:R-:W-:Y:S01]  /*15ba0*/  IMAD.MOV.U32 R89, RZ, RZ, 0x40000040 ;  /* 0x40000040ff597424 */ /* 0x000fe200078e00ff */
[----:B------:R-:W-:Y:S01]  /*15bb0*/  R2UR UR46, R90 ;  /* 0x000000005a2e72ca */ /* 0x000fe200000e0000 */
[----:B------:R-:W-:Y:S01]  /*15bc0*/  IMAD.MOV.U32 R90, RZ, RZ, R92 ;  /* 0x000000ffff5a7224 */ /* 0x000fe200078e005c */
[----:B------:R-:W-:Y:S01]  /*15bd0*/  R2UR UR50, R88 ;  /* 0x00000000583272ca */ /* 0x000fe200000e0000 */
[C---:B------:R-:W-:Y:S01]  /*15be0*/  VIADD R88, R95.reuse, 0x6 ;  /* 0x000000065f587836 */ /* 0x040fe20000000000 */
[----:B------:R-:W-:Y:S01]  /*15bf0*/  MOV R193, UR42 ;  /* 0x0000002a00c17c02 */ /* 0x000fe20008000f00 */
        /* <DEDUP_REMOVED lines=8> */
[----:B------:R-:W-:Y:S01]  /*15c80*/  IMAD.MOV.U32 R93, RZ, RZ, 0x40000040 ;  /* 0x40000040ff5d7424 */ /* 0x000fe200078e00ff */
[----:B------:R-:W-:Y:S01]  /*15c90*/  R2UR UR34, R90 ;  /* 0x000000005a2272ca */ /* 0x000fe200000e0000 */
[C---:B------:R-:W-:Y:S01]  /*15ca0*/  VIADD R90, R95.reuse, 0x306 ;  /* 0x000003065f5a7836 */ /* 0x040fe20000000000 */
[----:B------:R-:W-:Y:S01]  /*15cb0*/  R2UR UR26, R88 ;  /* 0x00000000581a72ca */ /* 0x000fe200000e0000 */
[----:B------:R-:W-:Y:S01]  /*15cc0*/  VIADD R88, R95, 0x602 ;  /* 0x000006025f587836 */ /* 0x000fe20000000000 */
        /* <DEDUP_REMOVED lines=105> */
[----:B------:R-:W2:Y:S11]  /*16360*/  LDL.64 R198, [R1+0x8] ;  /* 0x0000080001c67983 */ /* 0x000eb60000100a00 */
[----:B------:R-:W-:Y:S01]  /*16370*/  HGMMA.64x96x16.F32.BF16 R88, gdesc[UR44], R88, gsb0 ;  /* 0x016000002c5879f0 */ /* 0x000fe20008001858 */
[----:B------:R-:W-:-:S02]  /*16380*/  R2UR UR45, R196 ;  /* 0x00000000c42d72ca */ /* 0x000fc400000e0000 */
[----:B------:R-:W-:Y:S02]  /*16390*/  R2UR UR44, R197 ;  /* 0x00000000c52c72ca */ /* 0x000fe400000e0000 */
[----:B------:R-:W3:Y:S01]  /*163a0*/  LDL.64 R196, [R1+0x18] ;  /* 0x0000180001c47983 */ /* 0x000ee20000100a00 */
[----:B------:R-:W-:Y:S02]  /*163b0*/  WARPGROUP.DEPBAR.LE gsb0, 0x0 ;  /* 0x00008000000079c5 */ /* 0x000fe40000010000 */
[----:B------:R-:W-:Y:S01]  /*163c0*/  WARPGROUP.ARRIVE ;  /* 0x00000000000079c5 */ /* 0x000fe20000000000 */
[----:B---3--:R-:W-:Y:S02]  /*163d0*/  R2UR UR40, R196 ;  /* 0x00000000c42872ca */ /* 0x008fe400000e0000 */
[----:B------:R-:W-:Y:S02]  /*163e0*/  R2UR UR41, R197 ;  /* 0x00000000c52972ca */ /* 0x000fe400000e0000 */
[----:B------:R-:W3:Y:S11]  /*163f0*/  LDL.64 R196, [R1] ;  /* 0x0000000001c47983 */ /* 0x000ef60000100a00 */
[----:B------:R-:W-:Y:S01]  /*16400*/  HGMMA.64x96x16.F32.BF16 R88, gdesc[UR40], R88, gsb0 ;  /* 0x01600000285879f0 */ /* 0x000fe20008001858 */
[----:B------:R-:W-:-:S02]  /*16410*/  R2UR UR41, R194 ;  /* 0x00000000c22972ca */ /* 0x000fc400000e0000 */
[----:B------:R-:W-:Y:S02]  /*16420*/  R2UR UR40, R195 ;  /* 0x00000000c32872ca */ /* 0x000fe400000e0000 */
[----:B------:R-:W4:Y:S01]  /*16430*/  LDL.64 R194, [R1+0x10] ;  /* 0x0000100001c27983 */ /* 0x000f220000100a00 */
[----:B--2---:R-:W-:Y:S02]  /*16440*/  R2UR UR32, R198 ;  /* 0x00000000c62072ca */ /* 0x004fe400000e0000 */
[----:B------:R-:W-:Y:S01]  /*16450*/  R2UR UR33, R199 ;  /* 0x00000000c72172ca */ /* 0x000fe200000e0000 */
[----:B------:R-:W-:Y:S02]  /*16460*/  WARPGROUP.DEPBAR.LE gsb0, 0x0 ;  /* 0x00008000000079c5 */ /* 0x000fe40000010000 */
[----:B------:R-:W-:Y:S01]  /*16470*/  WARPGROUP.ARRIVE ;  /* 0x00000000000079c5 */ /* 0x000fe20000000000 */
[----:B----4-:R-:W-:Y:S02]  /*16480*/  R2UR UR36, R194 ;  /* 0x00000000c22472ca */ /* 0x010fe400000e0000 */
[----:B------:R-:W-:-:S13]  /*16490*/  R2UR UR37, R195 ;  /* 0x00000000c32572ca */ /* 0x000fda00000e0000 */
[----:B------:R-:W-:Y:S01]  /*164a0*/  HGMMA.64x96x16.F32.BF16 R88, gdesc[UR36], R88, gsb0 ;  /* 0x01600000245879f0 */ /* 0x000fe20008001858 */
[----:B---3--:R-:W-:Y:S02]  /*164b0*/  R2UR UR28, R196 ;  /* 0x00000000c41c72ca */ /* 0x008fe400000e0000 */
        /* <DEDUP_REMOVED lines=46> */
.L_x_2845:
[----:B------:R-:W-:Y:S01]  /*167a0*/  SHF.L.U32 R5, R6, 0x1f, RZ ;  /* 0x0000001f06057819 */ /* 0x000fe200000006ff */
[----:B------:R-:W-:-:S04]  /*167b0*/  IMAD R20, R7, 0x8, R2 ;  /* 0x0000000807147824 */ /* 0x000fc800078e0202 */
[----:B------:R0:W1:Y:S01]  /*167c0*/  SYNCS.PHASECHK.TRANS64.TRYWAIT P2, [R20+URZ+0x2a850], R5 ;  /* 0x02a85005140075a7 */ /* 0x000062000804017f */
[----:B------:R-:W-:Y:S05]  /*167d0*/  @!P0 BRA `(.L_x_2846) ;  /* 0x0000000000048947 */ /* 0x000fea0003800000 */
[----:B------:R-:W-:Y:S01]  /*167e0*/  BPT.TRAP 0x1 ;  /* 0x000000040000795c */ /* 0x000fe20000300000 */
.L_x_2846:
[----:B------:R-:W-:Y:S04]  /*167f0*/  BSSY B2, `(.L_x_2847) ;  /* 0x0000004000027945 */ /* 0x000fe80003800000 */
[----:B-1----:R-:W-:Y:S05]  /*16800*/  @P2 BRA `(.L_x_2848) ;  /* 0x0000000000082947 */ /* 0x002fea0003800000 */
[----:B------:R-:W1:Y:S02]  /*16810*/  SYNCS.PHASECHK.TRANS64.TRYWAIT P2, [R20+URZ+0x2a850], R5 ;  /* 0x02a85005140075a7 */ /* 0x000e64000804017f */
[----:B-1----:R-:W-:Y:S05]  /*16820*/  @!P2 BRA `(.L_x_2849) ;  /* 0x0000010c0084a947 */ /* 0x002fea0003800000 */
.L_x_2848:
[----:B------:R-:W-:Y:S05]  /*16830*/  BSYNC B2 ;  /* 0x0000000000027941 */ /* 0x000fea0003800000 */
.L_x_2847:
        /* <DEDUP_REMOVED lines=48> */
.L_x_2850:
[----:B------:R-:W0:Y:S01]  /*16b40*/  @P1 LDC R7, c[0x0][0x44c] ;  /* 0x00011300ff071b82 */ /* 0x000e220000000800 */
[----:B------:R-:W-:Y:S02]  /*16b50*/  IMAD.IADD R5, R191, 0x1, R186 ;  /* 0x00000001bf057824 */ /* 0x000fe400078e02ba */
[----:B------:R-:W-:Y:S01]  /*16b60*/  FMUL.FTZ R137, R89, UR39 ;  /* 0x0000002759897c20 */ /* 0x000fe20008410000 */
[----:B------:R-:W-:Y:S01]  /*16b70*/  FMUL.FTZ R89, R102, UR39 ;  /* 0x0000002766597c20 */ /* 0x000fe20008410000 */
[----:B------:R-:W-:Y:S01]  /*16b80*/  FMUL.FTZ R102, R113, UR39 ;  /* 0x0000002771667c20 */ /* 0x000fe20008410000 */
[----:B------:R-:W-:Y:S01]  /*16b90*/  FMUL.FTZ R136, R88, UR39 ;  /* 0x0000002758887c20 */ /* 0x000fe20008410000 */
[----:B------:R-:W-:Y:S02]  /*16ba0*/  IMAD R15, R13, -0x60, RZ ;  /* 0xffffffa00d0f7824 */ /* 0x000fe400078e02ff */
[----:B------:R-:W-:Y:S01]  /*16bb0*/  FMUL.FTZ R8, R94, UR39 ;  /* 0x000000275e087c20 */ /* 0x000fe20008410000 */
[----:B------:R-:W1:Y:S01]  /*16bc0*/  @P1 LDC R6, c[0x0][0x450] ;  /* 0x00011400ff061b82 */ /* 0x000e620000000800 */
[----:B------:R-:W-:Y:S01]  /*16bd0*/  FMUL.FTZ R94, R97, UR39 ;  /* 0x00000027615e7c20 */ /* 0x000fe20008410000 */
[----:B------:R-:W-:Y:S01]  /*16be0*/  FMUL.FTZ R9, R95, UR39 ;  /* 0x000000275f097c20 */ /* 0x000fe20008410000 */
[----:B------:R-:W-:Y:S01]  /*16bf0*/  IADD3 R15, -R190, 0x1, R15 ;  /* 0x00000001be0f7810 */ /* 0x000fe20007ffe10f */
[----:B------:R-:W2:Y:S01]  /*16c00*/  MUFU.TANH R136, R136 ;  /* 0x0000008800887308 */ /* 0x000ea20000002400 */
[----:B------:R-:W-:Y:S01]  /*16c10*/  FMUL.FTZ R95, R100, UR39 ;  /* 0x00000027645f7c20 */ /* 0x000fe20008410000 */
[----:B------:R-:W-:Y:S01]  /*16c20*/  FMUL.FTZ R97, R104, UR39 ;  /* 0x0000002768617c20 */ /* 0x000fe20008410000 */
[----:B------:R-:W-:Y:S01]  /*16c30*/  FMUL.FTZ R21, R98, UR39 ;  /* 0x0000002762157c20 */ /* 0x000fe20008410000 */
[----:B------:R-:W-:Y:S01]  /*16c40*/  IADD3 R15, -R187, R15, R188 ;  /* 0x0000000fbb0f7210 */ /* 0x000fe20007ffe1bc */
[----:B------:R-:W-:Y:S01]  /*16c50*/  FMUL.FTZ R98, R108, UR39 ;  /* 0x000000276c627c20 */ /* 0x000fe20008410000 */
[----:B------:R-:W-:Y:S01]  /*16c60*/  FMUL.FTZ R138, R112, UR39 ;  /* 0x00000027708a7c20 */ /* 0x000fe20008410000 */
[----:B------:R-:W-:Y:S01]  /*16c70*/  FMUL.FTZ R105, R105, UR39 ;  /* 0x0000002769697c20 */ /* 0x000fe20008410000 */
[----:B------:R-:W-:Y:S01]  /*16c80*/  MUFU.TANH R137, R137 ;  /* 0x0000008900897308 */ /* 0x000fe20000002400 */
[----:B------:R-:W-:Y:S01]  /*16c90*/  FMUL.FTZ R109, R109, UR39 ;  /* 0x000000276d6d7c20 */ /* 0x000fe20008410000 */
[----:B------:R-:W-:Y:S01]  /*16ca0*/  FMUL.FTZ R88, R99, UR39 ;  /* 0x0000002763587c20 */ /* 0x000fe20008410000 */
[----:B------:R-:W-:Y:S01]  /*16cb0*/  FMUL.FTZ R100, R117, UR39 ;  /* 0x0000002775647c20 */ /* 0x000fe20008410000 */
[----:B0-----:R-:W-:-:S04]  /*16cc0*/  @P1 IMAD.HI.U32 R7, R5, R7, RZ ;  /* 0x0000000705071227 */ /* 0x001fc800078e00ff */
[----:B------:R-:W-:Y:S01]  /*16cd0*/  FMUL.FTZ R104, R121, UR39 ;  /* 0x0000002779687c20 */ /* 0x000fe20008410000 */
[----:B------:R-:W-:Y:S01]  /*16ce0*/  FMUL.FTZ R99, R116, UR39 ;  /* 0x0000002774637c20 */ /* 0x000fe20008410000 */
[----:B------:R-:W-:Y:S01]  /*16cf0*/  FMUL.FTZ R117, R124, UR39 ;  /* 0x000000277c757c20 */ /* 0x000fe20008410000 */
[----:B------:R-:W-:Y:S01]  /*16d00*/  MUFU.TANH R94, R94 ;  /* 0x0000005e005e7308 */ /* 0x000fe20000002400 */
        /* <DEDUP_REMOVED lines=10> */
[----:B------:R-:W-:Y:S01]  /*16db0*/  MUFU.TANH R95, R95 ;  /* 0x0000005f005f7308 */ /* 0x000fe20000002400 */
        /* <DEDUP_REMOVED lines=12> */
[----:B------:R-:W-:-:S03]  /*16e80*/  VIADD R14, R14, 0x2a840 ;  /* 0x0002a8400e0e7836 */ /* 0x000fc60000000000 */
[----:B------:R-:W3:Y:S02]  /*16e90*/  MUFU.TANH R92, R92 ;  /* 0x0000005c005c7308 */ /* 0x000ee40000002400 */
[----:B------:R-:W-:Y:S01]  /*16ea0*/  PRMT R14, R178, 0x654, R14 ;  /* 0x00000654b20e7816 */ /* 0x000fe2000000000e */
[----:B0-----:R-:W-:-:S03]  /*16eb0*/  IMAD.IADD R113, R15, 0x1, R113 ;  /* 0x000000010f717824 */ /* 0x001fc600078e0271 */
[----:B------:R0:W-:Y:S02]  /*16ec0*/  SYNCS.ARRIVE.TRANS64.RED.A1T0 RZ, [R14+URZ], RZ ;  /* 0x000000ff0eff79a7 */ /* 0x0001e4000810043f */
[----:B------:R-:W4:Y:S01]  /*16ed0*/  MUFU.TANH R96, R96 ;  /* 0x0000006000607308 */ /* 0x000f220000002400 */
[C---:B------:R-:W-:Y:S02]  /*16ee0*/  ISETP.GT.AND P5, PT, R113.reuse, RZ, PT ;  /* 0x000000ff7100720c */ /* 0x040fe40003fa4270 */
[C---:B------:R-:W-:Y:S02]  /*16ef0*/  ISETP.GT.AND P4, PT, R113.reuse, 0x8, PT ;  /* 0x000000087100780c */ /* 0x040fe40003f84270 */
[----:B------:R-:W-:-:S03]  /*16f00*/  ISETP.GT.AND P2, PT, R113, 0x1, PT ;  /* 0x000000017100780c */ /* 0x000fc60003f44270 */
[----:B------:R-:W5:Y:S01]  /*16f10*/  MUFU.TANH R93, R93 ;  /* 0x0000005d005d7308 */ /* 0x000f620000002400 */
[C---:B------:R-:W-:Y:S02]  /*16f20*/  ISETP.GT.AND P3, PT, R113.reuse, 0x9, PT ;  /* 0x000000097100780c */ /* 0x040fe40003f64270 */
[----:B--2---:R-:W-:Y:S02]  /*16f30*/  FSEL R108, R136, -INF , P5 ;  /* 0xff800000886c7808 */ /* 0x004fe40002800000 */
[----:B------:R-:W-:Y:S02]  /*16f40*/  ISETP.GT.AND P5, PT, R113, 0x11, PT ;  /* 0x000000117100780c */ /* 0x000fe40003fa4270 */
[----:B-1----:R-:W-:Y:S01]  /*16f50*/  FSEL R91, R91, -INF , P4 ;  /* 0xff8000005b5b7808 */ /* 0x002fe20002000000 */
[----:B------:R-:W1:Y:S01]  /*16f60*/  MUFU.TANH R97, R97 ;  /* 0x0000006100617308 */ /* 0x000e620000002400 */
[----:B------:R-:W-:Y:S02]  /*16f70*/  FSEL R90, R137, -INF , P2 ;  /* 0xff800000895a7808 */ /* 0x000fe40001000000 */
[----:B------:R-:W-:-:S02]  /*16f80*/  ISETP.GT.AND P4, PT, R113, 0x19, PT ;  /* 0x000000197100780c */ /* 0x000fc40003f84270 */
[----:B---3--:R-:W-:Y:S02]  /*16f90*/  FSEL R92, R92, -INF , P3 ;  /* 0xff8000005c5c7808 */ /* 0x008fe40001800000 */
[C---:B------:R-:W-:Y:S01]  /*16fa0*/  ISETP.GT.AND P6, PT, R113.reuse, 0x10, PT ;  /* 0x000000107100780c */ /* 0x040fe20003fc4270 */
[----:B------:R-:W2:Y:S01]  /*16fb0*/  MUFU.TANH R98, R98 ;  /* 0x0000006200627308 */ /* 0x000ea20000002400 */
[C---:B------:R-:W-:Y:S02]  /*16fc0*/  ISETP.GT.AND P2, PT, R113.reuse, 0x18, PT ;  /* 0x000000187100780c */ /* 0x040fe40003f44270 */
[C---:B------:R-:W-:Y:S02]  /*16fd0*/  ISETP.GT.AND P3, PT, R113.reuse, 0x20, PT ;  /* 0x000000207100780c */ /* 0x040fe40003f64270 */
[----:B------:R-:W-:Y:S02]  /*16fe0*/  FSEL R94, R94, -INF , P5 ;  /* 0xff8000005e5e7808 */ /* 0x000fe40002800000 */
[----:B------:R-:W-:Y:S01]  /*16ff0*/  ISETP.GT.AND P5, PT, R113, 0x28, PT ;  /* 0x000000287100780c */ /* 0x000fe20003fa4270 */
[----:B------:R-:W3:Y:S01]  /*17000*/  MUFU.TANH R138, R138 ;  /* 0x0000008a008a7308 */ /* 0x000ee20000002400 */
[----:B----4-:R-:W-:-:S02]  /*17010*/  FSEL R96, R96, -INF , P4 ;  /* 0xff80000060607808 */ /* 0x010fc40002000000 */
[----:B-----5:R-:W-:Y:S02]  /*17020*/  FSEL R93, R93, -INF , P6 ;  /* 0xff8000005d5d7808 */ /* 0x020fe40003000000 */
[----:B------:R-:W-:Y:S02]  /*17030*/  FSEL R95, R95, -INF , P2 ;  /* 0xff8000005f5f7808 */ /* 0x000fe40001000000 */
[----:B------:R-:W-:Y:S01]  /*17040*/  ISETP.GT.AND P4, PT, R113, 0x30, PT ;  /* 0x000000307100780c */ /* 0x000fe20003f84270 */
[----:B------:R-:W4:Y:S01]  /*17050*/  MUFU.TANH R105, R105 ;  /* 0x0000006900697308 */ /* 0x000f220000002400 */
[----:B-1----:R-:W-:Y:S02]  /*17060*/  FSEL R97, R97, -INF , P3 ;  /* 0xff80000061617808 */ /* 0x002fe40001800000 */
[C---:B------:R-:W-:Y:S02]  /*17070*/  ISETP.GT.AND P6, PT, R113.reuse, 0x21, PT ;  /* 0x000000217100780c */ /* 0x040fe40003fc4270 */
[----:B------:R-:W-:-:S02]  /*17080*/  ISETP.GT.AND P2, PT, R113, 0x29, PT ;  /* 0x000000297100780c */ /* 0x000fc40003f44270 */
[C---:B------:R-:W-:Y:S01]  /*17090*/  ISETP.GT.AND P3, PT, R113.reuse, 0x31, PT ;  /* 0x000000317100780c */ /* 0x040fe20003f64270 */
[----:B------:R-:W1:Y:S01]  /*170a0*/  MUFU.TANH R109, R109 ;  /* 0x0000006d006d7308 */ /* 0x000e620000002400 */
[----:B--2---:R-:W-:Y:S02]  /*170b0*/  FSEL R112, R98, -INF , P5 ;  /* 0xff80000062707808 */ /* 0x004fe40002800000 */
[----:B---3--:R-:W-:Y:S02]  /*170c0*/  FSEL R98, R138, -INF , P4 ;  /* 0xff8000008a627808 */ /* 0x008fe40002000000 */
[C---:B------:R-:W-:Y:S02]  /*170d0*/  ISETP.GT.AND P4, PT, R113.reuse, 0x41, PT ;  /* 0x000000417100780c */ /* 0x040fe40003f84270 */
[----:B------:R-:W-:Y:S01]  /*170e0*/  ISETP.GT.AND P5, PT, R113, 0x39, PT ;  /* 0x000000397100780c */ /* 0x000fe20003fa4270 */
[----:B------:R-:W2:Y:S01]  /*170f0*/  MUFU.TANH R102, R102 ;  /* 0x0000006600667308 */ /* 0x000ea20000002400 */
[----:B----4-:R-:W-:-:S02]  /*17100*/  FSEL R105, R105, -INF , P6 ;  /* 0xff80000069697808 */ /* 0x010fc40003000000 */
[----:B------:R-:W-:-:S05]  /*17110*/  ISETP.GT.AND P6, PT, R113, 0x38, PT ;  /* 0x000000387100780c */ /* 0x000fca0003fc4270 */
[----:B------:R-:W3:Y:S01]  /*17120*/  MUFU.TANH R104, R104 ;  /* 0x0000006800687308 */ /* 0x000ee20000002400 */
[----:B-1----:R-:W-:Y:S02]  /*17130*/  FSEL R109, R109, -INF , P2 ;  /* 0xff8000006d6d7808 */ /* 0x002fe40001000000 */
[----:B------:R-:W-:-:S05]  /*17140*/  ISETP.GT.AND P2, PT, R113, 0x40, PT ;  /* 0x000000407100780c */ /* 0x000fca0003f44270 */
[----:B------:R-:W1:Y:S01]  /*17150*/  MUFU.TANH R99, R99 ;  /* 0x0000006300637308 */ /* 0x000e620000002400 */
[----:B--2---:R-:W-:Y:S02]  /*17160*/  FSEL R102, R102, -INF , P3 ;  /* 0xff80000066667808 */ /* 0x004fe40001800000 */
[----:B------:R-:W-:-:S05]  /*17170*/  ISETP.GT.AND P3, PT, R113, 0x48, PT ;  /* 0x000000487100780c */ /* 0x000fca0003f64270 */
[----:B------:R-:W2:Y:S01]  /*17180*/  MUFU.TANH R100, R100 ;  /* 0x0000006400647308 */ /* 0x000ea20000002400 */
[----:B---3--:R-:W-:Y:S02]  /*17190*/  FSEL R103, R104, -INF , P4 ;  /* 0xff80000068677808 */ /* 0x008fe40002000000 */
[----:B------:R-:W-:-:S05]  /*171a0*/  ISETP.GT.AND P4, PT, R113, 0x58, PT ;  /* 0x000000587100780c */ /* 0x000fca0003f84270 */
[----:B------:R-:W3:Y:S01]  /*171b0*/  MUFU.TANH R101, R101 ;  /* 0x0000006500657308 */ /* 0x000ee20000002400 */
[----:B-1----:R-:W-:Y:S02]  /*171c0*/  FSEL R99, R99, -INF , P6 ;  /* 0xff80000063637808 */ /* 0x002fe40003000000 */
[----:B------:R-:W-:-:S05]  /*171d0*/  ISETP.GT.AND P6, PT, R113, 0x49, PT ;  /* 0x000000497100780c */ /* 0x000fca0003fc4270 */
[----:B------:R-:W1:Y:S01]  /*171e0*/  MUFU.TANH R117, R117 ;  /* 0x0000007500757308 */ /* 0x000e620000002400 */
[----:B--2---:R-:W-:Y:S02]  /*171f0*/  FSEL R100, R100, -INF , P5 ;  /* 0xff80000064647808 */ /* 0x004fe40002800000 */
[----:B------:R-:W-:-:S05]  /*17200*/  ISETP.GT.AND P5, PT, R113, 0x50, PT ;  /* 0x000000507100780c */ /* 0x000fca0003fa4270 */
[----:B------:R-:W-:Y:S01]  /*17210*/  MUFU.TANH R124, R124 ;  /* 0x0000007c007c7308 */ /* 0x000fe20000002400 */
[----:B---3--:R-:W-:Y:S02]  /*17220*/  FSEL R101, R101, -INF , P2 ;  /* 0xff80000065657808 */ /* 0x008fe40001000000 */
[----:B------:R-:W-:-:S05]  /*17230*/  ISETP.GT.AND P2, PT, R113, 0x51, PT ;  /* 0x000000517100780c */ /* 0x000fca0003f44270 */
[----:B------:R-:W-:Y:S01]  /*17240*/  MUFU.TANH R21, R21 ;  /* 0x0000001500157308 */ /* 0x000fe20000002400 */
[----:B-1----:R-:W-:Y:S02]  /*17250*/  FSEL R104, R117, -INF , P3 ;  /* 0xff80000075687808 */ /* 0x002fe40001800000 */
[----:B------:R-:W-:-:S05]  /*17260*/  ISETP.GT.AND P3, PT, R113, 0x59, PT ;  /* 0x000000597100780c */ /* 0x000fca0003f64270 */
[----:B------:R1:W-:Y:S08]  /*17270*/  MUFU.TANH R113, R116 ;  /* 0x0000007400717308 */ /* 0x0003f00000002400 */
[----:B------:R-:W-:Y:S01]  /*17280*/  MUFU.TANH R107, R107 ;  /* 0x0000006b006b7308 */ /* 0x000fe20000002400 */
[----:B-1----:R-:W-:-:S04]  /*17290*/  FMNMX.FTZ R116, R108, R12, !PT ;  /* 0x0000000c6c747209 */ /* 0x002fc80007810000 */
[----:B------:R-:W-:-:S03]  /*172a0*/  FMNMX.FTZ R116, R90, R116, !PT ;  /* 0x000000745a747209 */ /* 0x000fc60007810000 */
[----:B------:R-:W-:Y:S01]  /*172b0*/  MUFU.TANH R6, R6 ;  /* 0x0000000600067308 */ /* 0x000fe20000002400 */
[----:B------:R-:W-:-:S04]  /*172c0*/  FMNMX.FTZ R116, R91, R116, !PT ;  /* 0x000000745b747209 */ /* 0x000fc80007810000 */
        /* <DEDUP_REMOVED lines=10> */
[----:B------:R1:W2:Y:S01]  /*17370*/  MUFU.TANH R116, R125 ;  /* 0x0000007d00747308 */ /* 0x0002a20000002400 */
[----:B------:R-:W-:-:S04]  /*17380*/  FMNMX.FTZ R117, R112, R117, !PT ;  /* 0x0000007570757209 */ /* 0x000fc80007810000 */
[----:B------:R-:W-:-:S03]  /*17390*/  FMNMX.FTZ R120, R109, R117, !PT ;  /* 0x000000756d787209 */ /* 0x000fc60007810000 */
[----:B------:R-:W3:Y:S01]  /*173a0*/  MUFU.TANH R117, R128 ;  /* 0x0000008000757308 */ /* 0x000ee20000002400 */
[----:B------:R-:W-:Y:S01]  /*173b0*/  FMNMX.FTZ R120, R98, R120, !PT ;  /* 0x0000007862787209 */ /* 0x000fe20007810000 */
[----:B-1----:R-:W-:-:S03]  /*173c0*/  FMUL.FTZ R125, R133, UR39 ;  /* 0x00000027857d7c20 */ /* 0x002fc60008410000 */
[----:B------:R-:W-:-:S03]  /*173d0*/  FMNMX.FTZ R121, R102, R120, !PT ;  /* 0x0000007866797209 */ /* 0x000fc60007810000 */
[----:B------:R-:W1:Y:S01]  /*173e0*/  MUFU.TANH R120, R129 ;  /* 0x0000008100787308 */ /* 0x000e620000002400 */
[----:B------:R-:W-:Y:S02]  /*173f0*/  FMNMX.FTZ R121, R99, R121, !PT ;  /* 0x0000007963797209 */ /* 0x000fe40007810000 */
[----:B--2---:R-:W-:Y:S02]  /*17400*/  FSEL R116, R116, -INF , P6 ;  /* 0xff80000074747808 */ /* 0x004fe40003000000 */
[----:B------:R-:W-:-:S03]  /*17410*/  FMNMX.FTZ R121, R100, R121, !PT ;  /* 0x0000007964797209 */ /* 0x000fc60007810000 */
[----:B------:R-:W2:Y:S01]  /*17420*/  MUFU.TANH R125, R125 ;  /* 0x0000007d007d7308 */ /* 0x000ea20000002400 */
[----:B------:R-:W-:Y:S02]  /*17430*/  FMNMX.FTZ R121, R101, R121, !PT ;  /* 0x0000007965797209 */ /* 0x000fe40007810000 */
[----:B---3--:R-:W-:Y:S02]  /*17440*/  FSEL R117, R117, -INF , P5 ;  /* 0xff80000075757808 */ /* 0x008fe40002800000 */
[----:B------:R-:W-:-:S03]  /*17450*/  FMNMX.FTZ R121, R103, R121, !PT ;  /* 0x0000007967797209 */ /* 0x000fc60007810000 */
[----:B------:R-:W-:Y:S01]  /*17460*/  MUFU.TANH R88, R88 ;  /* 0x0000005800587308 */ /* 0x000fe20000002400 */
[----:B------:R-:W-:Y:S02]  /*17470*/  FMNMX.FTZ R121, R104, R121, !PT ;  /* 0x0000007968797209 */ /* 0x000fe40007810000 */
[----:B-1----:R-:W-:Y:S02]  /*17480*/  FSEL R120, R120, -INF , P2 ;  /* 0xff80000078787808 */ /* 0x002fe40001000000 */
[----:B------:R-:W-:-:S03]  /*17490*/  FMNMX.FTZ R128, R116, R121, !PT ;  /* 0x0000007974807209 */ /* 0x000fc60007810000 */
[----:B------:R1:W-:Y:S01]  /*174a0*/  MUFU.TANH R121, R114 ;  /* 0x0000007200797308 */ /* 0x0003e20000002400 */
[----:B------:R-:W-:-:S04]  /*174b0*/  FMNMX.FTZ R128, R117, R128, !PT ;  /* 0x0000008075807209 */ /* 0x000fc80007810000 */
[----:B------:R-:W-:-:S03]  /*174c0*/  FMNMX.FTZ R128, R120, R128, !PT ;  /* 0x0000008078807209 */ /* 0x000fc60007810000 */
[----:B------:R-:W-:Y:S01]  /*174d0*/  MUFU.TANH R89, R89 ;  /* 0x0000005900597308 */ /* 0x000fe20000002400 */
[----:B-1----:R-:W-:-:S04]  /*174e0*/  FSEL R114, R124, -INF , P4 ;  /* 0xff8000007c727808 */ /* 0x002fc80002000000 */
[----:B------:R-:W-:-:S03]  /*174f0*/  FMNMX.FTZ R128, R114, R128, !PT ;  /* 0x0000008072807209 */ /* 0x000fc60007810000 */
[----:B------:R2:W-:Y:S08]  /*17500*/  MUFU.TANH R124, R115 ;  /* 0x00000073007c7308 */ /* 0x0005f00000002400 */
[----:B------:R-:W-:Y:S01]  /*17510*/  MUFU.TANH R106, R106 ;  /* 0x0000006a006a7308 */ /* 0x000fe20000002400 */
[----:B--2---:R-:W-:Y:S01]  /*17520*/  FSEL R115, R125, -INF , P3 ;  /* 0xff8000007d737808 */ /* 0x004fe20001800000 */
[----:B------:R-:W-:Y:S01]  /*17530*/  FMUL.FTZ R125, R118, UR39 ;  /* 0x00000027767d7c20 */ /* 0x000fe20008410000 */
[----:B------:R-:W-:Y:S01]  /*17540*/  FMUL.FTZ R118, R119, UR39 ;  /* 0x0000002777767c20 */ /* 0x000fe20008410000 */
[----:B------:R-:W-:Y:S01]  /*17550*/  FMUL.FTZ R119, R122, UR39 ;  /* 0x000000277a777c20 */ /* 0x000fe20008410000 */
[----:B------:R-:W-:Y:S01]  /*17560*/  FMNMX.FTZ R128, R115, R128, !PT ;  /* 0x0000008073807209 */ /* 0x000fe20007810000 */
[----:B------:R-:W-:Y:S01]  /*17570*/  FMUL.FTZ R122, R123, UR39 ;  /* 0x000000277b7a7c20 */ /* 0x000fe20008410000 */
[----:B------:R-:W-:Y:S01]  /*17580*/  FMUL.FTZ R123, R126, UR39 ;  /* 0x000000277e7b7c20 */ /* 0x000fe20008410000 */
[----:B------:R-:W1:Y:S01]  /*17590*/  MUFU.TANH R125, R125 ;  /* 0x0000007d007d7308 */ /* 0x000e620000002400 */
[----:B------:R-:W-:Y:S01]  /*175a0*/  FMUL.FTZ R126, R130, UR39 ;  /* 0x00000027827e7c20 */ /* 0x000fe20008410000 */
[----:B------:R-:W2:Y:S01]  /*175b0*/  SHFL.BFLY PT, R129, R128, 0x2, 0x1f ;  /* 0x0c401f0080817f89 */ /* 0x000ea200000e0000 */
[----:B------:R-:W-:-:S05]  /*175c0*/  FMUL.FTZ R130, R135, UR39 ;  /* 0x0000002787827c20 */ /* 0x000fca0008410000 */
[----:B------:R-:W-:Y:S08]  /*175d0*/  MUFU.TANH R110, R110 ;  /* 0x0000006e006e7308 */ /* 0x000ff00000002400 */
[----:B------:R-:W-:Y:S08]  /*175e0*/  MUFU.TANH R111, R111 ;  /* 0x0000006f006f7308 */ /* 0x000ff00000002400 */
[----:B------:R-:W-:Y:S01]  /*175f0*/  MUFU.TANH R118, R118 ;  /* 0x0000007600767308 */ /* 0x000fe20000002400 */
[----:B--2---:R-:W-:Y:S01]  /*17600*/  FMNMX.FTZ R132, R128, R129, !PT ;  /* 0x0000008180847209 */ /* 0x004fe20007810000 */
[----:B------:R-:W-:Y:S01]  /*17610*/  FMUL.FTZ R128, R134, UR39 ;  /* 0x0000002786807c20 */ /* 0x000fe20008410000 */
[----:B------:R2:W3:Y:S04]  /*17620*/  SHFL.IDX PT, R129, R5, 0x1, 0x1c1f ;  /* 0x003c1f0005817f89 */ /* 0x0004e800000e0000 */
[----:B------:R-:W4:Y:S01]  /*17630*/  SHFL.BFLY PT, R133, R132, 0x1, 0x1f ;  /* 0x0c201f0084857f89 */ /* 0x000f2200000e0000 */
[----:B------:R-:W-:Y:S08]  /*17640*/  MUFU.TANH R119, R119 ;  /* 0x0000007700777308 */ /* 0x000ff00000002400 */
[----:B--2---:R2:W5:Y:S08]  /*17650*/  MUFU.TANH R5, R127 ;  /* 0x0000007f00057308 */ /* 0x0045700000002400 */
[----:B------:R-:W0:Y:S01]  /*17660*/  MUFU.TANH R122, R122 ;  /* 0x0000007a007a7308 */ /* 0x000e220000002400 */
[----:B--2---:R-:W-:Y:S01]  /*17670*/  FMUL.FTZ R127, R131, UR39 ;  /* 0x00000027837f7c20 */ /* 0x004fe20008410000 */
[----:B---3--:R-:W-:Y:S01]  /*17680*/  IMAD.IADD R129, R15, 0x1, R129 ;  /* 0x000000010f817824 */ /* 0x008fe200078e0281 */
[----:B----4-:R-:W-:-:S05]  /*17690*/  FMNMX.FTZ R15, R132, R133, !PT ;  /* 0x00000085840f7209 */ /* 0x010fca0007810000 */
[----:B------:R-:W2:Y:S01]  /*176a0*/  MUFU.TANH R123, R123 ;  /* 0x0000007b007b7308 */ /* 0x000ea20000002400 */
[C---:B------:R-:W-:Y:S02]  /*176b0*/  ISETP.GT.AND P6, PT, R129.reuse, 0x10, PT ;  /* 0x000000108100780c */ /* 0x040fe40003fc4270 */
[----:B------:R-:W-:Y:S02]  /*176c0*/  ISETP.GT.AND P5, PT, R129, RZ, PT ;  /* 0x000000ff8100720c */ /* 0x000fe40003fa4270 */
[----:B------:R-:W-:Y:S02]  /*176d0*/  FSEL R21, R21, -INF , P6 ;  /* 0xff80000015157808 */ /* 0x000fe40003000000 */
[C---:B------:R-:W-:Y:S01]  /*176e0*/  ISETP.GT.AND P6, PT, R129.reuse, 0x21, PT ;  /* 0x000000218100780c */ /* 0x040fe20003fc4270 */
[----:B------:R-:W3:Y:S01]  /*176f0*/  MUFU.TANH R126, R126 ;  /* 0x0000007e007e7308 */ /* 0x000ee20000002400 */
[----:B------:R-:W-:Y:S02]  /*17700*/  ISETP.GT.AND P3, PT, R129, 0x1, PT ;  /* 0x000000018100780c */ /* 0x000fe40003f64270 */
[----:B------:R-:W-:-:S02]  /*17710*/  FSEL R107, R107, -INF , P6 ;  /* 0xff8000006b6b7808 */ /* 0x000fc40003000000 */
[----:B------:R-:W-:Y:S02]  /*17720*/  ISETP.GT.AND P6, PT, R129, 0x38, PT ;  /* 0x000000388100780c */ /* 0x000fe40003fc4270 */
[----:B------:R-:W-:Y:S01]  /*17730*/  FSEL R6, R6, -INF , P5 ;  /* 0xff80000006067808 */ /* 0x000fe20002800000 */
[----:B------:R-:W4:Y:S01]  /*17740*/  MUFU.TANH R127, R127 ;  /* 0x0000007f007f7308 */ /* 0x000f220000002400 */
[----:B-1----:R-:W-:Y:S02]  /*17750*/  FSEL R125, R125, -INF , P6 ;  /* 0xff8000007d7d7808 */ /* 0x002fe40003000000 */
[C---:B------:R-:W-:Y:S02]  /*17760*/  ISETP.GT.AND P6, PT, R129.reuse, 0x49, PT ;  /* 0x000000498100780c */ /* 0x040fe40003fc4270 */
[----:B------:R-:W-:Y:S02]  /*17770*/  ISETP.GT.AND P4, PT, R129, 0x8, PT ;  /* 0x000000088100780c */ /* 0x000fe40003f84270 */
[----:B-----5:R-:W-:Y:S01]  /*17780*/  FSEL R133, R5, -INF , P6 ;  /* 0xff80000005857808 */ /* 0x020fe20003000000 */
[----:B------:R-:W1:Y:S01]  /*17790*/  MUFU.TANH R128, R128 ;  /* 0x0000008000807308 */ /* 0x000e620000002400 */
[----:B------:R-:W-:-:S02]  /*177a0*/  FSEL R7, R7, -INF , P3 ;  /* 0xff80000007077808 */ /* 0x000fc40001800000 */
[----:B------:R-:W-:Y:S02]  /*177b0*/  FMNMX.FTZ R5, R6, R11, !PT ;  /* 0x0000000b06057209 */ /* 0x000fe40007810000 */
[----:B------:R-:W-:Y:S02]  /*177c0*/  ISETP.GT.AND P2, PT, R129, 0x9, PT ;  /* 0x000000098100780c */ /* 0x000fe40003f44270 */
[----:B------:R-:W-:Y:S01]  /*177d0*/  FSEL R131, R8, -INF , P4 ;  /* 0xff80000008837808 */ /* 0x000fe20002000000 */
[----:B------:R-:W5:Y:S01]  /*177e0*/  MUFU.TANH R130, R130 ;  /* 0x0000008200827308 */ /* 0x000f620000002400 */
[----:B------:R-:W-:Y:S02]  /*177f0*/  FMNMX.FTZ R5, R7, R5, !PT ;  /* 0x0000000507057209 */ /* 0x000fe40007810000 */
[----:B------:R-:W-:Y:S01]  /*17800*/  FSEL R132, R9, -INF , P2 ;  /* 0xff80000009847808 */ /* 0x000fe20001000000 */
[----:B------:R-:W-:Y:S01]  /*17810*/  IMAD.U32 R9, RZ, RZ, UR43 ;  /* 0x0000002bff097e24 */ /* 0x000fe2000f8e00ff */
[----:B------:R-:W-:-:S02]  /*17820*/  FMNMX.FTZ R5, R131, R5, !PT ;  /* 0x0000000583057209 */ /* 0x000fc40007810000 */
[----:B------:R-:W-:Y:S01]  /*17830*/  ISETP.GT.AND P5, PT, R129, 0x11, PT ;  /* 0x000000118100780c */ /* 0x000fe20003fa4270 */
[----:B------:R-:W-:Y:S01]  /*17840*/  FMUL.FTZ R134, R15, R9 ;  /* 0x000000090f867220 */ /* 0x000fe20000410000 */
[----:B------:R-:W-:Y:S02]  /*17850*/  FMNMX.FTZ R5, R132, R5, !PT ;  /* 0x0000000584057209 */ /* 0x000fe40007810000 */
[----:B------:R-:W-:Y:S02]  /*17860*/  ISETP.GT.AND P3, PT, R129, 0x18, PT ;  /* 0x000000188100780c */ /* 0x000fe40003f64270 */
[----:B------:R-:W-:Y:S02]  /*17870*/  FSEL R88, R88, -INF , P5 ;  /* 0xff80000058587808 */ /* 0x000fe40002800000 */
[----:B------:R-:W-:Y:S02]  /*17880*/  FMNMX.FTZ R5, R21, R5, !PT ;  /* 0x0000000515057209 */ /* 0x000fe40007810000 */
[----:B------:R-:W-:-:S02]  /*17890*/  ISETP.GT.AND P4, PT, R129, 0x19, PT ;  /* 0x000000198100780c */ /* 0x000fc40003f84270 */
[----:B------:R-:W-:Y:S02]  /*178a0*/  FSEL R89, R89, -INF , P3 ;  /* 0xff80000059597808 */ /* 0x000fe40001800000 */
[----:B------:R-:W-:Y:S02]  /*178b0*/  FMNMX.FTZ R5, R88, R5, !PT ;  /* 0x0000000558057209 */ /* 0x000fe40007810000 */
[----:B------:R-:W-:Y:S02]  /*178c0*/  ISETP.GT.AND P2, PT, R129, 0x20, PT ;  /* 0x000000208100780c */ /* 0x000fe40003f44270 */
[----:B------:R-:W-:Y:S02]  /*178d0*/  FSEL R113, R113, -INF , P4 ;  /* 0xff80000071717808 */ /* 0x000fe40002000000 */
[----:B------:R-:W-:Y:S02]  /*178e0*/  FMNMX.FTZ R5, R89, R5, !PT ;  /* 0x0000000559057209 */ /* 0x000fe40007810000 */
[----:B------:R-:W-:-:S02]  /*178f0*/  FSEL R106, R106, -INF , P2 ;  /* 0xff8000006a6a7808 */ /* 0x000fc40001000000 */
[----:B------:R-:W-:Y:S02]  /*17900*/  FMNMX.FTZ R5, R113, R5, !PT ;  /* 0x0000000571057209 */ /* 0x000fe40007810000 */
[C---:B------:R-:W-:Y:S02]  /*17910*/  ISETP.GT.AND P5, PT, R129.reuse, 0x28, PT ;  /* 0x000000288100780c */ /* 0x040fe40003fa4270 */
[----:B------:R-:W-:Y:S02]  /*17920*/  FMNMX.FTZ R5, R106, R5, !PT ;  /* 0x000000056a057209 */ /* 0x000fe40007810000 */
[----:B------:R-:W-:Y:S02]  /*17930*/  ISETP.GT.AND P3, PT, R129, 0x29, PT ;  /* 0x000000298100780c */ /* 0x000fe40003f64270 */
[----:B------:R-:W-:Y:S02]  /*17940*/  FSEL R110, R110, -INF , P5 ;  /* 0xff8000006e6e7808 */ /* 0x000fe40002800000 */
[----:B------:R-:W-:-:S02]  /*17950*/  FMNMX.FTZ R5, R107, R5, !PT ;  /* 0x000000056b057209 */ /* 0x000fc40007810000 */
[----:B------:R-:W-:Y:S02]  /*17960*/  ISETP.GT.AND P4, PT, R129, 0x30, PT ;  /* 0x000000308100780c */ /* 0x000fe40003f84270 */
[----:B------:R-:W-:Y:S02]  /*17970*/  FSEL R111, R111, -INF , P3 ;  /* 0xff8000006f6f7808 */ /* 0x000fe40001800000 */
[----:B------:R-:W-:Y:S02]  /*17980*/  FMNMX.FTZ R5, R110, R5, !PT ;  /* 0x000000056e057209 */ /* 0x000fe40007810000 */
[----:B------:R-:W-:Y:S02]  /*17990*/  ISETP.GT.AND P2, PT, R129, 0x31, PT ;  /* 0x000000318100780c */ /* 0x000fe40003f44270 */
[----:B------:R-:W-:Y:S02]  /*179a0*/  FSEL R121, R121, -INF , P4 ;  /* 0xff80000079797808 */ /* 0x000fe40002000000 */
[----:B------:R-:W-:-:S02]  /*179b0*/  FMNMX.FTZ R5, R111, R5, !PT ;  /* 0x000000056f057209 */ /* 0x000fc40007810000 */
[----:B------:R-:W-:Y:S02]  /*179c0*/  FSEL R124, R124, -INF , P2 ;  /* 0xff8000007c7c7808 */ /* 0x000fe40001000000 */
[----:B------:R-:W-:Y:S02]  /*179d0*/  FMNMX.FTZ R5, R121, R5, !PT ;  /* 0x0000000579057209 */ /* 0x000fe40007810000 */
[C---:B------:R-:W-:Y:S02]  /*179e0*/  ISETP.GT.AND P5, PT, R129.reuse, 0x39, PT ;  /* 0x000000398100780c */ /* 0x040fe40003fa4270 */
[----:B------:R-:W-:Y:S02]  /*179f0*/  FMNMX.FTZ R5, R124, R5, !PT ;  /* 0x000000057c057209 */ /* 0x000fe40007810000 */
[----:B------:R-:W-:Y:S02]  /*17a00*/  ISETP.GT.AND P3, PT, R129, 0x40, PT ;  /* 0x000000408100780c */ /* 0x000fe40003f64270 */
[----:B------:R-:W-:-:S02]  /*17a10*/  FSEL R118, R118, -INF , P5 ;  /* 0xff80000076767808 */ /* 0x000fc40002800000 */
[----:B------:R-:W-:Y:S02]  /*17a20*/  FMNMX.FTZ R5, R125, R5, !PT ;  /* 0x000000057d057209 */ /* 0x000fe40007810000 */
[----:B------:R-:W-:Y:S02]  /*17a30*/  ISETP.GT.AND P4, PT, R129, 0x41, PT ;  /* 0x000000418100780c */ /* 0x000fe40003f84270 */
[----:B------:R-:W-:Y:S02]  /*17a40*/  FSEL R119, R119, -INF , P3 ;  /* 0xff80000077777808 */ /* 0x000fe40001800000 */
[----:B------:R-:W-:Y:S02]  /*17a50*/  FMNMX.FTZ R5, R118, R5, !PT ;  /* 0x0000000576057209 */ /* 0x000fe40007810000 */
[----:B------:R-:W-:Y:S02]  /*17a60*/  ISETP.GT.AND P2, PT, R129, 0x48, PT ;  /* 0x000000488100780c */ /* 0x000fe40003f44270 */
[----:B0-----:R-:W-:-:S02]  /*17a70*/  FSEL R122, R122, -INF , P4 ;  /* 0xff8000007a7a7808 */ /* 0x001fc40002000000 */
[----:B------:R-:W-:Y:S02]  /*17a80*/  FMNMX.FTZ R5, R119, R5, !PT ;  /* 0x0000000577057209 */ /* 0x000fe40007810000 */
[----:B--2---:R-:W-:Y:S02]  /*17a90*/  FSEL R123, R123, -INF , P2 ;  /* 0xff8000007b7b7808 */ /* 0x004fe40001000000 */
[----:B------:R-:W-:Y:S02]  /*17aa0*/  FMNMX.FTZ R5, R122, R5, !PT ;  /* 0x000000057a057209 */ /* 0x000fe40007810000 */
[----:B------:R-:W-:Y:S02]  /*17ab0*/  ISETP.GT.AND P5, PT, R129, 0x50, PT ;  /* 0x000000508100780c */ /* 0x000fe40003fa4270 */
[----:B------:R-:W-:Y:S02]  /*17ac0*/  FMNMX.FTZ R5, R123, R5, !PT ;  /* 0x000000057b057209 */ /* 0x000fe40007810000 */
[----:B------:R-:W-:-:S02]  /*17ad0*/  ISETP.GT.AND P4, PT, R129, 0x51, PT ;  /* 0x000000518100780c */ /* 0x000fc40003f84270 */
[----:B---3--:R-:W-:Y:S02]  /*17ae0*/  FSEL R126, R126, -INF , P5 ;  /* 0xff8000007e7e7808 */ /* 0x008fe40002800000 */
[----:B------:R-:W-:Y:S02]  /*17af0*/  FMNMX.FTZ R5, R133, R5, !PT ;  /* 0x0000000585057209 */ /* 0x000fe40007810000 */
[----:B------:R-:W-:Y:S02]  /*17b00*/  ISETP.GT.AND P2, PT, R129, 0x58, PT ;  /* 0x000000588100780c */ /* 0x000fe40003f44270 */
[----:B----4-:R-:W-:Y:S02]  /*17b10*/  FSEL R127, R127, -INF , P4 ;  /* 0xff8000007f7f7808 */ /* 0x010fe40002000000 */
[----:B------:R-:W-:Y:S02]  /*17b20*/  FMNMX.FTZ R5, R126, R5, !PT ;  /* 0x000000057e057209 */ /* 0x000fe40007810000 */
[----:B------:R-:W-:-:S02]  /*17b30*/  ISETP.GT.AND P6, PT, R129, 0x59, PT ;  /* 0x000000598100780c */ /* 0x000fc40003fc4270 */
[----:B-1----:R-:W-:Y:S02]  /*17b40*/  FSEL R128, R128, -INF , P2 ;  /* 0xff80000080807808 */ /* 0x002fe40001000000 */
[----:B------:R-:W-:Y:S02]  /*17b50*/  FMNMX.FTZ R5, R127, R5, !PT ;  /* 0x000000057f057209 */ /* 0x000fe40007810000 */
[----:B-----5:R-:W-:Y:S02]  /*17b60*/  FSEL R130, R130, -INF , P6 ;  /* 0xff80000082827808 */ /* 0x020fe40003000000 */
[----:B------:R-:W-:Y:S02]  /*17b70*/  FMNMX.FTZ R5, R128, R5, !PT ;  /* 0x0000000580057209 */ /* 0x000fe40007810000 */
[----:B------:R-:W-:Y:S02]  /*17b80*/  FSETP.NEU.FTZ.AND P3, PT, R15, -INF , PT ;  /* 0xff8000000f00780b */ /* 0x000fe40003f7d000 */
[----:B------:R-:W-:-:S02]  /*17b90*/  FMNMX.FTZ R5, R130, R5, !PT ;  /* 0x0000000582057209 */ /* 0x000fc40007810000 */
[----:B------:R-:W-:-:S03]  /*17ba0*/  FSEL R134, R134, RZ, P3 ;  /* 0x000000ff86867208 */ /* 0x000fc60001800000 */
[----:B------:R-:W0:Y:S02]  /*17bb0*/  SHFL.BFLY PT, R8, R5, 0x2, 0x1f ;  /* 0x0c401f0005087f89 */ /* 0x000e2400000e0000 */
        /* <DEDUP_REMOVED lines=22> */
[----:B0-----:R-:W-:Y:S01]  /*17d20*/  FMNMX.FTZ R5, R5, R8, !PT ;  /* 0x0000000805057209 */ /* 0x001fe20007810000 */
[-CC-:B------:R-:W-:Y:S01]  /*17d30*/  FFMA.FTZ R136, R117, R9.reuse, -R134.reuse ;  /* 0x0000000975887223 */ /* 0x180fe20000010886 */
[----:B------:R-:W-:Y:S01]  /*17d40*/  MUFU.EX2 R158, R158 ;  /* 0x0000009e009e7308 */ /* 0x000fe20000000800 */
[-CC-:B------:R-:W-:Y:S01]  /*17d50*/  FFMA.FTZ R95, R120, R9.reuse, -R134.reuse ;  /* 0x00000009785f7223 */ /* 0x180fe20000010886 */
[-CC-:B------:R-:W-:Y:S01]  /*17d60*/  FFMA.FTZ R138, R114, R9.reuse, -R134.reuse ;  /* 0x00000009728a7223 */ /* 0x180fe20000010886 */
[----:B------:R-:W0:Y:S01]  /*17d70*/  SHFL.BFLY PT, R8, R5, 0x1, 0x1f ;  /* 0x0c201f0005087f89 */ /* 0x000e2200000e0000 */
[----:B------:R-:W-:-:S04]  /*17d80*/  FFMA.FTZ R99, R115, R9, -R134 ;  /* 0x0000000973637223 */ /* 0x000fc80000010886 */
[----:B------:R-:W-:Y:S08]  /*17d90*/  MUFU.EX2 R92, R92 ;  /* 0x0000005c005c7308 */ /* 0x000ff00000000800 */
[----:B------:R-:W-:Y:S08]  /*17da0*/  MUFU.EX2 R152, R152 ;  /* 0x0000009800987308 */ /* 0x000ff00000000800 */
[----:B------:R-:W-:Y:S01]  /*17db0*/  MUFU.EX2 R91, R91 ;  /* 0x0000005b005b7308 */ /* 0x000fe20000000800 */
[----:B0-----:R-:W-:-:S02]  /*17dc0*/  FMNMX.FTZ R8, R5, R8, !PT ;  /* 0x0000000805087209 */ /* 0x001fc40007810000 */
[----:B------:R-:W-:Y:S02]  /*17dd0*/  FSEL R5, R15, RZ, P3 ;  /* 0x000000ff0f057208 */ /* 0x000fe40001800000 */
[C---:B------:R-:W-:Y:S01]  /*17de0*/  FSETP.NEU.FTZ.AND P2, PT, R8.reuse, -INF , PT ;  /* 0xff8000000800780b */ /* 0x040fe20003f5d000 */
[-C--:B------:R-:W-:Y:S02]  /*17df0*/  FMUL.FTZ R100, R8, R9.reuse ;  /* 0x0000000908647220 */ /* 0x080fe40000410000 */
[----:B------:R-:W-:Y:S01]  /*17e00*/  MUFU.EX2 R154, R154 ;  /* 0x0000009a009a7308 */ /* 0x000fe20000000800 */
[----:B------:R-:W-:Y:S02]  /*17e10*/  FADD.FTZ R5, -R5, R12 ;  /* 0x0000000c05057221 */ /* 0x000fe40000010100 */
[----:B------:R-:W-:Y:S02]  /*17e20*/  FSEL R100, R100, RZ, P2 ;  /* 0x000000ff64647208 */ /* 0x000fe40001000000 */
[----:B------:R-:W-:-:S03]  /*17e30*/  FMUL.FTZ R5, R5, R9 ;  /* 0x0000000905057220 */ /* 0x000fc60000410000 */
[----:B------:R-:W-:Y:S01]  /*17e40*/  MUFU.EX2 R90, R90 ;  /* 0x0000005a005a7308 */ /* 0x000fe20000000800 */
[-CC-:B------:R-:W-:Y:S01]  /*17e50*/  FFMA.FTZ R153, R21, R9.reuse, -R100.reuse ;  /* 0x0000000915997223 */ /* 0x180fe20000010864 */
[-CC-:B------:R-:W-:Y:S01]  /*17e60*/  FFMA.FTZ R21, R88, R9.reuse, -R100.reuse ;  /* 0x0000000958157223 */ /* 0x180fe20000010864 */
[----:B------:R-:W-:Y:S01]  /*17e70*/  FSEL R88, R8, RZ, P2 ;  /* 0x000000ff08587208 */ /* 0x000fe20001000000 */
[-CC-:B------:R-:W-:Y:S01]  /*17e80*/  FFMA.FTZ R157, R6, R9.reuse, -R100.reuse ;  /* 0x00000009069d7223 */ /* 0x180fe20000010864 */
[-CC-:B------:R-:W-:Y:S01]  /*17e90*/  FFMA.FTZ R103, R7, R9.reuse, -R100.reuse ;  /* 0x0000000907677223 */ /* 0x180fe20000010864 */
[-CC-:B------:R-:W-:Y:S01]  /*17ea0*/  FFMA.FTZ R159, R131, R9.reuse, -R100.reuse ;  /* 0x00000009839f7223 */ /* 0x180fe20000010864 */
[-CC-:B------:R-:W-:Y:S01]  /*17eb0*/  FFMA.FTZ R101, R132, R9.reuse, -R100.reuse ;  /* 0x0000000984657223 */ /* 0x180fe20000010864 */
[----:B------:R-:W-:Y:S01]  /*17ec0*/  FADD.FTZ R88, -R88, R11 ;  /* 0x0000000b58587221 */ /* 0x000fe20000010100 */
[----:B------:R-:W0:Y:S01]  /*17ed0*/  MUFU.EX2 R94, R5 ;  /* 0x00000005005e7308 */ /* 0x000e220000000800 */
        /* <DEDUP_REMOVED lines=15> */
[----:B------:R1:W2:Y:S01]  /*17fd0*/  MUFU.EX2 R5, R88 ;  /* 0x0000005800057308 */ /* 0x0002a20000000800 */
[----:B0-----:R-:W-:Y:S01]  /*17fe0*/  FFMA.FTZ R3, R94, R3, R156 ;  /* 0x000000035e037223 */ /* 0x001fe2000001009c */
[-CC-:B------:R-:W-:Y:S01]  /*17ff0*/  FFMA.FTZ R137, R126, R9.reuse, -R100.reuse ;  /* 0x000000097e897223 */ /* 0x180fe20000010864 */
[-CC-:B------:R-:W-:Y:S01]  /*18000*/  FFMA.FTZ R14, R127, R9.reuse, -R100.reuse ;  /* 0x000000097f0e7223 */ /* 0x180fe20000010864 */
[-CC-:B------:R-:W-:Y:S01]  /*18010*/  FFMA.FTZ R139, R128, R9.reuse, -R100.reuse ;  /* 0x00000009808b7223 */ /* 0x180fe20000010864 */
[----:B------:R-:W-:Y:S01]  /*18020*/  FFMA.FTZ R11, R130, R9, -R100 ;  /* 0x00000009820b7223 */ /* 0x000fe20000010864 */
[----:B------:R-:W-:-:S02]  /*18030*/  FADD.FTZ R3, R108, R3 ;  /* 0x000000036c037221 */ /* 0x000fc40000010000 */
[----:B------:R-:W0:Y:S01]  /*18040*/  MUFU.EX2 R103, R103 ;  /* 0x0000006700677308 */ /* 0x000e220000000800 */
[----:B-1----:R-:W-:-:S07]  /*18050*/  FFMA.FTZ R88, R133, R9, -R100 ;  /* 0x0000000985587223 */ /* 0x002fce0000010864 */
[----:B------:R-:W1:Y:S01]  /*18060*/  MUFU.EX2 R159, R159 ;  /* 0x0000009f009f7308 */ /* 0x000e620000000800 */
[----:B--2---:R-:W-:-:S07]  /*18070*/  FFMA.FTZ R0, R5, R0, R157 ;  /* 0x0000000005007223 */ /* 0x004fce000001009d */
        /* <DEDUP_REMOVED lines=84> */
.L_x_2851:
        /* <DEDUP_REMOVED lines=35> */
.L_x_2839:
[----:B------:R-:W-:Y:S05]  /*187f0*/  BSYNC B0 ;  /* 0x0000000000007941 */ /* 0x000fea0003800000 */
.L_x_2838:
[----:B------:R-:W-:Y:S01]  /*18800*/  ISETP.GE.AND P1, PT, R13, R185, PT ;  /* 0x000000b90d00720c */ /* 0x000fe20003f26270 */
[----:B------:R-:W-:-:S12]  /*18810*/  BSSY B0, `(.L_x_2853) ;  /* 0x0000270000007945 */ /* 0x000fd80003800000 */
[----:B------:R-:W-:Y:S05]  /*18820*/  @!P1 BRA `(.L_x_2854) ;  /* 0x0000002400b89947 */ /* 0x000fea0003800000 */
[----:B------:R-:W-:Y:S02]  /*18830*/  IMAD.MOV.U32 R10, RZ, RZ, R8 ;  /* 0x000000ffff0a7224 */ /* 0x000fe400078e0008 */
[----:B------:R-:W-:Y:S02]  /*18840*/  IMAD.MOV.U32 R11, RZ, RZ, R15 ;  /* 0x000000ffff0b7224 */ /* 0x000fe400078e000f */
[----:B------:R-:W-:Y:S02]  /*18850*/  IMAD.MOV.U32 R6, RZ, RZ, R168 ;  /* 0x000000ffff067224 */ /* 0x000fe400078e00a8 */
[----:B------:R-:W-:-:S07]  /*18860*/  IMAD.MOV.U32 R7, RZ, RZ, R162 ;  /* 0x000000ffff077224 */ /* 0x000fce00078e00a2 */
.L_x_2867:
[----:B------:R-:W-:-:S05]  /*18870*/  VIADD R12, R7, 0x1 ;  /* 0x00000001070c7836 */ /* 0x000fca0000000000 */
[----:B------:R-:W-:-:S04]  /*18880*/  ISETP.NE.AND P1, PT, R12, 0x2, PT ;  /* 0x000000020c00780c */ /* 0x000fc80003f25270 */
[----:B------:R-:W-:Y:S02]  /*18890*/  SEL R12, R12, RZ, P1 ;  /* 0x000000ff0c0c7207 */ /* 0x000fe40000800000 */
[----:B------:R-:W-:-:S03]  /*188a0*/  SEL R9, RZ, 0x1, P1 ;  /* 0x00000001ff097807 */ /* 0x000fc60000800000 */
[----:B------:R-:W-:Y:S01]  /*188b0*/  IMAD.MOV.U32 R162, RZ, RZ, R12 ;  /* 0x000000ffffa27224 */ /* 0x000fe200078e000c */
[----:B------:R-:W-:Y:S01]  /*188c0*/  LOP3.LUT R168, R6, R9, RZ, 0x3c, !PT ;  /* 0x0000000906a87212 */ /* 0x000fe200078e3cff */
[----:B------:R-:W-:Y:S06]  /*188d0*/  @!P0 BRA `(.L_x_2855) ;  /* 0x0000000000048947 */ /* 0x000fec0003800000 */
[----:B------:R-:W-:Y:S01]  /*188e0*/  BPT.TRAP 0x1 ;  /* 0x000000040000795c */ /* 0x000fe20000300000 */
.L_x_2855:
[----:B------:R-:W-:Y:S01]  /*188f0*/  IMAD R8, R162, 0x8, R2 ;  /* 0x00000008a2087824 */ /* 0x000fe200078e0202 */
[----:B------:R-:W-:-:S04]  /*18900*/  SHF.L.U32 R9, R168, 0x1f, RZ ;  /* 0x0000001fa8097819 */ /* 0x000fc800000006ff */
[----:B------:R0:W1:Y:S01]  /*18910*/  SYNCS.PHASECHK.TRANS64.TRYWAIT P1, [R8+URZ+0x2a830], R9 ;  /* 0x02a83009080075a7 */ /* 0x000062000802017f */
[----:B------:R-:W-:Y:S05]  /*18920*/  @!P0 BRA `(.L_x_2856) ;  /* 0x0000000000048947 */ /* 0x000fea0003800000 */
[----:B------:R-:W-:Y:S01]  /*18930*/  BPT.TRAP 0x1 ;  /* 0x000000040000795c */ /* 0x000fe20000300000 */
.L_x_2856:
[----:B------:R-:W-:Y:S01]  /*18940*/  IMAD R95, R162, 0x900, R4 ;  /* 0x00000900a25f7824 */ /* 0x000fe200078e0204 */
[----:B------:R-:W-:Y:S03]  /*18950*/  BSSY B1, `(.L_x_2857) ;  /* 0x0000006000017945 */ /* 0x000fe60003800000 */
[C---:B------:R-:W-:Y:S01]  /*18960*/  VIADD R90, R95.reuse, 0x2 ;  /* 0x000000025f5a7836 */ /* 0x040fe20000000000 */
[----:B------:R-:W-:Y:S01]  /*18970*/  IADD3 R92, R95, 0x4, RZ ;  /* 0x000000045f5c7810 */ /* 0x000fe20007ffe0ff */
[----:B-1----:R-:W-:Y:S06]  /*18980*/  @P1 BRA `(.L_x_2858) ;  /* 0x0000000000081947 */ /* 0x002fec0003800000 */
[----:B------:R-:W1:Y:S02]  /*18990*/  SYNCS.PHASECHK.TRANS64.TRYWAIT P1, [R8+URZ+0x2a830], R9 ;  /* 0x02a83009080075a7 */ /* 0x000e64000802017f */
[----:B-1----:R-:W-:Y:S05]  /*189a0*/  @!P1 BRA `(.L_x_2859) ;  /* 0x000000ec00389947 */ /* 0x002fea0003800000 */
.L_x_2858:
[----:B------:R-:W-:Y:S05]  /*189b0*/  BSYNC B1 ;  /* 0x0000000000017941 */ /* 0x000fea0003800000 */
.L_x_2857:
[----:B------:R-:W2:Y:S01]  /*189c0*/  LDL.64 R96, [R1+0x28] ;  /* 0x0000280001607983 */ /* 0x000ea20000100a00 */
[----:B------:R-:W-:Y:S01]  /*189d0*/  IMAD.MOV.U32 R88, RZ, RZ, R95 ;  /* 0x000000ffff587224 */ /* 0x000fe200078e005f */
[----:B------:R-:W-:Y:S01]  /*189e0*/  R2UR UR46, R90 ;  /* 0x000000005a2e72ca */ /* 0x000fe200000e0000 */
[----:B------:R-:W-:Y:S01]  /*189f0*/  IMAD.MOV.U32 R90, RZ, RZ, R92 ;  /* 0x000000ffff5a7224 */ /* 0x000fe200078e005c */
[----:B------:R-:W-:Y:S01]  /*18a00*/  MOV R21, UR42 ;  /* 0x0000002a00157c02 */ /* 0x000fe20008000f00 */
[----:B------:R-:W-:Y:S01]  /*18a10*/  IMAD.MOV.U32 R89, RZ, RZ, 0x40000040 ;  /* 0x40000040ff597424 */ /* 0x000fe200078e00ff */
[----:B------:R-:W-:Y:S01]  /*18a20*/  R2UR UR50, R88 ;  /* 0x00000000583272ca */ /* 0x000fe200000e0000 */
[C---:B------:R-:W-:Y:S01]  /*18a30*/  VIADD R88, R95.reuse, 0x6 ;  /* 0x000000065f587836 */ /* 0x040fe20000000000 */
[----:B01----:R-:W-:Y:S01]  /*18a40*/  MOV R9, UR38 ;  /* 0x0000002600097c02 */ /* 0x003fe20008000f00 */
[C---:B------:R-:W-:Y:S01]  /*18a50*/  VIADD R92, R95.reuse, 0x302 ;  /* 0x000003025f5c7836 */ /* 0x040fe20000000000 */
        /* <DEDUP_REMOVED lines=11> */
[----:B------:R-:W-:Y:S01]  /*18b10*/  IMAD.MOV.U32 R93, RZ, RZ, 0x40000040 ;  /* 0x40000040ff5d7424 */ /* 0x000fe200078e00ff */
        /* <DEDUP_REMOVED lines=54> */
[----:B------:R-:W3:Y:S01]  /*18e80*/  LDL.64 R198, [R1+0x10] ;  /* 0x0000100001c67983 */ /* 0x000ee20000100a00 */
        /* <DEDUP_REMOVED lines=44> */
[----:B------:R-:W2:Y:S01]  /*19150*/  LDL.64 R196, [R1+0x20] ;  /* 0x0000200001c47983 */ /* 0x000ea20000100a00 */
[----:B------:R-:W-:Y:S01]  /*19160*/  R2UR UR49, R195 ;  /* 0x00000000c33172ca */ /* 0x000fe200000e0000 */
[----:B------:R-:W-:Y:S02]  /*19170*/  WARPGROUP.DEPBAR.LE gsb0, 0x0 ;  /* 0x00008000000079c5 */ /* 0x000fe40000010000 */
[----:B------:R-:W-:Y:S01]  /*19180*/  WARPGROUP.ARRIVE ;  /* 0x00000000000079c5 */ /* 0x000fe20000000000 */
[----:B--2---:R-:W-:Y:S02]  /*19190*/  R2UR UR44, R196 ;  /* 0x00000000c42c72ca */ /* 0x004fe400000e0000 */
[----:B------:R-:W-:-:S02]  /*191a0*/  R2UR UR45, R197 ;  /* 0x00000000c52d72ca */ /* 0x000fc400000e0000 */
[----:B------:R-:W2:Y:S11]  /*191b0*/  LDL.64 R196, [R1+0x8] ;  /* 0x0000080001c47983 */ /* 0x000eb60000100a00 */
[----:B------:R-:W-:Y:S01]  /*191c0*/  HGMMA.64x96x16.F32.BF16 R88, gdesc[UR44], R88, gsb0 ;  /* 0x016000002c5879f0 */ /* 0x000fe20008001858 */
[----:B------:R-:W-:-:S02]  /*191d0*/  R2UR UR44, R194 ;  /* 0x00000000c22c72ca */ /* 0x000fc400000e0000 */
[----:B------:R-:W4:Y:S01]  /*191e0*/  LDL.64 R194, [R1+0x18] ;  /* 0x0000180001c27983 */ /* 0x000f220000100a00 */
[----:B---3--:R-:W-:Y:S02]  /*191f0*/  R2UR UR36, R198 ;  /* 0x00000000c62472ca */ /* 0x008fe400000e0000 */
[----:B------:R-:W-:Y:S01]  /*19200*/  R2UR UR37, R199 ;  /* 0x00000000c72572ca */ /* 0x000fe200000e0000 */
[----:B------:R-:W-:Y:S02]  /*19210*/  WARPGROUP.DEPBAR.LE gsb0, 0x0 ;  /* 0x00008000000079c5 */ /* 0x000fe40000010000 */
[----:B------:R-:W-:Y:S01]  /*19220*/  WARPGROUP.ARRIVE ;  /* 0x00000000000079c5 */ /* 0x000fe20000000000 */
[----:B----4-:R-:W-:Y:S02]  /*19230*/  R2UR UR40, R194 ;  /* 0x00000000c22872ca */ /* 0x010fe400000e0000 */
[----:B------:R-:W-:Y:S02]  /*19240*/  R2UR UR41, R195 ;  /* 0x00000000c32972ca */ /* 0x000fe400000e0000 */
[----:B------:R-:W3:Y:S11]  /*19250*/  LDL.64 R194, [R1] ;  /* 0x0000000001c27983 */ /* 0x000ef60000100a00 */
[----:B------:R-:W-:Y:S01]  /*19260*/  HGMMA.64x96x16.F32.BF16 R88, gdesc[UR40], R88, gsb0 ;  /* 0x01600000285879f0 */ /* 0x000fe20008001858 */
[----:B--2---:R-:W-:-:S02]  /*19270*/  R2UR UR32, R196 ;  /* 0x00000000c42072ca */ /* 0x004fc400000e0000 */
[----:B------:R-:W-:Y:S01]  /*19280*/  R2UR UR33, R197 ;  /* 0x00000000c52172ca */ /* 0x000fe200000e0000 */
[----:B------:R-:W-:Y:S02]  /*19290*/  WARPGROUP.DEPBAR.LE gsb0, 0x0 ;  /* 0x00008000000079c5 */ /* 0x000fe40000010000 */
[----:B------:R-:W-:-:S06]  /*192a0*/  WARPGROUP.ARRIVE ;  /* 0x00000000000079c5 */ /* 0x000fcc0000000000 */
[----:B------:R-:W-:Y:S03]  /*192b0*/  HGMMA.64x96x16.F32.BF16 R88, gdesc[UR36], R88, gsb0 ;  /* 0x01600000245879f0 */ /* 0x000fe60008001858 */
[----:B------:R-:W-:Y:S02]  /*192c0*/  WARPGROUP.DEPBAR.LE gsb0, 0x0 ;  /* 0x00008000000079c5 */ /* 0x000fe40000010000 */
[----:B------:R-:W-:-:S06]  /*192d0*/  WARPGROUP.ARRIVE ;  /* 0x00000000000079c5 */ /* 0x000fcc0000000000 */
[----:B------:R-:W-:Y:S01]  /*192e0*/  HGMMA.64x96x16.F32.BF16 R88, gdesc[UR32], R88, gsb0 ;  /* 0x01600000205879f0 */ /* 0x000fe20008001858 */
[----:B---3--:R-:W-:Y:S02]  /*192f0*/  R2UR UR28, R194 ;  /* 0x00000000c21c72ca */ /* 0x008fe400000e0000 */
[----:B------:R-:W-:Y:S01]  /*19300*/  R2UR UR29, R195 ;  /* 0x00000000c31d72ca */ /* 0x000fe200000e0000 */
[----:B------:R-:W-:Y:S02]  /*19310*/  WARPGROUP.DEPBAR.LE gsb0, 0x0 ;  /* 0x00008000000079c5 */ /* 0x000fe40000010000 */
[----:B------:R-:W-:-:S10]  /*19320*/  WARPGROUP.ARRIVE ;  /* 0x00000000000079c5 */ /* 0x000fd40000000000 */
        /* <DEDUP_REMOVED lines=17> */
[----:B------:R-:W-:-:S03]  /*19440*/  UMOV UR12, UR44 ;  /* 0x0000002c000c7c82 */ /* 0x000fc60008000000 */
        /* <DEDUP_REMOVED lines=25> */
.L_x_2860:
[----:B------:R-:W-:Y:S01]  /*195e0*/  SHF.L.U32 R5, R6, 0x1f, RZ ;  /* 0x0000001f06057819 */ /* 0x000fe200000006ff */
[----:B------:R-:W-:-:S04]  /*195f0*/  IMAD R14, R7, 0x8, R2 ;  /* 0x00000008070e7824 */ /* 0x000fc800078e0202 */
[----:B------:R0:W1:Y:S01]  /*19600*/  SYNCS.PHASECHK.TRANS64.TRYWAIT P1, [R14+URZ+0x2a850], R5 ;  /* 0x02a850050e0075a7 */ /* 0x000062000802017f */
[----:B------:R-:W-:Y:S05]  /*19610*/  @!P0 BRA `(.L_x_2861) ;  /* 0x0000000000048947 */ /* 0x000fea0003800000 */
[----:B------:R-:W-:Y:S01]  /*19620*/  BPT.TRAP 0x1 ;  /* 0x000000040000795c */ /* 0x000fe20000300000 */
.L_x_2861:
[----:B------:R-:W-:Y:S04]  /*19630*/  BSSY B1, `(.L_x_2862) ;  /* 0x0000004000017945 */ /* 0x000fe80003800000 */
[----:B-1----:R-:W-:Y:S05]  /*19640*/  @P1 BRA `(.L_x_2863) ;  /* 0x0000000000081947 */ /* 0x002fea0003800000 */
[----:B------:R-:W1:Y:S02]  /*19650*/  SYNCS.PHASECHK.TRANS64.TRYWAIT P1, [R14+URZ+0x2a850], R5 ;  /* 0x02a850050e0075a7 */ /* 0x000e64000802017f */
[----:B-1----:R-:W-:Y:S05]  /*19660*/  @!P1 BRA `(.L_x_2864) ;  /* 0x000000e0001c9947 */ /* 0x002fea0003800000 */
.L_x_2863:
[----:B------:R-:W-:Y:S05]  /*19670*/  BSYNC B1 ;  /* 0x0000000000017941 */ /* 0x000fea0003800000 */
.L_x_2862:
        /* <DEDUP_REMOVED lines=48> */
.L_x_2865:
        /* <DEDUP_REMOVED lines=60> */
[----:B------:R-:W-:-:S02]  /*19d40*/  IMAD R12, R12, 0x8, R2 ;  /* 0x000000080c0c7824 */ /* 0x000fc400078e0202 */
        /* <DEDUP_REMOVED lines=81> */
[----:B0-----:R-:W-:Y:S02]  /*1a260*/  FMNMX.FTZ R5, R131, R5, !PT ;  /* 0x0000000583057209 */ /* 0x001fe40007810000 */
[----:B-1----:R-:W-:-:S05]  /*1a270*/  FMNMX.FTZ R15, R130, R8, !PT ;  /* 0x00000008820f7209 */ /* 0x002fca0007810000 */
[----:B------:R-:W0:Y:S01]  /*1a280*/  SHFL.BFLY PT, R9, R15, 0x2, 0x1f ;  /* 0x0c401f000f097f89 */ /* 0x000e2200000e0000 */
        /* <DEDUP_REMOVED lines=8> */
[----:B------:R-:W-:Y:S01]  /*1a310*/  FADD.FTZ R94, -R15, R11 ;  /* 0x0000000b0f5e7221 */ /* 0x000fe20000010100 */
[----:B-1----:R-:W-:-:S03]  /*1a320*/  FMNMX.FTZ R8, R8, R5, !PT ;  /* 0x0000000508087209 */ /* 0x002fc60007810000 */
[-C--:B------:R-:W-:Y:S02]  /*1a330*/  FMUL.FTZ R94, R94, R9.reuse ;  /* 0x000000095e5e7220 */ /* 0x080fe40000410000 */
[----:B------:R-:W-:Y:S01]  /*1a340*/  FADD.FTZ R5, -R8, R10 ;  /* 0x0000000a08057221 */ /* 0x000fe20000010100 */
[----:B------:R-:W-:-:S03]  /*1a350*/  FMUL.FTZ R10, R15, R9 ;  /* 0x000000090f0a7220 */ /* 0x000fc60000410000 */
[----:B------:R-:W-:Y:S01]  /*1a360*/  MUFU.EX2 R94, R94 ;  /* 0x0000005e005e7308 */ /* 0x000fe20000000800 */
[-C--:B------:R-:W-:Y:S01]  /*1a370*/  FMUL.FTZ R5, R5, R9.reuse ;  /* 0x0000000905057220 */ /* 0x080fe20000410000 */
[-CC-:B------:R-:W-:Y:S01]  /*1a380*/  FFMA.FTZ R154, R97, R9.reuse, -R10.reuse ;  /* 0x00000009619a7223 */ /* 0x180fe2000001080a */
[-CC-:B------:R-:W-:Y:S01]  /*1a390*/  FFMA.FTZ R97, R98, R9.reuse, -R10.reuse ;  /* 0x0000000962617223 */ /* 0x180fe2000001080a */
[-C--:B------:R-:W-:Y:S01]  /*1a3a0*/  FMUL.FTZ R98, R8, R9.reuse ;  /* 0x0000000908627220 */ /* 0x080fe20000410000 */
[-CC-:B------:R-:W-:Y:S01]  /*1a3b0*/  FFMA.FTZ R156, R6, R9.reuse, -R10.reuse ;  /* 0x00000009069c7223 */ /* 0x180fe2000001080a */
[-CC-:B------:R-:W-:Y:S01]  /*1a3c0*/  FFMA.FTZ R135, R7, R9.reuse, -R10.reuse ;  /* 0x0000000907877223 */ /* 0x180fe2000001080a */
[-C--:B------:R-:W-:Y:S01]  /*1a3d0*/  FFMA.FTZ R148, R101, R9.reuse, -R10 ;  /* 0x0000000965947223 */ /* 0x080fe2000001080a */
[-CC-:B------:R-:W-:Y:S01]  /*1a3e0*/  FFMA.FTZ R157, R20, R9.reuse, -R98.reuse ;  /* 0x00000009149d7223 */ /* 0x180fe20000010862 */
[-C--:B------:R-:W-:Y:S01]  /*1a3f0*/  FFMA.FTZ R101, R21, R9.reuse, -R98 ;  /* 0x0000000915657223 */ /* 0x080fe20000010862 */
[----:B------:R-:W-:Y:S01]  /*1a400*/  MUFU.EX2 R5, R5 ;  /* 0x0000000500057308 */ /* 0x000fe20000000800 */
[-C--:B------:R-:W-:Y:S01]  /*1a410*/  FFMA.FTZ R158, R88, R9.reuse, -R10 ;  /* 0x00000009589e7223 */ /* 0x080fe2000001080a */
[-C--:B------:R-:W-:Y:S01]  /*1a420*/  FFMA.FTZ R159, R90, R9.reuse, -R98 ;  /* 0x000000095a9f7223 */ /* 0x080fe20000010862 */
[-C--:B------:R-:W-:Y:S01]  /*1a430*/  FFMA.FTZ R134, R89, R9.reuse, -R10 ;  /* 0x0000000959867223 */ /* 0x080fe2000001080a */
[-C--:B------:R-:W-:Y:S01]  /*1a440*/  FFMA.FTZ R91, R91, R9.reuse, -R98 ;  /* 0x000000095b5b7223 */ /* 0x080fe20000010862 */
[-C--:B------:R-:W-:Y:S01]  /*1a450*/  FFMA.FTZ R152, R92, R9.reuse, -R10 ;  /* 0x000000095c987223 */ /* 0x080fe2000001080a */
[-C--:B------:R-:W-:Y:S01]  /*1a460*/  FFMA.FTZ R153, R95, R9.reuse, -R98 ;  /* 0x000000095f997223 */ /* 0x080fe20000010862 */
[----:B------:R-:W-:Y:S01]  /*1a470*/  VIADD R95, R12, 0x2a840 ;  /* 0x0002a8400c5f7836 */ /* 0x000fe20000000000 */
[----:B------:R-:W0:Y:S01]  /*1a480*/  MUFU.EX2 R156, R156 ;  /* 0x0000009c009c7308 */ /* 0x000e220000000800 */
[-C--:B------:R-:W-:Y:S01]  /*1a490*/  FFMA.FTZ R133, R93, R9.reuse, -R10 ;  /* 0x000000095d857223 */ /* 0x080fe2000001080a */
[-CC-:B------:R-:W-:Y:S01]  /*1a4a0*/  FFMA.FTZ R90, R96, R9.reuse, -R98.reuse ;  /* 0x00000009605a7223 */ /* 0x180fe20000010862 */
[-C--:B------:R-:W-:Y:S01]  /*1a4b0*/  FFMA.FTZ R155, R99, R9.reuse, -R98 ;  /* 0x00000009639b7223 */ /* 0x080fe20000010862 */
[----:B------:R-:W-:Y:S01]  /*1a4c0*/  PRMT R95, R178, 0x654, R95 ;  /* 0x00000654b25f7816 */ /* 0x000fe2000000005f */
[-C--:B------:R-:W-:Y:S01]  /*1a4d0*/  FFMA.FTZ R93, R102, R9.reuse, -R10 ;  /* 0x00000009665d7223 */ /* 0x080fe2000001080a */
[-CC-:B------:R-:W-:Y:S01]  /*1a4e0*/  FFMA.FTZ R21, R100, R9.reuse, -R98.reuse ;  /* 0x0000000964157223 */ /* 0x180fe20000010862 */
[-CC-:B------:R-:W-:Y:S01]  /*1a4f0*/  FFMA.FTZ R149, R103, R9.reuse, -R98.reuse ;  /* 0x0000000967957223 */ /* 0x180fe20000010862 */
[----:B------:R-:W1:Y:S01]  /*1a500*/  MUFU.EX2 R157, R157 ;  /* 0x0000009d009d7308 */ /* 0x000e620000000800 */
[----:B------:R2:W-:Y:S01]  /*1a510*/  SYNCS.ARRIVE.TRANS64.RED.A1T0 RZ, [R95+URZ], RZ ;  /* 0x000000ff5fff79a7 */ /* 0x0005e2000810043f */
[-CC-:B------:R-:W-:Y:S01]  /*1a520*/  FFMA.FTZ R20, R104, R9.reuse, -R98.reuse ;  /* 0x0000000968147223 */ /* 0x180fe20000010862 */
[-CC-:B------:R-:W-:Y:S01]  /*1a530*/  FFMA.FTZ R151, R107, R9.reuse, -R98.reuse ;  /* 0x000000096b977223 */ /* 0x180fe20000010862 */
[-CC-:B------:R-:W-:Y:S01]  /*1a540*/  FFMA.FTZ R108, R108, R9.reuse, -R98.reuse ;  /* 0x000000096c6c7223 */ /* 0x180fe20000010862 */
[-CC-:B------:R-:W-:Y:S01]  /*1a550*/  FFMA.FTZ R145, R111, R9.reuse, -R98.reuse ;  /* 0x000000096f917223 */ /* 0x180fe20000010862 */
[-CC-:B------:R-:W-:Y:S01]  /*1a560*/  FFMA.FTZ R99, R112, R9.reuse, -R98.reuse ;  /* 0x0000000970637223 */ /* 0x180fe20000010862 */
[----:B------:R-:W-:Y:S01]  /*1a570*/  FFMA.FTZ R147, R115, R9, -R98 ;  /* 0x0000000973937223 */ /* 0x000fe20000010862 */
[----:B------:R-:W3:Y:S01]  /*1a580*/  MUFU.EX2 R135, R135 ;  /* 0x0000008700877308 */ /* 0x000ee20000000800 */
        /* <DEDUP_REMOVED lines=8> */
[----:B-1----:R-:W-:Y:S01]  /*1a610*/  FFMA.FTZ R0, R5, R0, R157 ;  /* 0x0000000005007223 */ /* 0x002fe2000001009d */
[-CC-:B------:R-:W-:Y:S01]  /*1a620*/  FFMA.FTZ R96, R128, R9.reuse, -R98.reuse ;  /* 0x0000000980607223 */ /* 0x180fe20000010862 */
[-CC-:B------:R-:W-:Y:S01]  /*1a630*/  FFMA.FTZ R139, R131, R9.reuse, -R98.reuse ;  /* 0x00000009838b7223 */ /* 0x180fe20000010862 */
[-C--:B--2---:R-:W-:Y:S01]  /*1a640*/  FFMA.FTZ R95, R132, R9.reuse, -R98 ;  /* 0x00000009845f7223 */ /* 0x084fe20000010862 */
[-CC-:B------:R-:W-:Y:S01]  /*1a650*/  FFMA.FTZ R150, R105, R9.reuse, -R10.reuse ;  /* 0x0000000969967223 */ /* 0x180fe2000001080a */
[-CC-:B------:R-:W-:Y:S01]  /*1a660*/  FFMA.FTZ R92, R106, R9.reuse, -R10.reuse ;  /* 0x000000096a5c7223 */ /* 0x180fe2000001080a */
[-CC-:B------:R-:W-:Y:S01]  /*1a670*/  FFMA.FTZ R144, R109, R9.reuse, -R10.reuse ;  /* 0x000000096d907223 */ /* 0x180fe2000001080a */
[----:B------:R-:W1:Y:S01]  /*1a680*/  MUFU.EX2 R158, R158 ;  /* 0x0000009e009e7308 */ /* 0x000e620000000800 */
[----:B---3--:R-:W-:Y:S01]  /*1a690*/  FADD.FTZ R3, R135, R3 ;  /* 0x0000000387037221 */ /* 0x008fe20000010000 */
[-CC-:B------:R-:W-:Y:S01]  /*1a6a0*/  FFMA.FTZ R89, R110, R9.reuse, -R10.reuse ;  /* 0x000000096e597223 */ /* 0x180fe2000001080a */
[-CC-:B------:R-:W-:Y:S01]  /*1a6b0*/  FFMA.FTZ R146, R113, R9.reuse, -R10.reuse ;  /* 0x0000000971927223 */ /* 0x180fe2000001080a */
[-CC-:B------:R-:W-:Y:S01]  /*1a6c0*/  FFMA.FTZ R88, R114, R9.reuse, -R10.reuse ;  /* 0x0000000972587223 */ /* 0x180fe2000001080a */
[-CC-:B------:R-:W-:Y:S01]  /*1a6d0*/  FFMA.FTZ R140, R117, R9.reuse, -R10.reuse ;  /* 0x00000009758c7223 */ /* 0x180fe2000001080a */
[-CC-:B------:R-:W-:Y:S01]  /*1a6e0*/  FFMA.FTZ R11, R118, R9.reuse, -R10.reuse ;  /* 0x00000009760b7223 */ /* 0x180fe2000001080a */
[-C--:B------:R-:W-:Y:S01]  /*1a6f0*/  FFMA.FTZ R142, R121, R9.reuse, -R10 ;  /* 0x00000009798e7223 */ /* 0x080fe2000001080a */
[----:B------:R-:W2:Y:S01]  /*1a700*/  MUFU.EX2 R159, R159 ;  /* 0x0000009f009f7308 */ /* 0x000ea20000000800 */
[----:B0-----:R-:W-:Y:S01]  /*1a710*/  FADD.FTZ R98, R101, R0 ;  /* 0x0000000065627221 */ /* 0x001fe20000010000 */
[-CC-:B------:R-:W-:Y:S01]  /*1a720*/  FFMA.FTZ R7, R122, R9.reuse, -R10.reuse ;  /* 0x000000097a077223 */ /* 0x180fe2000001080a */
[-CC-:B------:R-:W-:Y:S01]  /*1a730*/  FFMA.FTZ R136, R125, R9.reuse, -R10.reuse ;  /* 0x000000097d887223 */ /* 0x180fe2000001080a */
[-CC-:B------:R-:W-:Y:S01]  /*1a740*/  FFMA.FTZ R6, R126, R9.reuse, -R10.reuse ;  /* 0x000000097e067223 */ /* 0x180fe2000001080a */
[-CC-:B------:R-:W-:Y:S01]  /*1a750*/  FFMA.FTZ R138, R129, R9.reuse, -R10.reuse ;  /* 0x00000009818a7223 */ /* 0x180fe2000001080a */
[----:B------:R-:W-:-:S02]  /*1a760*/  FFMA.FTZ R10, R130, R9, -R10 ;  /* 0x00000009820a7223 */ /* 0x000fc4000001080a */
        /* <DEDUP_REMOVED lines=88> */
.L_x_2866:
        /* <DEDUP_REMOVED lines=34> */
.L_x_2854:
[----:B------:R-:W-:Y:S05]  /*1af10*/  BSYNC B0 ;  /* 0x0000000000007941 */ /* 0x000fea0003800000 */
.L_x_2853:
        /* <DEDUP_REMOVED lines=67> */
.L_x_2868:
[----:B------:R-:W-:Y:S01]  /*1b350*/  IMAD R6, R162, 0x8, R2 ;  /* 0x00000008a2067824 */ /* 0x000fe200078e0202 */
[----:B------:R-:W-:-:S04]  /*1b360*/  SHF.L.U32 R5, R168, 0x1f, RZ ;  /* 0x0000001fa8057819 */ /* 0x000fc800000006ff */
[----:B------:R0:W1:Y:S01]  /*1b370*/  SYNCS.PHASECHK.TRANS64.TRYWAIT P1, [R6+URZ+0x2a850], R5 ;  /* 0x02a85005060075a7 */ /* 0x000062000802017f */
[----:B------:R-:W-:Y:S05]  /*1b380*/  @!P0 BRA `(.L_x_2869) ;  /* 0x0000000000048947 */ /* 0x000fea0003800000 */
[----:B------:R-:W-:Y:S01]  /*1b390*/  BPT.TRAP 0x1 ;  /* 0x000000040000795c */ /* 0x000fe20000300000 */
.L_x_2869:
        /* <DEDUP_REMOVED lines=9> */
.L_x_2871:
[----:B------:R-:W-:Y:S05]  /*1b430*/  BSYNC B0 ;  /* 0x0000000000007941 */ /* 0x000fea0003800000 */
.L_x_2870:
[----:B------:R-:W-:Y:S01]  /*1b440*/  IMAD.MOV.U32 R4, RZ, RZ, R2 ;  /* 0x000000ffff047224 */ /* 0x000fe200078e0002 */
[----:B------:R-:W-:Y:S01]  /*1b450*/  WARPGROUP.ARRIVE ;  /* 0x00000000000079c5 */ /* 0x000fe20000000000 */
[----:B01----:R-:W-:-:S03]  /*1b460*/  IMAD.MOV.U32 R5, RZ, RZ, 0x40000040 ;  /* 0x40000040ff057424 */ /* 0x003fc600078e00ff */
        /* <DEDUP_REMOVED lines=14> */
[----:B------:R-:W-:Y:S02]  /*1b550*/  R2UR UR7, R5 ;  /* 0x00000000050772ca */ /* 0x000fe400000e0000 */
[----:B------:R-:W-:Y:S01]  /*1b560*/  MOV R5, 0x40000040 ;  /* 0x4000004000057802 */ /* 0x000fe20000000f00 */
        /* <DEDUP_REMOVED lines=21> */
[----:B------:R-:W-:Y:S01]  /*1b6c0*/  IMAD.MOV.U32 R3, RZ, RZ, -0x800000 ;  /* 0xff800000ff037424 */ /* 0x000fe200078e00ff */
[----:B------:R-:W0:Y:S02]  /*1b6d0*/  SHFL.BFLY PT, R5, R0, 0x2, 0x1f ;  /* 0x0c401f0000057f89 */ /* 0x000e2400000e0000 */
[----:B0-----:R-:W-:Y:S01]  /*1b6e0*/  FADD.FTZ R7, R5, R0 ;  /* 0x0000000005077221 */ /* 0x001fe20000010000 */
[----:B------:R-:W-:Y:S01]  /*1b6f0*/  IMAD.MOV.U32 R0, RZ, RZ, -0x800000 ;  /* 0xff800000ff007424 */ /* 0x000fe200078e00ff */
[----:B------:R-:W0:Y:S04]  /*1b700*/  SHFL.BFLY PT, R5, R4, 0x1, 0x1f ;  /* 0x0c201f0004057f89 */ /* 0x000e2800000e0000 */
[----:B------:R-:W1:Y:S01]  /*1b710*/  SHFL.BFLY PT, R2, R7, 0x1, 0x1f ;  /* 0x0c201f0007027f89 */ /* 0x000e6200000e0000 */
[----:B0-----:R-:W-:Y:S01]  /*1b720*/  FADD.FTZ R12, R4, R5 ;  /* 0x00000005040c7221 */ /* 0x001fe20000010000 */
[----:B------:R-:W-:-:S02]  /*1b730*/  IMAD.MOV.U32 R5, RZ, RZ, RZ ;  /* 0x000000ffff057224 */ /* 0x000fc400078e00ff */
[----:B-1----:R-:W-:Y:S02]  /*1b740*/  FADD.FTZ R13, R7, R2 ;  /* 0x00000002070d7221 */ /* 0x002fe40000010000 */
[----:B------:R-:W-:Y:S01]  /*1b750*/  FSETP.NE.FTZ.AND P1, PT, R12, RZ, PT ;  /* 0x000000ff0c00720b */ /* 0x000fe20003f35000 */
[----:B------:R-:W-:Y:S02]  /*1b760*/  IMAD.MOV.U32 R2, RZ, RZ, RZ ;  /* 0x000000ffff027224 */ /* 0x000fe400078e00ff */
        /* <DEDUP_REMOVED lines=17> */
.L_x_2873:
        /* <DEDUP_REMOVED lines=37> */
[----:B------:R-:W-:Y:S01]  /*1bad0*/  SEL R5, RZ, 0x1, P1 ;  /* 0x00000001ff057807 */ /* 0x000fe20000800000 */
[-C--:B0-----:R-:W-:Y:S01]  /*1bae0*/  FMUL.FTZ R96, R26, R2.reuse ;  /* 0x000000021a607220 */ /* 0x081fe20000410000 */
        /* <DEDUP_REMOVED lines=34> */
[----:B--2---:R-:W-:-:S07]  /*1bd10*/  SEL R162, R162, RZ, P1 ;  /* 0x000000ffa2a27207 */ /* 0x004fce0000800000 */
.L_x_2774:
[----:B------:R-:W2:Y:S08]  /*1bd20*/  S2UR UR4, SR_CgaCtaId ;  /* 0x00000000000479c3 */ /* 0x000eb00000008800 */
[----:B------:R-:W-:Y:S01]  /*1bd30*/  BAR.SYNC.DEFER_BLOCKING 0x5, 0x180 ;  /* 0x0146000000007b1d */ /* 0x000fe20000010000 */
[----:B------:R-:W-:-:S05]  /*1bd40*/  MOV R5, 0x400 ;  /* 0x0000040000057802 */ /* 0x000fca0000000f00 */
[----:B------:R-:W-:Y:S01]  /*1bd50*/  BSSY B0, `(.L_x_2874) ;  /* 0x00002d5000007945 */ /* 0x000fe20003800000 */
[----:B--2---:R-:W-:-:S05]  /*1bd60*/  IMAD.U32 R178, RZ, RZ, UR4 ;  /* 0x00000004ffb27e24 */ /* 0x004fca000f8e00ff */
[----:B------:R-:W-:-:S05]  /*1bd70*/  LEA R2, R178, R5, 0x18 ;  /* 0x00000005b2027211 */ /* 0x000fca00078ec0ff */
[----:B------:R2:W3:Y:S01]  /*1bd80*/  LDS.128 R4, [R2+0x2a8d0] ;  /* 0x02a8d00002047984 */ /* 0x0004e20000000c00 */
[----:B------:R-:W-:Y:S06]  /*1bd90*/  BAR.ARV 0x4, 0x180 ;  /* 0x0106000000007b1d */ /* 0x000fec0000002000 */
[----:B------:R-:W-:Y:S05]  /*1bda0*/  @P0 BRA `(.L_x_2875) ;  /* 0x0000002000580947 */ /* 0x000fea0003800000 */
[----:B------:R-:W4:Y:S01]  /*1bdb0*/  LDL R8, [R1+0x5c] ;  /* 0x00005c0001087983 */ /* 0x000f220000100800 */
[----:B------:R-:W-:Y:S01]  /*1bdc0*/  F2FP.BF16.F32.PACK_AB R36, R95, R94 ;  /* 0x0000005e5f24723e */ /* 0x000fe200000010ff */
[----:B------:R-:W-:Y:S01]  /*1bdd0*/  ULDC.64 UR6, c[0x0][0xc00] ;  /* 0x0003000000067ab9 */ /* 0x000fe20000000a00 */
[----:B------:R-:W-:Y:S01]  /*1bde0*/  ULDC.64 UR4, c[0x0][0xc08] ;  /* 0x0003020000047ab9 */ /* 0x000fe20000000a00 */
[----:B------:R-:W0:Y:S01]  /*1bdf0*/  S2R R9, SR_SWINHI ;  /* 0x0000000000097919 */ /* 0x000e220000002f00 */
[----:B------:R-:W-:Y:S02]  /*1be00*/  MOV R72, R2 ;  /* 0x0000000200487202 */ /* 0x000fe40000000f00 */
[----:B0-----:R-:W-:Y:S01]  /*1be10*/  MOV R73, R9 ;  /* 0x0000000900497202 */ /* 0x001fe20000000f00 */
[----:B------:R-:W-:Y:S02]  /*1be20*/  BAR.SYNC.DEFER_BLOCKING 0x1, 0x100 ;  /* 0x0044000000007b1d */ /* 0x000fe40000010000 */
[----:B----4-:R-:W-:-:S03]  /*1be30*/  IMAD.WIDE R12, R8, 0x2, R72 ;  /* 0x00000002080c7825 */ /* 0x010fc600078e0248 */
        /* <DEDUP_REMOVED lines=8> */
[----:B---3--:R-:W-:Y:S01]  /*1bec0*/  LOP3.LUT R4, R35, 0x380, RZ, 0xc0, !PT ;  /* 0x0000038023047812 */ /* 0x008fe200078ec0ff */
[--C-:B------:R-:W-:Y:S01]  /*1bed0*/  IMAD.X R27, RZ, RZ, R13.reuse, P3 ;  /* 0x000000ffff1b7224 */ /* 0x100fe200018e060d */
[C---:B------:R-:W-:Y:S01]  /*1bee0*/  IADD3 R105, P2, R12.reuse, 0x4020, RZ ;  /* 0x000040200c697810 */ /* 0x040fe20007f5e0ff */
[----:B------:R-:W-:Y:S01]  /*1bef0*/  IMAD.X R11, RZ, RZ, R13, P5 ;  /* 0x000000ffff0b7224 */ /* 0x000fe200028e060d */
[----:B------:R-:W-:-:S02]  /*1bf00*/  IADD3 R107, P1, R12, 0x4040, RZ ;  /* 0x000040400c6b7810 */ /* 0x000fc40007f3e0ff */
[----:B------:R-:W-:Y:S01]  /*1bf10*/  IADD3 R109, P0, R12, 0x4060, RZ ;  /* 0x000040600c6d7810 */ /* 0x000fe20007f1e0ff */
[--C-:B------:R-:W-:Y:S01]  /*1bf20*/  IMAD.X R29, RZ, RZ, R13.reuse, P2 ;  /* 0x000000ffff1d7224 */ /* 0x100fe200010e060d */
[----:B------:R-:W-:Y:S01]  /*1bf30*/  LOP3.LUT R12, R15, R12, RZ, 0x3c, !PT ;  /* 0x0000000c0f0c7212 */ /* 0x000fe200078e3cff */
[--C-:B------:R-:W-:Y:S01]  /*1bf40*/  IMAD.X R31, RZ, RZ, R13.reuse, P1 ;  /* 0x000000ffff1f7224 */ /* 0x100fe200008e060d */
[----:B------:R-:W-:Y:S01]  /*1bf50*/  LOP3.LUT R14, R39, 0x380, RZ, 0xc0, !PT ;  /* 0x00000380270e7812 */ /* 0x000fe200078ec0ff */
[----:B------:R-:W-:Y:S01]  /*1bf60*/  IMAD.X R33, RZ, RZ, R13, P0 ;  /* 0x000000ffff217224 */ /* 0x000fe200000e060d */
[----:B------:R-:W-:Y:S02]  /*1bf70*/  LOP3.LUT R15, R26, 0x380, RZ, 0xc0, !PT ;  /* 0x000003801a0f7812 */ /* 0x000fe400078ec0ff */
[----:B------:R-:W-:Y:S02]  /*1bf80*/  LOP3.LUT R10, R37, 0x380, RZ, 0xc0, !PT ;  /* 0x00000380250a7812 */ /* 0x000fe400078ec0ff */
[----:B------:R-:W-:-:S02]  /*1bf90*/  SHF.R.U64 R4, R4, 0x3, RZ ;  /* 0x0000000304047819 */ /* 0x000fc400000012ff */
[----:B------:R-:W-:Y:S02]  /*1bfa0*/  SHF.R.U64 R14, R14, 0x3, RZ ;  /* 0x000000030e0e7819 */ /* 0x000fe400000012ff */
[----:B------:R-:W-:Y:S02]  /*1bfb0*/  SHF.R.U64 R15, R15, 0x3, RZ ;  /* 0x000000030f0f7819 */ /* 0x000fe400000012ff */
[----:B------:R-:W-:Y:S02]  /*1bfc0*/  SHF.R.U64 R10, R10, 0x3, RZ ;  /* 0x000000030a0a7819 */ /* 0x000fe400000012ff */
[----:B------:R-:W-:Y:S02]  /*1bfd0*/  LOP3.LUT R8, R4, R35, RZ, 0x3c, !PT ;  /* 0x0000002304087212 */ /* 0x000fe400078e3cff */
[----:B------:R-:W-:Y:S02]  /*1bfe0*/  LOP3.LUT R4, R105, 0x380, RZ, 0xc0, !PT ;  /* 0x0000038069047812 */ /* 0x000fe400078ec0ff */
[----:B------:R-:W-:-:S02]  /*1bff0*/  LOP3.LUT R30, R107, 0x380, RZ, 0xc0, !PT ;  /* 0x000003806b1e7812 */ /* 0x000fc400078ec0ff */
[----:B------:R-:W-:Y:S02]  /*1c000*/  LOP3.LUT R24, R14, R39, RZ, 0x3c, !PT ;  /* 0x000000270e187212 */ /* 0x000fe400078e3cff */
[----:B------:R-:W-:Y:S02]  /*1c010*/  LOP3.LUT R26, R15, R26, RZ, 0x3c, !PT ;  /* 0x0000001a0f1a7212 */ /* 0x000fe400078e3cff */
[----:B------:R-:W-:Y:S02]  /*1c020*/  MOV R34, R12 ;  /* 0x0000000c00227202 */ /* 0x000fe40000000f00 */
[----:B------:R-:W-:Y:S02]  /*1c030*/  LOP3.LUT R32, R109, 0x380, RZ, 0xc0, !PT ;  /* 0x000003806d207812 */ /* 0x000fe400078ec0ff */
[----:B------:R-:W-:Y:S02]  /*1c040*/  LOP3.LUT R10, R10, R37, RZ, 0x3c, !PT ;  /* 0x000000250a0a7212 */ /* 0x000fe400078e3cff */
[----:B------:R-:W-:-:S02]  /*1c050*/  F2FP.BF16.F32.PACK_AB R12, R21, R20 ;  /* 0x00000014150c723e */ /* 0x000fc400000010ff */
[----:B------:R-:W-:Y:S02]  /*1c060*/  F2FP.BF16.F32.PACK_AB R13, R97, R96 ;  /* 0x00000060610d723e */ /* 0x000fe400000010ff */
[----:B------:R-:W-:Y:S02]  /*1c070*/  F2FP.BF16.F32.PACK_AB R14, R89, R88 ;  /* 0x00000058590e723e */ /* 0x000fe400000010ff */
[----:B------:R-:W-:Y:S02]  /*1c080*/  F2FP.BF16.F32.PACK_AB R15, R99, R98 ;  /* 0x00000062630f723e */ /* 0x000fe400000010ff */
[----:B------:R-:W-:Y:S02]  /*1c090*/  SHF.R.U64 R4, R4, 0x3, RZ ;  /* 0x0000000304047819 */ /* 0x000fe400000012ff */
[----:B------:R-:W-:Y:S01]  /*1c0a0*/  SHF.R.U64 R30, R30, 0x3, RZ ;  /* 0x000000031e1e7819 */ /* 0x000fe200000012ff */
[----:B------:R0:W-:Y:S01]  /*1c0b0*/  STSM.16.M88.4 [R34], R12 ;  /* 0x0000000c22007844 */ /* 0x0001e20000000200 */
[----:B------:R-:W-:-:S02]  /*1c0c0*/  SHF.R.U64 R32, R32, 0x3, RZ ;  /* 0x0000000320207819 */ /* 0x000fc400000012ff */
[----:B------:R-:W-:Y:S02]  /*1c0d0*/  MOV R37, R8 ;  /* 0x0000000800257202 */ /* 0x000fe40000000f00 */
[----:B------:R-:W-:Y:S02]  /*1c0e0*/  MOV R38, R10 ;  /* 0x0000000a00267202 */ /* 0x000fe40000000f00 */
[----:B-1----:R-:W-:Y:S02]  /*1c0f0*/  LOP3.LUT R28, R4, R105, RZ, 0x3c, !PT ;  /* 0x00000069041c7212 */ /* 0x002fe400078e3cff */
[----:B------:R-:W-:Y:S02]  /*1c100*/  F2FP.BF16.F32.PACK_AB R8, R91, R90 ;  /* 0x0000005a5b08723e */ /* 0x000fe400000010ff */
[----:B------:R-:W-:Y:S02]  /*1c110*/  F2FP.BF16.F32.PACK_AB R9, R101, R100 ;  /* 0x000000646509723e */ /* 0x000fe400000010ff */
[----:B------:R-:W-:-:S02]  /*1c120*/  F2FP.BF16.F32.PACK_AB R10, R93, R92 ;  /* 0x0000005c5d0a723e */ /* 0x000fc400000010ff */
[----:B------:R-:W-:Y:S02]  /*1c130*/  F2FP.BF16.F32.PACK_AB R11, R103, R102 ;  /* 0x00000066670b723e */ /* 0x000fe400000010ff */
[----:B------:R-:W-:Y:S02]  /*1c140*/  LOP3.LUT R30, R30, R107, RZ, 0x3c, !PT ;  /* 0x0000006b1e1e7212 */ /* 0x000fe400078e3cff */
[----:B------:R-:W-:Y:S01]  /*1c150*/  MOV R39, R24 ;  /* 0x0000001800277202 */ /* 0x000fe20000000f00 */
[----:B------:R-:W-:Y:S01]  /*1c160*/  STSM.16.M88.4 [R37], R8 ;  /* 0x0000000825007844 */ /* 0x000fe20000000200 */
[----:B------:R-:W-:Y:S02]  /*1c170*/  MOV R4, R26 ;  /* 0x0000001a00047202 */ /* 0x000fe40000000f00 */
[----:B0-----:R-:W-:Y:S02]  /*1c180*/  F2FP.BF16.F32.PACK_AB R12, R41, R40 ;  /* 0x00000028290c723e */ /* 0x001fe400000010ff */
[----:B------:R-:W-:-:S02]  /*1c190*/  F2FP.BF16.F32.PACK_AB R13, R43, R42 ;  /* 0x0000002a2b0d723e */ /* 0x000fc400000010ff */
[----:B------:R-:W-:Y:S02]  /*1c1a0*/  F2FP.BF16.F32.PACK_AB R14, R45, R44 ;  /* 0x0000002c2d0e723e */ /* 0x000fe400000010ff */
[----:B------:R-:W-:Y:S02]  /*1c1b0*/  F2FP.BF16.F32.PACK_AB R15, R47, R46 ;  /* 0x0000002e2f0f723e */ /* 0x000fe400000010ff */
[----:B------:R-:W-:Y:S02]  /*1c1c0*/  LOP3.LUT R32, R32, R109, RZ, 0x3c, !PT ;  /* 0x0000006d20207212 */ /* 0x000fe400078e3cff */
[----:B------:R-:W-:Y:S01]  /*1c1d0*/  F2FP.BF16.F32.PACK_AB R24, R49, R48 ;  /* 0x000000303118723e */ /* 0x000fe200000010ff */
[----:B------:R-:W-:Y:S01]  /*1c1e0*/  STSM.16.M88.4 [R38], R12 ;  /* 0x0000000c26007844 */ /* 0x000fe20000000200 */
[----:B------:R-:W-:Y:S02]  /*1c1f0*/  F2FP.BF16.F32.PACK_AB R25, R51, R50 ;  /* 0x000000323319723e */ /* 0x000fe400000010ff */
[----:B------:R-:W-:-:S02]  /*1c200*/  F2FP.BF16.F32.PACK_AB R26, R53, R52 ;  /* 0x00000034351a723e */ /* 0x000fc400000010ff */
[----:B------:R-:W-:Y:S02]  /*1c210*/  F2FP.BF16.F32.PACK_AB R27, R55, R54 ;  /* 0x00000036371b723e */ /* 0x000fe400000010ff */
[----:B------:R-:W-:Y:S02]  /*1c220*/  MOV R104, R28 ;  /* 0x0000001c00687202 */ /* 0x000fe40000000f00 */
[----:B------:R-:W-:Y:S01]  /*1c230*/  MOV R106, R30 ;  /* 0x0000001e006a7202 */ /* 0x000fe20000000f00 */
[----:B------:R0:W-:Y:S01]  /*1c240*/  STSM.16.M88.4 [R39], R24 ;  /* 0x0000001827007844 */ /* 0x0001e20000000200 */
[----:B------:R-:W-:Y:S02]  /*1c250*/  F2FP.BF16.F32.PACK_AB R28, R57, R56 ;  /* 0x00000038391c723e */ /* 0x000fe400000010ff */
[----:B------:R-:W-:Y:S02]  /*1c260*/  F2FP.BF16.F32.PACK_AB R29, R59, R58 ;  /* 0x0000003a3b1d723e */ /* 0x000fe400000010ff */
[----:B------:R-:W-:-:S02]  /*1c270*/  F2FP.BF16.F32.PACK_AB R30, R61, R60 ;  /* 0x0000003c3d1e723e */ /* 0x000fc400000010ff */
[----:B------:R-:W-:Y:S02]  /*1c280*/  F2FP.BF16.F32.PACK_AB R31, R63, R62 ;  /* 0x0000003e3f1f723e */ /* 0x000fe400000010ff */
[----:B------:R-:W-:Y:S02]  /*1c290*/  MOV R105, R32 ;  /* 0x0000002000697202 */ /* 0x000fe40000000f00 */
[----:B------:R-:W-:Y:S01]  /*1c2a0*/  F2FP.BF16.F32.PACK_AB R32, R65, R64 ;  /* 0x000000404120723e */ /* 0x000fe200000010ff */
[----:B------:R1:W-:Y:S01]  /*1c2b0*/  STSM.16.M88.4 [R4], R28 ;  /* 0x0000001c04007844 */ /* 0x0003e20000000200 */
[----:B------:R-:W-:Y:S02]  /*1c2c0*/  F2FP.BF16.F32.PACK_AB R33, R67, R66 ;  /* 0x000000424321723e */ /* 0x000fe400000010ff */
[----:B------:R-:W-:Y:S01]  /*1c2d0*/  F2FP.BF16.F32.PACK_AB R34, R69, R68 ;  /* 0x000000444522723e */ /* 0x000fe200000010ff */
[----:B0-----:R-:W0:Y:S01]  /*1c2e0*/  LDC.64 R26, c[0x0][0xba8] ;  /* 0x0002ea00ff1a7b82 */ /* 0x001e220000000a00 */
[----:B------:R-:W-:-:S02]  /*1c2f0*/  F2FP.BF16.F32.PACK_AB R35, R71, R70 ;  /* 0x000000464723723e */ /* 0x000fc400000010ff */
[----:B------:R-:W-:Y:S02]  /*1c300*/  F2FP.BF16.F32.PACK_AB R37, R75, R74 ;  /* 0x0000004a4b25723e */ /* 0x000fe400000010ff */
[----:B------:R-:W-:Y:S01]  /*1c310*/  F2FP.BF16.F32.PACK_AB R38, R77, R76 ;  /* 0x0000004c4d26723e */ /* 0x000fe200000010ff */
[----:B------:R-:W-:Y:S01]  /*1c320*/  STSM.16.M88.4 [R104], R32 ;  /* 0x0000002068007844 */ /* 0x000fe20000000200 */
[----:B------:R-:W-:Y:S02]  /*1c330*/  F2FP.BF16.F32.PACK_AB R39, R79, R78 ;  /* 0x0000004e4f27723e */ /* 0x000fe400000010ff */
[----:B------:R-:W-:Y:S02]  /*1c340*/  F2FP.BF16.F32.PACK_AB R8, R81, R80 ;  /* 0x000000505108723e */ /* 0x000fe400000010ff */
[----:B------:R-:W-:Y:S01]  /*1c350*/  F2FP.BF16.F32.PACK_AB R9, R83, R82 ;  /* 0x000000525309723e */ /* 0x000fe200000010ff */
[----:B------:R-:W-:Y:S01]  /*1c360*/  STSM.16.M88.4 [R106], R36 ;  /* 0x000000246a007844 */ /* 0x000fe20000000200 */
[----:B------:R-:W-:Y:S01]  /*1c370*/  F2FP.BF16.F32.PACK_AB R10, R85, R84 ;  /* 0x00000054550a723e */ /* 0x000fe200000010ff */
[----:B-1----:R-:W-:Y:S01]  /*1c380*/  IMAD.MOV.U32 R4, RZ, RZ, RZ ;  /* 0x000000ffff047224 */ /* 0x002fe200078e00ff */
[----:B------:R-:W-:-:S02]  /*1c390*/  F2FP.BF16.F32.PACK_AB R11, R87, R86 ;  /* 0x00000056570b723e */ /* 0x000fc400000010ff */
[----:B------:R-:W-:Y:S02]  /*1c3a0*/  ISETP.NE.U32.AND P0, PT, RZ, UR6, PT ;  /* 0x00000006ff007c0c */ /* 0x000fe4000bf05070 */
[----:B------:R-:W-:Y:S01]  /*1c3b0*/  IADD3 R12, P1, R203, UR6, RZ ;  /* 0x00000006cb0c7c10 */ /* 0x000fe2000ff3e0ff */
[----:B------:R1:W-:Y:S01]  /*1c3c0*/  STSM.16.M88.4 [R105], R8 ;  /* 0x0000000869007844 */ /* 0x0003e20000000200 */
[----:B------:R-:W-:Y:S01]  /*1c3d0*/  BAR.SYNC.DEFER_BLOCKING 0x1, 0x100 ;  /* 0x0044000000007b1d */ /* 0x000fe20000010000 */
[----:B------:R-:W-:Y:S02]  /*1c3e0*/  ISETP.NE.AND.EX P0, PT, RZ, UR7, PT, P0 ;  /* 0x00000007ff007c0c */ /* 0x000fe4000bf05300 */
[----:B------:R-:W-:Y:S01]  /*1c3f0*/  IADD3.X R13, R204, UR7, RZ, P1, !PT ;  /* 0x00000007cc0d7c10 */ /* 0x000fe20008ffe4ff */
[----:B------:R-:W-:-:S04]  /*1c400*/  IMAD.MOV.U32 R30, RZ, RZ, 0x9b8 ;  /* 0x000009b8ff1e7424 */ /* 0x000fc800078e00ff */
[----:B-1----:R-:W1:Y:S06]  /*1c410*/  LDC R105, c[0x0][0xbe8] ;  /* 0x0002fa00ff697b82 */ /* 0x002e6c0000000800 */
[----:B------:R-:W3:Y:S01]  /*1c420*/  @P0 LDG.E R4, desc[UR60][R12.64] ;  /* 0x0000003c0c040981 */ /* 0x000ee2000c1e1900 */
[----:B------:R-:W-:-:S04]  /*1c430*/  ISETP.NE.U32.AND P1, PT, RZ, UR4, PT ;  /* 0x00000004ff007c0c */ /* 0x000fc8000bf25070 */
[----:B------:R-:W-:-:S13]  /*1c440*/  ISETP.NE.AND.EX P1, PT, RZ, UR5, PT, P1 ;  /* 0x00000005ff007c0c */ /* 0x000fda000bf25310 */
[----:B------:R-:W-:Y:S01]  /*1c450*/  @P1 IADD3 R8, P2, R203, UR4, RZ ;  /* 0x00000004cb081c10 */ /* 0x000fe2000ff5e0ff */
[----:B------:R-:W-:Y:S02]  /*1c460*/  ULDC UR4, c[0x0][0xa88] ;  /* 0x0002a20000047ab9 */ /* 0x000fe40000000800 */
[----:B------:R-:W-:Y:S01]  /*1c470*/  IMAD.U32 R104, RZ, RZ, UR4 ;  /* 0x00000004ff687e24 */ /* 0x000fe2000f8e00ff */
[----:B------:R-:W-:Y:S01]  /*1c480*/  @P1 IADD3.X R9, R204, UR5, RZ, P2, !PT ;  /* 0x00000005cc091c10 */ /* 0x000fe200097fe4ff */
[----:B------:R-:W-:Y:S01]  /*1c490*/  ULDC UR4, c[0x0][0xad4] ;  /* 0x0002b50000047ab9 */ /* 0x000fe20000000800 */
[----:B------:R-:W-:Y:S02]  /*1c4a0*/  ISETP.NE.AND P2, PT, R201, RZ, PT ;  /* 0x000000ffc900720c */ /* 0x000fe40003f45270 */
[----:B-1----:R-:W-:Y:S01]  /*1c4b0*/  ISETP.NE.AND P4, PT, R105, 0x1, PT ;  /* 0x000000016900780c */ /* 0x002fe20003f85270 */
[----:B------:R1:W5:Y:S01]  /*1c4c0*/  @P1 LDG.E R104, desc[UR60][R8.64] ;  /* 0x0000003c08681981 */ /* 0x000362000c1e1900 */
[----:B------:R-:W-:Y:S01]  /*1c4d0*/  SEL R201, R201, UR4, P2 ;  /* 0x00000004c9c97c07 */ /* 0x000fe20009000000 */
[----:B------:R-:W-:Y:S01]  /*1c4e0*/  IMAD.IADD R28, R191, 0x1, R186 ;  /* 0x00000001bf1c7824 */ /* 0x000fe200078e02ba */
[----:B------:R-:W-:-:S02]  /*1c4f0*/  ISETP.NE.U32.AND P2, PT, RZ, UR6, PT ;  /* 0x00000006ff007c0c */ /* 0x000fc4000bf45070 */
[----:B------:R-:W-:Y:S02]  /*1c500*/  ISETP.GT.AND P3, PT, R201, 0x1, PT ;  /* 0x00000001c900780c */ /* 0x000fe40003f64270 */
[----:B------:R-:W-:Y:S02]  /*1c510*/  ISETP.NE.AND.EX P2, PT, RZ, UR7, PT, P2 ;  /* 0x00000007ff007c0c */ /* 0x000fe4000bf45320 */
[----:B------:R-:W-:Y:S02]  /*1c520*/  SEL R30, R30, 0x978, P3 ;  /* 0x000009781e1e7807 */ /* 0x000fe40001800000 */
[----:B------:R-:W-:Y:S01]  /*1c530*/  SEL R202, R202, RZ, !P2 ;  /* 0x000000ffcaca7207 */ /* 0x000fe20005000000 */
[----:B------:R-:W4:Y:S01]  /*1c540*/  @P4 LDC R33, c[0x0][0xbec] ;  /* 0x0002fb00ff214b82 */ /* 0x000f220000000800 */
[----:B------:R-:W-:Y:S02]  /*1c550*/  SEL R223, R223, RZ, !P2 ;  /* 0x000000ffdfdf7207 */ /* 0x000fe40005000000 */
[----:B------:R-:W-:-:S05]  /*1c560*/  SEL R29, R207, RZ, P3 ;  /* 0x000000ffcf1d7207 */ /* 0x000fca0001800000 */
[----:B------:R-:W2:Y:S08]  /*1c570*/  LDC.64 R10, c[0x0][R30+0x220] ;  /* 0x000088001e0a7b82 */ /* 0x000eb00000000a00 */
[----:B------:R-:W4:Y:S08]  /*1c580*/  LDC.64 R14, c[0x0][R30+0x218] ;  /* 0x000086001e0e7b82 */ /* 0x000f300000000a00 */
[----:B------:R-:W4:Y:S08]  /*1c590*/  LDC.64 R24, c[0x0][R30+0x228] ;  /* 0x00008a001e187b82 */ /* 0x000f300000000a00 */
[----:B-1----:R-:W1:Y:S08]  /*1c5a0*/  LDC.64 R8, c[0x0][R30+0x210] ;  /* 0x000084001e087b82 */ /* 0x002e700000000a00 */
[----:B------:R-:W1:Y:S08]  /*1c5b0*/  @P4 LDC R35, c[0x0][0xbf0] ;  /* 0x0002fc00ff234b82 */ /* 0x000e700000000800 */
[----:B0-----:R-:W0:Y:S01]  /*1c5c0*/  @!P3 LDC R26, c[0x0][0xb50] ;  /* 0x0002d400ff1abb82 */ /* 0x001e220000000800 */
[----:B--2---:R-:W-:-:S07]  /*1c5d0*/  IMAD R11, R11, R202, RZ ;  /* 0x000000ca0b0b7224 */ /* 0x004fce00078e02ff */
[----:B------:R-:W2:Y:S01]  /*1c5e0*/  @!P3 LDC R27, c[0x0][0xb54] ;  /* 0x0002d500ff1bbb82 */ /* 0x000ea20000000800 */
[C---:B------:R-:W-:Y:S02]  /*1c5f0*/  IMAD R223, R10.reuse, R223, R11 ;  /* 0x000000df0adf7224 */ /* 0x040fe400078e020b */
[----:B------:R-:W-:-:S04]  /*1c600*/  IMAD.WIDE.U32 R10, R10, R202, RZ ;  /* 0x000000ca0a0a7225 */ /* 0x000fc800078e00ff */
[-C--:B----4-:R-:W-:Y:S02]  /*1c610*/  IMAD R31, R15, R165.reuse, RZ ;  /* 0x000000a50f1f7224 */ /* 0x090fe400078e02ff */
[----:B------:R-:W-:-:S04]  /*1c620*/  IMAD.WIDE.U32 R14, R14, R165, RZ ;  /* 0x000000a50e0e7225 */ /* 0x000fc800078e00ff */
[----:B------:R-:W-:Y:S02]  /*1c630*/  IMAD.IADD R223, R11, 0x1, R223 ;  /* 0x000000010bdf7824 */ /* 0x000fe400078e02df */
[----:B------:R-:W-:Y:S02]  /*1c640*/  IMAD.MOV.U32 R11, RZ, RZ, R28 ;  /* 0x000000ffff0b7224 */ /* 0x000fe400078e001c */
[----:B------:R-:W-:Y:S02]  /*1c650*/  IMAD.IADD R15, R15, 0x1, R31 ;  /* 0x000000010f0f7824 */ /* 0x000fe400078e021f */
[-C--:B------:R-:W-:Y:S02]  /*1c660*/  IMAD R31, R25, R29.reuse, RZ ;  /* 0x0000001d191f7224 */ /* 0x080fe400078e02ff */
[----:B------:R-:W-:-:S04]  /*1c670*/  IMAD.WIDE.U32 R24, R24, R29, RZ ;  /* 0x0000001d18187225 */ /* 0x000fc800078e00ff */
[----:B------:R-:W-:Y:S01]  /*1c680*/  IMAD.IADD R31, R25, 0x1, R31 ;  /* 0x00000001191f7824 */ /* 0x000fe200078e021f */
[--C-:B---3--:R-:W-:Y:S01]  /*1c690*/  IADD3 R14, P2, P5, R10, R14, R4.reuse ;  /* 0x0000000e0a0e7210 */ /* 0x108fe20007d5e004 */
[----:B------:R-:W-:Y:S01]  /*1c6a0*/  @P4 IMAD.HI.U32 R10, R28, R33, RZ ;  /* 0x000000211c0a4227 */ /* 0x000fe200078e00ff */
[----:B------:R-:W-:-:S04]  /*1c6b0*/  SHF.R.S32.HI R106, RZ, 0x1f, R4 ;  /* 0x0000001fff6a7819 */ /* 0x000fc80000011404 */
[----:B-1----:R-:W-:Y:S02]  /*1c6c0*/  @P4 SHF.R.U32.HI R11, RZ, R35, R10 ;  /* 0x00000023ff0b4219 */ /* 0x002fe4000001160a */
        /* <DEDUP_REMOVED lines=12> */
[----:B--2---:R-:W-:Y:S01]  /*1c790*/  LEA.HI.X R27, R24, R27, R8, 0x2, P2 ;  /* 0x0000001b181b7211 */ /* 0x004fe200010f1408 */
[----:B------:R-:W-:Y:S06]  /*1c7a0*/  @P1 BRA `(.L_x_2876) ;  /* 0x0000000000101947 */ /* 0x000fec0003800000 */
[----:B------:R-:W-:Y:S05]  /*1c7b0*/  @!P0 BRA `(.L_x_2876) ;  /* 0x00000000000c8947 */ /* 0x000fea0003800000 */
[----:B------:R-:W2:Y:S04]  /*1c7c0*/  LDG.E R9, desc[UR60][R12.64] ;  /* 0x0000003c0c097981 */ /* 0x000ea8000c1e1900 */
[----:B-----5:R-:W2:Y:S02]  /*1c7d0*/  LDG.E R104, desc[UR60][R12.64+0x4] ;  /* 0x0000043c0c687981 */ /* 0x020ea4000c1e1900 */
[----:B--2---:R-:W-:-:S07]  /*1c7e0*/  IMAD.IADD R104, R104, 0x1, -R9 ;  /* 0x0000000168687824 */ /* 0x004fce00078e0a09 */
.L_x_2876:
        /* <DEDUP_REMOVED lines=18> */
[----:B------:R-:W-:Y:S02]  /*1c910*/  IADD3 R13, P6, R72, 0x1000, RZ ;  /* 0x00001000480d7810 */ /* 0x000fe40007fde0ff */
        /* <DEDUP_REMOVED lines=23> */
[----:B------:R-:W-:Y:S01]  /*1ca90*/  LOP3.LUT R36, R37, 0x380, RZ, 0xc0, !PT ;  /* 0x0000038025247812 */ /* 0x000fe200078ec0ff */
[----:B------:R-:W5:Y:S01]  /*1caa0*/  LD.E.128 R44, desc[UR60][R44.64] ;  /* 0x0000003c2c2c7980 */ /* 0x000f62000c101d00 */
[----:B------:R-:W-:Y:S01]  /*1cab0*/  IMAD.IADD R21, R21, 0x1, R3 ;  /* 0x0000000115157824 */ /* 0x000fe200078e0203 */
[----:B------:R-:W-:Y:S01]  /*1cac0*/  LOP3.LUT R40, R41, 0x380, RZ, 0xc0, !PT ;  /* 0x0000038029287812 */ /* 0x000fe200078ec0ff */
[----:B------:R-:W-:Y:S01]  /*1cad0*/  IMAD R3, R200, 0x20, R224 ;  /* 0x00000020c8037824 */ /* 0x000fe200078e02e0 */
[----:B------:R-:W-:Y:S01]  /*1cae0*/  SHF.R.S32.HI R49, RZ, 0x1f, R202 ;  /* 0x0000001fff317819 */ /* 0x000fe200000114ca */
[----:B------:R-:W-:Y:S01]  /*1caf0*/  IMAD.WIDE.U32 R20, R165, UR4, R20 ;  /* 0x00000004a5147c25 */ /* 0x000fe2000f8e0014 */
[----:B------:R-:W-:-:S02]  /*1cb00*/  LOP3.LUT R9, R72, 0x380, RZ, 0xc0, !PT ;  /* 0x0000038048097812 */ /* 0x000fc400078ec0ff */
[----:B------:R-:W-:Y:S01]  /*1cb10*/  SHF.R.U64 R24, R24, 0x3, RZ ;  /* 0x0000000318187819 */ /* 0x000fe200000012ff */
[----:B------:R-:W-:Y:S01]  /*1cb20*/  IMAD.IADD R48, R186, 0x1, R3 ;  /* 0x00000001ba307824 */ /* 0x000fe200078e0203 */
[----:B------:R-:W-:Y:S01]  /*1cb30*/  SHF.R.U64 R28, R28, 0x3, RZ ;  /* 0x000000031c1c7819 */ /* 0x000fe200000012ff */
[----:B------:R-:W-:Y:S01]  /*1cb40*/  IMAD R21, R165, UR5, R21 ;  /* 0x00000005a5157c24 */ /* 0x000fe2000f8e0215 */
[----:B------:R-:W-:Y:S01]  /*1cb50*/  ULDC.64 UR4, c[0x0][0xaf0] ;  /* 0x0002bc0000047ab9 */ /* 0x000fe20000000a00 */
[----:B0-----:R-:W-:Y:S01]  /*1cb60*/  @P4 IMAD.HI.U32 R0, R48, R51, RZ ;  /* 0x0000003330004227 */ /* 0x001fe200078e00ff */
[----:B------:R-:W-:Y:S02]  /*1cb70*/  SHF.R.U64 R32, R32, 0x3, RZ ;  /* 0x0000000320207819 */ /* 0x000fe400000012ff */
[----:B------:R-:W-:Y:S01]  /*1cb80*/  SHF.R.U64 R36, R36, 0x3, RZ ;  /* 0x0000000324247819 */ /* 0x000fe200000012ff */
[----:B------:R-:W-:Y:S01]  /*1cb90*/  IMAD.MOV.U32 R3, RZ, RZ, R48 ;  /* 0x000000ffff037224 */ /* 0x000fe200078e0030 */
[----:B------:R-:W-:Y:S01]  /*1cba0*/  SHF.R.U64 R40, R40, 0x3, RZ ;  /* 0x0000000328287819 */ /* 0x000fe200000012ff */
[----:B------:R-:W-:Y:S01]  /*1cbb0*/  IMAD R49, R49, UR4, RZ ;  /* 0x0000000431317c24 */ /* 0x000fe2000f8e02ff */
[----:B-1----:R-:W-:-:S02]  /*1cbc0*/  @P4 SHF.R.U32.HI R3, RZ, R53, R0 ;  /* 0x00000035ff034219 */ /* 0x002fc40000011600 */
[----:B------:R-:W-:Y:S01]  /*1cbd0*/  SHF.R.U64 R9, R9, 0x3, RZ ;  /* 0x0000000309097819 */ /* 0x000fe200000012ff */
        /* <DEDUP_REMOVED lines=11> */
[----:B------:R-:W-:Y:S01]  /*1cc90*/  SHF.R.S32.HI R0, RZ, 0x1f, R3 ;  /* 0x0000001fff007819 */ /* 0x000fe20000011403 */
[----:B------:R-:W-:Y:S01]  /*1cca0*/  IMAD.WIDE.U32 R20, R202, UR4, R20 ;  /* 0x00000004ca147c25 */ /* 0x000fe2000f8e0014 */
[----:B------:R-:W-:Y:S01]  /*1ccb0*/  LOP3.LUT R72, R9, R72, RZ, 0x3c, !PT ;  /* 0x0000004809487212 */ /* 0x000fe200078e3cff */
[----:B------:R-:W-:Y:S01]  /*1ccc0*/  ULDC.64 UR4, c[0x0][0xae0] ;  /* 0x0002b80000047ab9 */ /* 0x000fe20000000a00 */
[----:B------:R-:W5:Y:S01]  /*1ccd0*/  LD.E.128 R24, desc[UR60][R24.64] ;  /* 0x0000003c18187980 */ /* 0x000f62000c101d00 */
[----:B------:R-:W-:Y:S01]  /*1cce0*/  IMAD.MOV R4, RZ, RZ, -R3 ;  /* 0x000000ffff047224 */ /* 0x000fe200078e0a03 */
[----:B------:R-:W-:Y:S01]  /*1ccf0*/  IADD3 R21, R21, R49, RZ ;  /* 0x0000003115157210 */ /* 0x000fe20007ffe0ff */
[----:B------:R-:W-:Y:S01]  /*1cd00*/  IMAD R0, R0, UR4, RZ ;  /* 0x0000000400007c24 */ /* 0x000fe2000f8e02ff */
[----:B------:R0:W5:Y:S01]  /*1cd10*/  LD.E.128 R8, desc[UR60][R72.64] ;  /* 0x0000003c48087980 */ /* 0x000162000c101d00 */
[----:B------:R-:W-:-:S03]  /*1cd20*/  IMAD R105, R105, R4, R48 ;  /* 0x0000000469697224 */ /* 0x000fc600078e0230 */
[----:B------:R-:W5:Y:S01]  /*1cd30*/  LD.E.128 R28, desc[UR60][R28.64] ;  /* 0x0000003c1c1c7980 */ /* 0x000f62000c101d00 */
[----:B------:R-:W-:-:S03]  /*1cd40*/  IMAD R49, R3, UR5, R0 ;  /* 0x0000000503317c24 */ /* 0x000fc6000f8e0200 */
[----:B------:R-:W5:Y:S01]  /*1cd50*/  LD.E.128 R32, desc[UR60][R32.64] ;  /* 0x0000003c20207980 */ /* 0x000f62000c101d00 */
[----:B------:R-:W-:-:S03]  /*1cd60*/  SHF.R.S32.HI R0, RZ, 0x1f, R105 ;  /* 0x0000001fff007819 */ /* 0x000fc60000011469 */
        /* <DEDUP_REMOVED lines=10> */
[----:B------:R-:W-:-:S02]  /*1ce10*/  IMAD.IADD R21, R21, 0x1, R49 ;  /* 0x0000000115157824 */ /* 0x000fc400078e0231 */
[----:B------:R-:W-:Y:S02]  /*1ce20*/  IMAD R0, R0, UR4, RZ ;  /* 0x0000000400007c24 */ /* 0x000fe4000f8e02ff */
        /* <DEDUP_REMOVED lines=30> */
.L_x_2879:
[----:B------:R-:W-:Y:S05]  /*1d010*/  BSYNC B1 ;  /* 0x0000000000017941 */ /* 0x000fea0003800000 */
.L_x_2878:
        /* <DEDUP_REMOVED lines=13> */
.L_x_2881:
[----:B------:R-:W-:Y:S05]  /*1d0f0*/  BSYNC B1 ;  /* 0x0000000000017941 */ /* 0x000fea0003800000 */
.L_x_2880:
        /* <DEDUP_REMOVED lines=13> */
.L_x_2883:
[----:B------:R-:W-:Y:S05]  /*1d1d0*/  BSYNC B1 ;  /* 0x0000000000017941 */ /* 0x000fea0003800000 */
.L_x_2882:
        /* <DEDUP_REMOVED lines=16> */
.L_x_2877:
[----:B------:R-:W1:Y:S01]  /*1d2e0*/  @P4 LDC R15, c[0x0][0xbec] ;  /* 0x0002fb00ff0f4b82 */ /* 0x000e620000000800 */
[----:B------:R-:W-:Y:S01]  /*1d2f0*/  ULDC.64 UR4, c[0x0][0xb08] ;  /* 0x0002c20000047ab9 */ /* 0x000fe20000000a00 */
[----:B------:R-:W-:Y:S01]  /*1d300*/  ULDC.64 UR6, c[0x0][0xb30] ;  /* 0x0002cc0000067ab9 */ /* 0x000fe20000000a00 */
[----:B0-----:R-:W-:Y:S01]  /*1d310*/  IMAD R3, R106, UR4, RZ ;  /* 0x000000046a037c24 */ /* 0x001fe2000f8e02ff */
[----:B------:R-:W-:Y:S01]  /*1d320*/  ISETP.GE.AND P0, PT, R13, R104, PT ;  /* 0x000000680d00720c */ /* 0x000fe20003f06270 */
[C---:B------:R-:W-:Y:S01]  /*1d330*/  IMAD.WIDE.U32 R8, R4.reuse, UR4, RZ ;  /* 0x0000000404087c25 */ /* 0x040fe2000f8e00ff */
[----:B------:R-:W-:Y:S01]  /*1d340*/  BSSY B1, `(.L_x_2885) ;  /* 0x0000076000017945 */ /* 0x000fe20003800000 */
[----:B------:R-:W-:Y:S01]  /*1d350*/  SHF.R.S32.HI R25, RZ, 0x1f, R208 ;  /* 0x0000001fff197819 */ /* 0x000fe200000114d0 */
[----:B------:R-:W0:Y:S01]  /*1d360*/  @P4 LDC R0, c[0x0][0xbf0] ;  /* 0x0002fc00ff004b82 */ /* 0x000e220000000800 */
[----:B------:R-:W-:Y:S01]  /*1d370*/  IMAD R3, R4, UR5, R3 ;  /* 0x0000000504037c24 */ /* 0x000fe2000f8e0203 */
[----:B------:R-:W-:Y:S01]  /*1d380*/  ULDC.64 UR4, c[0x0][0xb38] ;  /* 0x0002ce0000047ab9 */ /* 0x000fe20000000a00 */
[----:B------:R-:W-:-:S02]  /*1d390*/  SHF.R.S32.HI R29, RZ, 0x1f, R211 ;  /* 0x0000001fff1d7819 */ /* 0x000fc400000114d3 */
[----:B------:R-:W-:Y:S01]  /*1d3a0*/  IMAD.IADD R9, R9, 0x1, R3 ;  /* 0x0000000109097824 */ /* 0x000fe200078e0203 */
[----:B------:R-:W-:Y:S02]  /*1d3b0*/  SHF.R.S32.HI R3, RZ, 0x1f, R202 ;  /* 0x0000001fff037819 */ /* 0x000fe400000114ca */
[----:B------:R-:W-:Y:S01]  /*1d3c0*/  SHF.R.S32.HI R30, RZ, 0x1f, R212 ;  /* 0x0000001fff1e7819 */ /* 0x000fe200000114d4 */
[C---:B------:R-:W-:Y:S01]  /*1d3d0*/  IMAD.WIDE.U32 R8, R165.reuse, UR4, R8 ;  /* 0x00000004a5087c25 */ /* 0x040fe2000f8e0008 */
[----:B------:R-:W-:Y:S02]  /*1d3e0*/  SHF.R.S32.HI R31, RZ, 0x1f, R213 ;  /* 0x0000001fff1f7819 */ /* 0x000fe400000114d5 */
[----:B------:R-:W-:Y:S01]  /*1d3f0*/  SHF.R.S32.HI R32, RZ, 0x1f, R214 ;  /* 0x0000001fff207819 */ /* 0x000fe200000114d6 */
[----:B------:R-:W-:Y:S01]  /*1d400*/  IMAD R9, R165, UR5, R9 ;  /* 0x00000005a5097c24 */ /* 0x000fe2000f8e0209 */
[----:B------:R-:W-:Y:S01]  /*1d410*/  ULDC.64 UR4, c[0x0][0xb40] ;  /* 0x0002d00000047ab9 */ /* 0x000fe20000000a00 */
[----:B------:R-:W-:Y:S01]  /*1d420*/  SHF.R.S32.HI R33, RZ, 0x1f, R215 ;  /* 0x0000001fff217819 */ /* 0x000fe200000114d7 */
[----:B------:R-:W-:Y:S01]  /*1d430*/  IMAD R3, R3, UR4, RZ ;  /* 0x0000000403037c24 */ /* 0x000fe2000f8e02ff */
[----:B------:R-:W-:Y:S01]  /*1d440*/  SHF.R.S32.HI R34, RZ, 0x1f, R216 ;  /* 0x0000001fff227819 */ /* 0x000fe200000114d8 */
[----:B-1----:R-:W-:Y:S01]  /*1d450*/  @P4 IMAD.HI.U32 R15, R28, R15, RZ ;  /* 0x0000000f1c0f4227 */ /* 0x002fe200078e00ff */
[----:B------:R-:W-:-:S02]  /*1d460*/  SHF.R.S32.HI R35, RZ, 0x1f, R217 ;  /* 0x0000001fff237819 */ /* 0x000fc400000114d9 */
[----:B------:R-:W-:Y:S01]  /*1d470*/  SHF.R.S32.HI R36, RZ, 0x1f, R218 ;  /* 0x0000001fff247819 */ /* 0x000fe200000114da */
[C---:B------:R-:W-:Y:S01]  /*1d480*/  IMAD R11, R202.reuse, UR5, R3 ;  /* 0x00000005ca0b7c24 */ /* 0x040fe2000f8e0203 */
[----:B------:R-:W-:Y:S01]  /*1d490*/  SHF.R.S32.HI R37, RZ, 0x1f, R219 ;  /* 0x0000001fff257819 */ /* 0x000fe200000114db */
[----:B------:R-:W-:Y:S01]  /*1d4a0*/  IMAD.WIDE.U32 R8, R202, UR4, R8 ;  /* 0x00000004ca087c25 */ /* 0x000fe2000f8e0008 */
[----:B------:R-:W-:Y:S01]  /*1d4b0*/  ULDC.64 UR4, c[0x0][0xb48] ;  /* 0x0002d20000047ab9 */ /* 0x000fe20000000a00 */
[----:B------:R-:W-:Y:S02]  /*1d4c0*/  SHF.R.S32.HI R38, RZ, 0x1f, R220 ;  /* 0x0000001fff267819 */ /* 0x000fe400000114dc */
[----:B------:R-:W-:Y:S01]  /*1d4d0*/  IMAD.MOV.U32 R3, RZ, RZ, R28 ;  /* 0x000000ffff037224 */ /* 0x000fe200078e001c */
[----:B0-----:R-:W-:Y:S01]  /*1d4e0*/  @P4 SHF.R.U32.HI R3, RZ, R0, R15 ;  /* 0x00000000ff034219 */ /* 0x001fe2000001160f */
[----:B------:R-:W-:Y:S01]  /*1d4f0*/  IMAD.IADD R9, R9, 0x1, R11 ;  /* 0x0000000109097824 */ /* 0x000fe200078e020b */
[----:B------:R-:W-:-:S02]  /*1d500*/  SHF.R.S32.HI R26, RZ, 0x1f, R221 ;  /* 0x0000001fff1a7819 */ /* 0x000fc400000114dd */
[--C-:B------:R-:W-:Y:S01]  /*1d510*/  SHF.R.S32.HI R0, RZ, 0x1f, R3.reuse ;  /* 0x0000001fff007819 */ /* 0x100fe20000011403 */
[----:B------:R-:W-:Y:S01]  /*1d520*/  IMAD.MOV R4, RZ, RZ, -R3 ;  /* 0x000000ffff047224 */ /* 0x000fe200078e0a03 */
[----:B------:R-:W-:Y:S01]  /*1d530*/  SHF.R.S32.HI R27, RZ, 0x1f, R222 ;  /* 0x0000001fff1b7819 */ /* 0x000fe200000114de */
[----:B------:R-:W-:-:S04]  /*1d540*/  IMAD.WIDE.U32 R8, R207, UR4, R8 ;  /* 0x00000004cf087c25 */ /* 0x000fc8000f8e0008 */
        /* <DEDUP_REMOVED lines=27> */
[----:B-12---:R-:W-:-:S04]  /*1d700*/  @!P3 IMAD.WIDE R10, R190, 0x4, R8 ;  /* 0x00000004be0ab825 */ /* 0x006fc800078e0208 */
[-C--:B------:R-:W-:Y:S01]  /*1d710*/  @!P1 LEA R12, P5, R222, R8.reuse, 0x2 ;  /* 0x00000008de0c9211 */ /* 0x080fe200078a10ff */
[----:B------:R1:W-:Y:S01]  /*1d720*/  @!P3 ST.E.64 desc[UR60][R10.64], R20 ;  /* 0x000000140a00b985 */ /* 0x0003e2000c101b3c */
[----:B------:R-:W-:Y:S02]  /*1d730*/  ISETP.GE.AND P3, PT, R220, UR4, PT ;  /* 0x00000004dc007c0c */ /* 0x000fe4000bf66270 */
[----:B------:R-:W-:Y:S02]  /*1d740*/  @!P1 LEA.HI.X R13, R222, R9, R27, 0x2, P5 ;  /* 0x00000009de0d9211 */ /* 0x000fe400028f141b */
[----:B------:R-:W-:Y:S02]  /*1d750*/  ISETP.GE.AND P5, PT, R218, UR4, PT ;  /* 0x00000004da007c0c */ /* 0x000fe4000bfa6270 */
[----:B-1----:R-:W-:-:S04]  /*1d760*/  @!P2 LEA R10, P6, R208, R8, 0x2 ;  /* 0x00000008d00aa211 */ /* 0x002fc800078c10ff */
        /* <DEDUP_REMOVED lines=8> */
[CC--:B-1----:R-:W-:Y:S02]  /*1d7f0*/  @!P3 LEA R10, P6, R220.reuse, R8.reuse, 0x2 ;  /* 0x00000008dc0ab211 */ /* 0x0c2fe400078c10ff */
[CC--:B--2---:R-:W-:Y:S02]  /*1d800*/  @!P4 LEA R12, P0, R219.reuse, R8.reuse, 0x2 ;  /* 0x00000008db0cc211 */ /* 0x0c4fe400078010ff */
[-C--:B------:R-:W-:Y:S02]  /*1d810*/  @!P3 LEA.HI.X R11, R220, R9.reuse, R38, 0x2, P6 ;  /* 0x00000009dc0bb211 */ /* 0x080fe400030f1426 */
[----:B------:R-:W-:Y:S02]  /*1d820*/  @!P4 LEA.HI.X R13, R219, R9, R37, 0x2, P0 ;  /* 0x00000009db0dc211 */ /* 0x000fe400000f1425 */
[----:B------:R-:W-:Y:S01]  /*1d830*/  ISETP.GE.AND P0, PT, R215, UR4, PT ;  /* 0x00000004d7007c0c */ /* 0x000fe2000bf06270 */
[----:B------:R1:W-:Y:S01]  /*1d840*/  @!P3 ST.E.64 desc[UR60][R10.64], R40 ;  /* 0x000000280a00b985 */ /* 0x0003e2000c101b3c */
[----:B---3--:R-:W-:-:S02]  /*1d850*/  @!P5 LEA R14, P6, R218, R8, 0x2 ;  /* 0x00000008da0ed211 */ /* 0x008fc400078c10ff */
[----:B------:R-:W-:Y:S01]  /*1d860*/  ISETP.GE.AND P3, PT, R214, UR4, PT ;  /* 0x00000004d6007c0c */ /* 0x000fe2000bf66270 */
[----:B------:R2:W-:Y:S01]  /*1d870*/  @!P4 ST.E.64 desc[UR60][R12.64], R44 ;  /* 0x0000002c0c00c985 */ /* 0x0005e2000c101b3c */
[----:B------:R-:W-:-:S05]  /*1d880*/  @!P5 LEA.HI.X R15, R218, R9, R36, 0x2, P6 ;  /* 0x00000009da0fd211 */ /* 0x000fca00030f1424 */
[----:B------:R3:W-:Y:S01]  /*1d890*/  @!P5 ST.E.64 desc[UR60][R14.64], R48 ;  /* 0x000000300e00d985 */ /* 0x0007e2000c101b3c */
[CC--:B-1----:R-:W-:Y:S02]  /*1d8a0*/  @!P2 LEA R10, P4, R217.reuse, R8.reuse, 0x2 ;  /* 0x00000008d90aa211 */ /* 0x0c2fe400078810ff */
[CC--:B--2---:R-:W-:Y:S02]  /*1d8b0*/  @!P1 LEA R12, P5, R216.reuse, R8.reuse, 0x2 ;  /* 0x00000008d80c9211 */ /* 0x0c4fe400078a10ff */
[-C--:B------:R-:W-:Y:S02]  /*1d8c0*/  @!P2 LEA.HI.X R11, R217, R9.reuse, R35, 0x2, P4 ;  /* 0x00000009d90ba211 */ /* 0x080fe400020f1423 */
[----:B------:R-:W-:Y:S02]  /*1d8d0*/  ISETP.GE.AND P4, PT, R213, UR4, PT ;  /* 0x00000004d5007c0c */ /* 0x000fe4000bf86270 */
[----:B---3--:R-:W-:Y:S01]  /*1d8e0*/  @!P0 LEA R14, P6, R215, R8, 0x2 ;  /* 0x00000008d70e8211 */ /* 0x008fe200078c10ff */
        /* <DEDUP_REMOVED lines=8> */
[----:B-1----:R-:W-:-:S04]  /*1d970*/  @!P3 LEA R10, P5, R214, R8, 0x2 ;  /* 0x00000008d60ab211 */ /* 0x002fc800078a10ff */
[-C--:B------:R-:W-:Y:S02]  /*1d980*/  @!P3 LEA.HI.X R11, R214, R9.reuse, R32, 0x2, P5 ;  /* 0x00000009d60bb211 */ /* 0x080fe400028f1420 */
[----:B------:R-:W-:Y:S02]  /*1d990*/  ISETP.GE.AND P5, PT, R209, UR4, PT ;  /* 0x00000004d1007c0c */ /* 0x000fe4000bfa6270 */
[CC--:B--2---:R-:W-:Y:S01]  /*1d9a0*/  @!P4 LEA R12, P6, R213.reuse, R8.reuse, 0x2 ;  /* 0x00000008d50cc211 */ /* 0x0c4fe200078c10ff */
[----:B------:R1:W-:Y:S03]  /*1d9b0*/  @!P3 ST.E.64 desc[UR60][R10.64], R64 ;  /* 0x000000400a00b985 */ /* 0x0003e6000c101b3c */
[----:B------:R-:W-:Y:S02]  /*1d9c0*/  @!P4 LEA.HI.X R13, R213, R9, R31, 0x2, P6 ;  /* 0x00000009d50dc211 */ /* 0x000fe400030f141f */
[----:B---3--:R-:W-:-:S03]  /*1d9d0*/  @!P1 LEA R14, P6, R211, R8, 0x2 ;  /* 0x00000008d30e9211 */ /* 0x008fc600078c10ff */
[----:B------:R2:W-:Y:S01]  /*1d9e0*/  @!P4 ST.E.64 desc[UR60][R12.64], R68 ;  /* 0x000000440c00c985 */ /* 0x0005e2000c101b3c */
[----:B------:R-:W-:Y:S02]  /*1d9f0*/  @!P1 LEA.HI.X R15, R211, R9, R29, 0x2, P6 ;  /* 0x00000009d30f9211 */ /* 0x000fe400030f141d */
[----:B-1----:R-:W-:-:S04]  /*1da00*/  @!P2 LEA R10, P3, R212, R8, 0x2 ;  /* 0x00000008d40aa211 */ /* 0x002fc800078610ff */
[----:B------:R-:W-:Y:S02]  /*1da10*/  @!P2 LEA.HI.X R11, R212, R9, R30, 0x2, P3 ;  /* 0x00000009d40ba211 */ /* 0x000fe400018f141e */
[----:B--2---:R-:W-:-:S03]  /*1da20*/  @!P0 LEA R12, P4, R210, R8, 0x2 ;  /* 0x00000008d20c8211 */ /* 0x004fc600078810ff */
[----:B------:R3:W-:Y:S01]  /*1da30*/  @!P2 ST.E.64 desc[UR60][R10.64], R94 ;  /* 0x0000005e0a00a985 */ /* 0x0007e2000c101b3c */
[C---:B------:R-:W-:Y:S02]  /*1da40*/  @!P5 LEA R8, P3, R209.reuse, R8, 0x2 ;  /* 0x00000008d108d211 */ /* 0x040fe400078610ff */
[-C--:B------:R-:W-:Y:S01]  /*1da50*/  @!P0 LEA.HI.X R13, R210, R9.reuse, R229, 0x2, P4 ;  /* 0x00000009d20d8211 */ /* 0x080fe200020f14e5 */
[----:B------:R3:W-:Y:S01]  /*1da60*/  @!P1 ST.E.64 desc[UR60][R14.64], R76 ;  /* 0x0000004c0e009985 */ /* 0x0007e2000c101b3c */
[----:B------:R-:W-:-:S03]  /*1da70*/  @!P5 LEA.HI.X R9, R209, R9, R228, 0x2, P3 ;  /* 0x00000009d109d211 */ /* 0x000fc600018f14e4 */
[----:B------:R3:W-:Y:S04]  /*1da80*/  @!P0 ST.E.64 desc[UR60][R12.64], R80 ;  /* 0x000000500c008985 */ /* 0x0007e8000c101b3c */
[----:B------:R3:W-:Y:S02]  /*1da90*/  @!P5 ST.E.64 desc[UR60][R8.64], R84 ;  /* 0x000000540800d985 */ /* 0x0007e4000c101b3c */
.L_x_2886:
[----:B------:R-:W-:Y:S05]  /*1daa0*/  BSYNC B1 ;  /* 0x0000000000017941 */ /* 0x000fea0003800000 */
.L_x_2885:
        /* <DEDUP_REMOVED lines=31> */
[-C--:B-1----:R-:W-:Y:S02]  /*1dca0*/  @!P0 LEA R10, P4, R218, R8.reuse, 0x2 ;  /* 0x00000008da0a8211 */ /* 0x082fe400078810ff */
[-C--:B--2---:R-:W-:Y:S01]  /*1dcb0*/  @!P2 LEA R14, P6, R216, R8.reuse, 0x2 ;  /* 0x00000008d80ea211 */ /* 0x084fe200078c10ff */
[----:B------:R-:W-:Y:S01]  /*1dcc0*/  @!P5 ST.E.64 desc[UR60][R26.64], R46 ;  /* 0x0000002e1a00d985 */ /* 0x000fe2000c101b3c */
[----:B------:R-:W-:Y:S02]  /*1dcd0*/  @!P1 LEA R12, P5, R217, R8, 0x2 ;  /* 0x00000008d90c9211 */ /* 0x000fe400078a10ff */
[----:B------:R-:W-:-:S02]  /*1dce0*/  @!P0 LEA.HI.X R11, R218, R9, R36, 0x2, P4 ;  /* 0x00000009da0b8211 */ /* 0x000fc400020f1424 */
[-C--:B------:R-:W-:Y:S02]  /*1dcf0*/  @!P1 LEA.HI.X R13, R217, R9.reuse, R35, 0x2, P5 ;  /* 0x00000009d90d9211 */ /* 0x080fe400028f1423 */
[----:B------:R-:W-:Y:S01]  /*1dd00*/  ISETP.GE.AND P4, PT, R214, UR4, PT ;  /* 0x00000004d6007c0c */ /* 0x000fe2000bf86270 */
[----:B------:R-:W-:Y:S01]  /*1dd10*/  @!P0 ST.E.64 desc[UR60][R10.64], R50 ;  /* 0x000000320a008985 */ /* 0x000fe2000c101b3c */
[----:B------:R-:W-:Y:S02]  /*1dd20*/  @!P2 LEA.HI.X R15, R216, R9, R34, 0x2, P6 ;  /* 0x00000009d80fa211 */ /* 0x000fe400030f1422 */
[----:B---3--:R-:W-:Y:S01]  /*1dd30*/  @!P3 LEA R20, P5, R215, R8, 0x2 ;  /* 0x00000008d714b211 */ /* 0x008fe200078a10ff */
[----:B------:R1:W-:Y:S01]  /*1dd40*/  @!P1 ST.E.64 desc[UR60][R12.64], R54 ;  /* 0x000000360c009985 */ /* 0x0003e2000c101b3c */
[----:B------:R-:W-:Y:S02]  /*1dd50*/  ISETP.GE.AND P1, PT, R212, UR4, PT ;  /* 0x00000004d4007c0c */ /* 0x000fe4000bf26270 */
[----:B------:R-:W-:Y:S01]  /*1dd60*/  ISETP.GE.AND P0, PT, R211, UR4, PT ;  /* 0x00000004d3007c0c */ /* 0x000fe2000bf06270 */
[----:B------:R2:W-:Y:S01]  /*1dd70*/  @!P2 ST.E.64 desc[UR60][R14.64], R58 ;  /* 0x0000003a0e00a985 */ /* 0x0005e2000c101b3c */
[----:B------:R-:W-:-:S02]  /*1dd80*/  ISETP.GE.AND P2, PT, R213, UR4, PT ;  /* 0x00000004d5007c0c */ /* 0x000fc4000bf46270 */
[-C--:B------:R-:W-:Y:S02]  /*1dd90*/  @!P3 LEA.HI.X R21, R215, R9.reuse, R33, 0x2, P5 ;  /* 0x00000009d715b211 */ /* 0x080fe400028f1421 */
[----:B------:R-:W-:Y:S02]  /*1dda0*/  ISETP.GE.AND P5, PT, R210, UR4, PT ;  /* 0x00000004d2007c0c */ /* 0x000fe4000bfa6270 */
[CC--:B----4-:R-:W-:Y:S01]  /*1ddb0*/  @!P4 LEA R24, P6, R214.reuse, R8.reuse, 0x2 ;  /* 0x00000008d618c211 */ /* 0x0d0fe200078c10ff */
[----:B------:R4:W-:Y:S03]  /*1ddc0*/  @!P3 ST.E.64 desc[UR60][R20.64], R62 ;  /* 0x0000003e1400b985 */ /* 0x0009e6000c101b3c */
[----:B------:R-:W-:Y:S02]  /*1ddd0*/  @!P4 LEA.HI.X R25, R214, R9, R32, 0x2, P6 ;  /* 0x00000009d619c211 */ /* 0x000fe400030f1420 */
[----:B-1----:R-:W-:-:S02]  /*1dde0*/  @!P1 LEA R12, P6, R212, R8, 0x2 ;  /* 0x00000008d40c9211 */ /* 0x002fc400078c10ff */
[-C--:B------:R-:W-:Y:S01]  /*1ddf0*/  @!P2 LEA R10, P3, R213, R8.reuse, 0x2 ;  /* 0x00000008d50aa211 */ /* 0x080fe200078610ff */
[----:B------:R4:W-:Y:S01]  /*1de00*/  @!P4 ST.E.64 desc[UR60][R24.64], R66 ;  /* 0x000000421800c985 */ /* 0x0009e2000c101b3c */
[-C--:B--2---:R-:W-:Y:S02]  /*1de10*/  @!P0 LEA R14, P4, R211, R8.reuse, 0x2 ;  /* 0x00000008d30e8211 */ /* 0x084fe400078810ff */
        /* <DEDUP_REMOVED lines=15> */
.L_x_2875:
        /* <DEDUP_REMOVED lines=11> */
[----:B------:R-:W-:-:S04]  /*1dfc0*/  @P1 IADD3 R10, P2, R203, UR6, RZ ;  /* 0x00000006cb0a1c10 */ /* 0x000fc8000ff5e0ff */
[----:B------:R-:W-:Y:S01]  /*1dfd0*/  @P1 IADD3.X R11, R204, UR7, RZ, P2, !PT ;  /* 0x00000007cc0b1c10 */ /* 0x000fe200097fe4ff */
[----:B------:R0:W5:Y:S04]  /*1dfe0*/  @P0 LDG.E R3, desc[UR60][R8.64] ;  /* 0x0000003c08030981 */ /* 0x000168000c1e1900 */
[----:B------:R0:W5:Y:S01]  /*1dff0*/  @P1 LDG.E R0, desc[UR60][R10.64] ;  /* 0x0000003c0a001981 */ /* 0x000162000c1e1900 */
[----:B------:R-:W-:Y:S01]  /*1e000*/  ISETP.NE.AND P2, PT, R201, RZ, PT ;  /* 0x000000ffc900720c */ /* 0x000fe20003f45270 */
[----:B------:R-:W3:-:S12]  /*1e010*/  S2R R33, SR_TID.X ;  /* 0x0000000000217919 */ /* 0x000ed80000002100 */
[----:B------:R-:W1:Y:S01]  /*1e020*/  @!P2 LDC R201, c[0x0][0xad4] ;  /* 0x0002b500ffc9ab82 */ /* 0x000e620000000800 */
[----:B---3--:R-:W-:Y:S01]  /*1e030*/  VIADD R4, R33, 0xffffff80 ;  /* 0xffffff8021047836 */ /* 0x008fe20000000000 */
[----:B-1----:R-:W-:-:S04]  /*1e040*/  ISETP.GT.AND P2, PT, R201, 0x1, PT ;  /* 0x00000001c900780c */ /* 0x002fc80003f44270 */
[----:B------:R-:W-:Y:S01]  /*1e050*/  ISETP.GT.AND P3, PT, R4, 0x7f, PT ;  /* 0x0000007f0400780c */ /* 0x000fe20003f64270 */
[----:B0-----:R-:W-:-:S12]  /*1e060*/  @P1 BRA `(.L_x_2887) ;  /* 0x0000000000101947 */ /* 0x001fd80003800000 */
[----:B------:R-:W-:Y:S05]  /*1e070*/  @!P0 BRA `(.L_x_2887) ;  /* 0x00000000000c8947 */ /* 0x000fea0003800000 */
[----:B------:R-:W3:Y:S04]  /*1e080*/  LDG.E R11, desc[UR60][R8.64] ;  /* 0x0000003c080b7981 */ /* 0x000ee8000c1e1900 */
[----:B-----5:R-:W3:Y:S02]  /*1e090*/  LDG.E R0, desc[UR60][R8.64+0x4] ;  /* 0x0000043c08007981 */ /* 0x020ee4000c1e1900 */
[----:B---3--:R-:W-:-:S07]  /*1e0a0*/  IMAD.IADD R0, R0, 0x1, -R11 ;  /* 0x0000000100007824 */ /* 0x008fce00078e0a0b */
.L_x_2887:
[----:B------:R-:W-:Y:S01]  /*1e0b0*/  BSSY B1, `(.L_x_2888) ;  /* 0x0000035000017945 */ /* 0x000fe20003800000 */
[----:B------:R-:W-:Y:S02]  /*1e0c0*/  SEL R31, R202, RZ, !P0 ;  /* 0x000000ffca1f7207 */ /* 0x000fe40004000000 */
        /* <DEDUP_REMOVED lines=13> */
[----:B------:R-:W-:Y:S02]  /*1e1a0*/  SEL R26, R26, 0x978, P0 ;  /* 0x000009781a1a7807 */ /* 0x000fe40000000000 */
[----:B------:R-:W-:-:S03]  /*1e1b0*/  SEL R207, R207, RZ, P0 ;  /* 0x000000ffcfcf7207 */ /* 0x000fc60000000000 */
[----:B------:R-:W1:Y:S08]  /*1e1c0*/  LDC.64 R24, c[0x0][R26+0x220] ;  /* 0x000088001a187b82 */ /* 0x000e700000000a00 */
[----:B------:R-:W4:Y:S08]  /*1e1d0*/  LDC.64 R20, c[0x0][R26+0x218] ;  /* 0x000086001a147b82 */ /* 0x000f300000000a00 */
[----:B------:R-:W3:Y:S08]  /*1e1e0*/  LDC.64 R12, c[0x0][R26+0x228] ;  /* 0x00008a001a0c7b82 */ /* 0x000ef00000000a00 */
[----:B------:R-:W5:Y:S08]  /*1e1f0*/  LDC.64 R10, c[0x0][R26+0x210] ;  /* 0x000084001a0a7b82 */ /* 0x000f700000000a00 */
[----:B------:R-:W2:Y:S08]  /*1e200*/  @P1 LDC R4, c[0x0][0xbec] ;  /* 0x0002fb00ff041b82 */ /* 0x000eb00000000800 */
[----:B------:R-:W3:Y:S01]  /*1e210*/  @P1 LDC R37, c[0x0][0xbf0] ;  /* 0x0002fc00ff251b82 */ /* 0x000ee20000000800 */
[----:B-1----:R-:W-:-:S07]  /*1e220*/  IMAD R25, R25, R31, RZ ;  /* 0x0000001f19197224 */ /* 0x002fce00078e02ff */
[----:B0-----:R-:W0:Y:S01]  /*1e230*/  @!P0 LDC R8, c[0x0][0xb50] ;  /* 0x0002d400ff088b82 */ /* 0x001e220000000800 */
[----:B------:R-:W-:-:S04]  /*1e240*/  IMAD.WIDE.U32 R14, R24, R31, RZ ;  /* 0x0000001f180e7225 */ /* 0x000fc800078e00ff */
[----:B------:R-:W-:Y:S02]  /*1e250*/  IMAD R25, R24, R223, R25 ;  /* 0x000000df18197224 */ /* 0x000fe400078e0219 */
[----:B--2---:R-:W-:Y:S01]  /*1e260*/  @P1 IMAD.HI.U32 R4, R33, R4, RZ ;  /* 0x0000000421041227 */ /* 0x004fe200078e00ff */
[----:B------:R-:W1:Y:S03]  /*1e270*/  @!P0 LDC R9, c[0x0][0xb54] ;  /* 0x0002d500ff098b82 */ /* 0x000e660000000800 */
[-C--:B----4-:R-:W-:Y:S02]  /*1e280*/  IMAD R29, R21, R165.reuse, RZ ;  /* 0x000000a5151d7224 */ /* 0x090fe400078e02ff */
[----:B------:R-:W-:Y:S01]  /*1e290*/  IMAD.WIDE.U32 R20, R20, R165, RZ ;  /* 0x000000a514147225 */ /* 0x000fe200078e00ff */
[----:B---3--:R-:W-:-:S03]  /*1e2a0*/  @P1 SHF.R.U32.HI R27, RZ, R37, R4 ;  /* 0x00000025ff1b1219 */ /* 0x008fc60000011604 */
[----:B------:R-:W-:Y:S01]  /*1e2b0*/  IMAD.IADD R29, R21, 0x1, R29 ;  /* 0x00000001151d7824 */ /* 0x000fe200078e021d */
[----:B------:R-:W-:Y:S01]  /*1e2c0*/  IADD3 R20, P1, P3, R14, R20, R3 ;  /* 0x000000140e147210 */ /* 0x000fe20007b3e003 */
[----:B------:R-:W-:Y:S02]  /*1e2d0*/  IMAD.IADD R25, R15, 0x1, R25 ;  /* 0x000000010f197824 */ /* 0x000fe400078e0219 */
[----:B------:R-:W-:Y:S02]  /*1e2e0*/  IMAD.MOV R4, RZ, RZ, -R27 ;  /* 0x000000ffff047224 */ /* 0x000fe400078e0a1b */
[-C--:B------:R-:W-:Y:S02]  /*1e2f0*/  IMAD R21, R13, R207.reuse, RZ ;  /* 0x000000cf0d157224 */ /* 0x080fe400078e02ff */
[----:B------:R-:W-:-:S04]  /*1e300*/  IMAD.WIDE.U32 R12, R12, R207, RZ ;  /* 0x000000cf0c0c7225 */ /* 0x000fc800078e00ff */
[----:B------:R-:W-:Y:S01]  /*1e310*/  IMAD R15, R35, R4, R33 ;  /* 0x00000004230f7224 */ /* 0x000fe200078e0221 */
[----:B------:R-:W-:Y:S01]  /*1e320*/  IADD3.X R4, R25, R29, R28, P1, P3 ;  /* 0x0000001d19047210 */ /* 0x000fe20000fe641c */
[----:B------:R-:W-:Y:S01]  /*1e330*/  IMAD.IADD R21, R13, 0x1, R21 ;  /* 0x000000010d157824 */ /* 0x000fe200078e0215 */
[----:B------:R-:W-:Y:S02]  /*1e340*/  IADD3 R12, P0, P1, R27, R20, R12 ;  /* 0x000000141b0c7210 */ /* 0x000fe4000791e00c */
[----:B------:R-:W-:-:S04]  /*1e350*/  SHF.R.S32.HI R27, RZ, 0x1f, R27 ;  /* 0x0000001fff1b7819 */ /* 0x000fc8000001141b */
[----:B------:R-:W-:Y:S01]  /*1e360*/  IADD3.X R13, R27, R4, R21, P0, P1 ;  /* 0x000000041b0d7210 */ /* 0x000fe200007e2415 */
[----:B-----5:R-:W-:Y:S01]  /*1e370*/  IMAD R4, R11, R15, RZ ;  /* 0x0000000f0b047224 */ /* 0x020fe200078e02ff */
[----:B------:R-:W-:-:S05]  /*1e380*/  SHF.R.S32.HI R21, RZ, 0x1f, R15 ;  /* 0x0000001fff157819 */ /* 0x000fca000001140f */
[C---:B------:R-:W-:Y:S02]  /*1e390*/  IMAD R21, R10.reuse, R21, R4 ;  /* 0x000000150a157224 */ /* 0x040fe400078e0204 */
[----:B------:R-:W-:-:S04]  /*1e3a0*/  IMAD.WIDE.U32 R10, R10, R15, R12 ;  /* 0x0000000f0a0a7225 */ /* 0x000fc800078e000c */
[----:B------:R-:W-:Y:S01]  /*1e3b0*/  IMAD.IADD R4, R11, 0x1, R21 ;  /* 0x000000010b047824 */ /* 0x000fe200078e0215 */
[----:B0-----:R-:W-:Y:S01]  /*1e3c0*/  LEA R8, P0, R10, R8, 0x2 ;  /* 0x000000080a087211 */ /* 0x001fe200078010ff */
[----:B------:R-:W-:-:S03]  /*1e3d0*/  IMAD.MOV.U32 R11, RZ, RZ, -0x800000 ;  /* 0xff800000ff0b7424 */ /* 0x000fc600078e00ff */
[----:B-1----:R-:W-:-:S05]  /*1e3e0*/  LEA.HI.X R9, R10, R9, R4, 0x2, P0 ;  /* 0x000000090a097211 */ /* 0x002fca00000f1404 */
[----:B------:R0:W-:Y:S04]  /*1e3f0*/  STG.E desc[UR60][R8.64], R11 ;  /* 0x0000000b08007986 */ /* 0x0001e8000c10193c */
.L_x_2889:
[----:B------:R-:W-:Y:S05]  /*1e400*/  BSYNC B1 ;  /* 0x0000000000017941 */ /* 0x000fea0003800000 */
.L_x_2888:
[----:B------:R-:W-:Y:S05]  /*1e410*/  @P2 BRA `(.L_x_2884) ;  /* 0x0000000400a02947 */ /* 0x000fea0003800000 */
[----:B------:R-:W1:Y:S01]  /*1e420*/  LDC R15, c[0x0][0xbe8] ;  /* 0x0002fa00ff0f7b82 */ /* 0x000e620000000800 */
[----:B------:R-:W-:Y:S01]  /*1e430*/  ULDC.64 UR4, c[0x0][0xaa0] ;  /* 0x0002a80000047ab9 */ /* 0x000fe20000000a00 */
[----:B------:R-:W-:Y:S01]  /*1e440*/  ULDC.64 UR6, c[0x0][0xaf0] ;  /* 0x0002bc0000067ab9 */ /* 0x000fe20000000a00 */
[----:B------:R-:W-:Y:S01]  /*1e450*/  IMAD R4, R28, UR4, RZ ;  /* 0x000000041c047c24 */ /* 0x000fe2000f8e02ff */
[----:B------:R-:W-:Y:S01]  /*1e460*/  BSSY B1, `(.L_x_2890) ;  /* 0x0000039000017945 */ /* 0x000fe20003800000 */
[C---:B0-----:R-:W-:Y:S01]  /*1e470*/  IMAD.WIDE.U32 R8, R3.reuse, UR4, RZ ;  /* 0x0000000403087c25 */ /* 0x041fe2000f8e00ff */
[----:B------:R-:W-:Y:S02]  /*1e480*/  SHF.R.S32.HI R12, RZ, 0x1f, R192 ;  /* 0x0000001fff0c7819 */ /* 0x000fe400000114c0 */
[----:B------:R-:W-:Y:S01]  /*1e490*/  SHF.R.S32.HI R14, RZ, 0x1f, R189 ;  /* 0x0000001fff0e7819 */ /* 0x000fe200000114bd */
[----:B------:R-:W-:Y:S01]  /*1e4a0*/  IMAD R11, R3, UR5, R4 ;  /* 0x00000005030b7c24 */ /* 0x000fe2000f8e0204 */
[----:B------:R-:W-:Y:S01]  /*1e4b0*/  ULDC.64 UR4, c[0x0][0xae8] ;  /* 0x0002ba0000047ab9 */ /* 0x000fe20000000a00 */
[----:B------:R-:W-:-:S02]  /*1e4c0*/  IMAD R3, R200, 0x20, R224 ;  /* 0x00000020c8037824 */ /* 0x000fc400078e02e0 */
[----:B------:R-:W-:Y:S02]  /*1e4d0*/  IMAD.IADD R9, R9, 0x1, R11 ;  /* 0x0000000109097824 */ /* 0x000fe400078e020b */
[----:B------:R-:W-:Y:S02]  /*1e4e0*/  IMAD.IADD R13, R186, 0x1, R3 ;  /* 0x00000001ba0d7824 */ /* 0x000fe400078e0203 */
[----:B------:R-:W-:-:S04]  /*1e4f0*/  IMAD.WIDE.U32 R8, R165, UR4, R8 ;  /* 0x00000004a5087c25 */ /* 0x000fc8000f8e0008 */
[----:B------:R-:W-:Y:S02]  /*1e500*/  IMAD.MOV.U32 R3, RZ, RZ, R13 ;  /* 0x000000ffff037224 */ /* 0x000fe400078e000d */
[----:B------:R-:W-:Y:S01]  /*1e510*/  IMAD R9, R165, UR5, R9 ;  /* 0x00000005a5097c24 */ /* 0x000fe2000f8e0209 */
[----:B-1----:R-:W-:Y:S01]  /*1e520*/  ISETP.NE.AND P0, PT, R15, 0x1, PT ;  /* 0x000000010f00780c */ /* 0x002fe20003f05270 */
[----:B------:R-:W-:Y:S01]  /*1e530*/  ULDC.64 UR4, c[0x0][0xae0] ;  /* 0x0002b80000047ab9 */ /* 0x000fe20000000a00 */
[----:B------:R-:W-:Y:S02]  /*1e540*/  IMAD.IADD R186, R224, 0x1, R186 ;  /* 0x00000001e0ba7824 */ /* 0x000fe400078e02ba */
[----:B------:R-:W-:-:S09]  /*1e550*/  IMAD.WIDE.U32 R8, R31, UR6, R8 ;  /* 0x000000061f087c25 */ /* 0x000fd2000f8e0008 */
[----:B------:R-:W0:Y:S08]  /*1e560*/  @P0 LDC R10, c[0x0][0xbec] ;  /* 0x0002fb00ff0a0b82 */ /* 0x000e300000000800 */
[----:B------:R-:W1:Y:S01]  /*1e570*/  @P0 LDC R21, c[0x0][0xbf0] ;  /* 0x0002fc00ff150b82 */ /* 0x000e620000000800 */
[----:B0-----:R-:W-:-:S04]  /*1e580*/  @P0 IMAD.HI.U32 R4, R13, R10, RZ ;  /* 0x0000000a0d040227 */ /* 0x001fc800078e00ff */
[----:B------:R-:W-:Y:S01]  /*1e590*/  IMAD R10, R223, UR6, RZ ;  /* 0x00000006df0a7c24 */ /* 0x000fe2000f8e02ff */
[----:B-1----:R-:W-:-:S03]  /*1e5a0*/  @P0 SHF.R.U32.HI R3, RZ, R21, R4 ;  /* 0x00000015ff030219 */ /* 0x002fc60000011604 */
[----:B------:R-:W-:Y:S01]  /*1e5b0*/  IMAD R11, R31, UR7, R10 ;  /* 0x000000071f0b7c24 */ /* 0x000fe2000f8e020a */
[--C-:B------:R-:W-:Y:S01]  /*1e5c0*/  SHF.R.S32.HI R4, RZ, 0x1f, R3.reuse ;  /* 0x0000001fff047819 */ /* 0x100fe20000011403 */
[----:B------:R-:W-:Y:S02]  /*1e5d0*/  IMAD.MOV R10, RZ, RZ, -R3 ;  /* 0x000000ffff0a7224 */ /* 0x000fe400078e0a03 */
[----:B------:R-:W-:Y:S02]  /*1e5e0*/  IMAD.IADD R9, R9, 0x1, R11 ;  /* 0x0000000109097824 */ /* 0x000fe400078e020b */
[----:B------:R-:W-:Y:S02]  /*1e5f0*/  IMAD R4, R4, UR4, RZ ;  /* 0x0000000404047c24 */ /* 0x000fe4000f8e02ff */
[----:B------:R-:W-:Y:S02]  /*1e600*/  IMAD R11, R15, R10, R13 ;  /* 0x0000000a0f0b7224 */ /* 0x000fe400078e020d */
[----:B------:R-:W-:-:S02]  /*1e610*/  IMAD R13, R3, UR5, R4 ;  /* 0x00000005030d7c24 */ /* 0x000fc4000f8e0204 */
[----:B------:R-:W-:Y:S01]  /*1e620*/  IMAD.WIDE.U32 R8, R3, UR4, R8 ;  /* 0x0000000403087c25 */ /* 0x000fe2000f8e0008 */
[----:B------:R-:W-:Y:S01]  /*1e630*/  SHF.R.S32.HI R3, RZ, 0x1f, R11 ;  /* 0x0000001fff037819 */ /* 0x000fe2000001140b */
[----:B------:R-:W-:Y:S02]  /*1e640*/  ULDC.64 UR4, c[0x0][0xad8] ;  /* 0x0002b60000047ab9 */ /* 0x000fe40000000a00 */
[----:B------:R-:W-:Y:S02]  /*1e650*/  IMAD.IADD R9, R9, 0x1, R13 ;  /* 0x0000000109097824 */ /* 0x000fe400078e020d */
[----:B------:R-:W-:Y:S02]  /*1e660*/  IMAD R4, R3, UR4, RZ ;  /* 0x0000000403047c24 */ /* 0x000fe4000f8e02ff */
[----:B------:R-:W-:Y:S02]  /*1e670*/  IMAD R15, R0, R15, RZ ;  /* 0x0000000f000f7224 */ /* 0x000fe400078e02ff */
[----:B------:R-:W-:-:S02]  /*1e680*/  IMAD R3, R11, UR5, R4 ;  /* 0x000000050b037c24 */ /* 0x000fc4000f8e0204 */
[----:B------:R-:W-:Y:S01]  /*1e690*/  IMAD.WIDE.U32 R8, R11, UR4, R8 ;  /* 0x000000040b087c25 */ /* 0x000fe2000f8e0008 */
[C---:B------:R-:W-:Y:S01]  /*1e6a0*/  ISETP.GE.AND P2, PT, R186.reuse, R15, PT ;  /* 0x0000000fba00720c */ /* 0x040fe20003f46270 */
[----:B------:R-:W-:Y:S02]  /*1e6b0*/  ULDC.64 UR4, c[0x0][0xa80] ;  /* 0x0002a00000047ab9 */ /* 0x000fe40000000a00 */
        /* <DEDUP_REMOVED lines=8> */
[----:B------:R0:W3:Y:S01]  /*1e740*/  SHFL.IDX PT, R0, R3, RZ, 0x181f ;  /* 0x00181fff03007589 */ /* 0x0000e200000e0000 */
[----:B------:R-:W-:Y:S10]  /*1e750*/  @P2 BRA `(.L_x_2891) ;  /* 0x0000000000242947 */ /* 0x000ff40003800000 */
[----:B------:R-:W-:Y:S02]  /*1e760*/  ULDC UR4, c[0x0][0xac8] ;  /* 0x0002b20000047ab9 */ /* 0x000fe40000000800 */
[----:B------:R-:W-:Y:S02]  /*1e770*/  ISETP.GE.AND P4, PT, R189, UR4, PT ;  /* 0x00000004bd007c0c */ /* 0x000fe4000bf86270 */
[----:B------:R-:W-:-:S11]  /*1e780*/  ISETP.GE.AND P5, PT, R192, UR4, PT ;  /* 0x00000004c0007c0c */ /* 0x000fd6000bfa6270 */
[CC--:B-1----:R-:W-:Y:S02]  /*1e790*/  @!P4 LEA R10, P2, R189.reuse, R8.reuse, 0x1 ;  /* 0x00000008bd0ac211 */ /* 0x0c2fe400078408ff */
[C---:B------:R-:W-:Y:S02]  /*1e7a0*/  @!P5 LEA R8, P3, R192.reuse, R8, 0x1 ;  /* 0x00000008c008d211 */ /* 0x040fe400078608ff */
[-C--:B---3--:R-:W-:Y:S02]  /*1e7b0*/  @!P4 LEA.HI.X R11, R189, R0.reuse, R14, 0x1, P2 ;  /* 0x00000000bd0bc211 */ /* 0x088fe400010f0c0e */
[----:B------:R-:W-:-:S03]  /*1e7c0*/  @!P5 LEA.HI.X R9, R192, R0, R12, 0x1, P3 ;  /* 0x00000000c009d211 */ /* 0x000fc600018f0c0c */
[----:B------:R1:W-:Y:S04]  /*1e7d0*/  @!P4 ST.E.128 desc[UR60][R10.64], RZ ;  /* 0x000000ff0a00c985 */ /* 0x0003e8000c101d3c */
[----:B------:R1:W-:Y:S02]  /*1e7e0*/  @!P5 ST.E.128 desc[UR60][R8.64], RZ ;  /* 0x000000ff0800d985 */ /* 0x0003e4000c101d3c */
.L_x_2891:
[----:B------:R-:W-:Y:S05]  /*1e7f0*/  BSYNC B1 ;  /* 0x0000000000017941 */ /* 0x000fea0003800000 */
.L_x_2890:
[----:B---3--:R3:W0:Y:S01]  /*1e800*/  SHFL.IDX PT, R0, R3, 0x1, 0x181f ;  /* 0x00381f0003007f89 */ /* 0x00862200000e0000 */
[----:B------:R-:W-:Y:S03]  /*1e810*/  BSSY B1, `(.L_x_2892) ;  /* 0x000000c000017945 */ /* 0x000fe60003800000 */
[----:B-1----:R3:W1:Y:S01]  /*1e820*/  SHFL.IDX PT, R8, R4, 0x1, 0x181f ;  /* 0x00381f0004087f89 */ /* 0x00266200000e0000 */
        /* <DEDUP_REMOVED lines=10> */
.L_x_2893:
[----:B------:R-:W-:Y:S05]  /*1e8d0*/  BSYNC B1 ;  /* 0x0000000000017941 */ /* 0x000fea0003800000 */
.L_x_2892:
[----:B0-----:R0:W0:Y:S01]  /*1e8e0*/  SHFL.IDX PT, R0, R3, 0x2, 0x181f ;  /* 0x00581f0003007f89 */ /* 0x00102200000e0000 */
[----:B------:R-:W-:Y:S03]  /*1e8f0*/  BSSY B1, `(.L_x_2894) ;  /* 0x000000c000017945 */ /* 0x000fe60003800000 */
[----:B-1----:R1:W0:Y:S01]  /*1e900*/  SHFL.IDX PT, R8, R4, 0x2, 0x181f ;  /* 0x00581f0004087f89 */ /* 0x00222200000e0000 */
        /* <DEDUP_REMOVED lines=10> */
.L_x_2895:
[----:B------:R-:W-:Y:S05]  /*1e9b0*/  BSYNC B1 ;  /* 0x0000000000017941 */ /* 0x000fea0003800000 */
.L_x_2894:
[----:B0-----:R-:W-:Y:S01]  /*1e9c0*/  VIADD R0, R186, 0x60 ;  /* 0x00000060ba007836 */ /* 0x001fe20000000000 */
[----:B---3--:R-:W0:Y:S04]  /*1e9d0*/  SHFL.IDX PT, R3, R3, 0x3, 0x181f ;  /* 0x00781f0003037f89 */ /* 0x008e2800000e0000 */
[----:B------:R-:W-:Y:S01]  /*1e9e0*/  ISETP.GE.AND P0, PT, R0, R15, PT ;  /* 0x0000000f0000720c */ /* 0x000fe20003f06270 */
[----:B-1----:R-:W1:-:S12]  /*1e9f0*/  SHFL.IDX PT, R4, R4, 0x3, 0x181f ;  /* 0x00781f0004047f89 */ /* 0x002e5800000e0000 */
        /* <DEDUP_REMOVED lines=10> */
.L_x_2884:
[----:B------:R-:W-:Y:S05]  /*1eaa0*/  BSYNC B0 ;  /* 0x0000000000007941 */ /* 0x000fea0003800000 */
.L_x_2874:
[----:B------:R-:W-:Y:S02]  /*1eab0*/  ULDC UR4, c[0x0][0xc3c] ;  /* 0x00030f0000047ab9 */ /* 0x000fe40000000800 */
[----:B------:R-:W-:-:S13]  /*1eac0*/  ISETP.GE.AND P0, PT, R7, UR4, PT ;  /* 0x0000000407007c0c */ /* 0x000fda000bf06270 */
[----:B------:R-:W-:Y:S05]  /*1ead0*/  @!P0 BRA `(.L_x_2896) ;  /* 0xfffffe2800908947 */ /* 0x000fea000383ffff */
[----:B------:R-:W-:Y:S05]  /*1eae0*/  BRA `(.L_x_2653) ;  /* 0x0000007800947947 */ /* 0x000fea0003800000 */
.L_x_2651:
        /* <DEDUP_REMOVED lines=16> */
.L_x_2897:
        /* <DEDUP_REMOVED lines=37> */
[----:B0-----:R-:W-:Y:S02]  /*1ee40*/  ISETP.GT.AND P6, PT, R9, UR6, PT ;  /* 0x0000000609007c0c */ /* 0x001fe4000bfc4270 */
[----:B------:R-:W-:-:S11]  /*1ee50*/  MOV R4, R9 ;  /* 0x0000000900047202 */ /* 0x000fd60000000f00 */
[----:B------:R-:W-:Y:S05]  /*1ee60*/  @P6 BRA `(.L_x_2899) ;  /* 0x0000000000a06947 */ /* 0x000fea0003800000 */
[----:B------:R-:W-:Y:S01]  /*1ee70*/  IMAD.MOV.U32 R9, RZ, RZ, R4 ;  /* 0x000000ffff097224 */ /* 0x000fe200078e0004 */
[----:B------:R-:W-:Y:S01]  /*1ee80*/  UMOV UR4, URZ ;  /* 0x0000003f00047c82 */ /* 0x000fe20008000000 */
[----:B------:R-:W-:-:S05]  /*1ee90*/  ULDC UR5, c[0x0][0xc38] ;  /* 0x00030e0000057ab9 */ /* 0x000fca0000000800 */
.L_x_2901:
        /* <DEDUP_REMOVED lines=37> */
.L_x_2899:
        /* <DEDUP_REMOVED lines=13> */
.L_x_2902:
        /* <DEDUP_REMOVED lines=62> */
.L_x_2903:
        /* <DEDUP_REMOVED lines=26> */
[----:B------:R-:W-:Y:S02]  /*1f740*/  @!P2 IADD3 R2, -R2, RZ, RZ ;  /* 0x000000ff0202a210 */ /* 0x000fe40007ffe1ff */
        /* <DEDUP_REMOVED lines=34> */
.L_x_2904:
[----:B------:R-:W-:-:S05]  /*1f970*/  LOP3.LUT R2, RZ, R2, RZ, 0x33, !PT ;  /* 0x00000002ff027212 */ /* 0x000fca00078e33ff */
[----:B------:R-:W-:Y:S01]  /*1f980*/  IMAD.IADD R17, R7, 0x1, R2 ;  /* 0x0000000107117824 */ /* 0x000fe200078e0202 */
[----:B------:R-:W-:Y:S06]  /*1f990*/  BRA `(.L_x_2905) ;  /* 0x00000000000c7947 */ /* 0x000fec0003800000 */
.L_x_2900:
[----:B------:R-:W-:Y:S02]  /*1f9a0*/  IMAD.MOV.U32 R17, RZ, RZ, RZ ;  /* 0x000000ffff117224 */ /* 0x000fe400078e00ff */
[----:B------:R-:W-:Y:S02]  /*1f9b0*/  IMAD.U32 R16, RZ, RZ, UR6 ;  /* 0x00000006ff107e24 */ /* 0x000fe4000f8e00ff */
[----:B------:R-:W-:-:S07]  /*1f9c0*/  IMAD.MOV.U32 R18, RZ, RZ, RZ ;  /* 0x000000ffff127224 */ /* 0x000fce00078e00ff */
.L_x_2905:
[----:B------:R-:W-:-:S13]  /*1f9d0*/  ISETP.NE.AND P0, PT, R6, RZ, PT ;  /* 0x000000ff0600720c */ /* 0x000fda0003f05270 */
[----:B------:R-:W0:Y:S01]  /*1f9e0*/  @!P0 S2R R3, SR_CgaCtaId ;  /* 0x0000000000038919 */ /* 0x000e220000008800 */
[----:B------:R-:W-:-:S04]  /*1f9f0*/  @!P0 MOV R2, 0x400 ;  /* 0x0000040000028802 */ /* 0x000fc80000000f00 */
[----:B0-----:R-:W-:-:S05]  /*1fa00*/  @!P0 LEA R2, R3, R2, 0x18 ;  /* 0x0000000203028211 */ /* 0x001fca00078ec0ff */
[----:B------:R1:W-:Y:S01]  /*1fa10*/  @!P0 STS.128 [R2+0x2a8d0], R16 ;  /* 0x02a8d01002008388 */ /* 0x0003e20000000c00 */
[----:B------:R-:W-:Y:S06]  /*1fa20*/  BAR.ARV 0x5, 0x180 ;  /* 0x0146000000007b1d */ /* 0x000fec0000002000 */
.L_x_2898:
        /* <DEDUP_REMOVED lines=34> */
.L_x_3011:
[----:B0-----:R-:W0:Y:S02]  /*1fc50*/  LDC.64 R32, c[0x0][0xc88] ;  /* 0x00032200ff207b82 */ /* 0x001e240000000a00 */
[----:B0-----:R-:W-:-:S06]  /*1fc60*/  IMAD.WIDE R32, R19, 0x4, R32 ;  /* 0x0000000413207825 */ /* 0x001fcc00078e0220 */
        /* <DEDUP_REMOVED lines=12> */
[C---:B------:R-:W-:Y:S01]  /*1fd30*/  @P0 LEA R2, P1, R32.reuse, UR4, 0x2 ;  /* 0x0000000420020c11 */ /* 0x040fe2000f8210ff */
[C---:B------:R-:W-:Y:S01]  /*1fd40*/  IMAD.SHL.U32 R24, R32.reuse, 0x4, RZ ;  /* 0x0000000420187824 */ /* 0x040fe200078e00ff */
[C-C-:B------:R-:W-:Y:S01]  /*1fd50*/  SHF.L.U64.HI R25, R32.reuse, 0x2, R0.reuse ;  /* 0x0000000220197819 */ /* 0x140fe20000010200 */
[----:B------:R0:W-:Y:S01]  /*1fd60*/  STL [R1+0x18], R0 ;  /* 0x0000180001007387 */ /* 0x0001e20000100800 */
[----:B------:R-:W-:Y:S01]  /*1fd70*/  @P0 LEA.HI.X R3, R32, UR5, R0, 0x2, P1 ;  /* 0x0000000520030c11 */ /* 0x000fe200088f1400 */
[----:B------:R-:W-:-:S04]  /*1fd80*/  ULDC.64 UR4, c[0x0][0xa00] ;  /* 0x0002800000047ab9 */ /* 0x000fc80000000a00 */
[----:B------:R1:W2:Y:S01]  /*1fd90*/  @P0 LDG.E R12, desc[UR60][R2.64] ;  /* 0x0000003c020c0981 */ /* 0x0002a2000c1e1900 */
[----:B------:R-:W-:Y:S02]  /*1fda0*/  ISETP.NE.U32.AND P0, PT, RZ, UR4, PT ;  /* 0x00000004ff007c0c */ /* 0x000fe4000bf05070 */
[----:B------:R-:W-:Y:S01]  /*1fdb0*/  ISETP.NE.U32.AND P1, PT, RZ, UR6, PT ;  /* 0x00000006ff007c0c */ /* 0x000fe2000bf25070 */
[----:B0-----:R-:W-:Y:S01]  /*1fdc0*/  IMAD.MOV.U32 R0, RZ, RZ, RZ ;  /* 0x000000ffff007224 */ /* 0x001fe200078e00ff */
[----:B------:R-:W-:Y:S02]  /*1fdd0*/  ISETP.NE.AND.EX P0, PT, RZ, UR5, PT, P0 ;  /* 0x00000005ff007c0c */ /* 0x000fe4000bf05300 */
[----:B------:R-:W-:Y:S02]  /*1fde0*/  ISETP.NE.AND.EX P1, PT, RZ, UR7, PT, P1 ;  /* 0x00000007ff007c0c */ /* 0x000fe4000bf25310 */
[C---:B------:R-:W-:Y:S02]  /*1fdf0*/  IADD3 R4, P4, R24.reuse, UR6, RZ ;  /* 0x0000000618047c10 */ /* 0x040fe4000ff9e0ff */
[----:B-1----:R-:W-:Y:S01]  /*1fe00*/  IADD3 R2, P3, R24, UR4, RZ ;  /* 0x0000000418027c10 */ /* 0x002fe2000ff7e0ff */
[----:B------:R-:W-:Y:S01]  /*1fe10*/  ULDC UR4, c[0x0][0x288] ;  /* 0x0000a20000047ab9 */ /* 0x000fe20000000800 */
[----:B------:R-:W-:-:S02]  /*1fe20*/  IADD3.X R5, R25, UR7, RZ, P4, !PT ;  /* 0x0000000719057c10 */ /* 0x000fc4000a7fe4ff */
[C---:B------:R-:W-:Y:S02]  /*1fe30*/  IADD3.X R3, R25.reuse, UR5, RZ, P3, !PT ;  /* 0x0000000519037c10 */ /* 0x040fe40009ffe4ff */
[----:B------:R-:W-:Y:S01]  /*1fe40*/  @P2 IADD3 R6, P3, R24, UR8, RZ ;  /* 0x0000000818062c10 */ /* 0x000fe2000ff7e0ff */
[----:B------:R-:W-:Y:S01]  /*1fe50*/  IMAD.U32 R8, RZ, RZ, UR4 ;  /* 0x00000004ff087e24 */ /* 0x000fe2000f8e00ff */
[----:B------:R-:W-:Y:S01]  /*1fe60*/  ULDC.64 UR4, c[0x0][0x418] ;  /* 0x0001060000047ab9 */ /* 0x000fe20000000a00 */
[----:B------:R-:W5:Y:S01]  /*1fe70*/  @P0 LDG.E R35, desc[UR60][R2.64] ;  /* 0x0000003c02230981 */ /* 0x000f62000c1e1900 */
[----:B------:R-:W-:-:S03]  /*1fe80*/  @P2 IADD3.X R7, R25, UR9, RZ, P3, !PT ;  /* 0x0000000919072c10 */ /* 0x000fc60009ffe4ff */
[----:B------:R-:W5:Y:S04]  /*1fe90*/  @P1 LDG.E R0, desc[UR60][R4.64] ;  /* 0x0000003c04001981 */ /* 0x000f68000c1e1900 */
        /* <DEDUP_REMOVED lines=8> */
[----:B0-----:R-:W-:Y:S02]  /*1ff20*/  IMAD.U32 R6, RZ, RZ, UR5 ;  /* 0x00000005ff067e24 */ /* 0x001fe4000f8e00ff */
[----:B------:R-:W-:Y:S01]  /*1ff30*/  IMAD.U32 R10, RZ, RZ, UR4 ;  /* 0x00000004ff0a7e24 */ /* 0x000fe2000f8e00ff */
[----:B---3--:R0:W-:Y:S01]  /*1ff40*/  STL [R1+0x10], R8 ;  /* 0x0000100801007387 */ /* 0x0081e20000100800 */
[----:B------:R-:W-:-:S03]  /*1ff50*/  IMAD.MOV.U32 R11, RZ, RZ, R8 ;  /* 0x000000ffff0b7224 */ /* 0x000fc600078e0008 */
[----:B--2---:R0:W-:Y:S01]  /*1ff60*/  STL [R1+0x4], R12 ;  /* 0x0000040c01007387 */ /* 0x0041e20000100800 */
[----:B------:R-:W-:Y:S05]  /*1ff70*/  @P2 BRA `(.L_x_2907) ;  /* 0x0000000000142947 */ /* 0x000fea0003800000 */
[----:B------:R-:W-:Y:S05]  /*1ff80*/  @!P0 BRA `(.L_x_2907) ;  /* 0x0000000000108947 */ /* 0x000fea0003800000 */
[----:B0-----:R-:W2:Y:S04]  /*1ff90*/  LDG.E R8, desc[UR60][R2.64] ;  /* 0x0000003c02087981 */ /* 0x001ea8000c1e1900 */
[----:B------:R-:W2:Y:S02]  /*1ffa0*/  LDG.E R7, desc[UR60][R2.64+0x4] ;  /* 0x0000043c02077981 */ /* 0x000ea4000c1e1900 */
[----:B--2---:R-:W-:-:S05]  /*1ffb0*/  IMAD.IADD R11, R7, 0x1, -R8 ;  /* 0x00000001070b7824 */ /* 0x004fca00078e0a08 */
[----:B------:R1:W-:Y:S02]  /*1ffc0*/  STL [R1+0x10], R11 ;  /* 0x0000100b01007387 */ /* 0x0003e40000100800 */
.L_x_2907:
[----:B------:R-:W-:Y:S01]  /*1ffd0*/  ULDC.64 UR4, c[0x0][0xa20] ;  /* 0x0002880000047ab9 */ /* 0x000fe20000000a00 */
[C---:B------:R-:W-:Y:S01]  /*1ffe0*/  LOP3.LUT R2, R18.reuse, 0xff000000, RZ, 0xc0, !PT ;  /* 0xff00000012027812 */ /* 0x040fe200078ec0ff */
        /* <DEDUP_REMOVED lines=12> */
.L_x_2908:
[----:B------:R-:W-:Y:S02]  /*200b0*/  ULDC.64 UR4, c[0x0][0xa08] ;  /* 0x0002820000047ab9 */ /* 0x000fe40000000a00 */
[----:B------:R-:W-:-:S04]  /*200c0*/  ISETP.NE.U32.AND P0, PT, RZ, UR4, PT ;  /* 0x00000004ff007c0c */ /* 0x000fc8000bf05070 */
[----:B------:R-:W-:-:S13]  /*200d0*/  ISETP.NE.AND.EX P0, PT, RZ, UR5, PT, P0 ;  /* 0x00000005ff007c0c */ /* 0x000fda000bf05300 */
[----:B------:R-:W-:Y:S05]  /*200e0*/  @!P0 BRA `(.L_x_2909) ;  /* 0x0000000000148947 */ /* 0x000fea0003800000 */
[----:B------:R-:W2:Y:S02]  /*200f0*/  LDC.64 R2, c[0x0][0xa08] ;  /* 0x00028200ff027b82 */ /* 0x000ea40000000a00 */
[----:B--2---:R-:W-:-:S05]  /*20100*/  IMAD.WIDE R2, R33, 0x4, R2 ;  /* 0x0000000421027825 */ /* 0x004fca00078e0202 */
[----:B------:R-:W2:Y:S04]  /*20110*/  LDG.E R10, desc[UR60][R2.64] ;  /* 0x0000003c020a7981 */ /* 0x000ea8000c1e1900 */
[----:B------:R-:W2:Y:S02]  /*20120*/  LDG.E R7, desc[UR60][R2.64+0x4] ;  /* 0x0000043c02077981 */ /* 0x000ea4000c1e1900 */
[----:B--2---:R-:W-:-:S07]  /*20130*/  IMAD.IADD R10, R7, 0x1, -R10 ;  /* 0x00000001070a7824 */ /* 0x004fce00078e0a0a */
.L_x_2909:
[----:B--2---:R-:W2:Y:S01]  /*20140*/  @P1 LDG.E R2, desc[UR60][R4.64] ;  /* 0x0000003c04021981 */ /* 0x004ea2000c1e1900 */
[----:B------:R-:W3:Y:S03]  /*20150*/  LDC R3, c[0x0][0x448] ;  /* 0x00011200ff037b82 */ /* 0x000ee60000000800 */
[----:B------:R4:W2:Y:S01]  /*20160*/  @P1 LDG.E R5, desc[UR60][R4.64+0x4] ;  /* 0x0000043c04051981 */ /* 0x0008a2000c1e1900 */
[----:B-----5:R-:W-:Y:S01]  /*20170*/  IMAD.IADD R10, R10, 0x1, -R12 ;  /* 0x000000010a0a7824 */ /* 0x020fe200078e0a0c */
[----:B------:R-:W-:Y:S01]  /*20180*/  BSSY B0, `(.L_x_2910) ;  /* 0x0000035000007945 */ /* 0x000fe20003800000 */
[----:B------:R-:W-:Y:S02]  /*20190*/  MOV R14, RZ ;  /* 0x000000ff000e7202 */ /* 0x000fe40000000f00 */
[----:B---3--:R-:W-:-:S13]  /*201a0*/  ISETP.NE.AND P0, PT, R3, 0x1, PT ;  /* 0x000000010300780c */ /* 0x008fda0003f05270 */
[----:B----4-:R-:W3:Y:S08]  /*201b0*/  @P0 LDC R4, c[0x0][0x44c] ;  /* 0x00011300ff040b82 */ /* 0x010ef00000000800 */
[----:B------:R-:W4:Y:S01]  /*201c0*/  @P0 LDC R3, c[0x0][0x450] ;  /* 0x00011400ff030b82 */ /* 0x000f220000000800 */
[----:B--2---:R-:W-:Y:S01]  /*201d0*/  @P1 IMAD.IADD R6, R5, 0x1, -R2 ;  /* 0x0000000105061824 */ /* 0x004fe200078e0a02 */
[----:B------:R-:W-:Y:S01]  /*201e0*/  SHF.R.U32.HI R5, RZ, 0x10, R9 ;  /* 0x00000010ff057819 */ /* 0x000fe20000011609 */
[----:B------:R-:W-:-:S02]  /*201f0*/  IMAD.SHL.U32 R2, R17, 0x80, RZ ;  /* 0x0000008011027824 */ /* 0x000fc400078e00ff */
[----:B------:R-:W-:Y:S02]  /*20200*/  IMAD.IADD R37, R10, 0x1, R6 ;  /* 0x000000010a257824 */ /* 0x000fe400078e0206 */
[----:B------:R-:W-:Y:S02]  /*20210*/  VIADD R2, R2, 0x7f ;  /* 0x0000007f02027836 */ /* 0x000fe40000000000 */
[C---:B------:R-:W-:Y:S01]  /*20220*/  VIADD R7, R37.reuse, 0x5f ;  /* 0x0000005f25077836 */ /* 0x040fe20000000000 */
[----:B0-----:R-:W-:Y:S01]  /*20230*/  IADD3 R8, R37, 0x60, -R11 ;  /* 0x0000006025087810 */ /* 0x001fe20007ffe80b */
[----:B---3--:R-:W-:-:S04]  /*20240*/  @P0 IMAD.HI.U32 R4, R2, R4, RZ ;  /* 0x0000000402040227 */ /* 0x008fc800078e00ff */
[----:B------:R-:W-:Y:S01]  /*20250*/  IMAD.HI R7, R7, 0x2aaaaaab, RZ ;  /* 0x2aaaaaab07077827 */ /* 0x000fe200078e02ff */
[----:B----4-:R-:W-:Y:S02]  /*20260*/  @P0 SHF.R.U32.HI R2, RZ, R3, R4 ;  /* 0x00000003ff020219 */ /* 0x010fe40000011604 */
[----:B------:R-:W-:Y:S02]  /*20270*/  LOP3.LUT R4, R9, 0xff, RZ, 0xc0, !PT ;  /* 0x000000ff09047812 */ /* 0x000fe400078ec0ff */
[----:B------:R-:W-:Y:S01]  /*20280*/  SHF.R.U32.HI R3, RZ, 0x1f, R7 ;  /* 0x0000001fff037819 */ /* 0x000fe20000011607 */
[----:B------:R-:W-:-:S03]  /*20290*/  IMAD.IADD R2, R8, 0x1, R2 ;  /* 0x0000000108027824 */ /* 0x000fc600078e0202 */
[----:B------:R-:W-:Y:S01]  /*202a0*/  LEA.HI.SX32 R7, R7, R3, 0x1c ;  /* 0x0000000307077211 */ /* 0x000fe200078fe2ff */
[----:B------:R-:W-:-:S05]  /*202b0*/  IMAD.HI R2, R2, 0x2aaaaaab, RZ ;  /* 0x2aaaaaab02027827 */ /* 0x000fca00078e02ff */
[----:B------:R-:W-:-:S04]  /*202c0*/  SHF.R.U32.HI R3, RZ, 0x1f, R2 ;  /* 0x0000001fff037819 */ /* 0x000fc80000011602 */
[----:B------:R-:W-:-:S04]  /*202d0*/  LEA.HI.SX32 R3, R2, R3, 0x1c ;  /* 0x0000000302037211 */ /* 0x000fc800078fe2ff */
[----:B-1----:R-:W-:-:S04]  /*202e0*/  VIMNMX R11, R7, R3, PT ;  /* 0x00000003070b7248 */ /* 0x002fc80003fe0100 */
[----:B------:R-:W-:-:S13]  /*202f0*/  ISETP.GE.AND P0, PT, R11, 0x1, PT ;  /* 0x000000010b00780c */ /* 0x000fda0003f06270 */
[----:B------:R-:W-:Y:S05]  /*20300*/  @!P0 BRA `(.L_x_2911) ;  /* 0x0000000000708947 */ /* 0x000fea0003800000 */
        /* <DEDUP_REMOVED lines=28> */
.L_x_2911:
[----:B------:R-:W-:Y:S05]  /*204d0*/  BSYNC B0 ;  /* 0x0000000000007941 */ /* 0x000fea0003800000 */
.L_x_2910:
[-C--:B------:R-:W-:Y:S01]  /*204e0*/  IMAD R2, R4, R14.reuse, RZ ;  /* 0x0000000e04027224 */ /* 0x080fe200078e02ff */
[----:B------:R-:W-:Y:S04]  /*204f0*/  BSSY B0, `(.L_x_2912) ;  /* 0x0000133000007945 */ /* 0x000fe80003800000 */
[C---:B------:R-:W-:Y:S01]  /*20500*/  VIADDMNMX R11, R2.reuse, R14, R11, PT ;  /* 0x0000000e020b7246 */ /* 0x040fe2000380010b */
[----:B------:R-:W-:-:S04]  /*20510*/  IMAD R2, R2, 0x60, -R10 ;  /* 0x0000006002027824 */ /* 0x000fc800078e0a0a */
[----:B------:R-:W-:Y:S01]  /*20520*/  IMAD R11, R11, 0x60, -R10 ;  /* 0x000000600b0b7824 */ /* 0x000fe200078e0a0a */
[----:B------:R-:W-:-:S04]  /*20530*/  VIMNMX R2, RZ, R2, !PT ;  /* 0x00000002ff027248 */ /* 0x000fc80007fe0100 */
[----:B------:R-:W-:-:S04]  /*20540*/  VIMNMX R11, R11, R6, PT ;  /* 0x000000060b0b7248 */ /* 0x000fc80003fe0100 */
[----:B------:R-:W-:Y:S01]  /*20550*/  ISETP.GT.AND P0, PT, R11, R2, PT ;  /* 0x000000020b00720c */ /* 0x000fe20003f04270 */
[----:B------:R-:W-:-:S05]  /*20560*/  IMAD.WIDE.U32 R2, R2, -0x55555555, RZ ;  /* 0xaaaaaaab02027825 */ /* 0x000fca00078e00ff */
[----:B------:R-:W-:-:S05]  /*20570*/  SHF.R.U32.HI R6, RZ, 0x6, R3 ;  /* 0x00000006ff067819 */ /* 0x000fca0000011603 */
[----:B------:R-:W-:Y:S02]  /*20580*/  IMAD.MOV.U32 R3, RZ, RZ, R6 ;  /* 0x000000ffff037224 */ /* 0x000fe400078e0006 */
[----:B------:R-:W-:-:S04]  /*20590*/  @P0 VIADD R9, R11, 0x5f ;  /* 0x0000005f0b090836 */ /* 0x000fc80000000000 */
[----:B------:R-:W-:-:S05]  /*205a0*/  @P0 IMAD.HI R9, R9, 0x2aaaaaab, RZ ;  /* 0x2aaaaaab09090827 */ /* 0x000fca00078e02ff */
[----:B------:R-:W-:-:S04]  /*205b0*/  @P0 SHF.R.U32.HI R2, RZ, 0x1f, R9 ;  /* 0x0000001fff020819 */ /* 0x000fc80000011609 */
        /* <DEDUP_REMOVED lines=11> */
.L_x_3079:
[----:B-1----:R-:W-:Y:S02]  /*20670*/  ISETP.NE.AND P0, PT, R14, RZ, PT ;  /* 0x000000ff0e00720c */ /* 0x002fe40003f05270 */
[----:B------:R-:W-:-:S11]  /*20680*/  PLOP3.LUT P6, PT, PT, PT, PT, 0x8, 0x0 ;  /* 0x000000000000781c */ /* 0x000fd60003fce170 */
[----:B------:R-:W-:Y:S05]  /*20690*/  @P0 BRA `(.L_x_2915) ;  /* 0x00000000000c0947 */ /* 0x000fea0003800000 */
[----:B------:R-:W-:-:S03]  /*206a0*/  UMOV UR4, 0xffffffff ;  /* 0xffffffff00047882 */ /* 0x000fc60000000000 */
[----:B------:R-:W-:Y:S05]  /*206b0*/  BRA.DIV UR4, `(.L_x_2916) ;  /* 0x0000007204647947 */ /* 0x000fea000b800000 */
[----:B------:R-:W-:-:S13]  /*206c0*/  ELECT P6, URZ, PT ;  /* 0x00000000003f782f */ /* 0x000fda00038c0000 */
.L_x_2915:
        /* <DEDUP_REMOVED lines=9> */
.L_x_3082:
[----:B------:R-:W-:Y:S05]  /*20760*/  BSYNC B1 ;  /* 0x0000000000017941 */ /* 0x000fea0003800000 */
.L_x_2917:
        /* <DEDUP_REMOVED lines=10> */
.L_x_3083:
[----:B------:R-:W-:Y:S05]  /*20810*/  BSYNC B2 ;  /* 0x0000000000027941 */ /* 0x000fea0003800000 */
.L_x_2921:
        /* <DEDUP_REMOVED lines=9> */
.L_x_2924:
[----:B------:R-:W-:Y:S05]  /*208b0*/  BSYNC B2 ;  /* 0x0000000000027941 */ /* 0x000fea0003800000 */
.L_x_2923:
        /* <DEDUP_REMOVED lines=12> */
.L_x_2925:
        /* <DEDUP_REMOVED lines=16> */
.L_x_2926:
        /* <DEDUP_REMOVED lines=15> */
.L_x_2927:
        /* <DEDUP_REMOVED lines=13> */
.L_x_3084:
[----:B------:R-:W-:Y:S05]  /*20c40*/  BSYNC B2 ;  /* 0x0000000000027941 */ /* 0x000fea0003800000 */
.L_x_2928:
        /* <DEDUP_REMOVED lines=11> */
.L_x_2931:
[----:B------:R-:W-:Y:S05]  /*20d00*/  BSYNC B2 ;  /* 0x0000000000027941 */ /* 0x000fea0003800000 */
.L_x_2930:
        /* <DEDUP_REMOVED lines=9> */
.L_x_2932:
        /* <DEDUP_REMOVED lines=15> */
.L_x_2933:
        /* <DEDUP_REMOVED lines=10> */
.L_x_2920:
[----:B------:R-:W-:Y:S05]  /*20f30*/  BSYNC B1 ;  /* 0x0000000000017941 */ /* 0x000fea0003800000 */
.L_x_2919:
        /* <DEDUP_REMOVED lines=9> */
.L_x_2949:
        /* <DEDUP_REMOVED lines=11> */
.L_x_3085:
[----:B------:R-:W-:Y:S05]  /*21080*/  BSYNC B2 ;  /* 0x0000000000027941 */ /* 0x000fea0003800000 */
.L_x_2936:
        /* <DEDUP_REMOVED lines=9> */
.L_x_2939:
[----:B------:R-:W-:Y:S05]  /*21120*/  BSYNC B2 ;  /* 0x0000000000027941 */ /* 0x000fea0003800000 */
.L_x_2938:
        /* <DEDUP_REMOVED lines=10> */
[----:B------:R-:W-:-:S10]  /*211d0*/  UMOV UR7, 0x12f00000 ;  /* 0x12f0000000077882 */ /* 0x000fd40000000000 */
.L_x_2940:
        /* <DEDUP_REMOVED lines=16> */
.L_x_2941:
        /* <DEDUP_REMOVED lines=15> */
.L_x_2942:
        /* <DEDUP_REMOVED lines=13> */
.L_x_3086:
[----:B------:R-:W-:Y:S05]  /*214a0*/  BSYNC B2 ;  /* 0x0000000000027941 */ /* 0x000fea0003800000 */
.L_x_2943:
        /* <DEDUP_REMOVED lines=11> */
.L_x_2946:
[----:B------:R-:W-:Y:S05]  /*21560*/  BSYNC B2 ;  /* 0x0000000000027941 */ /* 0x000fea0003800000 */
.L_x_2945:
        /* <DEDUP_REMOVED lines=9> */
.L_x_2947:
        /* <DEDUP_REMOVED lines=15> */
.L_x_2948:
        /* <DEDUP_REMOVED lines=10> */
.L_x_2935:
[----:B------:R-:W-:Y:S05]  /*21790*/  BSYNC B1 ;  /* 0x0000000000017941 */ /* 0x000fea0003800000 */
.L_x_2934:
        /* <DEDUP_REMOVED lines=8> */
.L_x_2913:
[----:B------:R-:W-:Y:S05]  /*21820*/  BSYNC B0 ;  /* 0x0000000000007941 */ /* 0x000fea0003800000 */
.L_x_2912:
[----:B------:R-:W1:Y:S01]  /*21830*/  LDC R0, c[0x0][0x448] ;  /* 0x00011200ff007b82 */ /* 0x000e620000000800 */
[----:B------:R-:W-:Y:S01]  /*21840*/  LEA R2, R17, 0x7f, 0x7 ;  /* 0x0000007f11027811 */ /* 0x000fe200078e38ff */
[----:B------:R-:W-:Y:S06]  /*21850*/  @!P0 WARPSYNC.ALL ;  /* 0x0000000000008948 */ /* 0x000fec0003800000 */
[----:B------:R-:W-:Y:S01]  /*21860*/  @!P0 BAR.SYNC.DEFER_BLOCKING 0xc, 0x180 ;  /* 0x0306000000008b1d */ /* 0x000fe20000010000 */
[----:B------:R-:W-:-:S05]  /*21870*/  ISETP.NE.AND P2, PT, R5, RZ, PT ;  /* 0x000000ff0500720c */ /* 0x000fca0003f45270 */
[----:B------:R-:W-:Y:S08]  /*21880*/  BSSY B0, `(.L_x_2950) ;  /* 0x0000029000007945 */ /* 0x000ff00003800000 */
[----:B------:R-:W2:Y:S01]  /*21890*/  @!P2 LDC R5, c[0x0][0x9f0] ;  /* 0x00027c00ff05ab82 */ /* 0x000ea20000000800 */
[----:B-1----:R-:W-:-:S13]  /*218a0*/  ISETP.NE.AND P1, PT, R0, 0x1, PT ;  /* 0x000000010000780c */ /* 0x002fda0003f25270 */
[----:B------:R-:W1:Y:S08]  /*218b0*/  @P1 LDC R3, c[0x0][0x44c] ;  /* 0x00011300ff031b82 */ /* 0x000e700000000800 */
[----:B------:R-:W3:Y:S01]  /*218c0*/  @P1 LDC R0, c[0x0][0x450] ;  /* 0x00011400ff001b82 */ /* 0x000ee20000000800 */
[----:B-1----:R-:W-:-:S05]  /*218d0*/  @P1 IMAD.HI.U32 R3, R2, R3, RZ ;  /* 0x0000000302031227 */ /* 0x002fca00078e00ff */
[----:B---3--:R-:W-:Y:S01]  /*218e0*/  @P1 SHF.R.U32.HI R2, RZ, R0, R3 ;  /* 0x00000000ff021219 */ /* 0x008fe20000011603 */
[----:B------:R-:W-:-:S03]  /*218f0*/  IMAD.MOV.U32 R0, RZ, RZ, RZ ;  /* 0x000000ffff007224 */ /* 0x000fc600078e00ff */
[----:B------:R-:W-:-:S05]  /*21900*/  IADD3 R2, R8, R2, RZ ;  /* 0x0000000208027210 */ /* 0x000fca0007ffe0ff */
[----:B------:R-:W-:-:S05]  /*21910*/  IMAD.HI R2, R2, 0x2aaaaaab, RZ ;  /* 0x2aaaaaab02027827 */ /* 0x000fca00078e02ff */
[----:B------:R-:W-:-:S04]  /*21920*/  SHF.R.U32.HI R3, RZ, 0x1f, R2 ;  /* 0x0000001fff037819 */ /* 0x000fc80000011602 */
[----:B------:R-:W-:-:S04]  /*21930*/  LEA.HI.SX32 R2, R2, R3, 0x1c ;  /* 0x0000000302027211 */ /* 0x000fc800078fe2ff */
[----:B------:R-:W-:-:S04]  /*21940*/  VIMNMX R7, R7, R2, PT ;  /* 0x0000000207077248 */ /* 0x000fc80003fe0100 */
[----:B------:R-:W-:-:S13]  /*21950*/  ISETP.GE.AND P1, PT, R7, 0x1, PT ;  /* 0x000000010700780c */ /* 0x000fda0003f26270 */
[----:B--2---:R-:W-:Y:S05]  /*21960*/  @!P1 BRA `(.L_x_2951) ;  /* 0x0000000000689947 */ /* 0x004fea0003800000 */
[-C--:B------:R-:W-:Y:S02]  /*21970*/  IABS R0, R5.reuse ;  /* 0x0000000500007213 */ /* 0x080fe40000000000 */
[----:B------:R-:W-:Y:S02]  /*21980*/  IABS R8, R5 ;  /* 0x0000000500087213 */ /* 0x000fe40000000000 */
[----:B0-----:R-:W0:Y:S03]  /*21990*/  I2F.RP R9, R0 ;  /* 0x0000000000097306 */ /* 0x001e260000209400 */
[----:B------:R-:W-:-:S05]  /*219a0*/  IMAD.MOV R8, RZ, RZ, -R8 ;  /* 0x000000ffff087224 */ /* 0x000fca00078e0a08 */
[----:B0-----:R-:W0:Y:S02]  /*219b0*/  MUFU.RCP R9, R9 ;  /* 0x0000000900097308 */ /* 0x001e240000001000 */
[----:B0-----:R-:W-:-:S06]  /*219c0*/  VIADD R10, R9, 0xffffffe ;  /* 0x0ffffffe090a7836 */ /* 0x001fcc0000000000 */
[----:B------:R-:W0:Y:S02]  /*219d0*/  F2I.FTZ.U32.TRUNC.NTZ R3, R10 ;  /* 0x0000000a00037305 */ /* 0x000e24000021f000 */
[----:B0-----:R-:W-:-:S04]  /*219e0*/  IMAD.MOV R2, RZ, RZ, -R3 ;  /* 0x000000ffff027224 */ /* 0x001fc800078e0a03 */
[----:B------:R-:W-:Y:S02]  /*219f0*/  IMAD R6, R2, R0, RZ ;  /* 0x0000000002067224 */ /* 0x000fe400078e02ff */
[----:B------:R-:W-:-:S04]  /*21a00*/  IMAD.MOV.U32 R2, RZ, RZ, RZ ;  /* 0x000000ffff027224 */ /* 0x000fc800078e00ff */
[----:B------:R-:W-:Y:S01]  /*21a10*/  IMAD.HI.U32 R6, R3, R6, R2 ;  /* 0x0000000603067227 */ /* 0x000fe200078e0002 */
[----:B------:R-:W-:-:S04]  /*21a20*/  IADD3 R3, R5, -0x1, R7 ;  /* 0xffffffff05037810 */ /* 0x000fc80007ffe007 */
        /* <DEDUP_REMOVED lines=14> */
.L_x_2951:
[----:B------:R-:W-:Y:S05]  /*21b10*/  BSYNC B0 ;  /* 0x0000000000007941 */ /* 0x000fea0003800000 */
.L_x_2950:
[-C--:B------:R-:W-:Y:S01]  /*21b20*/  IMAD R2, R4, R0.reuse, RZ ;  /* 0x0000000004027224 */ /* 0x080fe200078e02ff */
[----:B------:R-:W-:Y:S04]  /*21b30*/  BSSY B7, `(.L_x_2952) ;  /* 0x0000363000077945 */ /* 0x000fe80003800000 */
[----:B------:R-:W-:Y:S01]  /*21b40*/  VIADDMNMX R30, R2, R0, R7, PT ;  /* 0x00000000021e7246 */ /* 0x000fe20003800107 */
[----:B------:R1:W-:Y:S03]  /*21b50*/  STL [R1], R2 ;  /* 0x0000000201007387 */ /* 0x0003e60000100800 */
        /* <DEDUP_REMOVED lines=16> */
[----:B------:R-:W1:Y:S01]  /*21c60*/  POPC R7, R4 ;  /* 0x0000000400077309 */ /* 0x000e620000000000 */
[----:B--2---:R-:W1:Y:S02]  /*21c70*/  SHFL.IDX PT, R0, R3, R0, 0x1f ;  /* 0x00001f0003007589 */ /* 0x004e6400000e0000 */
[----:B-1----:R-:W-:Y:S01]  /*21c80*/  IADD3 R16, R0, UR38, R7 ;  /* 0x0000002600107c10 */ /* 0x002fe2000fffe007 */
[----:B------:R-:W-:Y:S06]  /*21c90*/  BRA `(.L_x_2954) ;  /* 0x0000003400307947 */ /* 0x000fec0003800000 */
.L_x_2953:
        /* <DEDUP_REMOVED lines=9> */
[----:B------:R-:W1:Y:S01]  /*21d30*/  LDC.64 R2, c[0x4][R2] ;  /* 0x0100000002027b82 */ /* 0x000e620000000a00 */
        /* <DEDUP_REMOVED lines=10> */
.L_x_2956:
[----:B------:R-:W-:Y:S05]  /*21de0*/  BSYNC B6 ;  /* 0x0000000000067941 */ /* 0x000fea0003800000 */
.L_x_2955:
        /* <DEDUP_REMOVED lines=17> */
[----:B-1----:R-:W-:-:S07]  /*21f00*/  IMAD.MOV.U32 R13, RZ, RZ, RZ ;  /* 0x000000ffff0d7224 */ /* 0x002fce00078e00ff */
[----:B------:R-:W-:-:S07]  /*21f10*/  LEPC R20, `(.L_x_2959) ;  /* 0x000000001014794e */ /* 0x000fce0000000000 */
[----:B0-2---:R-:W-:Y:S05]  /*21f20*/  CALL.ABS.NOINC R2 ;  /* 0x0000000002007343 */ /* 0x005fea0003c00000 */
.L_x_2959:
        /* <DEDUP_REMOVED lines=15> */
.L_x_2958:
[----:B------:R-:W-:Y:S05]  /*22020*/  BSYNC B6 ;  /* 0x0000000000067941 */ /* 0x000fea0003800000 */
.L_x_2957:
[----:B------:R-:W2:Y:S01]  /*22030*/  LDL R20, [R1+0x4] ;  /* 0x0000040001147983 */ /* 0x000ea20000100800 */
[----:B------:R-:W-:Y:S01]  /*22040*/  ULDC.64 UR4, c[0x0][0x9f8] ;  /* 0x00027e0000047ab9 */ /* 0x000fe20000000a00 */
[----:B------:R-:W1:Y:S01]  /*22050*/  LDC R0, c[0x0][0x430] ;  /* 0x00010c00ff007b82 */ /* 0x000e620000000800 */
[----:B------:R-:W-:Y:S01]  /*22060*/  ISETP.NE.U32.AND P0, PT, RZ, UR4, PT ;  /* 0x00000004ff007c0c */ /* 0x000fe2000bf05070 */
[----:B------:R-:W3:Y:S03]  /*22070*/  S2R R2, SR_TID.X ;  /* 0x0000000000027919 */ /* 0x000ee60000002100 */
[----:B------:R-:W-:-:S13]  /*22080*/  ISETP.NE.AND.EX P0, PT, RZ, UR5, PT, P0 ;  /* 0x00000005ff007c0c */ /* 0x000fda000bf05300 */
[----:B------:R-:W-:Y:S01]  /*22090*/  @P0 IADD3 R24, P1, R24, UR4, RZ ;  /* 0x0000000418180c10 */ /* 0x000fe2000ff3e0ff */
[----:B------:R-:W4:Y:S01]  /*220a0*/  S2R R7, SR_TID.X ;  /* 0x0000000000077919 */ /* 0x000f220000002100 */
[----:B------:R-:W-:Y:S01]  /*220b0*/  VIADD R27, R30, 0xffffffff ;  /* 0xffffffff1e1b7836 */ /* 0x000fe20000000000 */
[----:B------:R-:W-:Y:S01]  /*220c0*/  ULDC UR4, c[0x0][0x320] ;  /* 0x0000c80000047ab9 */ /* 0x000fe20000000800 */
[----:B------:R-:W-:-:S05]  /*220d0*/  @P0 IADD3.X R25, R25, UR5, RZ, P1, !PT ;  /* 0x0000000519190c10 */ /* 0x000fca0008ffe4ff */
[----:B------:R-:W2:Y:S01]  /*220e0*/  @P0 LDG.E R33, desc[UR60][R24.64] ;  /* 0x0000003c18210981 */ /* 0x000ea2000c1e1900 */
[----:B-1----:R-:W-:Y:S02]  /*220f0*/  ISETP.NE.AND P1, PT, R0, 0x1, PT ;  /* 0x000000010000780c */ /* 0x002fe40003f25270 */
[----:B---3--:R-:W-:-:S04]  /*22100*/  LOP3.LUT R2, R2, 0x7f, RZ, 0xc0, !PT ;  /* 0x0000007f02027812 */ /* 0x008fc800078ec0ff */
[----:B------:R-:W-:-:S07]  /*22110*/  SHF.R.U32.HI R2, RZ, 0x3, R2 ;  /* 0x00000003ff027819 */ /* 0x000fce0000011602 */
[----:B------:R-:W1:Y:S01]  /*22120*/  @P1 LDC R6, c[0x0][0x434] ;  /* 0x00010d00ff061b82 */ /* 0x000e620000000800 */
[----:B------:R-:W3:Y:S01]  /*22130*/  S2R R21, SR_TID.X ;  /* 0x0000000000157919 */ /* 0x000ee20000002100 */
[----:B----4-:R-:W-:-:S05]  /*22140*/  IMAD.SHL.U32 R7, R7, 0x10, RZ ;  /* 0x0000001007077824 */ /* 0x010fca00078e00ff */
[----:B------:R-:W-:Y:S02]  /*22150*/  LOP3.LUT R7, R2, 0x70, R7, 0xf8, !PT ;  /* 0x0000007002077812 */ /* 0x000fe400078ef807 */
[----:B------:R-:W4:Y:S03]  /*22160*/  @P1 LDC R2, c[0x0][0x438] ;  /* 0x00010e00ff021b82 */ /* 0x000f260000000800 */
[----:B------:R-:W-:-:S05]  /*22170*/  IMAD R4, R27, 0x60, R7 ;  /* 0x000000601b047824 */ /* 0x000fca00078e0207 */
[----:B------:R-:W-:-:S04]  /*22180*/  ISETP.GE.AND P0, PT, R4, R37, PT ;  /* 0x000000250400720c */ /* 0x000fc80003f06270 */
[----:B------:R-:W-:Y:S01]  /*22190*/  ISETP.GT.U32.OR P0, PT, R7, 0x5f, P0 ;  /* 0x0000005f0700780c */ /* 0x000fe20000704470 */
[----:B---3--:R-:W-:-:S05]  /*221a0*/  IMAD.SHL.U32 R21, R21, 0x8, RZ ;  /* 0x0000000815157824 */ /* 0x008fca00078e00ff */
[----:B------:R-:W-:Y:S02]  /*221b0*/  LOP3.LUT R21, R21, 0x38, RZ, 0xc0, !PT ;  /* 0x0000003815157812 */ /* 0x000fe400078ec0ff */
        /* <DEDUP_REMOVED lines=8> */
[----:B------:R-:W1:Y:S01]  /*22240*/  @!P0 LDC.64 R2, c[0x0][0x428] ;  /* 0x00010a00ff028b82 */ /* 0x000e620000000a00 */
[----:B------:R-:W-:-:S04]  /*22250*/  LOP3.LUT R20, R21, 0x40, RZ, 0xfc, !PT ;  /* 0x0000004015147812 */ /* 0x000fc800078efcff */
[----:B------:R-:W-:Y:S02]  /*22260*/  ISETP.GE.AND P2, PT, R20, UR4, PT ;  /* 0x0000000414007c0c */ /* 0x000fe4000bf46270 */
[----:B------:R-:W-:Y:S01]  /*22270*/  ISETP.GE.AND P1, PT, R21, UR4, PT ;  /* 0x0000000415007c0c */ /* 0x000fe2000bf26270 */
[----:B------:R-:W-:Y:S01]  /*22280*/  ULDC UR4, c[0x0][0x2f4] ;  /* 0x0000bd0000047ab9 */ /* 0x000fe20000000800 */
[----:B------:R-:W-:Y:S02]  /*22290*/  SEL R30, RZ, 0xffffffff, P2 ;  /* 0xffffffffff1e7807 */ /* 0x000fe40001000000 */
[----:B------:R-:W-:Y:S02]  /*222a0*/  SEL R5, RZ, 0x1, P1 ;  /* 0x00000001ff057807 */ /* 0x000fe40000800000 */
[----:B------:R-:W-:Y:S02]  /*222b0*/  SHF.L.U32 R30, R30, 0x1, RZ ;  /* 0x000000011e1e7819 */ /* 0x000fe400000006ff */
[----:B------:R-:W-:-:S02]  /*222c0*/  SHF.R.S32.HI R8, RZ, 0x1f, R33 ;  /* 0x0000001fff087819 */ /* 0x000fc40000011421 */
[----:B------:R-:W-:Y:S02]  /*222d0*/  LOP3.LUT R30, R30, 0x2, R5, 0xe2, !PT ;  /* 0x000000021e1e7812 */ /* 0x000fe400078ee205 */
[--C-:B------:R-:W-:Y:S01]  /*222e0*/  @!P0 SHF.R.S32.HI R5, RZ, 0x1f, R4.reuse ;  /* 0x0000001fff058819 */ /* 0x100fe20000011404 */
[-C--:B-1----:R-:W-:Y:S02]  /*222f0*/  @!P0 IMAD R6, R8, R2.reuse, RZ ;  /* 0x0000000208068224 */ /* 0x082fe400078e02ff */
[----:B------:R-:W-:-:S04]  /*22300*/  @!P0 IMAD.WIDE.U32 R4, R33, R2, R4 ;  /* 0x0000000221048225 */ /* 0x000fc800078e0004 */
        /* <DEDUP_REMOVED lines=10> */
[----:B------:R-:W-:-:S09]  /*223b0*/  ISETP.GE.AND P2, PT, R21, UR4, PT ;  /* 0x0000000415007c0c */ /* 0x000fd2000bf46270 */
[----:B------:R-:W-:-:S04]  /*223c0*/  @P0 LOP3.LUT R23, R23, 0x8, RZ, 0xfc, !PT ;  /* 0x0000000817170812 */ /* 0x000fc800078efcff */
[----:B------:R-:W-:-:S04]  /*223d0*/  LOP3.LUT R23, R23, 0xffffffef, RZ, 0xc0, !PT ;  /* 0xffffffef17177812 */ /* 0x000fc800078ec0ff */
[----:B------:R-:W-:Y:S01]  /*223e0*/  @P3 LOP3.LUT R23, R23, 0x10, RZ, 0xfc, !PT ;  /* 0x0000001017173812 */ /* 0x000fe200078efcff */
[----:B------:R1:W-:Y:S03]  /*223f0*/  STL [R1+0x8], R8 ;  /* 0x0000080801007387 */ /* 0x0003e60000100800 */
[----:B------:R-:W-:Y:S02]  /*22400*/  LOP3.LUT R23, R23, 0xfffffffb, RZ, 0xc0, !PT ;  /* 0xfffffffb17177812 */ /* 0x000fe400078ec0ff */
[----:B------:R-:W-:Y:S02]  /*22410*/  LOP3.LUT R7, R21, 0x80, RZ, 0xfc, !PT ;  /* 0x0000008015077812 */ /* 0x000fe400078efcff */
[----:B------:R-:W-:Y:S02]  /*22420*/  ISETP.GE.AND P1, PT, R20, UR4, PT ;  /* 0x0000000414007c0c */ /* 0x000fe4000bf26270 */
[----:B------:R-:W-:-:S02]  /*22430*/  @P2 LOP3.LUT R23, R23, 0x4, RZ, 0xfc, !PT ;  /* 0x0000000417172812 */ /* 0x000fc400078efcff */
[----:B------:R-:W-:Y:S02]  /*22440*/  ISETP.GE.AND P0, PT, R7, UR4, PT ;  /* 0x0000000407007c0c */ /* 0x000fe4000bf06270 */
[----:B------:R-:W-:-:S04]  /*22450*/  LOP3.LUT R23, R23, 0xfffffffe, RZ, 0xc0, !PT ;  /* 0xfffffffe17177812 */ /* 0x000fc800078ec0ff */
[----:B------:R-:W-:-:S04]  /*22460*/  LOP3.LUT R23, R23, 0xfffffffd, RZ, 0xc0, !PT ;  /* 0xfffffffd17177812 */ /* 0x000fc800078ec0ff */
[----:B------:R-:W-:-:S04]  /*22470*/  @P1 LOP3.LUT R23, R23, 0x2, RZ, 0xfc, !PT ;  /* 0x0000000217171812 */ /* 0x000fc800078efcff */
[----:B------:R-:W-:Y:S01]  /*22480*/  @P0 LOP3.LUT R23, R23, 0x1, RZ, 0xfc, !PT ;  /* 0x0000000117170812 */ /* 0x000fe200078efcff */
[----:B-1----:R-:W-:Y:S06]  /*22490*/  BRA.DIV UR5, `(.L_x_2960) ;  /* 0x0000005605707947 */ /* 0x002fec000b800000 */
.L_x_3089:
[----:B------:R-:W-:Y:S05]  /*224a0*/  @!P3 BRA `(.L_x_2961) ;  /* 0x000000000004b947 */ /* 0x000fea0003800000 */
[----:B------:R-:W-:Y:S01]  /*224b0*/  BPT.TRAP 0x1 ;  /* 0x000000040000795c */ /* 0x000fe20000300000 */
.L_x_2961:
        /* <DEDUP_REMOVED lines=21> */
[----:B------:R-:W1:Y:S02]  /*22610*/  SYNCS.PHASECHK.TRANS64.TRYWAIT P0, [R7+URZ+0x2a840], R2 ;  /* 0x02a84002070075a7 */ /* 0x000e64000800017f */
[----:B-1----:R-:W-:Y:S05]  /*22620*/  @!P0 BRA `(.L_x_2963) ;  /* 0x0000005400408947 */ /* 0x002fea0003800000 */
.L_x_3090:
[----:B------:R-:W-:Y:S05]  /*22630*/  BSYNC B0 ;  /* 0x0000000000007941 */ /* 0x000fea0003800000 */
.L_x_2962:
[----:B------:R-:W2:Y:S01]  /*22640*/  S2R R8, SR_TID.X ;  /* 0x0000000000087919 */ /* 0x000ea20000002100 */
[----:B------:R-:W-:Y:S01]  /*22650*/  ULDC.64 UR4, c[0x0][0x300] ;  /* 0x0000c00000047ab9 */ /* 0x000fe20000000a00 */
[----:B------:R-:W-:Y:S01]  /*22660*/  ULDC.64 UR6, c[0x0][0x2e8] ;  /* 0x0000ba0000067ab9 */ /* 0x000fe20000000a00 */
[----:B------:R-:W-:Y:S01]  /*22670*/  IMAD R5, R5, UR4, RZ ;  /* 0x0000000405057c24 */ /* 0x000fe2000f8e02ff */
[----:B0-----:R-:W0:Y:S01]  /*22680*/  S2R R9, SR_TID.X ;  /* 0x0000000000097919 */ /* 0x001e220000002100 */
[C---:B-1----:R-:W-:Y:S01]  /*22690*/  IMAD.WIDE.U32 R2, R0.reuse, UR4, RZ ;  /* 0x0000000400027c25 */ /* 0x042fe2000f8e00ff */
        /* <DEDUP_REMOVED lines=17> */
[----:B--2---:R-:W-:Y:S02]  /*227b0*/  LOP3.LUT R8, R8, 0x7f, RZ, 0xc0, !PT ;  /* 0x0000007f08087812 */ /* 0x004fe400078ec0ff */
[----:B------:R-:W-:Y:S01]  /*227c0*/  LEA.HI.X R0, R2, UR7, R0, 0x1, P0 ;  /* 0x0000000702007c11 */ /* 0x000fe200080f0c00 */
[----:B0-----:R-:W-:Y:S01]  /*227d0*/  IMAD.SHL.U32 R9, R9, 0x8, RZ ;  /* 0x0000000809097824 */ /* 0x001fe200078e00ff */
        /* <DEDUP_REMOVED lines=67> */
.L_x_3104:
        /* <DEDUP_REMOVED lines=12> */
.L_x_2965:
        /* <DEDUP_REMOVED lines=10> */
.L_x_2966:
        /* <DEDUP_REMOVED lines=29> */
[----:B-1----:R-:W-:-:S02]  /*22f40*/  IMAD.U32 R7, RZ, RZ, UR7 ;  /* 0x00000007ff077e24 */ /* 0x002fc4000f8e00ff */
[----:B------:R-:W-:Y:S02]  /*22f50*/  IMAD.U32 R10, RZ, RZ, UR8 ;  /* 0x00000008ff0a7e24 */ /* 0x000fe4000f8e00ff */
[----:B------:R-:W-:Y:S02]  /*22f60*/  IMAD.U32 R11, RZ, RZ, UR9 ;  /* 0x00000009ff0b7e24 */ /* 0x000fe4000f8e00ff */
[----:B------:R-:W-:Y:S02]  /*22f70*/  IMAD.MOV.U32 R8, RZ, RZ, 0x70 ;  /* 0x00000070ff087424 */ /* 0x000fe400078e00ff */
[----:B------:R-:W-:Y:S02]  /*22f80*/  IMAD.MOV.U32 R12, RZ, RZ, 0x1 ;  /* 0x00000001ff0c7424 */ /* 0x000fe400078e00ff */
[----:B------:R-:W-:-:S07]  /*22f90*/  IMAD.MOV.U32 R13, RZ, RZ, RZ ;  /* 0x000000ffff0d7224 */ /* 0x000fce00078e00ff */
[----:B------:R-:W-:-:S07]  /*22fa0*/  LEPC R20, `(.L_x_2968) ;  /* 0x000000001014794e */ /* 0x000fce0000000000 */
[----:B0-----:R-:W-:Y:S05]  /*22fb0*/  CALL.ABS.NOINC R2 ;  /* 0x0000000002007343 */ /* 0x001fea0003c00000 */
.L_x_2968:
[----:B------:R-:W-:Y:S05]  /*22fc0*/  BSYNC B6 ;  /* 0x0000000000067941 */ /* 0x000fea0003800000 */
.L_x_2967:
[----:B------:R-:W2:Y:S01]  /*22fd0*/  LDL.LU R20, [R1+0x28] ;  /* 0x0000280001147983 */ /* 0x000ea20000300800 */
[----:B------:R-:W-:Y:S01]  /*22fe0*/  ULDC.64 UR4, c[0x0][0x2d8] ;  /* 0x0000b60000047ab9 */ /* 0x000fe20000000a00 */
[----:B-1----:R-:W1:Y:S02]  /*22ff0*/  LDC R7, c[0x0][0x448] ;  /* 0x00011200ff077b82 */ /* 0x002e640000000800 */
[----:B0-----:R-:W3:Y:S04]  /*23000*/  LDL.LU.64 R2, [R1+0x18] ;  /* 0x0000180001027983 */ /* 0x001ee80000300a00 */
[----:B------:R0:W5:Y:S01]  /*23010*/  LDL R10, [R1+0x10] ;  /* 0x00001000010a7983 */ /* 0x0001620000100800 */
[----:B-1----:R-:W-:-:S13]  /*23020*/  ISETP.NE.AND P0, PT, R7, 0x1, PT ;  /* 0x000000010700780c */ /* 0x002fda0003f05270 */
[----:B------:R-:W1:Y:S01]  /*23030*/  @P0 LDC R6, c[0x0][0x44c] ;  /* 0x00011300ff060b82 */ /* 0x000e620000000800 */
[----:B------:R-:W4:Y:S02]  /*23040*/  S2R R8, SR_TID.X ;  /* 0x0000000000087919 */ /* 0x000f240000002100 */
[----:B----4-:R-:W-:-:S05]  /*23050*/  IMAD.SHL.U32 R8, R8, 0x8, RZ ;  /* 0x0000000808087824 */ /* 0x010fca00078e00ff */
[----:B------:R-:W-:Y:S01]  /*23060*/  LOP3.LUT R8, R8, 0x38, RZ, 0xc0, !PT ;  /* 0x0000003808087812 */ /* 0x000fe200078ec0ff */
[----:B---3--:R-:W-:Y:S02]  /*23070*/  IMAD.MOV.U32 R3, RZ, RZ, R35 ;  /* 0x000000ffff037224 */ /* 0x008fe400078e0023 */
        /* <DEDUP_REMOVED lines=14> */
[----:B------:R-:W-:-:S05]  /*23160*/  LOP3.LUT R20, R21, 0x70, R20, 0xf8, !PT ;  /* 0x0000007015147812 */ /* 0x000fca00078ef814 */
[----:B------:R-:W-:Y:S01]  /*23170*/  IMAD R5, R17, 0x80, R20 ;  /* 0x0000008011057824 */ /* 0x000fe200078e0214 */
[----:B------:R-:W2:Y:S03]  /*23180*/  S2R R21, SR_TID.X ;  /* 0x0000000000157919 */ /* 0x000ea60000002100 */
[----:B-1----:R-:W-:-:S04]  /*23190*/  @P0 IMAD.HI.U32 R6, R5, R6, RZ ;  /* 0x0000000605060227 */ /* 0x002fc800078e00ff */
[----:B------:R-:W-:Y:S01]  /*231a0*/  IMAD.MOV.U32 R4, RZ, RZ, R5 ;  /* 0x000000ffff047224 */ /* 0x000fe200078e0005 */
[----:B---3--:R-:W-:Y:S01]  /*231b0*/  @P0 SHF.R.U32.HI R4, RZ, R0, R6 ;  /* 0x00000000ff040219 */ /* 0x008fe20000011606 */
[----:B------:R-:W1:Y:S04]  /*231c0*/  S2R R20, SR_TID.X ;  /* 0x0000000000147919 */ /* 0x000e680000002100 */
        /* <DEDUP_REMOVED lines=31> */
[----:B------:R-:W1:Y:S04]  /*233c0*/  SHFL.IDX PT, R2, R4, RZ, 0x181f ;  /* 0x00181fff04027589 */ /* 0x000e6800000e0000 */
[----:B------:R-:W-:Y:S01]  /*233d0*/  ISETP.GE.AND P1, PT, R17, R5, PT ;  /* 0x000000051100720c */ /* 0x000fe20003f26270 */
[----:B------:R-:W-:-:S12]  /*233e0*/  SHFL.IDX PT, R14, R0, 0x7, 0x181f ;  /* 0x00f81f00000e7f89 */ /* 0x000fd800000e0000 */
[----:B0-----:R-:W-:-:S05]  /*233f0*/  @!P1 LEA R6, P4, R8, R3, 0x1 ;  /* 0x0000000308069211 */ /* 0x001fca00078808ff */
[----:B-1----:R-:W-:Y:S01]  /*23400*/  @!P1 IMAD.X R3, RZ, RZ, R2, P4 ;  /* 0x000000ffff039224 */ /* 0x002fe200020e0602 */
[----:B------:R-:W-:Y:S01]  /*23410*/  @!P1 MOV R2, R6 ;  /* 0x0000000600029202 */ /* 0x000fe20000000f00 */
[----:B------:R-:W-:-:S04]  /*23420*/  VIADD R6, R17, 0x10 ;  /* 0x0000001011067836 */ /* 0x000fc80000000000 */
        /* <DEDUP_REMOVED lines=69> */
.L_x_3121:
        /* <DEDUP_REMOVED lines=12> */
.L_x_2971:
[----:B------:R-:W-:Y:S05]  /*23940*/  BSYNC B0 ;  /* 0x0000000000007941 */ /* 0x000fea0003800000 */
.L_x_2970:
[----:B------:R-:W-:Y:S01]  /*23950*/  NOP ;  /* 0x0000000000007918 */ /* 0x000fe20000000000 */
[----:B------:R-:W-:-:S13]  /*23960*/  PLOP3.LUT P0, PT, PT, PT, PT, 0x80, 0x0 ;  /* 0x000000000000781c */ /* 0x000fda0003f0f070 */
.L_x_2972:
        /* <DEDUP_REMOVED lines=18> */
[----:B--2---:R-:W-:Y:S02]  /*23a90*/  VIADD R0, R2, 0xfffffffe ;  /* 0xfffffffe02007836 */ /* 0x004fe40000000000 */
[----:B01----:R-:W-:Y:S05]  /*23aa0*/  @!P0 BRA `(.L_x_2974) ;  /* 0x0000005400208947 */ /* 0x003fea0003800000 */
.L_x_3122:
[----:B------:R-:W-:Y:S05]  /*23ab0*/  BSYNC B0 ;  /* 0x0000000000007941 */ /* 0x000fea0003800000 */
.L_x_2973:
[----:B------:R-:W2:Y:S01]  /*23ac0*/  LDL R2, [R1] ;  /* 0x0000000001027983 */ /* 0x000ea20000100800 */
[----:B------:R-:W-:Y:S01]  /*23ad0*/  BSSY B0, `(.L_x_2975) ;  /* 0x00000f8000007945 */ /* 0x000fe20003800000 */
[----:B--2---:R-:W-:-:S13]  /*23ae0*/  ISETP.GE.AND P0, PT, R0, R2, PT ;  /* 0x000000020000720c */ /* 0x004fda0003f06270 */
[----:B------:R-:W-:Y:S05]  /*23af0*/  @!P0 BRA `(.L_x_2976) ;  /* 0x0000000c00d48947 */ /* 0x000fea0003800000 */
[----:B------:R-:W-:Y:S02]  /*23b00*/  IMAD.MOV.U32 R10, RZ, RZ, R28 ;  /* 0x000000ffff0a7224 */ /* 0x000fe400078e001c */
[----:B------:R-:W-:Y:S02]  /*23b10*/  IMAD.MOV.U32 R17, RZ, RZ, R29 ;  /* 0x000000ffff117224 */ /* 0x000fe400078e001d */
[----:B------:R-:W-:-:S07]  /*23b20*/  IMAD.MOV.U32 R32, RZ, RZ, R27 ;  /* 0x000000ffff207224 */ /* 0x000fce00078e001b */
.L_x_2989:
[----:B------:R-:W2:Y:S01]  /*23b30*/  LDL R2, [R1+0x4] ;  /* 0x0000040001027983 */ /* 0x000ea20000100800 */
[----:B------:R-:W1:Y:S03]  /*23b40*/  LDC R7, c[0x0][0x430] ;  /* 0x00010c00ff077b82 */ /* 0x000e660000000800 */
[----:B------:R-:W3:Y:S01]  /*23b50*/  LDL R8, [R1+0x8] ;  /* 0x0000080001087983 */ /* 0x000ee20000100800 */
[----:B0-----:R-:W0:Y:S01]  /*23b60*/  S2R R3, SR_TID.X ;  /* 0x0000000000037919 */ /* 0x001e220000002100 */
[----:B------:R-:W4:Y:S01]  /*23b70*/  S2R R9, SR_TID.X ;  /* 0x0000000000097919 */ /* 0x000f220000002100 */
[----:B-1----:R-:W-:-:S13]  /*23b80*/  ISETP.NE.AND P0, PT, R7, 0x1, PT ;  /* 0x000000010700780c */ /* 0x002fda0003f05270 */
[----:B------:R-:W1:Y:S01]  /*23b90*/  @P0 LDC R5, c[0x0][0x434] ;  /* 0x00010d00ff050b82 */ /* 0x000e620000000800 */
[----:B0-----:R-:W-:-:S04]  /*23ba0*/  LOP3.LUT R3, R3, 0x7f, RZ, 0xc0, !PT ;  /* 0x0000007f03037812 */ /* 0x001fc800078ec0ff */
[----:B------:R-:W-:Y:S01]  /*23bb0*/  SHF.R.U32.HI R3, RZ, 0x3, R3 ;  /* 0x00000003ff037819 */ /* 0x000fe20000011603 */
[----:B----4-:R-:W-:-:S05]  /*23bc0*/  IMAD.SHL.U32 R9, R9, 0x10, RZ ;  /* 0x0000001009097824 */ /* 0x010fca00078e00ff */
[----:B------:R-:W-:Y:S02]  /*23bd0*/  LOP3.LUT R9, R3, 0x70, R9, 0xf8, !PT ;  /* 0x0000007003097812 */ /* 0x000fe400078ef809 */
[----:B------:R-:W0:Y:S02]  /*23be0*/  @P0 LDC R3, c[0x0][0x438] ;  /* 0x00010e00ff030b82 */ /* 0x000e240000000800 */
[----:B------:R-:W-:Y:S01]  /*23bf0*/  ISETP.GT.U32.AND P2, PT, R9, 0x5f, PT ;  /* 0x0000005f0900780c */ /* 0x000fe20003f44070 */
        /* <DEDUP_REMOVED lines=28> */
.L_x_2977:
[----:B------:R-:W-:Y:S01]  /*23dc0*/  IMAD R5, R28, 0x8, R22 ;  /* 0x000000081c057824 */ /* 0x000fe200078e0216 */
[----:B------:R-:W-:Y:S01]  /*23dd0*/  SHF.L.U32 R0, R29, 0x1f, RZ ;  /* 0x0000001f1d007819 */ /* 0x000fe200000006ff */
[----:B------:R-:W-:Y:S03]  /*23de0*/  BSSY B1, `(.L_x_2978) ;  /* 0x0000003000017945 */ /* 0x000fe60003800000 */
[----:B------:R-:W0:Y:S02]  /*23df0*/  SYNCS.PHASECHK.TRANS64.TRYWAIT P0, [R5+URZ+0x2a840], R0 ;  /* 0x02a84000050075a7 */ /* 0x000e24000800017f */
[----:B0-----:R-:W-:Y:S05]  /*23e00*/  @!P0 BRA `(.L_x_2979) ;  /* 0x00000050005c8947 */ /* 0x001fea0003800000 */
.L_x_3123:
[----:B------:R-:W-:Y:S05]  /*23e10*/  BSYNC B1 ;  /* 0x0000000000017941 */ /* 0x000fea0003800000 */
.L_x_2978:
[----:B------:R-:W-:Y:S01]  /*23e20*/  SHF.R.S32.HI R20, RZ, 0x1f, R7 ;  /* 0x0000001fff147819 */ /* 0x000fe20000011407 */
[----:B------:R-:W-:Y:S01]  /*23e30*/  ULDC.64 UR4, c[0x0][0x300] ;  /* 0x0000c00000047ab9 */ /* 0x000fe20000000a00 */
[----:B-----5:R-:W-:Y:S01]  /*23e40*/  SHF.R.S32.HI R21, RZ, 0x1f, R6 ;  /* 0x0000001fff157819 */ /* 0x020fe20000011406 */
[----:B------:R-:W-:Y:S01]  /*23e50*/  IMAD.WIDE.U32 R2, R7, UR4, RZ ;  /* 0x0000000407027c25 */ /* 0x000fe2000f8e00ff */
[----:B------:R-:W-:Y:S01]  /*23e60*/  ULDC.64 UR6, c[0x0][0x2e8] ;  /* 0x0000ba0000067ab9 */ /* 0x000fe20000000a00 */
[C---:B------:R-:W-:Y:S02]  /*23e70*/  LOP3.LUT P3, RZ, R23.reuse, 0x4, RZ, 0xc0, !PT ;  /* 0x0000000417ff7812 */ /* 0x040fe4000786c0ff */
[----:B0-----:R-:W-:Y:S01]  /*23e80*/  IMAD R0, R20, UR4, RZ ;  /* 0x0000000414007c24 */ /* 0x001fe2000f8e02ff */
        /* <DEDUP_REMOVED lines=25> */
[----:B-1----:R-:W-:-:S04]  /*24020*/  IADD3 R2, P0, R2, R0, RZ ;  /* 0x0000000002027210 */ /* 0x002fc80007f1e0ff */
[----:B--2---:R-:W-:-:S05]  /*24030*/  IADD3.X R3, RZ, R3, RZ, P0, !PT ;  /* 0x00000003ff037210 */ /* 0x004fca00007fe4ff */
        /* <DEDUP_REMOVED lines=32> */
.L_x_3137:
        /* <DEDUP_REMOVED lines=10> */
.L_x_2981:
        /* <DEDUP_REMOVED lines=10> */
.L_x_2982:
[----:B------:R2:W-:Y:S01]  /*24380*/  SYNCS.ARRIVE.TRANS64.A1T0 RZ, [R5+URZ+0x2a830], RZ ;  /* 0x02a830ff05ff79a7 */ /* 0x0005e2000810003f */
[----:B------:R-:W-:Y:S05]  /*24390*/  @!P2 BRA `(.L_x_2983) ;  /* 0x000000000004a947 */ /* 0x000fea0003800000 */
[----:B------:R-:W-:Y:S01]  /*243a0*/  BPT.TRAP 0x1 ;  /* 0x000000040000795c */ /* 0x000fe20000300000 */
.L_x_2983:
[----:B-1----:R-:W-:Y:S01]  /*243b0*/  SHF.L.U32 R2, R17, 0x1f, RZ ;  /* 0x0000001f11027819 */ /* 0x002fe200000006ff */
[----:B--2---:R-:W-:Y:S01]  /*243c0*/  IMAD R5, R10, 0x8, R22 ;  /* 0x000000080a057824 */ /* 0x004fe200078e0216 */
[----:B------:R-:W-:Y:S03]  /*243d0*/  BSSY B1, `(.L_x_2984) ;  /* 0x0000003000017945 */ /* 0x000fe60003800000 */
[----:B------:R-:W1:Y:S02]  /*243e0*/  SYNCS.PHASECHK.TRANS64.TRYWAIT P0, [R5+URZ+0x2a860], R2 ;  /* 0x02a86002050075a7 */ /* 0x000e64000800017f */
[----:B-1----:R-:W-:Y:S05]  /*243f0*/  @!P0 BRA `(.L_x_2985) ;  /* 0x0000005000d08947 */ /* 0x002fea0003800000 */
.L_x_3138:
[----:B------:R-:W-:Y:S05]  /*24400*/  BSYNC B1 ;  /* 0x0000000000017941 */ /* 0x000fea0003800000 */
.L_x_2984:
        /* <DEDUP_REMOVED lines=54> */
.L_x_3152:
        /* <DEDUP_REMOVED lines=21> */
.L_x_2987:
        /* <DEDUP_REMOVED lines=10> */
.L_x_2988:
        /* <DEDUP_REMOVED lines=15> */
.L_x_2976:
[----:B------:R-:W-:Y:S05]  /*24a50*/  BSYNC B0 ;  /* 0x0000000000007941 */ /* 0x000fea0003800000 */
.L_x_2975:
        /* <DEDUP_REMOVED lines=17> */
.L_x_2991:
[----:B------:R-:W-:Y:S05]  /*24b70*/  BSYNC B0 ;  /* 0x0000000000007941 */ /* 0x000fea0003800000 */
.L_x_2990:
[----:B------:R-:W-:-:S13]  /*24b80*/  LOP3.LUT P0, RZ, R23, 0x10, RZ, 0xc0, !PT ;  /* 0x0000001017ff7812 */ /* 0x000fda000780c0ff */
[----:B------:R-:W-:Y:S05]  /*24b90*/  @!P0 BRA `(.L_x_2992) ;  /* 0x0000000000048947 */ /* 0x000fea0003800000 */
[----:B------:R-:W-:Y:S01]  /*24ba0*/  BPT.TRAP 0x1 ;  /* 0x000000040000795c */ /* 0x000fe20000300000 */
.L_x_2992:
[----:B------:R-:W-:Y:S01]  /*24bb0*/  IMAD R0, R28, 0x8, R22 ;  /* 0x000000081c007824 */ /* 0x000fe200078e0216 */
[----:B0-----:R-:W-:Y:S01]  /*24bc0*/  SHF.L.U32 R3, R29, 0x1f, RZ ;  /* 0x0000001f1d037819 */ /* 0x001fe200000006ff */
[----:B------:R-:W-:Y:S01]  /*24bd0*/  BSSY B0, `(.L_x_2993) ;  /* 0x0000004000007945 */ /* 0x000fe20003800000 */
[----:B------:R-:W-:Y:S02]  /*24be0*/  IMAD R6, R27, -0x60, R37 ;  /* 0xffffffa01b067824 */ /* 0x000fe400078e0225 */
[----:B------:R-:W0:Y:S02]  /*24bf0*/  SYNCS.PHASECHK.TRANS64.TRYWAIT P0, [R0+URZ+0x2a860], R3 ;  /* 0x02a86003000075a7 */ /* 0x000e24000800017f */
[----:B0-----:R-:W-:Y:S05]  /*24c00*/  @!P0 BRA `(.L_x_2994) ;  /* 0x0000005000d08947 */ /* 0x001fea0003800000 */
.L_x_3153:
[----:B------:R-:W-:Y:S05]  /*24c10*/  BSYNC B0 ;  /* 0x0000000000007941 */ /* 0x000fea0003800000 */
.L_x_2993:
        /* <DEDUP_REMOVED lines=57> */
.L_x_3167:
        /* <DEDUP_REMOVED lines=11> */
.L_x_2996:
        /* <DEDUP_REMOVED lines=10> */
.L_x_2997:
[----:B------:R-:W-:Y:S01]  /*25100*/  VIADD R28, R28, 0x1 ;  /* 0x000000011c1c7836 */ /* 0x000fe20000000000 */
[----:B------:R1:W-:Y:S04]  /*25110*/  SYNCS.ARRIVE.TRANS64.A1T0 RZ, [R0+URZ+0x2a850], RZ ;  /* 0x02a850ff00ff79a7 */ /* 0x0003e8000810003f */
[----:B------:R-:W-:-:S04]  /*25120*/  ISETP.NE.AND P0, PT, R28, 0x2, PT ;  /* 0x000000021c00780c */ /* 0x000fc80003f05270 */
[----:B-1----:R-:W-:Y:S02]  /*25130*/  SEL R0, RZ, 0x1, P0 ;  /* 0x00000001ff007807 */ /* 0x002fe40000000000 */
[----:B------:R-:W-:Y:S02]  /*25140*/  SEL R28, R28, RZ, P0 ;  /* 0x000000ff1c1c7207 */ /* 0x000fe40000000000 */
[----:B------:R-:W-:-:S07]  /*25150*/  LOP3.LUT R29, R29, R0, RZ, 0x3c, !PT ;  /* 0x000000001d1d7212 */ /* 0x000fce00078e3cff */
.L_x_2954:
[----:B------:R-:W-:Y:S05]  /*25160*/  BSYNC B7 ;  /* 0x0000000000077941 */ /* 0x000fea0003800000 */
.L_x_2952:
[----:B------:R-:W-:-:S13]  /*25170*/  LOP3.LUT P0, RZ, R23, 0x20, RZ, 0xc0, !PT ;  /* 0x0000002017ff7812 */ /* 0x000fda000780c0ff */
[----:B------:R-:W-:Y:S05]  /*25180*/  @!P0 BRA `(.L_x_2998) ;  /* 0x0000000000248947 */ /* 0x000fea0003800000 */
[----:B------:R-:W-:Y:S05]  /*25190*/  WARPSYNC.ALL ;  /* 0x0000000000007948 */ /* 0x000fea0003800000 */
[----:B------:R-:W1:Y:S08]  /*251a0*/  S2UR UR5, SR_CgaCtaId ;  /* 0x00000000000579c3 */ /* 0x000e700000008800 */
[----:B------:R-:W-:Y:S06]  /*251b0*/  BAR.SYNC.DEFER_BLOCKING 0x5, 0x180 ;  /* 0x0146000000007b1d */ /* 0x000fec0000010000 */
[----:B------:R-:W-:-:S02]  /*251c0*/  UMOV UR4, 0x400 ;  /* 0x0000040000047882 */ /* 0x000fc40000000000 */
[----:B-1----:R-:W-:-:S06]  /*251d0*/  ULEA UR4, UR5, UR4, 0x18 ;  /* 0x0000000405047291 */ /* 0x002fcc000f8ec03f */
[----:B0-----:R-:W-:-:S05]  /*251e0*/  IMAD.U32 R22, RZ, RZ, UR4 ;  /* 0x00000004ff167e24 */ /* 0x001fca000f8e00ff */
[----:B------:R0:W1:Y:S01]  /*251f0*/  LDS.128 R16, [R22+0x2a8d0] ;  /* 0x02a8d00016107984 */ /* 0x0000620000000c00 */
[----:B------:R-:W-:Y:S06]  /*25200*/  BAR.ARV 0x4, 0x180 ;  /* 0x0106000000007b1d */ /* 0x000fec0000002000 */
[----:B------:R-:W-:Y:S05]  /*25210*/  BRA `(.L_x_2999) ;  /* 0x0000000c00d47947 */ /* 0x000fea0003800000 */
.L_x_2998:
[----:B------:R-:W1:Y:S01]  /*25220*/  S2R R8, SR_TID.X ;  /* 0x0000000000087919 */ /* 0x000e620000002100 */
[----:B------:R-:W-:Y:S01]  /*25230*/  UMOV UR4, 0xffffffff ;  /* 0xffffffff00047882 */ /* 0x000fe20000000000 */
[----:B-1----:R-:W-:-:S04]  /*25240*/  LOP3.LUT R8, R8, 0x1f, RZ, 0xc0, !PT ;  /* 0x0000001f08087812 */ /* 0x002fc800078ec0ff */
[----:B------:R-:W-:Y:S01]  /*25250*/  ISETP.NE.AND P0, PT, R8, 0x1f, PT ;  /* 0x0000001f0800780c */ /* 0x000fe20003f05270 */
[----:B------:R-:W-:-:S12]  /*25260*/  BRA.DIV UR4, `(.L_x_3000) ;  /* 0x0000005604387947 */ /* 0x000fd8000b800000 */
[----:B------:R-:W-:Y:S01]  /*25270*/  IMAD.IADD R7, R19, 0x1, R8 ;  /* 0x0000000113077824 */ /* 0x000fe200078e0208 */
[----:B------:R-:W-:-:S04]  /*25280*/  ULDC UR4, c[0x0][0xc3c] ;  /* 0x00030f0000047ab9 */ /* 0x000fc80000000800 */
[----:B------:R-:W-:-:S13]  /*25290*/  ISETP.GE.OR P1, PT, R7, UR4, !P0 ;  /* 0x0000000407007c0c */ /* 0x000fda000c726670 */
[----:B0-----:R-:W0:Y:S08]  /*252a0*/  @!P1 LDC.64 R2, c[0x0][0xc80] ;  /* 0x00032000ff029b82 */ /* 0x001e300000000a00 */
        /* <DEDUP_REMOVED lines=11> */
[C---:B------:R-:W-:Y:S01]  /*25360*/  ISETP.GE.U32.AND P5, PT, R8.reuse, 0x10, PT ;  /* 0x000000100800780c */ /* 0x040fe20003fa6070 */
[----:B------:R-:W-:Y:S01]  /*25370*/  SHFL.IDX PT, R7, R16, 0x1, 0x1f ;  /* 0x00201f0010077f89 */ /* 0x000fe200000e0000 */
[----:B--2---:R-:W-:Y:S01]  /*25380*/  @!P1 IMAD.MOV.U32 R17, RZ, RZ, R6 ;  /* 0x000000ffff119224 */ /* 0x004fe200078e0006 */
[----:B------:R-:W-:Y:S01]  /*25390*/  MOV R6, RZ ;  /* 0x000000ff00067202 */ /* 0x000fe20000000f00 */
        /* <DEDUP_REMOVED lines=19> */
.L_x_3177:
[----:B------:R-:W-:Y:S02]  /*254d0*/  ULDC UR4, c[0x0][0xc38] ;  /* 0x00030e0000047ab9 */ /* 0x000fe40000000800 */
[----:B------:R-:W-:-:S04]  /*254e0*/  IMAD.U32 R5, RZ, RZ, UR4 ;  /* 0x00000004ff057e24 */ /* 0x000fc8000f8e00ff */
[----:B-1----:R-:W-:-:S04]  /*254f0*/  IMAD R14, R14, R5, RZ ;  /* 0x000000050e0e7224 */ /* 0x002fc800078e02ff */
[----:B------:R-:W-:-:S05]  /*25500*/  IMAD.IADD R7, R7, 0x1, R14 ;  /* 0x0000000107077824 */ /* 0x000fca00078e020e */
[----:B------:R-:W-:-:S13]  /*25510*/  ISETP.GT.AND P6, PT, R7, R0, PT ;  /* 0x000000000700720c */ /* 0x000fda0003fc4270 */
[----:B------:R-:W-:Y:S05]  /*25520*/  @P6 BRA `(.L_x_3001) ;  /* 0x0000000000a46947 */ /* 0x000fea0003800000 */
.L_x_3004:
        /* <DEDUP_REMOVED lines=35> */
.L_x_3185:
[----:B------:R-:W-:Y:S02]  /*25760*/  ULDC UR4, c[0x0][0xc38] ;  /* 0x00030e0000047ab9 */ /* 0x000fe40000000800 */
[----:B------:R-:W-:-:S04]  /*25770*/  IMAD.U32 R5, RZ, RZ, UR4 ;  /* 0x00000004ff057e24 */ /* 0x000fc8000f8e00ff */
[----:B-1----:R-:W-:-:S04]  /*25780*/  IMAD R14, R14, R5, RZ ;  /* 0x000000050e0e7224 */ /* 0x002fc800078e02ff */
[----:B------:R-:W-:-:S05]  /*25790*/  IMAD.IADD R7, R14, 0x1, R7 ;  /* 0x000000010e077824 */ /* 0x000fca00078e0207 */
[----:B------:R-:W-:-:S13]  /*257a0*/  ISETP.GT.AND P6, PT, R7, R0, PT ;  /* 0x000000000700720c */ /* 0x000fda0003fc4270 */
[----:B------:R-:W-:Y:S05]  /*257b0*/  @!P6 BRA `(.L_x_3004) ;  /* 0xfffffffc005ce947 */ /* 0x000fea000383ffff */
.L_x_3001:
        /* <DEDUP_REMOVED lines=10> */
.L_x_3190:
[----:B------:R-:W-:-:S13]  /*25860*/  ISETP.NE.AND P0, PT, R3, RZ, PT ;  /* 0x000000ff0300720c */ /* 0x000fda0003f05270 */
[----:B------:R-:W-:Y:S05]  /*25870*/  @!P0 BRA `(.L_x_3006) ;  /* 0x0000000000108947 */ /* 0x000fea0003800000 */
[----:B------:R-:W-:Y:S01]  /*25880*/  UMOV UR4, 0xffffffff ;  /* 0xffffffff00047882 */ /* 0x000fe20000000000 */
[----:B-1----:R-:W-:Y:S02]  /*25890*/  VIADD R12, R12, 0xffffffff ;  /* 0xffffffff0c0c7836 */ /* 0x002fe40000000000 */
[----:B------:R-:W-:Y:S05]  /*258a0*/  BRA.DIV UR4, `(.L_x_3007) ;  /* 0x0000005604f87947 */ /* 0x000fea000b800000 */
[----:B------:R4:W1:Y:S02]  /*258b0*/  SHFL.IDX PT, R6, R2, R12, 0x1f ;  /* 0x00001f0c02067589 */ /* 0x00086400000e0000 */
.L_x_3006:
        /* <DEDUP_REMOVED lines=59> */
.L_x_3008:
        /* <DEDUP_REMOVED lines=29> */
[----:B------:R-:W-:-:S03]  /*25e40*/  IMAD.MOV R2, RZ, RZ, -R2 ;  /* 0x000000ffff027224 */ /* 0x000fc600078e0a02 */
[----:B------:R-:W-:Y:S01]  /*25e50*/  IADD3 R3, -R4, RZ, RZ ;  /* 0x000000ff04037210 */ /* 0x000fe20007ffe1ff */
        /* <DEDUP_REMOVED lines=29> */
.L_x_3009:
[----:B------:R-:W-:-:S05]  /*26030*/  LOP3.LUT R2, RZ, R2, RZ, 0x33, !PT ;  /* 0x00000002ff027212 */ /* 0x000fca00078e33ff */
[----:B------:R-:W-:Y:S01]  /*26040*/  IMAD.IADD R17, R17, 0x1, R2 ;  /* 0x0000000111117824 */ /* 0x000fe200078e0202 */
[----:B------:R-:W-:Y:S06]  /*26050*/  BRA `(.L_x_3010) ;  /* 0x00000000001c7947 */ /* 0x000fec0003800000 */
.L_x_3002:
[----:B------:R-:W-:Y:S01]  /*26060*/  UMOV UR4, URZ ;  /* 0x0000003f00047c82 */ /* 0x000fe20008000000 */
[----:B------:R-:W-:Y:S01]  /*26070*/  UMOV UR5, URZ ;  /* 0x0000003f00057c82 */ /* 0x000fe20008000000 */
[----:B------:R-:W-:Y:S01]  /*26080*/  ULDC UR6, c[0x0][0xc3c] ;  /* 0x00030f0000067ab9 */ /* 0x000fe20000000800 */
[----:B------:R-:W-:Y:S02]  /*26090*/  IMAD.MOV.U32 R16, RZ, RZ, R0 ;  /* 0x000000ffff107224 */ /* 0x000fe400078e0000 */
[----:B------:R-:W-:Y:S02]  /*260a0*/  IMAD.U32 R17, RZ, RZ, UR4 ;  /* 0x00000004ff117e24 */ /* 0x000fe4000f8e00ff */
[----:B------:R-:W-:Y:S02]  /*260b0*/  IMAD.U32 R18, RZ, RZ, UR5 ;  /* 0x00000005ff127e24 */ /* 0x000fe4000f8e00ff */
[----:B------:R-:W-:-:S07]  /*260c0*/  IMAD.U32 R19, RZ, RZ, UR6 ;  /* 0x00000006ff137e24 */ /* 0x000fce000f8e00ff */
.L_x_3010:
        /* <DEDUP_REMOVED lines=10> */
.L_x_2999:
[----:B------:R-:W-:Y:S02]  /*26170*/  ULDC UR4, c[0x0][0xc3c] ;  /* 0x00030f0000047ab9 */ /* 0x000fe40000000800 */
[----:B-1----:R-:W-:-:S13]  /*26180*/  ISETP.GE.AND P0, PT, R19, UR4, PT ;  /* 0x0000000413007c0c */ /* 0x002fda000bf06270 */
[----:B------:R-:W-:Y:S05]  /*26190*/  @!P0 BRA `(.L_x_3011) ;  /* 0xffffff9800ac8947 */ /* 0x000fea000383ffff */
[----:B------:R-:W-:Y:S05]  /*261a0*/  BSYNC B8 ;  /* 0x0000000000087941 */ /* 0x000fea0003800000 */
.L_x_2906:
[----:B------:R-:W3:Y:S01]  /*261b0*/  LDL.LU R0, [R1+0x24] ;  /* 0x0000240001007983 */ /* 0x000ee20000300800 */
[----:B------:R-:W-:Y:S01]  /*261c0*/  BSSY B0, `(.L_x_3012) ;  /* 0x000000b000007945 */ /* 0x000fe20003800000 */
[----:B------:R-:W4:Y:S01]  /*261d0*/  S2R R5, SR_CgaCtaId ;  /* 0x0000000000057919 */ /* 0x000f220000008800 */
[----:B---3--:R-:W-:-:S05]  /*261e0*/  VIADD R0, R0, 0x1 ;  /* 0x0000000100007836 */ /* 0x008fca0000000000 */
[----:B-1----:R-:W-:-:S04]  /*261f0*/  LEA.HI R2, R0, R0, RZ, 0x1 ;  /* 0x0000000000027211 */ /* 0x002fc800078f08ff */
[----:B------:R-:W-:Y:S02]  /*26200*/  LOP3.LUT R3, R2, 0xfffffffe, RZ, 0xc0, !PT ;  /* 0xfffffffe02037812 */ /* 0x000fe400078ec0ff */
[----:B------:R-:W-:-:S03]  /*26210*/  MOV R2, 0x400 ;  /* 0x0000040000027802 */ /* 0x000fc60000000f00 */
[----:B------:R-:W-:Y:S01]  /*26220*/  IMAD.IADD R0, R0, 0x1, -R3 ;  /* 0x0000000100007824 */ /* 0x000fe200078e0a03 */
[----:B----4-:R-:W-:-:S04]  /*26230*/  LEA R5, R5, R2, 0x18 ;  /* 0x0000000205057211 */ /* 0x010fc800078ec0ff */
[----:B------:R-:W-:-:S04]  /*26240*/  SHF.L.U32 R0, R0, 0x1f, RZ ;  /* 0x0000001f00007819 */ /* 0x000fc800000006ff */
[----:B------:R-:W1:Y:S02]  /*26250*/  SYNCS.PHASECHK.TRANS64.TRYWAIT P0, [R5+URZ+0x2a820], R0 ;  /* 0x02a82000050075a7 */ /* 0x000e64000800017f */
[----:B-1----:R-:W-:Y:S05]  /*26260*/  @!P0 BRA `(.L_x_3013) ;  /* 0x0000004c00b08947 */ /* 0x002fea0003800000 */
.L_x_3193:
[----:B------:R-:W-:Y:S05]  /*26270*/  BSYNC B0 ;  /* 0x0000000000007941 */ /* 0x000fea0003800000 */
.L_x_3012:
[----:B------:R-:W-:-:S03]  /*26280*/  UMOV UR4, 0xffffffff ;  /* 0xffffffff00047882 */ /* 0x000fc60000000000 */
[----:B------:R-:W-:Y:S05]  /*26290*/  BRA.DIV UR4, `(.L_x_3014) ;  /* 0x0000004e04b87947 */ /* 0x000fea000b800000 */
[----:B-1----:R-:W1:Y:S02]  /*262a0*/  S2R R0, SR_TID.X ;  /* 0x0000000000007919 */ /* 0x002e640000002100 */
[----:B-1----:R-:W-:-:S04]  /*262b0*/  SHF.R.U32.HI R0, RZ, 0x5, R0 ;  /* 0x00000005ff007819 */ /* 0x002fc80000011600 */
[----:B------:R-:W-:-:S05]  /*262c0*/  LOP3.LUT R0, R0, 0x3, RZ, 0xc0, !PT ;  /* 0x0000000300007812 */ /* 0x000fca00078ec0ff */
[----:B------:R1:W3:Y:S02]  /*262d0*/  SHFL.IDX PT, R14, R0, RZ, 0x1f ;  /* 0x00001fff000e7589 */ /* 0x0002e400000e0000 */
.L_x_3196:
[----:B---3--:R-:W-:-:S13]  /*262e0*/  ISETP.NE.AND P0, PT, R14, RZ, PT ;  /* 0x000000ff0e00720c */ /* 0x008fda0003f05270 */
[----:B------:R-:W-:Y:S05]  /*262f0*/  @P0 BRA `(.L_x_2653) ;  /* 0x0000000000900947 */ /* 0x000fea0003800000 */
[----:B------:R-:W-:-:S03]  /*26300*/  UMOV UR4, 0xffffffff ;  /* 0xffffffff00047882 */ /* 0x000fc60000000000 */
[----:B------:R-:W-:Y:S05]  /*26310*/  BRA.DIV UR4, `(.L_x_3015) ;  /* 0x0000004e04cc7947 */ /* 0x000fea000b800000 */
[----:B------:R-:W-:-:S13]  /*26320*/  ELECT P6, URZ, PT ;  /* 0x00000000003f782f */ /* 0x000fda00038c0000 */
.L_x_3199:
        /* <DEDUP_REMOVED lines=8> */
.L_x_3016:
[C---:B------:R-:W-:Y:S01]  /*263b0*/  IMAD R3, R28.reuse, 0x8, R5 ;  /* 0x000000081c037824 */ /* 0x040fe200078e0205 */
[----:B------:R-:W-:Y:S01]  /*263c0*/  SHF.L.U32 R2, R29, 0x1f, RZ ;  /* 0x0000001f1d027819 */ /* 0x000fe200000006ff */
[----:B------:R-:W-:-:S03]  /*263d0*/  VIADD R28, R28, 0x1 ;  /* 0x000000011c1c7836 */ /* 0x000fc60000000000 */
[----:B------:R-:W1:Y:S02]  /*263e0*/  SYNCS.PHASECHK.TRANS64.TRYWAIT P1, [R3+URZ+0x2a840], R2 ;  /* 0x02a84002030075a7 */ /* 0x000e64000802017f */
[----:B------:R-:W-:-:S04]  /*263f0*/  ISETP.NE.AND P2, PT, R28, 0x2, PT ;  /* 0x000000021c00780c */ /* 0x000fc80003f45270 */
[----:B------:R-:W-:Y:S01]  /*26400*/  SEL R0, RZ, 0x1, P2 ;  /* 0x00000001ff007807 */ /* 0x000fe20001000000 */
[----:B-1----:R-:W-:Y:S08]  /*26410*/  @!P1 BRA `(.L_x_3017) ;  /* 0x0000004c00ac9947 */ /* 0x002ff00003800000 */
.L_x_3200:
[----:B------:R-:W-:Y:S02]  /*26420*/  SEL R28, R28, RZ, P2 ;  /* 0x000000ff1c1c7207 */ /* 0x000fe40001000000 */
[----:B------:R-:W-:Y:S01]  /*26430*/  LOP3.LUT R0, R29, R0, RZ, 0x3c, !PT ;  /* 0x000000001d007212 */ /* 0x000fe200078e3cff */
[----:B------:R-:W-:Y:S06]  /*26440*/  @!P0 BRA `(.L_x_3018) ;  /* 0x0000000000048947 */ /* 0x000fec0003800000 */
[----:B------:R-:W-:Y:S01]  /*26450*/  BPT.TRAP 0x1 ;  /* 0x000000040000795c */ /* 0x000fe20000300000 */
.L_x_3018:
[----:B------:R-:W-:Y:S01]  /*26460*/  IMAD R5, R28, 0x8, R5 ;  /* 0x000000081c057824 */ /* 0x000fe200078e0205 */
[----:B------:R-:W-:-:S04]  /*26470*/  SHF.L.U32 R0, R0, 0x1f, RZ ;  /* 0x0000001f00007819 */ /* 0x000fc800000006ff */
[----:B------:R-:W3:Y:S02]  /*26480*/  SYNCS.PHASECHK.TRANS64.TRYWAIT P1, [R5+URZ+0x2a840], R0 ;  /* 0x02a84000050075a7 */ /* 0x000ee4000802017f */
[----:B---3--:R-:W-:Y:S05]  /*26490*/  @!P1 BRA `(.L_x_3019) ;  /* 0x0000004c00a09947 */ /* 0x008fea0003800000 */
.L_x_3201:
[----:B------:R-:W-:Y:S05]  /*264a0*/  @!P0 BRA `(.L_x_3020) ;  /* 0x0000000000048947 */ /* 0x000fea0003800000 */
[----:B------:R-:W-:Y:S01]  /*264b0*/  BPT.TRAP 0x1 ;  /* 0x000000040000795c */ /* 0x000fe20000300000 */
.L_x_3020:
[----:B------:R-:W4:Y:S02]  /*264c0*/  SYNCS.PHASECHK.TRANS64.TRYWAIT P1, [R3+URZ+0x2a860], R2 ;  /* 0x02a86002030075a7 */ /* 0x000f24000802017f */
[----:B----4-:R-:W-:Y:S05]  /*264d0*/  @!P1 BRA `(.L_x_3021) ;  /* 0x0000004c00a49947 */ /* 0x010fea0003800000 */
.L_x_3202:
[----:B------:R-:W-:Y:S05]  /*264e0*/  @!P0 BRA `(.L_x_3022) ;  /* 0x0000000000048947 */ /* 0x000fea0003800000 */
[----:B------:R-:W-:Y:S01]  /*264f0*/  BPT.TRAP 0x1 ;  /* 0x000000040000795c */ /* 0x000fe20000300000 */
.L_x_3022:
[----:B------:R0:W0:Y:S02]  /*26500*/  SYNCS.PHASECHK.TRANS64.TRYWAIT P0, [R5+URZ+0x2a860], R0 ;  /* 0x02a86000050075a7 */ /* 0x000024000800017f */
[----:B0-----:R-:W-:Y:S05]  /*26510*/  @!P0 NANOSLEEP.SYNCS 0x989680 ;  /* 0x009896800000895d */ /* 0x001fea0003900000 */
[----:B------:R-:W0:Y:S02]  /*26520*/  @!P0 SYNCS.PHASECHK.TRANS64 P0, [R5+URZ+0x2a860], R0 ;  /* 0x02a86000050085a7 */ /* 0x000e24000800007f */
[----:B0-----:R-:W-:Y:S05]  /*26530*/  @!P0 BRA `(.L_x_3022) ;  /* 0xfffffffc00f08947 */ /* 0x001fea000383ffff */
.L_x_2653:
[----:B------:R-:W-:Y:S05]  /*26540*/  BSYNC B9 ;  /* 0x0000000000097941 */ /* 0x000fea0003800000 */
.L_x_2650:
[----:B------:R-:W-:Y:S05]  /*26550*/  EXIT ;  /* 0x000000000000794d */ /* 0x000fea0003800000 */
.L_x_2673:
[----:B0-----:R0:W1:Y:S02]  /*26560*/  SYNCS.PHASECHK.TRANS64.TRYWAIT P6, [R84+URZ+0x2a890], R85 ;  /* 0x02a89055540075a7 */ /* 0x00106400080c017f */
[----:B-1----:R-:W-:Y:S05]  /*26570*/  @!P6 NANOSLEEP.SYNCS 0x989680 ;  /* 0x009896800000e95d */ /* 0x002fea0003900000 */
[----:B------:R-:W1:Y:S02]  /*26580*/  @!P6 SYNCS.PHASECHK.TRANS64 P6, [R84+URZ+0x2a890], R85 ;  /* 0x02a890555400e5a7 */ /* 0x000e6400080c007f */
[----:B-1----:R-:W-:Y:S05]  /*26590*/  @!P6 BRA `(.L_x_2673) ;  /* 0xfffffffc00f0e947 */ /* 0x002fea000383ffff */
[----:B------:R-:W-:Y:S05]  /*265a0*/  BRA `(.L_x_3023) ;  /* 0xfffffdd400a47947 */ /* 0x000fea000383ffff */
.L_x_2674:
        /* <DEDUP_REMOVED lines=8> */
.L_x_3025:
[----:B------:R-:W-:Y:S05]  /*26630*/  BSYNC B1 ;  /* 0x0000000000017941 */ /* 0x000fea0003800000 */
.L_x_3024:
        /* <DEDUP_REMOVED lines=8> */
.L_x_3026:
[----:B------:R-:W-:Y:S01]  /*266c0*/  IMAD.MOV.U32 R11, RZ, RZ, R14 ;  /* 0x000000ffff0b7224 */ /* 0x000fe200078e000e */
[----:B------:R-:W-:Y:S06]  /*266d0*/  BRA `(.L_x_3027) ;  /* 0xfffffdd4006c7947 */ /* 0x000fec000383ffff */
.L_x_2699:
        /* <DEDUP_REMOVED lines=8> */
.L_x_3029:
[----:B------:R-:W-:Y:S05]  /*26760*/  BSYNC B1 ;  /* 0x0000000000017941 */ /* 0x000fea0003800000 */
.L_x_3028:
        /* <DEDUP_REMOVED lines=8> */
.L_x_3030:
[----:B------:R-:W-:Y:S01]  /*267f0*/  IMAD.MOV.U32 R119, RZ, RZ, R14 ;  /* 0x000000ffff777224 */ /* 0x000fe200078e000e */
[----:B------:R-:W-:Y:S06]  /*26800*/  BRA `(.L_x_3031) ;  /* 0xfffffde800cc7947 */ /* 0x000fec000383ffff */
.L_x_2729:
[----:B0-----:R0:W1:Y:S02]  /*26810*/  SYNCS.PHASECHK.TRANS64.TRYWAIT P6, [R84+URZ+0x2a890], R85 ;  /* 0x02a89055540075a7 */ /* 0x00106400080c017f */
[----:B-1----:R-:W-:Y:S05]  /*26820*/  @!P6 NANOSLEEP.SYNCS 0x989680 ;  /* 0x009896800000e95d */ /* 0x002fea0003900000 */
[----:B------:R-:W1:Y:S02]  /*26830*/  @!P6 SYNCS.PHASECHK.TRANS64 P6, [R84+URZ+0x2a890], R85 ;  /* 0x02a890555400e5a7 */ /* 0x000e6400080c007f */
[----:B-1----:R-:W-:Y:S05]  /*26840*/  @!P6 BRA `(.L_x_2729) ;  /* 0xfffffffc00f0e947 */ /* 0x002fea000383ffff */
[----:B------:R-:W-:Y:S05]  /*26850*/  BRA `(.L_x_3032) ;  /* 0xfffffe0c00107947 */ /* 0x000fea000383ffff */
.L_x_2730:
        /* <DEDUP_REMOVED lines=8> */
.L_x_3034:
[----:B------:R-:W-:Y:S05]  /*268e0*/  BSYNC B1 ;  /* 0x0000000000017941 */ /* 0x000fea0003800000 */
.L_x_3033:
[----:B------:R-:W-:Y:S01]  /*268f0*/  IMAD.MOV.U32 R13, RZ, RZ, R119 ;  /* 0x000000ffff0d7224 */ /* 0x000fe200078e0077 */
[----:B------:R-:W-:Y:S01]  /*26900*/  MOV R117, R14 ;  /* 0x0000000e00757202 */ /* 0x000fe20000000f00 */
[----:B------:R-:W-:Y:S02]  /*26910*/  IMAD.MOV.U32 R12, RZ, RZ, RZ ;  /* 0x000000ffff0c7224 */ /* 0x000fe400078e00ff */
[----:B------:R-:W-:Y:S02]  /*26920*/  IMAD.MOV.U32 R11, RZ, RZ, 0x1c1f ;  /* 0x00001c1fff0b7424 */ /* 0x000fe400078e00ff */
[----:B------:R-:W-:-:S07]  /*26930*/  IMAD.MOV.U32 R15, RZ, RZ, -0x1 ;  /* 0xffffffffff0f7424 */ /* 0x000fce00078e00ff */
[----:B------:R-:W-:Y:S05]  /*26940*/  WARPSYNC.COLLECTIVE R15, `(.L_x_3035) ;  /* 0x000000000f087348 */ /* 0x000fea0003c00000 */
[----:B------:R0:W1:Y:S02]  /*26950*/  SHFL.IDX P6, R14, R13, R12, R11 ;  /* 0x0000000c0d0e7389 */ /* 0x00006400000c000b */
[----:B01----:R-:W-:Y:S01]  /*26960*/  ENDCOLLECTIVE ;  /* 0x000000000000791b */ /* 0x003fe20003800000 */
.L_x_3035:
[----:B------:R-:W-:Y:S01]  /*26970*/  IMAD.MOV.U32 R11, RZ, RZ, R14 ;  /* 0x000000ffff0b7224 */ /* 0x000fe200078e000e */
[----:B------:R-:W-:Y:S06]  /*26980*/  BRA `(.L_x_3036) ;  /* 0xfffffe0800e07947 */ /* 0x000fec000383ffff */
.L_x_2743:
        /* <DEDUP_REMOVED lines=8> */
.L_x_3038:
[----:B------:R-:W-:Y:S05]  /*26a10*/  BSYNC B1 ;  /* 0x0000000000017941 */ /* 0x000fea0003800000 */
.L_x_3037:
        /* <DEDUP_REMOVED lines=8> */
.L_x_3039:
[----:B------:R-:W-:Y:S01]  /*26aa0*/  IMAD.MOV.U32 R119, RZ, RZ, R14 ;  /* 0x000000ffff777224 */ /* 0x000fe200078e000e */
[----:B------:R-:W-:Y:S06]  /*26ab0*/  BRA `(.L_x_3040) ;  /* 0xfffffe2000a47947 */ /* 0x000fec000383ffff */
.L_x_2756:
[----:B0-----:R0:W1:Y:S02]  /*26ac0*/  SYNCS.PHASECHK.TRANS64.TRYWAIT P4, [R84+URZ+0x2a890], R85 ;  /* 0x02a89055540075a7 */ /* 0x001064000808017f */
[----:B-1----:R-:W-:Y:S05]  /*26ad0*/  @!P4 NANOSLEEP.SYNCS 0x989680 ;  /* 0x009896800000c95d */ /* 0x002fea0003900000 */
[----:B------:R-:W1:Y:S02]  /*26ae0*/  @!P4 SYNCS.PHASECHK.TRANS64 P4, [R84+URZ+0x2a890], R85 ;  /* 0x02a890555400c5a7 */ /* 0x000e64000808007f */
[----:B-1----:R-:W-:Y:S05]  /*26af0*/  @!P4 BRA `(.L_x_2756) ;  /* 0xfffffffc00f0c947 */ /* 0x002fea000383ffff */
[----:B------:R-:W-:Y:S05]  /*26b00*/  BRA `(.L_x_3041) ;  /* 0xfffffe3800a87947 */ /* 0x000fea000383ffff */
.L_x_2757:
        /* <DEDUP_REMOVED lines=8> */
.L_x_3043:
[----:B------:R-:W-:Y:S05]  /*26b90*/  BSYNC B1 ;  /* 0x0000000000017941 */ /* 0x000fea0003800000 */
.L_x_3042:
        /* <DEDUP_REMOVED lines=8> */
.L_x_3044:
[----:B------:R-:W-:Y:S01]  /*26c20*/  IMAD.MOV.U32 R37, RZ, RZ, R14 ;  /* 0x000000ffff257224 */ /* 0x000fe200078e000e */
[----:B------:R-:W-:Y:S06]  /*26c30*/  BRA `(.L_x_3045) ;  /* 0xfffffe3800c47947 */ /* 0x000fec000383ffff */
.L_x_2760:
        /* <DEDUP_REMOVED lines=8> */
.L_x_3047:
[----:B------:R-:W-:Y:S05]  /*26cc0*/  BSYNC B1 ;  /* 0x0000000000017941 */ /* 0x000fea0003800000 */
.L_x_3046:
        /* <DEDUP_REMOVED lines=8> */
.L_x_3048:
[----:B------:R-:W-:Y:S01]  /*26d50*/  IMAD.MOV.U32 R32, RZ, RZ, R14 ;  /* 0x000000ffff207224 */ /* 0x000fe200078e000e */
[----:B------:R-:W-:Y:S06]  /*26d60*/  BRA `(.L_x_3049) ;  /* 0xfffffe3c00207947 */ /* 0x000fec000383ffff */
.L_x_2764:
[----:B---3--:R3:W0:Y:S02]  /*26d70*/  SYNCS.PHASECHK.TRANS64.TRYWAIT P0, [R84+URZ+0x2a8b0], R85 ;  /* 0x02a8b055540075a7 */ /* 0x008624000800017f */
[----:B0-----:R-:W-:Y:S05]  /*26d80*/  @!P0 NANOSLEEP.SYNCS 0x989680 ;  /* 0x009896800000895d */ /* 0x001fea0003900000 */
[----:B------:R-:W0:Y:S02]  /*26d90*/  @!P0 SYNCS.PHASECHK.TRANS64 P0, [R84+URZ+0x2a8b0], R85 ;  /* 0x02a8b055540085a7 */ /* 0x000e24000800007f */
[----:B0-----:R-:W-:Y:S05]  /*26da0*/  @!P0 BRA `(.L_x_2764) ;  /* 0xfffffffc00f08947 */ /* 0x001fea000383ffff */
[----:B------:R-:W-:Y:S05]  /*26db0*/  BRA `(.L_x_3050) ;  /* 0xfffffe3c00f87947 */ /* 0x000fea000383ffff */
.L_x_2784:
        /* <DEDUP_REMOVED lines=8> */
.L_x_3052:
[----:B------:R-:W-:Y:S05]  /*26e40*/  BSYNC B1 ;  /* 0x0000000000017941 */ /* 0x000fea0003800000 */
.L_x_3051:
        /* <DEDUP_REMOVED lines=8> */
.L_x_3053:
[----:B------:R-:W-:Y:S01]  /*26ed0*/  MOV R13, R63 ;  /* 0x0000003f000d7202 */ /* 0x000fe20000000f00 */
[----:B------:R-:W-:-:S07]  /*26ee0*/  IMAD.MOV.U32 R8, RZ, RZ, R14 ;  /* 0x000000ffff087224 */ /* 0x000fce00078e000e */
[----:B------:R-:W-:Y:S05]  /*26ef0*/  WARPSYNC.COLLECTIVE R15, `(.L_x_3054) ;  /* 0x000000000f087348 */ /* 0x000fea0003c00000 */
[----:B------:R0:W1:Y:S02]  /*26f00*/  SHFL.IDX P6, R14, R13, R12, R11 ;  /* 0x0000000c0d0e7389 */ /* 0x00006400000c000b */
[----:B01----:R-:W-:Y:S01]  /*26f10*/  ENDCOLLECTIVE ;  /* 0x000000000000791b */ /* 0x003fe20003800000 */
.L_x_3054:
[----:B------:R-:W-:Y:S02]  /*26f20*/  IMAD.MOV.U32 R13, RZ, RZ, R3 ;  /* 0x000000ffff0d7224 */ /* 0x000fe400078e0003 */
[----:B------:R-:W-:-:S07]  /*26f30*/  IMAD.MOV.U32 R30, RZ, RZ, R14 ;  /* 0x000000ffff1e7224 */ /* 0x000fce00078e000e */
[----:B------:R-:W-:Y:S05]  /*26f40*/  WARPSYNC.COLLECTIVE R15, `(.L_x_3055) ;  /* 0x000000000f087348 */ /* 0x000fea0003c00000 */
[----:B------:R0:W1:Y:S02]  /*26f50*/  SHFL.IDX P6, R14, R13, R12, R11 ;  /* 0x0000000c0d0e7389 */ /* 0x00006400000c000b */
[----:B01----:R-:W-:Y:S01]  /*26f60*/  ENDCOLLECTIVE ;  /* 0x000000000000791b */ /* 0x003fe20003800000 */
.L_x_3055:
[----:B------:R-:W-:Y:S01]  /*26f70*/  IMAD.MOV.U32 R31, RZ, RZ, R14 ;  /* 0x000000ffff1f7224 */ /* 0x000fe200078e000e */
[----:B------:R-:W-:Y:S06]  /*26f80*/  BRA `(.L_x_3056) ;  /* 0xfffffe5000447947 */ /* 0x000fec000383ffff */
.L_x_2787:
[----:B------:R-:W-:Y:S01]  /*26f90*/  BSSY B1, `(.L_x_3057) ;  /* 0x0000008000017945 */ /* 0x000fe20003800000 */
[----:B------:R-:W-:Y:S02]  /*26fa0*/  IMAD.MOV.U32 R13, RZ, RZ, R0 ;  /* 0x000000ffff0d7224 */ /* 0x000fe400078e0000 */
[----:B------:R-:W-:Y:S02]  /*26fb0*/  IMAD.MOV.U32 R12, RZ, RZ, 0x1 ;  /* 0x00000001ff0c7424 */ /* 0x000fe400078e00ff */
[----:B------:R-:W-:Y:S02]  /*26fc0*/  IMAD.MOV.U32 R11, RZ, RZ, 0x1c1f ;  /* 0x00001c1fff0b7424 */ /* 0x000fe400078e00ff */
[----:B------:R-:W-:-:S07]  /*26fd0*/  IMAD.MOV.U32 R15, RZ, RZ, -0x1 ;  /* 0xffffffffff0f7424 */ /* 0x000fce00078e00ff */
[----:B-123--:R-:W-:Y:S05]  /*26fe0*/  WARPSYNC.COLLECTIVE R15, `(.L_x_3058) ;  /* 0x000000000f087348 */ /* 0x00efea0003c00000 */
[----:B------:R0:W4:Y:S02]  /*26ff0*/  SHFL.IDX P6, R14, R13, R12, R11 ;  /* 0x0000000c0d0e7389 */ /* 0x00012400000c000b */
[----:B01234-:R-:W-:Y:S01]  /*27000*/  ENDCOLLECTIVE ;  /* 0x000000000000791b */ /* 0x01ffe20003800000 */
.L_x_3058:
[----:B------:R-:W-:Y:S05]  /*27010*/  BSYNC B1 ;  /* 0x0000000000017941 */ /* 0x000fea0003800000 */
.L_x_3057:
        /* <DEDUP_REMOVED lines=8> */
.L_x_3059:
[----:B------:R-:W-:Y:S02]  /*270a0*/  IMAD.MOV.U32 R13, RZ, RZ, R63 ;  /* 0x000000ffff0d7224 */ /* 0x000fe400078e003f */
[----:B------:R-:W-:-:S07]  /*270b0*/  IMAD.MOV.U32 R65, RZ, RZ, R14 ;  /* 0x000000ffff417224 */ /* 0x000fce00078e000e */
[----:B------:R-:W-:Y:S05]  /*270c0*/  WARPSYNC.COLLECTIVE R15, `(.L_x_3060) ;  /* 0x000000000f087348 */ /* 0x000fea0003c00000 */
[----:B------:R0:W1:Y:S02]  /*270d0*/  SHFL.IDX P6, R14, R13, R12, R11 ;  /* 0x0000000c0d0e7389 */ /* 0x00006400000c000b */
[----:B01----:R-:W-:Y:S01]  /*270e0*/  ENDCOLLECTIVE ;  /* 0x000000000000791b */ /* 0x003fe20003800000 */
.L_x_3060:
[----:B------:R-:W-:Y:S02]  /*270f0*/  IMAD.MOV.U32 R13, RZ, RZ, R3 ;  /* 0x000000ffff0d7224 */ /* 0x000fe400078e0003 */
[----:B------:R-:W-:-:S07]  /*27100*/  IMAD.MOV.U32 R63, RZ, RZ, R14 ;  /* 0x000000ffff3f7224 */ /* 0x000fce00078e000e */
[----:B------:R-:W-:Y:S05]  /*27110*/  WARPSYNC.COLLECTIVE R15, `(.L_x_3061) ;  /* 0x000000000f087348 */ /* 0x000fea0003c00000 */
[----:B------:R0:W1:Y:S02]  /*27120*/  SHFL.IDX P6, R14, R13, R12, R11 ;  /* 0x0000000c0d0e7389 */ /* 0x00006400000c000b */
[----:B01----:R-:W-:Y:S01]  /*27130*/  ENDCOLLECTIVE ;  /* 0x000000000000791b */ /* 0x003fe20003800000 */
.L_x_3061:
[----:B------:R-:W-:Y:S01]  /*27140*/  IMAD.MOV.U32 R62, RZ, RZ, R14 ;  /* 0x000000ffff3e7224 */ /* 0x000fe200078e000e */
[----:B------:R-:W-:Y:S06]  /*27150*/  BRA `(.L_x_3062) ;  /* 0xfffffe5400fc7947 */ /* 0x000fec000383ffff */
.L_x_2791:
[----:B0-----:R0:W1:Y:S02]  /*27160*/  SYNCS.PHASECHK.TRANS64.TRYWAIT P0, [R2+URZ+0x2a800], R5 ;  /* 0x02a80005020075a7 */ /* 0x001064000800017f */
[----:B-1----:R-:W-:Y:S05]  /*27170*/  @!P0 NANOSLEEP.SYNCS 0x989680 ;  /* 0x009896800000895d */ /* 0x002fea0003900000 */
[----:B------:R-:W1:Y:S02]  /*27180*/  @!P0 SYNCS.PHASECHK.TRANS64 P0, [R2+URZ+0x2a800], R5 ;  /* 0x02a80005020085a7 */ /* 0x000e64000800007f */
[----:B-1----:R-:W-:Y:S05]  /*27190*/  @!P0 BRA `(.L_x_2791) ;  /* 0xfffffffc00f08947 */ /* 0x002fea000383ffff */
[----:B------:R-:W-:Y:S05]  /*271a0*/  BRA `(.L_x_3063) ;  /* 0xfffffe60002c7947 */ /* 0x000fea000383ffff */
.L_x_2815:
        /* <DEDUP_REMOVED lines=8> */
.L_x_3065:
[----:B------:R-:W-:Y:S05]  /*27230*/  BSYNC B1 ;  /* 0x0000000000017941 */ /* 0x000fea0003800000 */
.L_x_3064:
        /* <DEDUP_REMOVED lines=8> */
.L_x_3066:
[----:B------:R-:W-:Y:S02]  /*272c0*/  IMAD.MOV.U32 R13, RZ, RZ, R61 ;  /* 0x000000ffff0d7224 */ /* 0x000fe400078e003d */
[----:B------:R-:W-:-:S07]  /*272d0*/  IMAD.MOV.U32 R4, RZ, RZ, R14 ;  /* 0x000000ffff047224 */ /* 0x000fce00078e000e */
[----:B------:R-:W-:Y:S05]  /*272e0*/  WARPSYNC.COLLECTIVE R15, `(.L_x_3067) ;  /* 0x000000000f087348 */ /* 0x000fea0003c00000 */
[----:B------:R0:W1:Y:S02]  /*272f0*/  SHFL.IDX P6, R14, R13, R12, R11 ;  /* 0x0000000c0d0e7389 */ /* 0x00006400000c000b */
[----:B01----:R-:W-:Y:S01]  /*27300*/  ENDCOLLECTIVE ;  /* 0x000000000000791b */ /* 0x003fe20003800000 */
.L_x_3067:
[----:B------:R-:W-:Y:S02]  /*27310*/  IMAD.MOV.U32 R13, RZ, RZ, R0 ;  /* 0x000000ffff0d7224 */ /* 0x000fe400078e0000 */
[----:B------:R-:W-:-:S07]  /*27320*/  IMAD.MOV.U32 R7, RZ, RZ, R14 ;  /* 0x000000ffff077224 */ /* 0x000fce00078e000e */
[----:B------:R-:W-:Y:S05]  /*27330*/  WARPSYNC.COLLECTIVE R15, `(.L_x_3068) ;  /* 0x000000000f087348 */ /* 0x000fea0003c00000 */
[----:B------:R0:W1:Y:S02]  /*27340*/  SHFL.IDX P6, R14, R13, R12, R11 ;  /* 0x0000000c0d0e7389 */ /* 0x00006400000c000b */
[----:B01----:R-:W-:Y:S01]  /*27350*/  ENDCOLLECTIVE ;  /* 0x000000000000791b */ /* 0x003fe20003800000 */
.L_x_3068:
[----:B------:R-:W-:Y:S01]  /*27360*/  IMAD.MOV.U32 R8, RZ, RZ, R14 ;  /* 0x000000ffff087224 */ /* 0x000fe200078e000e */
[----:B------:R-:W-:Y:S06]  /*27370*/  BRA `(.L_x_3069) ;  /* 0xfffffe8400c07947 */ /* 0x000fec000383ffff */
.L_x_2818:
[----:B------:R-:W-:Y:S01]  /*27380*/  BSSY B1, `(.L_x_3070) ;  /* 0x0000008000017945 */ /* 0x000fe20003800000 */
[----:B------:R-:W-:Y:S02]  /*27390*/  IMAD.MOV.U32 R13, RZ, RZ, R21 ;  /* 0x000000ffff0d7224 */ /* 0x000fe400078e0015 */
[----:B------:R-:W-:Y:S02]  /*273a0*/  IMAD.MOV.U32 R12, RZ, RZ, 0x1 ;  /* 0x00000001ff0c7424 */ /* 0x000fe400078e00ff */
[----:B------:R-:W-:Y:S02]  /*273b0*/  IMAD.MOV.U32 R11, RZ, RZ, 0x1c1f ;  /* 0x00001c1fff0b7424 */ /* 0x000fe400078e00ff */
[----:B------:R-:W-:-:S07]  /*273c0*/  IMAD.MOV.U32 R15, RZ, RZ, -0x1 ;  /* 0xffffffffff0f7424 */ /* 0x000fce00078e00ff */
[----:B0-----:R-:W-:Y:S05]  /*273d0*/  WARPSYNC.COLLECTIVE R15, `(.L_x_3071) ;  /* 0x000000000f087348 */ /* 0x001fea0003c00000 */
[----:B------:R1:W2:Y:S02]  /*273e0*/  SHFL.IDX P6, R14, R13, R12, R11 ;  /* 0x0000000c0d0e7389 */ /* 0x0002a400000c000b */
[----:B012---:R-:W-:Y:S01]  /*273f0*/  ENDCOLLECTIVE ;  /* 0x000000000000791b */ /* 0x007fe20003800000 */
.L_x_3071:
[----:B------:R-:W-:Y:S05]  /*27400*/  BSYNC B1 ;  /* 0x0000000000017941 */ /* 0x000fea0003800000 */
.L_x_3070:
        /* <DEDUP_REMOVED lines=8> */
.L_x_3072:
[----:B------:R-:W-:Y:S02]  /*27490*/  IMAD.MOV.U32 R13, RZ, RZ, R61 ;  /* 0x000000ffff0d7224 */ /* 0x000fe400078e003d */
[----:B------:R-:W-:-:S07]  /*274a0*/  IMAD.MOV.U32 R20, RZ, RZ, R14 ;  /* 0x000000ffff147224 */ /* 0x000fce00078e000e */
[----:B------:R-:W-:Y:S05]  /*274b0*/  WARPSYNC.COLLECTIVE R15, `(.L_x_3073) ;  /* 0x000000000f087348 */ /* 0x000fea0003c00000 */
[----:B------:R0:W1:Y:S02]  /*274c0*/  SHFL.IDX P6, R14, R13, R12, R11 ;  /* 0x0000000c0d0e7389 */ /* 0x00006400000c000b */
[----:B01----:R-:W-:Y:S01]  /*274d0*/  ENDCOLLECTIVE ;  /* 0x000000000000791b */ /* 0x003fe20003800000 */
.L_x_3073:
[----:B------:R-:W-:Y:S02]  /*274e0*/  IMAD.MOV.U32 R13, RZ, RZ, R0 ;  /* 0x000000ffff0d7224 */ /* 0x000fe400078e0000 */
[----:B------:R-:W-:-:S07]  /*274f0*/  IMAD.MOV.U32 R61, RZ, RZ, R14 ;  /* 0x000000ffff3d7224 */ /* 0x000fce00078e000e */
[----:B------:R-:W-:Y:S05]  /*27500*/  WARPSYNC.COLLECTIVE R15, `(.L_x_3074) ;  /* 0x000000000f087348 */ /* 0x000fea0003c00000 */
[----:B------:R0:W1:Y:S02]  /*27510*/  SHFL.IDX P6, R14, R13, R12, R11 ;  /* 0x0000000c0d0e7389 */ /* 0x00006400000c000b */
[----:B01----:R-:W-:Y:S01]  /*27520*/  ENDCOLLECTIVE ;  /* 0x000000000000791b */ /* 0x003fe20003800000 */
.L_x_3074:
[----:B------:R-:W-:Y:S01]  /*27530*/  IMAD.MOV.U32 R0, RZ, RZ, R14 ;  /* 0x000000ffff007224 */ /* 0x000fe200078e000e */
[----:B------:R-:W-:Y:S06]  /*27540*/  BRA `(.L_x_3075) ;  /* 0xfffffe8c00007947 */ /* 0x000fec000383ffff */
.L_x_2822:
[----:B0-----:R0:W1:Y:S02]  /*27550*/  SYNCS.PHASECHK.TRANS64.TRYWAIT P0, [R2+URZ+0x2a800], R61 ;  /* 0x02a8003d020075a7 */ /* 0x001064000800017f */
[----:B-1----:R-:W-:Y:S05]  /*27560*/  @!P0 NANOSLEEP.SYNCS 0x989680 ;  /* 0x009896800000895d */ /* 0x002fea0003900000 */
[----:B------:R-:W1:Y:S02]  /*27570*/  @!P0 SYNCS.PHASECHK.TRANS64 P0, [R2+URZ+0x2a800], R61 ;  /* 0x02a8003d020085a7 */ /* 0x000e64000800007f */
[----:B-1----:R-:W-:Y:S05]  /*27580*/  @!P0 BRA `(.L_x_2822) ;  /* 0xfffffffc00f08947 */ /* 0x002fea000383ffff */
[----:B------:R-:W-:Y:S05]  /*27590*/  BRA `(.L_x_3076) ;  /* 0xfffffe9000987947 */ /* 0x000fea000383ffff */
.L_x_2836:
[----:B-1----:R1:W2:Y:S02]  /*275a0*/  SYNCS.PHASECHK.TRANS64.TRYWAIT P1, [R0+URZ+0x2a830], R3 ;  /* 0x02a83003000075a7 */ /* 0x0022a4000802017f */
[----:B--2---:R-:W-:Y:S05]  /*275b0*/  @!P1 NANOSLEEP.SYNCS 0x989680 ;  /* 0x009896800000995d */ /* 0x004fea0003900000 */
[----:B------:R-:W2:Y:S02]  /*275c0*/  @!P1 SYNCS.PHASECHK.TRANS64 P1, [R0+URZ+0x2a830], R3 ;  /* 0x02a83003000095a7 */ /* 0x000ea4000802007f */
[----:B--2---:R-:W-:Y:S05]  /*275d0*/  @!P1 BRA `(.L_x_2836) ;  /* 0xfffffffc00f09947 */ /* 0x004fea000383ffff */
[----:B------:R-:W-:Y:S05]  /*275e0*/  BRA `(.L_x_2835) ;  /* 0xfffffebc00147947 */ /* 0x000fea000383ffff */
.L_x_2844:
[----:B-1----:R1:W2:Y:S02]  /*275f0*/  SYNCS.PHASECHK.TRANS64.TRYWAIT P2, [R14+URZ+0x2a830], R9 ;  /* 0x02a830090e0075a7 */ /* 0x0022a4000804017f */
[----:B--2---:R-:W-:Y:S05]  /*27600*/  @!P2 NANOSLEEP.SYNCS 0x989680 ;  /* 0x009896800000a95d */ /* 0x004fea0003900000 */
[----:B------:R-:W2:Y:S02]  /*27610*/  @!P2 SYNCS.PHASECHK.TRANS64 P2, [R14+URZ+0x2a830], R9 ;  /* 0x02a830090e00a5a7 */ /* 0x000ea4000804007f */
[----:B--2---:R-:W-:Y:S05]  /*27620*/  @!P2 BRA `(.L_x_2844) ;  /* 0xfffffffc00f0a947 */ /* 0x004fea000383ffff */
[----:B------:R-:W-:Y:S05]  /*27630*/  BRA `(.L_x_2843) ;  /* 0xfffffee4004c7947 */ /* 0x000fea000383ffff */
.L_x_2849:
[----:B-1----:R1:W2:Y:S02]  /*27640*/  SYNCS.PHASECHK.TRANS64.TRYWAIT P2, [R20+URZ+0x2a850], R5 ;  /* 0x02a85005140075a7 */ /* 0x0022a4000804017f */
[----:B--2---:R-:W-:Y:S05]  /*27650*/  @!P2 NANOSLEEP.SYNCS 0x989680 ;  /* 0x009896800000a95d */ /* 0x004fea0003900000 */
[----:B------:R-:W2:Y:S02]  /*27660*/  @!P2 SYNCS.PHASECHK.TRANS64 P2, [R20+URZ+0x2a850], R5 ;  /* 0x02a850051400a5a7 */ /* 0x000ea4000804007f */
[----:B--2---:R-:W-:Y:S05]  /*27670*/  @!P2 BRA `(.L_x_2849) ;  /* 0xfffffffc00f0a947 */ /* 0x004fea000383ffff */
[----:B------:R-:W-:Y:S05]  /*27680*/  BRA `(.L_x_2848) ;  /* 0xfffffef000687947 */ /* 0x000fea000383ffff */
.L_x_2859:
[----:B-1----:R1:W2:Y:S02]  /*27690*/  SYNCS.PHASECHK.TRANS64.TRYWAIT P1, [R8+URZ+0x2a830], R9 ;  /* 0x02a83009080075a7 */ /* 0x0022a4000802017f */
[----:B--2---:R-:W-:Y:S05]  /*276a0*/  @!P1 NANOSLEEP.SYNCS 0x989680 ;  /* 0x009896800000995d */ /* 0x004fea0003900000 */
[----:B------:R-:W2:Y:S02]  /*276b0*/  @!P1 SYNCS.PHASECHK.TRANS64 P1, [R8+URZ+0x2a830], R9 ;  /* 0x02a83009080095a7 */ /* 0x000ea4000802007f */
[----:B--2---:R-:W-:Y:S05]  /*276c0*/  @!P1 BRA `(.L_x_2859) ;  /* 0xfffffffc00f09947 */ /* 0x004fea000383ffff */
[----:B------:R-:W-:Y:S05]  /*276d0*/  BRA `(.L_x_2858) ;  /* 0xffffff1000b47947 */ /* 0x000fea000383ffff */
.L_x_2864:
[----:B-1----:R1:W2:Y:S02]  /*276e0*/  SYNCS.PHASECHK.TRANS64.TRYWAIT P1, [R14+URZ+0x2a850], R5 ;  /* 0x02a850050e0075a7 */ /* 0x0022a4000802017f */
[----:B--2---:R-:W-:Y:S05]  /*276f0*/  @!P1 NANOSLEEP.SYNCS 0x989680 ;  /* 0x009896800000995d */ /* 0x004fea0003900000 */
[----:B------:R-:W2:Y:S02]  /*27700*/  @!P1 SYNCS.PHASECHK.TRANS64 P1, [R14+URZ+0x2a850], R5 ;  /* 0x02a850050e0095a7 */ /* 0x000ea4000802007f */
[----:B--2---:R-:W-:Y:S05]  /*27710*/  @!P1 BRA `(.L_x_2864) ;  /* 0xfffffffc00f09947 */ /* 0x004fea000383ffff */
[----:B------:R-:W-:Y:S05]  /*27720*/  BRA `(.L_x_2863) ;  /* 0xffffff1c00d07947 */ /* 0x000fea000383ffff */
.L_x_2872:
[----:B-1----:R1:W2:Y:S02]  /*27730*/  SYNCS.PHASECHK.TRANS64.TRYWAIT P1, [R6+URZ+0x2a850], R5 ;  /* 0x02a85005060075a7 */ /* 0x0022a4000802017f */
[----:B--2---:R-:W-:Y:S05]  /*27740*/  @!P1 NANOSLEEP.SYNCS 0x989680 ;  /* 0x009896800000995d */ /* 0x004fea0003900000 */
[----:B------:R-:W2:Y:S02]  /*27750*/  @!P1 SYNCS.PHASECHK.TRANS64 P1, [R6+URZ+0x2a850], R5 ;  /* 0x02a85005060095a7 */ /* 0x000ea4000802007f */
[----:B--2---:R-:W-:Y:S05]  /*27760*/  @!P1 BRA `(.L_x_2872) ;  /* 0xfffffffc00f09947 */ /* 0x004fea000383ffff */
[----:B------:R-:W-:Y:S05]  /*27770*/  BRA `(.L_x_2871) ;  /* 0xffffff3c002c7947 */ /* 0x000fea000383ffff */
.L_x_2914:
[----:B------:R-:W0:Y:S01]  /*27780*/  S2R R12, SR_TID.X ;  /* 0x00000000000c7919 */ /* 0x000e220000002100 */
[----:B------:R-:W-:Y:S01]  /*27790*/  BSSY B1, `(.L_x_3077) ;  /* 0x000000a000017945 */ /* 0x000fe20003800000 */
[----:B------:R-:W-:Y:S02]  /*277a0*/  IMAD.MOV.U32 R11, RZ, RZ, 0x1f ;  /* 0x0000001fff0b7424 */ /* 0x000fe400078e00ff */
[----:B------:R-:W-:Y:S01]  /*277b0*/  IMAD.MOV.U32 R15, RZ, RZ, -0x1 ;  /* 0xffffffffff0f7424 */ /* 0x000fe200078e00ff */
[----:B0-----:R-:W-:-:S04]  /*277c0*/  SHF.R.U32.HI R12, RZ, 0x5, R12 ;  /* 0x00000005ff0c7819 */ /* 0x001fc8000001160c */
[----:B------:R-:W-:-:S04]  /*277d0*/  LOP3.LUT R12, R12, 0x3, RZ, 0xc0, !PT ;  /* 0x000000030c0c7812 */ /* 0x000fc800078ec0ff */
[----:B------:R-:W-:Y:S01]  /*277e0*/  MOV R13, R12 ;  /* 0x0000000c000d7202 */ /* 0x000fe20000000f00 */
[----:B------:R-:W-:-:S07]  /*277f0*/  IMAD.MOV.U32 R12, RZ, RZ, RZ ;  /* 0x000000ffff0c7224 */ /* 0x000fce00078e00ff */
[----:B------:R-:W-:Y:S05]  /*27800*/  WARPSYNC.COLLECTIVE R15, `(.L_x_3078) ;  /* 0x000000000f087348 */ /* 0x000fea0003c00000 */
[----:B------:R0:W1:Y:S02]  /*27810*/  SHFL.IDX P6, R14, R13, R12, R11 ;  /* 0x0000000c0d0e7389 */ /* 0x00006400000c000b */
[----:B01----:R-:W-:Y:S01]  /*27820*/  ENDCOLLECTIVE ;  /* 0x000000000000791b */ /* 0x003fe20003800000 */
.L_x_3078:
[----:B------:R-:W-:Y:S05]  /*27830*/  BSYNC B1 ;  /* 0x0000000000017941 */ /* 0x000fea0003800000 */
.L_x_3077:
[----:B------:R-:W-:Y:S05]  /*27840*/  BRA `(.L_x_3079) ;  /* 0xffffff8c00887947 */ /* 0x000fea000383ffff */
.L_x_2916:
[----:B------:R-:W-:Y:S01]  /*27850*/  BSSY B1, `(.L_x_3080) ;  /* 0x0000006000017945 */ /* 0x000fe20003800000 */
[----:B------:R-:W-:-:S07]  /*27860*/  IMAD.MOV.U32 R15, RZ, RZ, -0x1 ;  /* 0xffffffffff0f7424 */ /* 0x000fce00078e00ff */
[----:B0-----:R-:W-:Y:S05]  /*27870*/  WARPSYNC.COLLECTIVE R15, `(.L_x_3081) ;  /* 0x000000000f0c7348 */ /* 0x001fea0003c00000 */
[----:B------:R-:W-:Y:S02]  /*27880*/  ELECT P6, UR62, PT ;  /* 0x00000000003e782f */ /* 0x000fe400038c0000 */
[----:B------:R-:W-:Y:S01]  /*27890*/  MOV R14, UR62 ;  /* 0x0000003e000e7c02 */ /* 0x000fe20008000f00 */
[----:B0-----:R-:W-:Y:S10]  /*278a0*/  ENDCOLLECTIVE ;  /* 0x000000000000791b */ /* 0x001ff40003800000 */
.L_x_3081:
[----:B------:R-:W-:Y:S05]  /*278b0*/  BSYNC B1 ;  /* 0x0000000000017941 */ /* 0x000fea0003800000 */
.L_x_3080:
[----:B------:R-:W-:Y:S05]  /*278c0*/  BRA `(.L_x_2915) ;  /* 0xffffff8c00807947 */ /* 0x000fea000383ffff */
.L_x_2918:
[----:B0-----:R0:W1:Y:S02]  /*278d0*/  SYNCS.PHASECHK.TRANS64.TRYWAIT P0, [R22+URZ+0x2a820], R9 ;  /* 0x02a82009160075a7 */ /* 0x001064000800017f */
[----:B-1----:R-:W-:Y:S05]  /*278e0*/  @!P0 NANOSLEEP.SYNCS 0x989680 ;  /* 0x009896800000895d */ /* 0x002fea0003900000 */
[----:B------:R-:W1:Y:S02]  /*278f0*/  @!P0 SYNCS.PHASECHK.TRANS64 P0, [R22+URZ+0x2a820], R9 ;  /* 0x02a82009160085a7 */ /* 0x000e64000800007f */
[----:B-1----:R-:W-:Y:S05]  /*27900*/  @!P0 BRA `(.L_x_2918) ;  /* 0xfffffffc00f08947 */ /* 0x002fea000383ffff */
[----:B------:R-:W-:Y:S05]  /*27910*/  BRA `(.L_x_3082) ;  /* 0xffffff8c00907947 */ /* 0x000fea000383ffff */
.L_x_2922:
[----:B-1----:R1:W2:Y:S02]  /*27920*/  SYNCS.PHASECHK.TRANS64.TRYWAIT P0, [R13+URZ+0x2a8a0], R12 ;  /* 0x02a8a00c0d0075a7 */ /* 0x0022a4000800017f */
[----:B--2---:R-:W-:Y:S05]  /*27930*/  @!P0 NANOSLEEP.SYNCS 0x989680 ;  /* 0x009896800000895d */ /* 0x004fea0003900000 */
[----:B------:R-:W2:Y:S02]  /*27940*/  @!P0 SYNCS.PHASECHK.TRANS64 P0, [R13+URZ+0x2a8a0], R12 ;  /* 0x02a8a00c0d0085a7 */ /* 0x000ea4000800007f */
[----:B--2---:R-:W-:Y:S05]  /*27950*/  @!P0 BRA `(.L_x_2922) ;  /* 0xfffffffc00f08947 */ /* 0x004fea000383ffff */
[----:B------:R-:W-:Y:S05]  /*27960*/  BRA `(.L_x_3083) ;  /* 0xffffff8c00a87947 */ /* 0x000fea000383ffff */
.L_x_2929:
[----:B0-----:R0:W2:Y:S02]  /*27970*/  SYNCS.PHASECHK.TRANS64.TRYWAIT P0, [R13+URZ+0x2a8c0], R12 ;  /* 0x02a8c00c0d0075a7 */ /* 0x0010a4000800017f */
[----:B--2---:R-:W-:Y:S05]  /*27980*/  @!P0 NANOSLEEP.SYNCS 0x989680 ;  /* 0x009896800000895d */ /* 0x004fea0003900000 */
[----:B------:R-:W2:Y:S02]  /*27990*/  @!P0 SYNCS.PHASECHK.TRANS64 P0, [R13+URZ+0x2a8c0], R12 ;  /* 0x02a8c00c0d0085a7 */ /* 0x000ea4000800007f */
[----:B--2---:R-:W-:Y:S05]  /*279a0*/  @!P0 BRA `(.L_x_2929) ;  /* 0xfffffffc00f08947 */ /* 0x004fea000383ffff */
[----:B------:R-:W-:Y:S05]  /*279b0*/  BRA `(.L_x_3084) ;  /* 0xffffff9000a07947 */ /* 0x000fea000383ffff */
.L_x_2937:
[----:B-1----:R1:W2:Y:S02]  /*279c0*/  SYNCS.PHASECHK.TRANS64.TRYWAIT P1, [R12+URZ+0x2a8a0], R11 ;  /* 0x02a8a00b0c0075a7 */ /* 0x0022a4000802017f */
[----:B--2---:R-:W-:Y:S05]  /*279d0*/  @!P1 NANOSLEEP.SYNCS 0x989680 ;  /* 0x009896800000995d */ /* 0x004fea0003900000 */
[----:B------:R-:W2:Y:S02]  /*279e0*/  @!P1 SYNCS.PHASECHK.TRANS64 P1, [R12+URZ+0x2a8a0], R11 ;  /* 0x02a8a00b0c0095a7 */ /* 0x000ea4000802007f */
[----:B--2---:R-:W-:Y:S05]  /*279f0*/  @!P1 BRA `(.L_x_2937) ;  /* 0xfffffffc00f09947 */ /* 0x004fea000383ffff */
[----:B------:R-:W-:Y:S05]  /*27a00*/  BRA `(.L_x_3085) ;  /* 0xffffff94009c7947 */ /* 0x000fea000383ffff */
.L_x_2944:
[----:B0-----:R0:W2:Y:S02]  /*27a10*/  SYNCS.PHASECHK.TRANS64.TRYWAIT P1, [R12+URZ+0x2a8c0], R11 ;  /* 0x02a8c00b0c0075a7 */ /* 0x0010a4000802017f */
[----:B--2---:R-:W-:Y:S05]  /*27a20*/  @!P1 NANOSLEEP.SYNCS 0x989680 ;  /* 0x009896800000995d */ /* 0x004fea0003900000 */
[----:B------:R-:W2:Y:S02]  /*27a30*/  @!P1 SYNCS.PHASECHK.TRANS64 P1, [R12+URZ+0x2a8c0], R11 ;  /* 0x02a8c00b0c0095a7 */ /* 0x000ea4000802007f */
[----:B--2---:R-:W-:Y:S05]  /*27a40*/  @!P1 BRA `(.L_x_2944) ;  /* 0xfffffffc00f09947 */ /* 0x004fea000383ffff */
[----:B------:R-:W-:Y:S05]  /*27a50*/  BRA `(.L_x_3086) ;  /* 0xffffff9800907947 */ /* 0x000fea000383ffff */
.L_x_2960:
        /* <DEDUP_REMOVED lines=11> */
.L_x_3088:
[----:B------:R-:W-:Y:S05]  /*27b10*/  BSYNC B0 ;  /* 0x0000000000007941 */ /* 0x000fea0003800000 */
.L_x_3087:
[----:B------:R-:W-:Y:S05]  /*27b20*/  BRA `(.L_x_3089) ;  /* 0xffffffa8005c7947 */ /* 0x000fea000383ffff */
.L_x_2963:
[----:B-1----:R1:W2:Y:S02]  /*27b30*/  SYNCS.PHASECHK.TRANS64.TRYWAIT P0, [R7+URZ+0x2a840], R2 ;  /* 0x02a84002070075a7 */ /* 0x0022a4000800017f */
[----:B--2---:R-:W-:Y:S05]  /*27b40*/  @!P0 NANOSLEEP.SYNCS 0x989680 ;  /* 0x009896800000895d */ /* 0x004fea0003900000 */
[----:B------:R-:W2:Y:S02]  /*27b50*/  @!P0 SYNCS.PHASECHK.TRANS64 P0, [R7+URZ+0x2a840], R2 ;  /* 0x02a84002070085a7 */ /* 0x000ea4000800007f */
[----:B--2---:R-:W-:Y:S05]  /*27b60*/  @!P0 BRA `(.L_x_2963) ;  /* 0xfffffffc00f08947 */ /* 0x004fea000383ffff */
[----:B------:R-:W-:Y:S05]  /*27b70*/  BRA `(.L_x_3090) ;  /* 0xffffffa800ac7947 */ /* 0x000fea000383ffff */
.L_x_2964:
        /* <DEDUP_REMOVED lines=8> */
.L_x_3092:
[----:B------:R-:W-:Y:S05]  /*27c00*/  BSYNC B0 ;  /* 0x0000000000007941 */ /* 0x000fea0003800000 */
.L_x_3091:
        /* <DEDUP_REMOVED lines=9> */
.L_x_3093:
[----:B------:R-:W-:Y:S02]  /*27ca0*/  IMAD.MOV.U32 R13, RZ, RZ, R0 ;  /* 0x000000ffff0d7224 */ /* 0x000fe400078e0000 */
[----:B------:R-:W-:Y:S02]  /*27cb0*/  IMAD.MOV.U32 R12, RZ, RZ, 0x1 ;  /* 0x00000001ff0c7424 */ /* 0x000fe400078e00ff */
[----:B------:R-:W-:-:S07]  /*27cc0*/  IMAD.MOV.U32 R3, RZ, RZ, R14 ;  /* 0x000000ffff037224 */ /* 0x000fce00078e000e */
[----:B------:R-:W-:Y:S05]  /*27cd0*/  WARPSYNC.COLLECTIVE R15, `(.L_x_3094) ;  /* 0x000000000f087348 */ /* 0x000fea0003c00000 */
[----:B------:R0:W1:Y:S02]  /*27ce0*/  SHFL.IDX P6, R14, R13, R12, R11 ;  /* 0x0000000c0d0e7389 */ /* 0x00006400000c000b */
[----:B01----:R-:W-:Y:S01]  /*27cf0*/  ENDCOLLECTIVE ;  /* 0x000000000000791b */ /* 0x003fe20003800000 */
.L_x_3094:
        /* <DEDUP_REMOVED lines=17> */
.L_x_3095:
[----:B------:R-:W-:Y:S02]  /*27e10*/  @P1 IMAD R8, R5, 0x2, R22 ;  /* 0x0000000205081824 */ /* 0x000fe400078e0216 */
[----:B------:R-:W-:Y:S02]  /*27e20*/  IMAD.MOV.U32 R13, RZ, RZ, R0 ;  /* 0x000000ffff0d7224 */ /* 0x000fe400078e0000 */
[----:B------:R-:W-:Y:S02]  /*27e30*/  IMAD.MOV.U32 R12, RZ, RZ, 0x2 ;  /* 0x00000002ff0c7424 */ /* 0x000fe400078e00ff */
[----:B------:R-:W-:-:S07]  /*27e40*/  IMAD.MOV.U32 R3, RZ, RZ, R14 ;  /* 0x000000ffff037224 */ /* 0x000fce00078e000e */
[----:B------:R-:W-:Y:S05]  /*27e50*/  WARPSYNC.COLLECTIVE R15, `(.L_x_3096) ;  /* 0x000000000f087348 */ /* 0x000fea0003c00000 */
[----:B------:R0:W1:Y:S02]  /*27e60*/  SHFL.IDX P6, R14, R13, R12, R11 ;  /* 0x0000000c0d0e7389 */ /* 0x00006400000c000b */
[----:B01----:R-:W-:Y:S01]  /*27e70*/  ENDCOLLECTIVE ;  /* 0x000000000000791b */ /* 0x003fe20003800000 */
.L_x_3096:
        /* <DEDUP_REMOVED lines=17> */
.L_x_3097:
[----:B------:R-:W-:Y:S02]  /*27f90*/  @P1 IMAD R8, R5, 0x2, R22 ;  /* 0x0000000205081824 */ /* 0x000fe400078e0216 */
[----:B------:R-:W-:Y:S02]  /*27fa0*/  IMAD.MOV.U32 R13, RZ, RZ, R0 ;  /* 0x000000ffff0d7224 */ /* 0x000fe400078e0000 */
[----:B------:R-:W-:Y:S02]  /*27fb0*/  IMAD.MOV.U32 R12, RZ, RZ, 0x3 ;  /* 0x00000003ff0c7424 */ /* 0x000fe400078e00ff */
[----:B------:R-:W-:-:S07]  /*27fc0*/  IMAD.MOV.U32 R3, RZ, RZ, R14 ;  /* 0x000000ffff037224 */ /* 0x000fce00078e000e */
[----:B------:R-:W-:Y:S05]  /*27fd0*/  WARPSYNC.COLLECTIVE R15, `(.L_x_3098) ;  /* 0x000000000f087348 */ /* 0x000fea0003c00000 */
[----:B------:R0:W1:Y:S02]  /*27fe0*/  SHFL.IDX P6, R14, R13, R12, R11 ;  /* 0x0000000c0d0e7389 */ /* 0x00006400000c000b */
[----:B01----:R-:W-:Y:S01]  /*27ff0*/  ENDCOLLECTIVE ;  /* 0x000000000000791b */ /* 0x003fe20003800000 */
.L_x_3098:
        /* <DEDUP_REMOVED lines=17> */
.L_x_3099:
[----:B------:R-:W-:Y:S02]  /*28110*/  @P1 IMAD R8, R5, 0x2, R22 ;  /* 0x0000000205081824 */ /* 0x000fe400078e0216 */
[----:B------:R-:W-:Y:S02]  /*28120*/  IMAD.MOV.U32 R13, RZ, RZ, R0 ;  /* 0x000000ffff0d7224 */ /* 0x000fe400078e0000 */
[----:B------:R-:W-:Y:S02]  /*28130*/  IMAD.MOV.U32 R12, RZ, RZ, 0x4 ;  /* 0x00000004ff0c7424 */ /* 0x000fe400078e00ff */
[----:B------:R-:W-:-:S07]  /*28140*/  IMAD.MOV.U32 R3, RZ, RZ, R14 ;  /* 0x000000ffff037224 */ /* 0x000fce00078e000e */
[----:B------:R-:W-:Y:S05]  /*28150*/  WARPSYNC.COLLECTIVE R15, `(.L_x_3100) ;  /* 0x000000000f087348 */ /* 0x000fea0003c00000 */
[----:B------:R0:W1:Y:S02]  /*28160*/  SHFL.IDX P6, R14, R13, R12, R11 ;  /* 0x0000000c0d0e7389 */ /* 0x00006400000c000b */
[----:B01----:R-:W-:Y:S01]  /*28170*/  ENDCOLLECTIVE ;  /* 0x000000000000791b */ /* 0x003fe20003800000 */
.L_x_3100:
        /* <DEDUP_REMOVED lines=17> */
.L_x_3101:
[----:B------:R-:W-:Y:S02]  /*28290*/  @P1 IMAD R8, R5, 0x2, R22 ;  /* 0x0000000205081824 */ /* 0x000fe400078e0216 */
[----:B------:R-:W-:Y:S02]  /*282a0*/  IMAD.MOV.U32 R13, RZ, RZ, R0 ;  /* 0x000000ffff0d7224 */ /* 0x000fe400078e0000 */
[----:B------:R-:W-:Y:S01]  /*282b0*/  IMAD.MOV.U32 R12, RZ, RZ, 0x5 ;  /* 0x00000005ff0c7424 */ /* 0x000fe200078e00ff */
[----:B------:R-:W-:-:S07]  /*282c0*/  MOV R3, R14 ;  /* 0x0000000e00037202 */ /* 0x000fce0000000f00 */
[----:B------:R-:W-:Y:S05]  /*282d0*/  WARPSYNC.COLLECTIVE R15, `(.L_x_3102) ;  /* 0x000000000f087348 */ /* 0x000fea0003c00000 */
[----:B------:R0:W1:Y:S02]  /*282e0*/  SHFL.IDX P6, R14, R13, R12, R11 ;  /* 0x0000000c0d0e7389 */ /* 0x00006400000c000b */
[----:B01----:R-:W-:Y:S01]  /*282f0*/  ENDCOLLECTIVE ;  /* 0x000000000000791b */ /* 0x003fe20003800000 */
.L_x_3102:
[----:B------:R-:W-:-:S05]  /*28300*/  @P1 LEA R3, P0, R9, R3, 0x1 ;  /* 0x0000000309031211 */ /* 0x000fca00078008ff */
[----:B------:R-:W-:-:S05]  /*28310*/  @P1 IMAD.X R2, RZ, RZ, R2, P0 ;  /* 0x000000ffff021224 */ /* 0x000fca00000e0602 */
[----:B------:R-:W-:Y:S01]  /*28320*/  @P1 LOP3.LUT R3, R3, R2, RZ, 0x3c, !PT ;  /* 0x0000000203031212 */ /* 0x000fe200078e3cff */
[----:B------:R-:W-:-:S03]  /*28330*/  IMAD.MOV.U32 R13, RZ, RZ, R4 ;  /* 0x000000ffff0d7224 */ /* 0x000fc600078e0004 */
[----:B------:R-:W-:-:S04]  /*28340*/  @P1 LOP3.LUT R2, R3, R2, RZ, 0x3c, !PT ;  /* 0x0000000203021212 */ /* 0x000fc800078e3cff */
[----:B------:R-:W-:Y:S01]  /*28350*/  @P1 LOP3.LUT R3, R3, R2, RZ, 0x3c, !PT ;  /* 0x0000000203031212 */ /* 0x000fe200078e3cff */
[----:B------:R-:W-:-:S04]  /*28360*/  IMAD.MOV.U32 R0, RZ, RZ, R14 ;  /* 0x000000ffff007224 */ /* 0x000fc800078e000e */
[----:B------:R-:W-:Y:S01]  /*28370*/  @!PT LDS RZ, [RZ] ;  /* 0x00000000fffff984 */ /* 0x000fe20000000800 */
[----:B------:R-:W-:Y:S01]  /*28380*/  @!PT LDS RZ, [RZ] ;  /* 0x00000000fffff984 */ /* 0x000fe20000000800 */
[----:B------:R-:W-:Y:S01]  /*28390*/  @!PT LDS RZ, [RZ] ;  /* 0x00000000fffff984 */ /* 0x000fe20000000800 */
[----:B------:R0:W-:Y:S03]  /*283a0*/  @P1 LDGSTS.E.BYPASS.LTC128B.128 [R8+0x1a400], desc[UR60][R2.64], !P4 ;  /* 0x1a40000002081fae */ /* 0x0001e6000e101d7c */
[----:B0-----:R-:W-:Y:S05]  /*283b0*/  WARPSYNC.COLLECTIVE R15, `(.L_x_3103) ;  /* 0x000000000f087348 */ /* 0x001fea0003c00000 */
[----:B------:R1:W2:Y:S02]  /*283c0*/  SHFL.IDX P6, R14, R13, R12, R11 ;  /* 0x0000000c0d0e7389 */ /* 0x0002a400000c000b */
[----:B012---:R-:W-:Y:S01]  /*283d0*/  ENDCOLLECTIVE ;  /* 0x000000000000791b */ /* 0x007fe20003800000 */
.L_x_3103:
[----:B------:R-:W-:Y:S01]  /*283e0*/  @!PT LDS RZ, [RZ] ;  /* 0x00000000fffff984 */ /* 0x000fe20000000800 */
[----:B------:R-:W-:Y:S01]  /*283f0*/  @!PT LDS RZ, [RZ] ;  /* 0x00000000fffff984 */ /* 0x000fe20000000800 */
[----:B------:R-:W-:Y:S01]  /*28400*/  @!PT LDS RZ, [RZ] ;  /* 0x00000000fffff984 */ /* 0x000fe20000000800 */
[----:B------:R-:W-:Y:S04]  /*28410*/  @P1 LDGSTS.E.BYPASS.LTC128B.128 [R8+0x1d400], desc[UR60][R2.64+0x80], !P3 ;  /* 0x1d40008002081fae */ /* 0x000fe8000d901d7c */
[----:B------:R0:W-:Y:S02]  /*28420*/  @P1 LDGSTS.E.BYPASS.LTC128B.128 [R8+0x20400], desc[UR60][R2.64+0x100], !P2 ;  /* 0x2040010002081fae */ /* 0x0001e4000d101d7c */
[----:B0-----:R-:W-:Y:S01]  /*28430*/  IMAD.MOV.U32 R2, RZ, RZ, R14 ;  /* 0x000000ffff027224 */ /* 0x001fe200078e000e */
[----:B------:R-:W-:Y:S06]  /*28440*/  BRA `(.L_x_3104) ;  /* 0xffffffa400f07947 */ /* 0x000fec000383ffff */
.L_x_2969:
        /* <DEDUP_REMOVED lines=9> */
.L_x_3105:
[----:B------:R-:W-:Y:S01]  /*284e0*/  ISETP.GE.AND P1, PT, R17, R5, PT ;  /* 0x000000051100720c */ /* 0x000fe20003f26270 */
[----:B------:R-:W-:Y:S02]  /*284f0*/  IMAD.MOV.U32 R13, RZ, RZ, R0 ;  /* 0x000000ffff0d7224 */ /* 0x000fe400078e0000 */
[----:B------:R-:W-:-:S10]  /*28500*/  IMAD.MOV.U32 R2, RZ, RZ, R14 ;  /* 0x000000ffff027224 */ /* 0x000fd400078e000e */
[----:B------:R-:W-:Y:S05]  /*28510*/  WARPSYNC.COLLECTIVE R15, `(.L_x_3106) ;  /* 0x000000000f087348 */ /* 0x000fea0003c00000 */
[----:B------:R0:W1:Y:S02]  /*28520*/  SHFL.IDX P6, R14, R13, R12, R11 ;  /* 0x0000000c0d0e7389 */ /* 0x00006400000c000b */
[----:B01----:R-:W-:Y:S01]  /*28530*/  ENDCOLLECTIVE ;  /* 0x000000000000791b */ /* 0x003fe20003800000 */
.L_x_3106:
[----:B------:R-:W-:Y:S02]  /*28540*/  IMAD.MOV.U32 R13, RZ, RZ, R4 ;  /* 0x000000ffff0d7224 */ /* 0x000fe400078e0004 */
[----:B------:R-:W-:Y:S02]  /*28550*/  IMAD.MOV.U32 R12, RZ, RZ, 0x1 ;  /* 0x00000001ff0c7424 */ /* 0x000fe400078e00ff */
[----:B------:R-:W-:-:S07]  /*28560*/  IMAD.MOV.U32 R3, RZ, RZ, R14 ;  /* 0x000000ffff037224 */ /* 0x000fce00078e000e */
[----:B------:R-:W-:Y:S05]  /*28570*/  WARPSYNC.COLLECTIVE R15, `(.L_x_3107) ;  /* 0x000000000f087348 */ /* 0x000fea0003c00000 */
[----:B------:R0:W1:Y:S02]  /*28580*/  SHFL.IDX P6, R14, R13, R12, R11 ;  /* 0x0000000c0d0e7389 */ /* 0x00006400000c000b */
[----:B01----:R-:W-:Y:S01]  /*28590*/  ENDCOLLECTIVE ;  /* 0x000000000000791b */ /* 0x003fe20003800000 */
.L_x_3107:
        /* <DEDUP_REMOVED lines=16> */
.L_x_3108:
[----:B------:R-:W-:Y:S02]  /*286a0*/  IMAD.MOV.U32 R13, RZ, RZ, R4 ;  /* 0x000000ffff0d7224 */ /* 0x000fe400078e0004 */
[----:B------:R-:W-:Y:S02]  /*286b0*/  IMAD.MOV.U32 R12, RZ, RZ, 0x2 ;  /* 0x00000002ff0c7424 */ /* 0x000fe400078e00ff */
[----:B------:R-:W-:-:S07]  /*286c0*/  IMAD.MOV.U32 R3, RZ, RZ, R14 ;  /* 0x000000ffff037224 */ /* 0x000fce00078e000e */
[----:B------:R-:W-:Y:S05]  /*286d0*/  WARPSYNC.COLLECTIVE R15, `(.L_x_3109) ;  /* 0x000000000f087348 */ /* 0x000fea0003c00000 */
[----:B------:R0:W1:Y:S02]  /*286e0*/  SHFL.IDX P6, R14, R13, R12, R11 ;  /* 0x0000000c0d0e7389 */ /* 0x00006400000c000b */
[----:B01----:R-:W-:Y:S01]  /*286f0*/  ENDCOLLECTIVE ;  /* 0x000000000000791b */ /* 0x003fe20003800000 */
.L_x_3109:
        /* <DEDUP_REMOVED lines=17> */
.L_x_3110:
[----:B------:R-:W-:Y:S02]  /*28810*/  IMAD.MOV.U32 R13, RZ, RZ, R4 ;  /* 0x000000ffff0d7224 */ /* 0x000fe400078e0004 */
[----:B------:R-:W-:Y:S02]  /*28820*/  IMAD.MOV.U32 R12, RZ, RZ, 0x3 ;  /* 0x00000003ff0c7424 */ /* 0x000fe400078e00ff */
[----:B------:R-:W-:-:S07]  /*28830*/  IMAD.MOV.U32 R3, RZ, RZ, R14 ;  /* 0x000000ffff037224 */ /* 0x000fce00078e000e */
[----:B------:R-:W-:Y:S05]  /*28840*/  WARPSYNC.COLLECTIVE R15, `(.L_x_3111) ;  /* 0x000000000f087348 */ /* 0x000fea0003c00000 */
[----:B------:R0:W1:Y:S02]  /*28850*/  SHFL.IDX P6, R14, R13, R12, R11 ;  /* 0x0000000c0d0e7389 */ /* 0x00006400000c000b */
[----:B01----:R-:W-:Y:S01]  /*28860*/  ENDCOLLECTIVE ;  /* 0x000000000000791b */ /* 0x003fe20003800000 */
.L_x_3111:
        /* <DEDUP_REMOVED lines=17> */
.L_x_3112:
[----:B------:R-:W-:Y:S01]  /*28980*/  MOV R13, R4 ;  /* 0x00000004000d7202 */ /* 0x000fe20000000f00 */
[----:B------:R-:W-:Y:S02]  /*28990*/  IMAD.MOV.U32 R12, RZ, RZ, 0x4 ;  /* 0x00000004ff0c7424 */ /* 0x000fe400078e00ff */
[----:B------:R-:W-:-:S07]  /*289a0*/  IMAD.MOV.U32 R3, RZ, RZ, R14 ;  /* 0x000000ffff037224 */ /* 0x000fce00078e000e */
[----:B------:R-:W-:Y:S05]  /*289b0*/  WARPSYNC.COLLECTIVE R15, `(.L_x_3113) ;  /* 0x000000000f087348 */ /* 0x000fea0003c00000 */
[----:B------:R0:W1:Y:S02]  /*289c0*/  SHFL.IDX P6, R14, R13, R12, R11 ;  /* 0x0000000c0d0e7389 */ /* 0x00006400000c000b */
[----:B01----:R-:W-:Y:S01]  /*289d0*/  ENDCOLLECTIVE ;  /* 0x000000000000791b */ /* 0x003fe20003800000 */
.L_x_3113:
        /* <DEDUP_REMOVED lines=17> */
.L_x_3114:
[----:B------:R-:W-:Y:S02]  /*28af0*/  IMAD.MOV.U32 R13, RZ, RZ, R4 ;  /* 0x000000ffff0d7224 */ /* 0x000fe400078e0004 */
[----:B------:R-:W-:Y:S02]  /*28b00*/  IMAD.MOV.U32 R12, RZ, RZ, 0x5 ;  /* 0x00000005ff0c7424 */ /* 0x000fe400078e00ff */
[----:B------:R-:W-:-:S07]  /*28b10*/  IMAD.MOV.U32 R3, RZ, RZ, R14 ;  /* 0x000000ffff037224 */ /* 0x000fce00078e000e */
[----:B------:R-:W-:Y:S05]  /*28b20*/  WARPSYNC.COLLECTIVE R15, `(.L_x_3115) ;  /* 0x000000000f087348 */ /* 0x000fea0003c00000 */
[----:B------:R0:W1:Y:S02]  /*28b30*/  SHFL.IDX P6, R14, R13, R12, R11 ;  /* 0x0000000c0d0e7389 */ /* 0x00006400000c000b */
[----:B01----:R-:W-:Y:S01]  /*28b40*/  ENDCOLLECTIVE ;  /* 0x000000000000791b */ /* 0x003fe20003800000 */
.L_x_3115:
        /* <DEDUP_REMOVED lines=17> */
.L_x_3116:
[----:B------:R-:W-:Y:S02]  /*28c60*/  IMAD.MOV.U32 R13, RZ, RZ, R4 ;  /* 0x000000ffff0d7224 */ /* 0x000fe400078e0004 */
[----:B------:R-:W-:Y:S02]  /*28c70*/  IMAD.MOV.U32 R12, RZ, RZ, 0x6 ;  /* 0x00000006ff0c7424 */ /* 0x000fe400078e00ff */
[----:B------:R-:W-:-:S07]  /*28c80*/  IMAD.MOV.U32 R3, RZ, RZ, R14 ;  /* 0x000000ffff037224 */ /* 0x000fce00078e000e */
[----:B------:R-:W-:Y:S05]  /*28c90*/  WARPSYNC.COLLECTIVE R15, `(.L_x_3117) ;  /* 0x000000000f087348 */ /* 0x000fea0003c00000 */
[----:B------:R0:W1:Y:S02]  /*28ca0*/  SHFL.IDX P6, R14, R13, R12, R11 ;  /* 0x0000000c0d0e7389 */ /* 0x00006400000c000b */
[----:B01----:R-:W-:Y:S01]  /*28cb0*/  ENDCOLLECTIVE ;  /* 0x000000000000791b */ /* 0x003fe20003800000 */
.L_x_3117:
        /* <DEDUP_REMOVED lines=17> */
.L_x_3118:
[----:B------:R-:W-:Y:S02]  /*28dd0*/  IMAD.MOV.U32 R13, RZ, RZ, R4 ;  /* 0x000000ffff0d7224 */ /* 0x000fe400078e0004 */
[----:B------:R-:W-:Y:S02]  /*28de0*/  IMAD.MOV.U32 R12, RZ, RZ, 0x7 ;  /* 0x00000007ff0c7424 */ /* 0x000fe400078e00ff */
[----:B------:R-:W-:-:S07]  /*28df0*/  IMAD.MOV.U32 R3, RZ, RZ, R14 ;  /* 0x000000ffff037224 */ /* 0x000fce00078e000e */
[----:B------:R-:W-:Y:S05]  /*28e00*/  WARPSYNC.COLLECTIVE R15, `(.L_x_3119) ;  /* 0x000000000f087348 */ /* 0x000fea0003c00000 */
[----:B------:R0:W1:Y:S02]  /*28e10*/  SHFL.IDX P6, R14, R13, R12, R11 ;  /* 0x0000000c0d0e7389 */ /* 0x00006400000c000b */
[----:B01----:R-:W-:Y:S01]  /*28e20*/  ENDCOLLECTIVE ;  /* 0x000000000000791b */ /* 0x003fe20003800000 */
.L_x_3119:
        /* <DEDUP_REMOVED lines=15> */
.L_x_3120:
[----:B------:R-:W-:Y:S05]  /*28f20*/  BRA `(.L_x_3121) ;  /* 0xffffffa800547947 */ /* 0x000fea000383ffff */
.L_x_2974:
[----:B0-----:R0:W1:Y:S02]  /*28f30*/  SYNCS.PHASECHK.TRANS64.TRYWAIT P0, [R22+URZ+0x2a820], R3 ;  /* 0x02a82003160075a7 */ /* 0x001064000800017f */
[----:B-1----:R-:W-:Y:S05]  /*28f40*/  @!P0 NANOSLEEP.SYNCS 0x989680 ;  /* 0x009896800000895d */ /* 0x002fea0003900000 */
[----:B------:R-:W1:Y:S02]  /*28f50*/  @!P0 SYNCS.PHASECHK.TRANS64 P0, [R22+URZ+0x2a820], R3 ;  /* 0x02a82003160085a7 */ /* 0x000e64000800007f */
[----:B-1----:R-:W-:Y:S05]  /*28f60*/  @!P0 BRA `(.L_x_2974) ;  /* 0xfffffffc00f08947 */ /* 0x002fea000383ffff */
[----:B------:R-:W-:Y:S05]  /*28f70*/  BRA `(.L_x_3122) ;  /* 0xffffffa800cc7947 */ /* 0x000fea000383ffff */
.L_x_2979:
[----:B0-----:R0:W1:Y:S02]  /*28f80*/  SYNCS.PHASECHK.TRANS64.TRYWAIT P0, [R5+URZ+0x2a840], R0 ;  /* 0x02a84000050075a7 */ /* 0x001064000800017f */
[----:B-1----:R-:W-:Y:S05]  /*28f90*/  @!P0 NANOSLEEP.SYNCS 0x989680 ;  /* 0x009896800000895d */ /* 0x002fea0003900000 */
[----:B------:R-:W1:Y:S02]  /*28fa0*/  @!P0 SYNCS.PHASECHK.TRANS64 P0, [R5+URZ+0x2a840], R0 ;  /* 0x02a84000050085a7 */ /* 0x000e64000800007f */
[----:B-1----:R-:W-:Y:S05]  /*28fb0*/  @!P0 BRA `(.L_x_2979) ;  /* 0xfffffffc00f08947 */ /* 0x002fea000383ffff */
[----:B------:R-:W-:Y:S05]  /*28fc0*/  BRA `(.L_x_3123) ;  /* 0xffffffac00907947 */ /* 0x000fea000383ffff */
.L_x_2980:
        /* <DEDUP_REMOVED lines=8> */
.L_x_3125:
[----:B------:R-:W-:Y:S05]  /*29050*/  BSYNC B1 ;  /* 0x0000000000017941 */ /* 0x000fea0003800000 */
.L_x_3124:
        /* <DEDUP_REMOVED lines=10> */
.L_x_3126:
        /* <DEDUP_REMOVED lines=8> */
.L_x_3127:
        /* <DEDUP_REMOVED lines=14> */
.L_x_3128:
[----:B------:R-:W-:Y:S02]  /*29260*/  IMAD.MOV.U32 R13, RZ, RZ, R8 ;  /* 0x000000ffff0d7224 */ /* 0x000fe400078e0008 */
[----:B------:R-:W-:Y:S02]  /*29270*/  IMAD.MOV.U32 R12, RZ, RZ, 0x2 ;  /* 0x00000002ff0c7424 */ /* 0x000fe400078e00ff */
[----:B------:R-:W-:-:S07]  /*29280*/  IMAD.MOV.U32 R2, RZ, RZ, R14 ;  /* 0x000000ffff027224 */ /* 0x000fce00078e000e */
[----:B------:R-:W-:Y:S05]  /*29290*/  WARPSYNC.COLLECTIVE R15, `(.L_x_3129) ;  /* 0x000000000f087348 */ /* 0x000fea0003c00000 */
[----:B------:R0:W1:Y:S02]  /*292a0*/  SHFL.IDX P6, R14, R13, R12, R11 ;  /* 0x0000000c0d0e7389 */ /* 0x00006400000c000b */
[----:B01----:R-:W-:Y:S01]  /*292b0*/  ENDCOLLECTIVE ;  /* 0x000000000000791b */ /* 0x003fe20003800000 */
.L_x_3129:
        /* <DEDUP_REMOVED lines=13> */
.L_x_3130:
[----:B------:R-:W-:Y:S02]  /*29390*/  IMAD.MOV.U32 R13, RZ, RZ, R8 ;  /* 0x000000ffff0d7224 */ /* 0x000fe400078e0008 */
[----:B------:R-:W-:Y:S02]  /*293a0*/  IMAD.MOV.U32 R12, RZ, RZ, 0x3 ;  /* 0x00000003ff0c7424 */ /* 0x000fe400078e00ff */
[----:B------:R-:W-:-:S07]  /*293b0*/  IMAD.MOV.U32 R2, RZ, RZ, R14 ;  /* 0x000000ffff027224 */ /* 0x000fce00078e000e */
[----:B------:R-:W-:Y:S05]  /*293c0*/  WARPSYNC.COLLECTIVE R15, `(.L_x_3131) ;  /* 0x000000000f087348 */ /* 0x000fea0003c00000 */
[----:B------:R0:W1:Y:S02]  /*293d0*/  SHFL.IDX P6, R14, R13, R12, R11 ;  /* 0x0000000c0d0e7389 */ /* 0x00006400000c000b */
[----:B01----:R-:W-:Y:S01]  /*293e0*/  ENDCOLLECTIVE ;  /* 0x000000000000791b */ /* 0x003fe20003800000 */
.L_x_3131:
        /* <DEDUP_REMOVED lines=13> */
.L_x_3132:
[----:B------:R-:W-:Y:S02]  /*294c0*/  IMAD.MOV.U32 R13, RZ, RZ, R8 ;  /* 0x000000ffff0d7224 */ /* 0x000fe400078e0008 */
[----:B------:R-:W-:Y:S02]  /*294d0*/  IMAD.MOV.U32 R12, RZ, RZ, 0x4 ;  /* 0x00000004ff0c7424 */ /* 0x000fe400078e00ff */
[----:B------:R-:W-:-:S07]  /*294e0*/  IMAD.MOV.U32 R2, RZ, RZ, R14 ;  /* 0x000000ffff027224 */ /* 0x000fce00078e000e */
[----:B------:R-:W-:Y:S05]  /*294f0*/  WARPSYNC.COLLECTIVE R15, `(.L_x_3133) ;  /* 0x000000000f087348 */ /* 0x000fea0003c00000 */
[----:B------:R0:W1:Y:S02]  /*29500*/  SHFL.IDX P6, R14, R13, R12, R11 ;  /* 0x0000000c0d0e7389 */ /* 0x00006400000c000b */
[----:B01----:R-:W-:Y:S01]  /*29510*/  ENDCOLLECTIVE ;  /* 0x000000000000791b */ /* 0x003fe20003800000 */
.L_x_3133:
        /* <DEDUP_REMOVED lines=13> */
.L_x_3134:
[----:B------:R-:W-:Y:S02]  /*295f0*/  IMAD.MOV.U32 R13, RZ, RZ, R8 ;  /* 0x000000ffff0d7224 */ /* 0x000fe400078e0008 */
[----:B------:R-:W-:Y:S02]  /*29600*/  IMAD.MOV.U32 R12, RZ, RZ, 0x5 ;  /* 0x00000005ff0c7424 */ /* 0x000fe400078e00ff */
[----:B------:R-:W-:-:S07]  /*29610*/  IMAD.MOV.U32 R2, RZ, RZ, R14 ;  /* 0x000000ffff027224 */ /* 0x000fce00078e000e */
[----:B------:R-:W-:Y:S05]  /*29620*/  WARPSYNC.COLLECTIVE R15, `(.L_x_3135) ;  /* 0x000000000f087348 */ /* 0x000fea0003c00000 */
[----:B------:R0:W1:Y:S02]  /*29630*/  SHFL.IDX P6, R14, R13, R12, R11 ;  /* 0x0000000c0d0e7389 */ /* 0x00006400000c000b */
[----:B01----:R-:W-:Y:S01]  /*29640*/  ENDCOLLECTIVE ;  /* 0x000000000000791b */ /* 0x003fe20003800000 */
.L_x_3135:
        /* <DEDUP_REMOVED lines=13> */
.L_x_3136:
[----:B------:R-:W-:Y:S01]  /*29720*/  IMAD.MOV.U32 R2, RZ, RZ, R14 ;  /* 0x000000ffff027224 */ /* 0x000fe200078e000e */
[----:B------:R-:W-:Y:S06]  /*29730*/  BRA `(.L_x_3137) ;  /* 0xffffffa800c07947 */ /* 0x000fec000383ffff */
.L_x_2985:
[----:B-1----:R1:W2:Y:S02]  /*29740*/  SYNCS.PHASECHK.TRANS64.TRYWAIT P0, [R5+URZ+0x2a860], R2 ;  /* 0x02a86002050075a7 */ /* 0x0022a4000800017f */
[----:B--2---:R-:W-:Y:S05]  /*29750*/  @!P0 NANOSLEEP.SYNCS 0x989680 ;  /* 0x009896800000895d */ /* 0x004fea0003900000 */
[----:B------:R-:W2:Y:S02]  /*29760*/  @!P0 SYNCS.PHASECHK.TRANS64 P0, [R5+URZ+0x2a860], R2 ;  /* 0x02a86002050085a7 */ /* 0x000ea4000800007f */
[----:B--2---:R-:W-:Y:S05]  /*29770*/  @!P0 BRA `(.L_x_2985) ;  /* 0xfffffffc00f08947 */ /* 0x004fea000383ffff */
[----:B------:R-:W-:Y:S05]  /*29780*/  BRA `(.L_x_3138) ;  /* 0xffffffac001c7947 */ /* 0x000fea000383ffff */
.L_x_2986:
        /* <DEDUP_REMOVED lines=8> */
.L_x_3140:
[----:B------:R-:W-:Y:S05]  /*29810*/  BSYNC B1 ;  /* 0x0000000000017941 */ /* 0x000fea0003800000 */
.L_x_3139:
        /* <DEDUP_REMOVED lines=9> */
.L_x_3141:
[----:B------:R-:W-:Y:S02]  /*298b0*/  IMAD.MOV.U32 R13, RZ, RZ, R25 ;  /* 0x000000ffff0d7224 */ /* 0x000fe400078e0019 */
[----:B------:R-:W-:Y:S02]  /*298c0*/  IMAD.MOV.U32 R12, RZ, RZ, 0x1 ;  /* 0x00000001ff0c7424 */ /* 0x000fe400078e00ff */
[----:B------:R-:W-:-:S07]  /*298d0*/  IMAD.MOV.U32 R2, RZ, RZ, R14 ;  /* 0x000000ffff027224 */ /* 0x000fce00078e000e */
[----:B------:R-:W-:Y:S05]  /*298e0*/  WARPSYNC.COLLECTIVE R15, `(.L_x_3142) ;  /* 0x000000000f087348 */ /* 0x000fea0003c00000 */
[----:B------:R0:W1:Y:S02]  /*298f0*/  SHFL.IDX P6, R14, R13, R12, R11 ;  /* 0x0000000c0d0e7389 */ /* 0x00006400000c000b */
[----:B01----:R-:W-:Y:S01]  /*29900*/  ENDCOLLECTIVE ;  /* 0x000000000000791b */ /* 0x003fe20003800000 */
.L_x_3142:
        /* <DEDUP_REMOVED lines=15> */
.L_x_3143:
[----:B------:R-:W-:Y:S02]  /*29a00*/  IMAD.MOV.U32 R13, RZ, RZ, R25 ;  /* 0x000000ffff0d7224 */ /* 0x000fe400078e0019 */
[----:B------:R-:W-:Y:S02]  /*29a10*/  IMAD.MOV.U32 R12, RZ, RZ, 0x2 ;  /* 0x00000002ff0c7424 */ /* 0x000fe400078e00ff */
[----:B------:R-:W-:-:S07]  /*29a20*/  IMAD.MOV.U32 R2, RZ, RZ, R14 ;  /* 0x000000ffff027224 */ /* 0x000fce00078e000e */
[----:B------:R-:W-:Y:S05]  /*29a30*/  WARPSYNC.COLLECTIVE R15, `(.L_x_3144) ;  /* 0x000000000f087348 */ /* 0x000fea0003c00000 */
[----:B------:R0:W1:Y:S02]  /*29a40*/  SHFL.IDX P6, R14, R13, R12, R11 ;  /* 0x0000000c0d0e7389 */ /* 0x00006400000c000b */
[----:B01----:R-:W-:Y:S01]  /*29a50*/  ENDCOLLECTIVE ;  /* 0x000000000000791b */ /* 0x003fe20003800000 */
.L_x_3144:
        /* <DEDUP_REMOVED lines=14> */
.L_x_3145:
[----:B------:R-:W-:Y:S02]  /*29b40*/  IMAD.MOV.U32 R13, RZ, RZ, R25 ;  /* 0x000000ffff0d7224 */ /* 0x000fe400078e0019 */
[----:B------:R-:W-:Y:S02]  /*29b50*/  IMAD.MOV.U32 R12, RZ, RZ, 0x3 ;  /* 0x00000003ff0c7424 */ /* 0x000fe400078e00ff */
[----:B------:R-:W-:-:S07]  /*29b60*/  IMAD.MOV.U32 R2, RZ, RZ, R14 ;  /* 0x000000ffff027224 */ /* 0x000fce00078e000e */
[----:B------:R-:W-:Y:S05]  /*29b70*/  WARPSYNC.COLLECTIVE R15, `(.L_x_3146) ;  /* 0x000000000f087348 */ /* 0x000fea0003c00000 */
[----:B------:R0:W1:Y:S02]  /*29b80*/  SHFL.IDX P6, R14, R13, R12, R11 ;  /* 0x0000000c0d0e7389 */ /* 0x00006400000c000b */
[----:B01----:R-:W-:Y:S01]  /*29b90*/  ENDCOLLECTIVE ;  /* 0x000000000000791b */ /* 0x003fe20003800000 */
.L_x_3146:
        /* <DEDUP_REMOVED lines=14> */
.L_x_3147:
[----:B------:R-:W-:Y:S02]  /*29c80*/  IMAD.MOV.U32 R13, RZ, RZ, R25 ;  /* 0x000000ffff0d7224 */ /* 0x000fe400078e0019 */
[----:B------:R-:W-:Y:S02]  /*29c90*/  IMAD.MOV.U32 R12, RZ, RZ, 0x4 ;  /* 0x00000004ff0c7424 */ /* 0x000fe400078e00ff */
[----:B------:R-:W-:-:S07]  /*29ca0*/  IMAD.MOV.U32 R2, RZ, RZ, R14 ;  /* 0x000000ffff027224 */ /* 0x000fce00078e000e */
[----:B------:R-:W-:Y:S05]  /*29cb0*/  WARPSYNC.COLLECTIVE R15, `(.L_x_3148) ;  /* 0x000000000f087348 */ /* 0x000fea0003c00000 */
[----:B------:R0:W1:Y:S02]  /*29cc0*/  SHFL.IDX P6, R14, R13, R12, R11 ;  /* 0x0000000c0d0e7389 */ /* 0x00006400000c000b */
[----:B01----:R-:W-:Y:S01]  /*29cd0*/  ENDCOLLECTIVE ;  /* 0x000000000000791b */ /* 0x003fe20003800000 */
.L_x_3148:
        /* <DEDUP_REMOVED lines=14> */
.L_x_3149:
[----:B------:R-:W-:Y:S02]  /*29dc0*/  IMAD.MOV.U32 R13, RZ, RZ, R25 ;  /* 0x000000ffff0d7224 */ /* 0x000fe400078e0019 */
[----:B------:R-:W-:Y:S02]  /*29dd0*/  IMAD.MOV.U32 R12, RZ, RZ, 0x5 ;  /* 0x00000005ff0c7424 */ /* 0x000fe400078e00ff */
[----:B------:R-:W-:-:S07]  /*29de0*/  IMAD.MOV.U32 R2, RZ, RZ, R14 ;  /* 0x000000ffff027224 */ /* 0x000fce00078e000e */
[----:B------:R-:W-:Y:S05]  /*29df0*/  WARPSYNC.COLLECTIVE R15, `(.L_x_3150) ;  /* 0x000000000f087348 */ /* 0x000fea0003c00000 */
[----:B------:R0:W1:Y:S02]  /*29e00*/  SHFL.IDX P6, R14, R13, R12, R11 ;  /* 0x0000000c0d0e7389 */ /* 0x00006400000c000b */
[----:B01----:R-:W-:Y:S01]  /*29e10*/  ENDCOLLECTIVE ;  /* 0x000000000000791b */ /* 0x003fe20003800000 */
.L_x_3150:
        /* <DEDUP_REMOVED lines=13> */
.L_x_3151:
[----:B------:R-:W-:Y:S01]  /*29ef0*/  @!PT LDS RZ, [RZ] ;  /* 0x00000000fffff984 */ /* 0x000fe20000000800 */
[----:B------:R-:W-:Y:S01]  /*29f00*/  @!PT LDS RZ, [RZ] ;  /* 0x00000000fffff984 */ /* 0x000fe20000000800 */
[----:B------:R-:W-:Y:S01]  /*29f10*/  @!PT LDS RZ, [RZ] ;  /* 0x00000000fffff984 */ /* 0x000fe20000000800 */
[----:B------:R0:W-:Y:S02]  /*29f20*/  LDGSTS.E.BYPASS.LTC128B.128 [R4+0x5400], desc[UR60][R2.64+0x80], !P2 ;  /* 0x0540008002047fae */ /* 0x0001e4000d101d7c */
[----:B0-----:R-:W-:Y:S01]  /*29f30*/  IMAD.MOV.U32 R2, RZ, RZ, R14 ;  /* 0x000000ffff027224 */ /* 0x001fe200078e000e */
[----:B------:R-:W-:Y:S06]  /*29f40*/  BRA `(.L_x_3152) ;  /* 0xffffffa800087947 */ /* 0x000fec000383ffff */
.L_x_2994:
[----:B0-----:R0:W1:Y:S02]  /*29f50*/  SYNCS.PHASECHK.TRANS64.TRYWAIT P0, [R0+URZ+0x2a860], R3 ;  /* 0x02a86003000075a7 */ /* 0x001064000800017f */
[----:B-1----:R-:W-:Y:S05]  /*29f60*/  @!P0 NANOSLEEP.SYNCS 0x989680 ;  /* 0x009896800000895d */ /* 0x002fea0003900000 */
[----:B------:R-:W1:Y:S02]  /*29f70*/  @!P0 SYNCS.PHASECHK.TRANS64 P0, [R0+URZ+0x2a860], R3 ;  /* 0x02a86003000085a7 */ /* 0x000e64000800007f */
[----:B-1----:R-:W-:Y:S05]  /*29f80*/  @!P0 BRA `(.L_x_2994) ;  /* 0xfffffffc00f08947 */ /* 0x002fea000383ffff */
[----:B------:R-:W-:Y:S05]  /*29f90*/  BRA `(.L_x_3153) ;  /* 0xffffffac001c7947 */ /* 0x000fea000383ffff */
.L_x_2995:
        /* <DEDUP_REMOVED lines=8> */
.L_x_3155:
[----:B------:R-:W-:Y:S05]  /*2a020*/  BSYNC B0 ;  /* 0x0000000000007941 */ /* 0x000fea0003800000 */
.L_x_3154:
        /* <DEDUP_REMOVED lines=15> */
.L_x_3156:
        /* <DEDUP_REMOVED lines=9> */
.L_x_3157:
        /* <DEDUP_REMOVED lines=13> */
.L_x_3158:
[----:B------:R-:W-:Y:S02]  /*2a280*/  IMAD.MOV.U32 R13, RZ, RZ, R25 ;  /* 0x000000ffff0d7224 */ /* 0x000fe400078e0019 */
[----:B------:R-:W-:Y:S01]  /*2a290*/  IMAD.MOV.U32 R12, RZ, RZ, 0x2 ;  /* 0x00000002ff0c7424 */ /* 0x000fe200078e00ff */
[----:B------:R-:W-:-:S13]  /*2a2a0*/  IADD3 R2, P2, R14, R5, RZ ;  /* 0x000000050e027210 */ /* 0x000fda0007f5e0ff */
[----:B------:R-:W-:Y:S05]  /*2a2b0*/  WARPSYNC.COLLECTIVE R15, `(.L_x_3159) ;  /* 0x000000000f087348 */ /* 0x000fea0003c00000 */
[----:B------:R0:W1:Y:S02]  /*2a2c0*/  SHFL.IDX P6, R14, R13, R12, R11 ;  /* 0x0000000c0d0e7389 */ /* 0x00006400000c000b */
[----:B01----:R-:W-:Y:S01]  /*2a2d0*/  ENDCOLLECTIVE ;  /* 0x000000000000791b */ /* 0x003fe20003800000 */
.L_x_3159:
[----:B------:R-:W-:-:S05]  /*2a2e0*/  IMAD.X R3, RZ, RZ, R8, P2 ;  /* 0x000000ffff037224 */ /* 0x000fca00010e0608 */
[----:B------:R-:W-:Y:S01]  /*2a2f0*/  @!PT LDS RZ, [RZ] ;  /* 0x00000000fffff984 */ /* 0x000fe20000000800 */
[----:B------:R-:W-:Y:S01]  /*2a300*/  @!PT LDS RZ, [RZ] ;  /* 0x00000000fffff984 */ /* 0x000fe20000000800 */
[----:B------:R-:W-:Y:S01]  /*2a310*/  @!PT LDS RZ, [RZ] ;  /* 0x00000000fffff984 */ /* 0x000fe20000000800 */
[----:B------:R0:W-:Y:S01]  /*2a320*/  LDGSTS.E.BYPASS.LTC128B.128 [R4+0xc00], desc[UR60][R2.64], !P3 ;  /* 0x00c0000002047fae */ /* 0x0001e2000d901d7c */
[----:B------:R-:W-:-:S03]  /*2a330*/  ISETP.LT.OR P3, PT, R6, 0x21, P1 ;  /* 0x000000210600780c */ /* 0x000fc60000f61670 */
[----:B------:R0:W-:Y:S01]  /*2a340*/  LDGSTS.E.BYPASS.LTC128B.128 [R4+0x3c00], desc[UR60][R2.64+0x80], !P4 ;  /* 0x03c0008002047fae */ /* 0x0001e2000e101d7c */
[----:B------:R-:W-:Y:S02]  /*2a350*/  ISETP.LT.OR P4, PT, R6, 0x21, !P0 ;  /* 0x000000210600780c */ /* 0x000fe40004781670 */
[----:B------:R-:W-:Y:S01]  /*2a360*/  MOV R13, R24 ;  /* 0x00000018000d7202 */ /* 0x000fe20000000f00 */
[----:B------:R-:W-:-:S10]  /*2a370*/  IMAD.MOV.U32 R7, RZ, RZ, R14 ;  /* 0x000000ffff077224 */ /* 0x000fd400078e000e */
[----:B0-----:R-:W-:Y:S05]  /*2a380*/  WARPSYNC.COLLECTIVE R15, `(.L_x_3160) ;  /* 0x000000000f087348 */ /* 0x001fea0003c00000 */
[----:B------:R1:W2:Y:S02]  /*2a390*/  SHFL.IDX P6, R14, R13, R12, R11 ;  /* 0x0000000c0d0e7389 */ /* 0x0002a400000c000b */
[----:B012---:R-:W-:Y:S01]  /*2a3a0*/  ENDCOLLECTIVE ;  /* 0x000000000000791b */ /* 0x007fe20003800000 */
.L_x_3160:
[----:B------:R-:W-:Y:S02]  /*2a3b0*/  IMAD.MOV.U32 R13, RZ, RZ, R25 ;  /* 0x000000ffff0d7224 */ /* 0x000fe400078e0019 */
[----:B------:R-:W-:Y:S02]  /*2a3c0*/  IMAD.MOV.U32 R12, RZ, RZ, 0x3 ;  /* 0x00000003ff0c7424 */ /* 0x000fe400078e00ff */
[----:B------:R-:W-:-:S07]  /*2a3d0*/  IMAD.MOV.U32 R10, RZ, RZ, R14 ;  /* 0x000000ffff0a7224 */ /* 0x000fce00078e000e */
[----:B------:R-:W-:Y:S05]  /*2a3e0*/  WARPSYNC.COLLECTIVE R15, `(.L_x_3161) ;  /* 0x000000000f087348 */ /* 0x000fea0003c00000 */
[----:B------:R0:W1:Y:S02]  /*2a3f0*/  SHFL.IDX P6, R14, R13, R12, R11 ;  /* 0x0000000c0d0e7389 */ /* 0x00006400000c000b */
[----:B01----:R-:W-:Y:S01]  /*2a400*/  ENDCOLLECTIVE ;  /* 0x000000000000791b */ /* 0x003fe20003800000 */
.L_x_3161:
        /* <DEDUP_REMOVED lines=14> */
.L_x_3162:
[----:B------:R-:W-:Y:S02]  /*2a4f0*/  IMAD.MOV.U32 R13, RZ, RZ, R25 ;  /* 0x000000ffff0d7224 */ /* 0x000fe400078e0019 */
[----:B------:R-:W-:Y:S01]  /*2a500*/  IMAD.MOV.U32 R12, RZ, RZ, 0x4 ;  /* 0x00000004ff0c7424 */ /* 0x000fe200078e00ff */
[----:B------:R-:W-:-:S13]  /*2a510*/  IADD3 R2, P2, R14, R5, RZ ;  /* 0x000000050e027210 */ /* 0x000fda0007f5e0ff */
[----:B------:R-:W-:Y:S05]  /*2a520*/  WARPSYNC.COLLECTIVE R15, `(.L_x_3163) ;  /* 0x000000000f087348 */ /* 0x000fea0003c00000 */
[----:B------:R0:W1:Y:S02]  /*2a530*/  SHFL.IDX P6, R14, R13, R12, R11 ;  /* 0x0000000c0d0e7389 */ /* 0x00006400000c000b */
[----:B01----:R-:W-:Y:S01]  /*2a540*/  ENDCOLLECTIVE ;  /* 0x000000000000791b */ /* 0x003fe20003800000 */
.L_x_3163:
        /* <DEDUP_REMOVED lines=13> */
.L_x_3164:
[----:B------:R-:W-:Y:S02]  /*2a620*/  IMAD.MOV.U32 R13, RZ, RZ, R25 ;  /* 0x000000ffff0d7224 */ /* 0x000fe400078e0019 */
[----:B------:R-:W-:Y:S02]  /*2a630*/  IMAD.MOV.U32 R12, RZ, RZ, 0x5 ;  /* 0x00000005ff0c7424 */ /* 0x000fe400078e00ff */
[----:B------:R-:W-:-:S07]  /*2a640*/  IMAD.MOV.U32 R10, RZ, RZ, R14 ;  /* 0x000000ffff0a7224 */ /* 0x000fce00078e000e */
[----:B------:R-:W-:Y:S05]  /*2a650*/  WARPSYNC.COLLECTIVE R15, `(.L_x_3165) ;  /* 0x000000000f087348 */ /* 0x000fea0003c00000 */
[----:B------:R0:W1:Y:S02]  /*2a660*/  SHFL.IDX P6, R14, R13, R12, R11 ;  /* 0x0000000c0d0e7389 */ /* 0x00006400000c000b */
[----:B01----:R-:W-:Y:S01]  /*2a670*/  ENDCOLLECTIVE ;  /* 0x000000000000791b */ /* 0x003fe20003800000 */
.L_x_3165:
        /* <DEDUP_REMOVED lines=12> */
.L_x_3166:
[----:B------:R-:W-:Y:S05]  /*2a740*/  BRA `(.L_x_3167) ;  /* 0xffffffa800187947 */ /* 0x000fea000383ffff */
.L_x_3000:
        /* <DEDUP_REMOVED lines=8> */
.L_x_3169:
[----:B------:R-:W-:Y:S05]  /*2a7d0*/  BSYNC B0 ;  /* 0x0000000000007941 */ /* 0x000fea0003800000 */
.L_x_3168:
        /* <DEDUP_REMOVED lines=9> */
.L_x_3170:
        /* <DEDUP_REMOVED lines=24> */
.L_x_3171:
[----:B------:R-:W-:Y:S01]  /*2a9f0*/  IMAD.MOV.U32 R12, RZ, RZ, 0x2 ;  /* 0x00000002ff0c7424 */ /* 0x000fe200078e00ff */
[----:B------:R-:W-:-:S05]  /*2aa00*/  SEL R14, R14, RZ, P1 ;  /* 0x000000ff0e0e7207 */ /* 0x000fca0000800000 */
[----:B------:R-:W-:-:S04]  /*2aa10*/  IMAD.IADD R5, R13, 0x1, R14 ;  /* 0x000000010d057824 */ /* 0x000fc800078e020e */
[----:B------:R-:W-:-:S07]  /*2aa20*/  IMAD.MOV.U32 R13, RZ, RZ, R5 ;  /* 0x000000ffff0d7224 */ /* 0x000fce00078e0005 */
[----:B------:R-:W-:Y:S05]  /*2aa30*/  WARPSYNC.COLLECTIVE R15, `(.L_x_3172) ;  /* 0x000000000f087348 */ /* 0x000fea0003c00000 */
[----:B------:R0:W1:Y:S02]  /*2aa40*/  SHFL.UP P6, R14, R13, R12, R11 ;  /* 0x0400000c0d0e7389 */ /* 0x00006400000c000b */
[----:B01----:R-:W-:Y:S01]  /*2aa50*/  ENDCOLLECTIVE ;  /* 0x000000000000791b */ /* 0x003fe20003800000 */
.L_x_3172:
[----:B------:R-:W-:Y:S01]  /*2aa60*/  IMAD.MOV.U32 R12, RZ, RZ, 0x4 ;  /* 0x00000004ff0c7424 */ /* 0x000fe200078e00ff */
[----:B------:R-:W-:-:S05]  /*2aa70*/  SEL R2, R14, RZ, P2 ;  /* 0x000000ff0e027207 */ /* 0x000fca0001000000 */
[----:B------:R-:W-:-:S04]  /*2aa80*/  IMAD.IADD R2, R5, 0x1, R2 ;  /* 0x0000000105027824 */ /* 0x000fc800078e0202 */
[----:B------:R-:W-:-:S07]  /*2aa90*/  IMAD.MOV.U32 R13, RZ, RZ, R2 ;  /* 0x000000ffff0d7224 */ /* 0x000fce00078e0002 */
[----:B------:R-:W-:Y:S05]  /*2aaa0*/  WARPSYNC.COLLECTIVE R15, `(.L_x_3173) ;  /* 0x000000000f087348 */ /* 0x000fea0003c00000 */
[----:B------:R0:W1:Y:S02]  /*2aab0*/  SHFL.UP P6, R14, R13, R12, R11 ;  /* 0x0400000c0d0e7389 */ /* 0x00006400000c000b */
[----:B01----:R-:W-:Y:S01]  /*2aac0*/  ENDCOLLECTIVE ;  /* 0x000000000000791b */ /* 0x003fe20003800000 */
.L_x_3173:
[----:B------:R-:W-:Y:S01]  /*2aad0*/  IMAD.MOV.U32 R12, RZ, RZ, 0x8 ;  /* 0x00000008ff0c7424 */ /* 0x000fe200078e00ff */
[----:B------:R-:W-:-:S05]  /*2aae0*/  SEL R3, R14, RZ, P3 ;  /* 0x000000ff0e037207 */ /* 0x000fca0001800000 */
[----:B------:R-:W-:-:S04]  /*2aaf0*/  IMAD.IADD R3, R2, 0x1, R3 ;  /* 0x0000000102037824 */ /* 0x000fc800078e0203 */
[----:B------:R-:W-:-:S07]  /*2ab00*/  IMAD.MOV.U32 R13, RZ, RZ, R3 ;  /* 0x000000ffff0d7224 */ /* 0x000fce00078e0003 */
[----:B------:R-:W-:Y:S05]  /*2ab10*/  WARPSYNC.COLLECTIVE R15, `(.L_x_3174) ;  /* 0x000000000f087348 */ /* 0x000fea0003c00000 */
[----:B------:R0:W1:Y:S02]  /*2ab20*/  SHFL.UP P6, R14, R13, R12, R11 ;  /* 0x0400000c0d0e7389 */ /* 0x00006400000c000b */
[----:B01----:R-:W-:Y:S01]  /*2ab30*/  ENDCOLLECTIVE ;  /* 0x000000000000791b */ /* 0x003fe20003800000 */
.L_x_3174:
[----:B------:R-:W-:Y:S02]  /*2ab40*/  MOV R12, 0x10 ;  /* 0x00000010000c7802 */ /* 0x000fe40000000f00 */
[----:B------:R-:W-:-:S05]  /*2ab50*/  SEL R14, R14, RZ, P4 ;  /* 0x000000ff0e0e7207 */ /* 0x000fca0002000000 */
[----:B------:R-:W-:-:S04]  /*2ab60*/  IMAD.IADD R5, R3, 0x1, R14 ;  /* 0x0000000103057824 */ /* 0x000fc800078e020e */
[----:B------:R-:W-:-:S07]  /*2ab70*/  IMAD.MOV.U32 R13, RZ, RZ, R5 ;  /* 0x000000ffff0d7224 */ /* 0x000fce00078e0005 */
[----:B------:R-:W-:Y:S05]  /*2ab80*/  WARPSYNC.COLLECTIVE R15, `(.L_x_3175) ;  /* 0x000000000f087348 */ /* 0x000fea0003c00000 */
[----:B------:R0:W1:Y:S02]  /*2ab90*/  SHFL.UP P6, R14, R13, R12, R11 ;  /* 0x0400000c0d0e7389 */ /* 0x00006400000c000b */
[----:B01----:R-:W-:Y:S01]  /*2aba0*/  ENDCOLLECTIVE ;  /* 0x000000000000791b */ /* 0x003fe20003800000 */
.L_x_3175:
        /* <DEDUP_REMOVED lines=8> */
.L_x_3176:
[----:B------:R-:W-:Y:S05]  /*2ac30*/  BRA `(.L_x_3177) ;  /* 0xffffffa800247947 */ /* 0x000fea000383ffff */
.L_x_3003:
[----:B------:R-:W-:Y:S01]  /*2ac40*/  BSSY B0, `(.L_x_3178) ;  /* 0x0000007000007945 */ /* 0x000fe20003800000 */
[----:B------:R-:W-:Y:S02]  /*2ac50*/  IMAD.MOV.U32 R12, RZ, RZ, 0x1 ;  /* 0x00000001ff0c7424 */ /* 0x000fe400078e00ff */
[----:B------:R-:W-:Y:S02]  /*2ac60*/  IMAD.MOV.U32 R11, RZ, RZ, RZ ;  /* 0x000000ffff0b7224 */ /* 0x000fe400078e00ff */
[----:B------:R-:W-:-:S07]  /*2ac70*/  IMAD.MOV.U32 R15, RZ, RZ, -0x1 ;  /* 0xffffffffff0f7424 */ /* 0x000fce00078e00ff */
[----:B------:R-:W-:Y:S05]  /*2ac80*/  WARPSYNC.COLLECTIVE R15, `(.L_x_3179) ;  /* 0x000000000f087348 */ /* 0x000fea0003c00000 */
[----:B------:R0:W1:Y:S02]  /*2ac90*/  SHFL.UP P6, R14, R13, R12, R11 ;  /* 0x0400000c0d0e7389 */ /* 0x00006400000c000b */
[----:B01----:R-:W-:Y:S01]  /*2aca0*/  ENDCOLLECTIVE ;  /* 0x000000000000791b */ /* 0x003fe20003800000 */
.L_x_3179:
[----:B------:R-:W-:Y:S05]  /*2acb0*/  BSYNC B0 ;  /* 0x0000000000007941 */ /* 0x000fea0003800000 */
.L_x_3178:
        /* <DEDUP_REMOVED lines=8> */
.L_x_3180:
[----:B------:R-:W-:Y:S01]  /*2ad40*/  IMAD.MOV.U32 R12, RZ, RZ, 0x4 ;  /* 0x00000004ff0c7424 */ /* 0x000fe200078e00ff */
[----:B------:R-:W-:-:S05]  /*2ad50*/  SEL R2, R14, RZ, P2 ;  /* 0x000000ff0e027207 */ /* 0x000fca0001000000 */
[----:B------:R-:W-:-:S04]  /*2ad60*/  IMAD.IADD R2, R13, 0x1, R2 ;  /* 0x000000010d027824 */ /* 0x000fc800078e0202 */
[----:B------:R-:W-:-:S07]  /*2ad70*/  IMAD.MOV.U32 R13, RZ, RZ, R2 ;  /* 0x000000ffff0d7224 */ /* 0x000fce00078e0002 */
[----:B------:R-:W-:Y:S05]  /*2ad80*/  WARPSYNC.COLLECTIVE R15, `(.L_x_3181) ;  /* 0x000000000f087348 */ /* 0x000fea0003c00000 */
[----:B------:R0:W1:Y:S02]  /*2ad90*/  SHFL.UP P6, R14, R13, R12, R11 ;  /* 0x0400000c0d0e7389 */ /* 0x00006400000c000b */
[----:B01----:R-:W-:Y:S01]  /*2ada0*/  ENDCOLLECTIVE ;  /* 0x000000000000791b */ /* 0x003fe20003800000 */
.L_x_3181:
[----:B------:R-:W-:Y:S01]  /*2adb0*/  IMAD.MOV.U32 R12, RZ, RZ, 0x8 ;  /* 0x00000008ff0c7424 */ /* 0x000fe200078e00ff */
[----:B------:R-:W-:-:S05]  /*2adc0*/  SEL R3, R14, RZ, P3 ;  /* 0x000000ff0e037207 */ /* 0x000fca0001800000 */
[----:B------:R-:W-:-:S04]  /*2add0*/  IMAD.IADD R3, R2, 0x1, R3 ;  /* 0x0000000102037824 */ /* 0x000fc800078e0203 */
[----:B------:R-:W-:-:S07]  /*2ade0*/  IMAD.MOV.U32 R13, RZ, RZ, R3 ;  /* 0x000000ffff0d7224 */ /* 0x000fce00078e0003 */
[----:B------:R-:W-:Y:S05]  /*2adf0*/  WARPSYNC.COLLECTIVE R15, `(.L_x_3182) ;  /* 0x000000000f087348 */ /* 0x000fea0003c00000 */
[----:B------:R0:W1:Y:S02]  /*2ae00*/  SHFL.UP P6, R14, R13, R12, R11 ;  /* 0x0400000c0d0e7389 */ /* 0x00006400000c000b */
[----:B01----:R-:W-:Y:S01]  /*2ae10*/  ENDCOLLECTIVE ;  /* 0x000000000000791b */ /* 0x003fe20003800000 */
.L_x_3182:
[----:B------:R-:W-:Y:S01]  /*2ae20*/  IMAD.MOV.U32 R12, RZ, RZ, 0x10 ;  /* 0x00000010ff0c7424 */ /* 0x000fe200078e00ff */
[----:B------:R-:W-:-:S05]  /*2ae30*/  SEL R14, R14, RZ, P4 ;  /* 0x000000ff0e0e7207 */ /* 0x000fca0002000000 */
[----:B------:R-:W-:-:S04]  /*2ae40*/  IMAD.IADD R5, R3, 0x1, R14 ;  /* 0x0000000103057824 */ /* 0x000fc800078e020e */
[----:B------:R-:W-:-:S07]  /*2ae50*/  IMAD.MOV.U32 R13, RZ, RZ, R5 ;  /* 0x000000ffff0d7224 */ /* 0x000fce00078e0005 */
[----:B------:R-:W-:Y:S05]  /*2ae60*/  WARPSYNC.COLLECTIVE R15, `(.L_x_3183) ;  /* 0x000000000f087348 */ /* 0x000fea0003c00000 */
[----:B------:R0:W1:Y:S02]  /*2ae70*/  SHFL.UP P6, R14, R13, R12, R11 ;  /* 0x0400000c0d0e7389 */ /* 0x00006400000c000b */
[----:B01----:R-:W-:Y:S01]  /*2ae80*/  ENDCOLLECTIVE ;  /* 0x000000000000791b */ /* 0x003fe20003800000 */
.L_x_3183:
        /* <DEDUP_REMOVED lines=8> */
.L_x_3184:
[----:B------:R-:W-:Y:S05]  /*2af10*/  BRA `(.L_x_3185) ;  /* 0xffffffa800107947 */ /* 0x000fea000383ffff */
.L_x_3005:
[----:B------:R-:W-:Y:S01]  /*2af20*/  BSSY B0, `(.L_x_3186) ;  /* 0x0000006000007945 */ /* 0x000fe20003800000 */
[----:B------:R-:W-:Y:S01]  /*2af30*/  PLOP3.LUT P6, PT, P6, PT, PT, 0x8, 0x0 ;  /* 0x000000000000781c */ /* 0x000fe200037ce170 */
[----:B------:R-:W-:-:S12]  /*2af40*/  IMAD.MOV.U32 R15, RZ, RZ, -0x1 ;  /* 0xffffffffff0f7424 */ /* 0x000fd800078e00ff */
[----:B0-----:R-:W-:Y:S05]  /*2af50*/  WARPSYNC.COLLECTIVE R15, `(.L_x_3187) ;  /* 0x000000000f087348 */ /* 0x001fea0003c00000 */
[----:B------:R-:W-:Y:S01]  /*2af60*/  VOTE.ANY R14, PT, P6 ;  /* 0x00000000000e7806 */ /* 0x000fe200030e0100 */
[----:B0-----:R-:W-:Y:S06]  /*2af70*/  ENDCOLLECTIVE ;  /* 0x000000000000791b */ /* 0x001fec0003800000 */
.L_x_3187:
[----:B------:R-:W-:Y:S05]  /*2af80*/  BSYNC B0 ;  /* 0x0000000000007941 */ /* 0x000fea0003800000 */
.L_x_3186:
        /* <DEDUP_REMOVED lines=8> */
.L_x_3188:
[----:B------:R-:W-:Y:S02]  /*2b010*/  IMAD.IADD R19, R12, 0x1, R19 ;  /* 0x000000010c137824 */ /* 0x000fe400078e0213 */
[----:B------:R-:W-:Y:S02]  /*2b020*/  IMAD.MOV.U32 R13, RZ, RZ, R4 ;  /* 0x000000ffff0d7224 */ /* 0x000fe400078e0004 */
[----:B------:R-:W-:-:S07]  /*2b030*/  IMAD.MOV.U32 R17, RZ, RZ, R14 ;  /* 0x000000ffff117224 */ /* 0x000fce00078e000e */
[----:B------:R-:W-:Y:S05]  /*2b040*/  WARPSYNC.COLLECTIVE R15, `(.L_x_3189) ;  /* 0x000000000f087348 */ /* 0x000fea0003c00000 */
[----:B------:R0:W1:Y:S02]  /*2b050*/  SHFL.IDX P6, R14, R13, R12, R11 ;  /* 0x0000000c0d0e7389 */ /* 0x00006400000c000b */
[----:B01----:R-:W-:Y:S01]  /*2b060*/  ENDCOLLECTIVE ;  /* 0x000000000000791b */ /* 0x003fe20003800000 */
.L_x_3189:
[----:B------:R-:W-:Y:S01]  /*2b070*/  IMAD.MOV.U32 R4, RZ, RZ, R14 ;  /* 0x000000ffff047224 */ /* 0x000fe200078e000e */
[----:B------:R-:W-:Y:S06]  /*2b080*/  BRA `(.L_x_3190) ;  /* 0xffffffa400f47947 */ /* 0x000fec000383ffff */
.L_x_3007:
[----:B------:R-:W-:Y:S01]  /*2b090*/  BSSY B0, `(.L_x_3191) ;  /* 0x0000007000007945 */ /* 0x000fe20003800000 */
[----:B------:R-:W-:Y:S02]  /*2b0a0*/  IMAD.MOV.U32 R13, RZ, RZ, R2 ;  /* 0x000000ffff0d7224 */ /* 0x000fe400078e0002 */
[----:B------:R-:W-:Y:S02]  /*2b0b0*/  IMAD.MOV.U32 R11, RZ, RZ, 0x1f ;  /* 0x0000001fff0b7424 */ /* 0x000fe400078e00ff */
[----:B------:R-:W-:-:S07]  /*2b0c0*/  IMAD.MOV.U32 R15, RZ, RZ, -0x1 ;  /* 0xffffffffff0f7424 */ /* 0x000fce00078e00ff */
[----:B0-23--:R-:W-:Y:S05]  /*2b0d0*/  WARPSYNC.COLLECTIVE R15, `(.L_x_3192) ;  /* 0x000000000f087348 */ /* 0x00dfea0003c00000 */
[----:B------:R1:W4:Y:S02]  /*2b0e0*/  SHFL.IDX P6, R14, R13, R12, R11 ;  /* 0x0000000c0d0e7389 */ /* 0x00032400000c000b */
[----:B01234-:R-:W-:Y:S01]  /*2b0f0*/  ENDCOLLECTIVE ;  /* 0x000000000000791b */ /* 0x01ffe20003800000 */
.L_x_3192:
[----:B------:R-:W-:Y:S05]  /*2b100*/  BSYNC B0 ;  /* 0x0000000000007941 */ /* 0x000fea0003800000 */
.L_x_3191:
[----:B------:R-:W-:Y:S01]  /*2b110*/  IMAD.MOV.U32 R6, RZ, RZ, R14 ;  /* 0x000000ffff067224 */ /* 0x000fe200078e000e */
[----:B------:R-:W-:Y:S06]  /*2b120*/  BRA `(.L_x_3006) ;  /* 0xffffffa400e47947 */ /* 0x000fec000383ffff */
.L_x_3013:
[----:B-1----:R1:W3:Y:S02]  /*2b130*/  SYNCS.PHASECHK.TRANS64.TRYWAIT P0, [R5+URZ+0x2a820], R0 ;  /* 0x02a82000050075a7 */ /* 0x0022e4000800017f */
[----:B---3--:R-:W-:Y:S05]  /*2b140*/  @!P0 NANOSLEEP.SYNCS 0x989680 ;  /* 0x009896800000895d */ /* 0x008fea0003900000 */
[----:B------:R-:W3:Y:S02]  /*2b150*/  @!P0 SYNCS.PHASECHK.TRANS64 P0, [R5+URZ+0x2a820], R0 ;  /* 0x02a82000050085a7 */ /* 0x000ee4000800007f */
[----:B---3--:R-:W-:Y:S05]  /*2b160*/  @!P0 BRA `(.L_x_3013) ;  /* 0xfffffffc00f08947 */ /* 0x008fea000383ffff */
[----:B------:R-:W-:Y:S05]  /*2b170*/  BRA `(.L_x_3193) ;  /* 0xffffffb0003c7947 */ /* 0x000fea000383ffff */
.L_x_3014:
        /* <DEDUP_REMOVED lines=11> */
.L_x_3195:
[----:B------:R-:W-:Y:S05]  /*2b230*/  BSYNC B0 ;  /* 0x0000000000007941 */ /* 0x000fea0003800000 */
.L_x_3194:
[----:B------:R-:W-:Y:S05]  /*2b240*/  BRA `(.L_x_3196) ;  /* 0xffffffb000247947 */ /* 0x000fea000383ffff */
.L_x_3015:
[----:B------:R-:W-:Y:S01]  /*2b250*/  BSSY B0, `(.L_x_3197) ;  /* 0x0000006000007945 */ /* 0x000fe20003800000 */
[----:B------:R-:W-:-:S07]  /*2b260*/  IMAD.MOV.U32 R15, RZ, RZ, -0x1 ;  /* 0xffffffffff0f7424 */ /* 0x000fce00078e00ff */
[----:B012---:R-:W-:Y:S05]  /*2b270*/  WARPSYNC.COLLECTIVE R15, `(.L_x_3198) ;  /* 0x000000000f0c7348 */ /* 0x007fea0003c00000 */
[----:B------:R-:W-:Y:S02]  /*2b280*/  ELECT P6, UR62, PT ;  /* 0x00000000003e782f */ /* 0x000fe400038c0000 */
[----:B------:R-:W-:Y:S01]  /*2b290*/  MOV R14, UR62 ;  /* 0x0000003e000e7c02 */ /* 0x000fe20008000f00 */
[----:B012---:R-:W-:Y:S10]  /*2b2a0*/  ENDCOLLECTIVE ;  /* 0x000000000000791b */ /* 0x007ff40003800000 */
.L_x_3198:
[----:B------:R-:W-:Y:S05]  /*2b2b0*/  BSYNC B0 ;  /* 0x0000000000007941 */ /* 0x000fea0003800000 */
.L_x_3197:
[----:B------:R-:W-:Y:S05]  /*2b2c0*/  BRA `(.L_x_3199) ;  /* 0xffffffb000187947 */ /* 0x000fea000383ffff */
.L_x_3017:
[----:B-1----:R1:W3:Y:S02]  /*2b2d0*/  SYNCS.PHASECHK.TRANS64.TRYWAIT P1, [R3+URZ+0x2a840], R2 ;  /* 0x02a84002030075a7 */ /* 0x0022e4000802017f */
[----:B---3--:R-:W-:Y:S05]  /*2b2e0*/  @!P1 NANOSLEEP.SYNCS 0x989680 ;  /* 0x009896800000995d */ /* 0x008fea0003900000 */
[----:B------:R-:W3:Y:S02]  /*2b2f0*/  @!P1 SYNCS.PHASECHK.TRANS64 P1, [R3+URZ+0x2a840], R2 ;  /* 0x02a84002030095a7 */ /* 0x000ee4000802007f */
[----:B---3--:R-:W-:Y:S05]  /*2b300*/  @!P1 BRA `(.L_x_3017) ;  /* 0xfffffffc00f09947 */ /* 0x008fea000383ffff */
[----:B------:R-:W-:Y:S05]  /*2b310*/  BRA `(.L_x_3200) ;  /* 0xffffffb000407947 */ /* 0x000fea000383ffff */
.L_x_3019:
[----:B---3--:R3:W4:Y:S02]  /*2b320*/  SYNCS.PHASECHK.TRANS64.TRYWAIT P1, [R5+URZ+0x2a840], R0 ;  /* 0x02a84000050075a7 */ /* 0x008724000802017f */
[----:B----4-:R-:W-:Y:S05]  /*2b330*/  @!P1 NANOSLEEP.SYNCS 0x989680 ;  /* 0x009896800000995d */ /* 0x010fea0003900000 */
[----:B------:R-:W4:Y:S02]  /*2b340*/  @!P1 SYNCS.PHASECHK.TRANS64 P1, [R5+URZ+0x2a840], R0 ;  /* 0x02a84000050095a7 */ /* 0x000f24000802007f */
[----:B----4-:R-:W-:Y:S05]  /*2b350*/  @!P1 BRA `(.L_x_3019) ;  /* 0xfffffffc00f09947 */ /* 0x010fea000383ffff */
[----:B------:R-:W-:Y:S05]  /*2b360*/  BRA `(.L_x_3201) ;  /* 0xffffffb0004c7947 */ /* 0x000fea000383ffff */
.L_x_3021:
[----:B----4-:R4:W0:Y:S02]  /*2b370*/  SYNCS.PHASECHK.TRANS64.TRYWAIT P1, [R3+URZ+0x2a860], R2 ;  /* 0x02a86002030075a7 */ /* 0x010824000802017f */
[----:B0-----:R-:W-:Y:S05]  /*2b380*/  @!P1 NANOSLEEP.SYNCS 0x989680 ;  /* 0x009896800000995d */ /* 0x001fea0003900000 */
[----:B------:R-:W0:Y:S02]  /*2b390*/  @!P1 SYNCS.PHASECHK.TRANS64 P1, [R3+URZ+0x2a860], R2 ;  /* 0x02a86002030095a7 */ /* 0x000e24000802007f */
[----:B0-----:R-:W-:Y:S05]  /*2b3a0*/  @!P1 BRA `(.L_x_3021) ;  /* 0xfffffffc00f09947 */ /* 0x001fea000383ffff */
[----:B------:R-:W-:Y:S05]  /*2b3b0*/  BRA `(.L_x_3202) ;  /* 0xffffffb000487947 */ /* 0x000fea000383ffff */
.L_x_3203:
        /* <DEDUP_REMOVED lines=12> */
.L_x_3212:


//--------------------- .nv.global.init           --------------------------
	.section	.nv.global.init,"aw",@progbits
.nv.global.init:
	.type		$str$23,@object
	.size		$str$23,($str$24 - $str$23)
$str$23:
        /*0000*/ 	.byte	0x28, 0x61, 0x64, 0x64, 0x72, 0x65, 0x73, 0x73, 0x20, 0x26, 0x20, 0x6d, 0x61, 0x73, 0x6b, 0x29
        /*0010*/ 	.byte	0x20, 0x3d, 0x3d, 0x20, 0x30, 0x00
	.type		$str$24,@object
	.size		$str$24,(__unnamed_4 - $str$24)
$str$24:
        /*0016*/ 	.byte	0x2f, 0x74, 0x6d, 0x70, 0x2f, 0x6f, 0x73, 0x73, 0x5f, 0x6b, 0x65, 0x72, 0x6e, 0x65, 0x6c, 0x73
        /*0026*/ 	.byte	0x5f, 0x73, 0x72, 0x63, 0x2f, 0x66, 0x6c, 0x61, 0x73, 0x68, 0x5f, 0x61, 0x74, 0x74, 0x65, 0x6e
        /*0036*/ 	.byte	0x74, 0x69, 0x6f, 0x6e, 0x2f, 0x63, 0x73, 0x72, 0x63, 0x2f, 0x63, 0x75, 0x74, 0x6c, 0x61, 0x73
        /*0046*/ 	.byte	0x73, 0x2f, 0x69, 0x6e, 0x63, 0x6c, 0x75, 0x64, 0x65, 0x2f, 0x63, 0x75, 0x74, 0x65, 0x2f, 0x70
        /*0056*/ 	.byte	0x6f, 0x69, 0x6e, 0x74, 0x65, 0x72, 0x5f, 0x66, 0x6c, 0x61, 0x67, 0x67, 0x65, 0x64, 0x2e, 0x68
        /*0066*/ 	.byte	0x70, 0x70, 0x00
	.type		__unnamed_4,@object
	.size		__unnamed_4,(__unnamed_6 - __unnamed_4)
__unnamed_4:
        /* <DEDUP_REMOVED lines=25> */
	.type		__unnamed_6,@object
	.size		__unnamed_6,(__unnamed_3 - __unnamed_6)
__unnamed_6:
        /* <DEDUP_REMOVED lines=25> */
	.type		__unnamed_3,@object
	.size		__unnamed_3,(__unnamed_5 - __unnamed_3)
__unnamed_3:
        /* <DEDUP_REMOVED lines=29> */
	.type		__unnamed_5,@object
	.size		__unnamed_5,(__unnamed_2 - __unnamed_5)
__unnamed_5:
        /* <DEDUP_REMOVED lines=29> */
	.type		__unnamed_2,@object
	.size		__unnamed_2,(__unnamed_1 - __unnamed_2)
__unnamed_2:
        /* <DEDUP_REMOVED lines=29> */
	.type		__unnamed_1,@object
	.size		__unnamed_1,(.L_0 - __unnamed_1)
__unnamed_1:
        /* <DEDUP_REMOVED lines=29> */
        /*0ab1*/ 	.byte	0x5d, 0x00
.L_0:


//--------------------- .nv.shared._ZN7cutlass13device_kernelIN5flash11enable_sm90INS1_16FlashAttnFwdSm90INS1_25CollectiveMainloopFwdSm90ILi2EN4cute5tupleIJNS5_1CILi1EEES8_S8_EEENS6_IJNS7_ILi128EEENS7_ILi96EEENS7_ILi192EEEEEELi128ENS_10bfloat16_tEfNS_4arch4Sm90ELb0ELb0ELb1ELb0ELb1ELb0ELb0ELb1ELb1ELb1ELb1ELb0EEENS1_21CollectiveEpilogueFwdINS6_IJSA_SA_SB_EEES9_SE_SG_Li256ELb0ELb1ELb1ELb0EEENS1_19SingleTileSchedulerILb0ELb1ELb1ELi128EEEEEEEEEvNT_6ParamsE --------------------------
	.section	.nv.shared._ZN7cutlass13device_kernelIN5flash11enable_sm90INS1_16FlashAttnFwdSm90INS1_25CollectiveMainloopFwdSm90ILi2EN4cute5tupleIJNS5_1CILi1EEES8_S8_EEENS6_IJNS7_ILi128EEENS7_ILi96EEENS7_ILi192EEEEEELi128ENS_10bfloat16_tEfNS_4arch4Sm90ELb0ELb0ELb1ELb0ELb1ELb0ELb0ELb1ELb1ELb1ELb1ELb0EEENS1_21CollectiveEpilogueFwdINS6_IJSA_SA_SB_EEES9_SE_SG_Li256ELb0ELb1ELb1ELb0EEENS1_19SingleTileSchedulerILb0ELb1ELb1ELi128EEEEEEEEEvNT_6ParamsE,"aw",@nobits
	.sectionflags	@""
	.align	16
	.zero		1024


//--------------------- .nv.shared.reserved.0     --------------------------
	.section	.nv.shared.reserved.0,"aw",@nobits
	.weak		__nv_reservedSMEM_offset_0_alias
	.size		__nv_reservedSMEM_offset_0_alias, 0, 0
	.other		__nv_reservedSMEM_offset_0_alias,@"STO_CUDA_RESERVED_SHARED STV_DEFAULT"
__nv_reservedSMEM_offset_0_alias:
	.zero		0


//--------------------- .nv.global                --------------------------
	.section	.nv.global,"aw",@nobits
.nv.global:
	.type		_ZN90_INTERNAL_d4a72ce5_54_flash_fwd_hdim192_128_bf16_paged_split_softcap_sm90_cu_a7f3af4d_38124cute1_E,@object
	.size		_ZN90_INTERNAL_d4a72ce5_54_flash_fwd_hdim192_128_bf16_paged_split_softcap_sm90_cu_a7f3af4d_38124cute1_E,(_ZN90_INTERNAL_d4a72ce5_54_flash_fwd_hdim192_128_bf16_paged_split_softcap_sm90_cu_a7f3af4d_38124cuda3std3__45__cpo6cbeginE - _ZN90_INTERNAL_d4a72ce5_54_flash_fwd_hdim192_128_bf16_paged_split_softcap_sm90_cu_a7f3af4d_38124cute1_E)
_ZN90_INTERNAL_d4a72ce5_54_flash_fwd_hdim192_128_bf16_paged_split_softcap_sm90_cu_a7f3af4d_38124cute1_E:
	.zero		1
	.type		_ZN90_INTERNAL_d4a72ce5_54_flash_fwd_hdim192_128_bf16_paged_split_softcap_sm90_cu_a7f3af4d_38124cuda3std3__45__cpo6cbeginE,@object
	.size		_ZN90_INTERNAL_d4a72ce5_54_flash_fwd_hdim192_128_bf16_paged_split_softcap_sm90_cu_a7f3af4d_38124cuda3std3__45__cpo6cbeginE,(_ZN90_INTERNAL_d4a72ce5_54_flash_fwd_hdim192_128_bf16_paged_split_softcap_sm90_cu_a7f3af4d_38124cuda3std3__48in_placeE - _ZN90_INTERNAL_d4a72ce5_54_flash_fwd_hdim192_128_bf16_paged_split_softcap_sm90_cu_a7f3af4d_38124cuda3std3__45__cpo6cbeginE)
_ZN90_INTERNAL_d4a72ce5_54_flash_fwd_hdim192_128_bf16_paged_split_softcap_sm90_cu_a7f3af4d_38124cuda3std3__45__cpo6cbeginE:
	.zero		1
	.type		_ZN90_INTERNAL_d4a72ce5_54_flash_fwd_hdim192_128_bf16_paged_split_softcap_sm90_cu_a7f3af4d_38124cuda3std3__48in_placeE,@object
	.size		_ZN90_INTERNAL_d4a72ce5_54_flash_fwd_hdim192_128_bf16_paged_split_softcap_sm90_cu_a7f3af4d_38124cuda3std3__48in_placeE,(_ZN90_INTERNAL_d4a72ce5_54_flash_fwd_hdim192_128_bf16_paged_split_softcap_sm90_cu_a7f3af4d_38124cuda3std6ranges3__45__cpo9iter_moveE - _ZN90_INTERNAL_d4a72ce5_54_flash_fwd_hdim192_128_bf16_paged_split_softcap_sm90_cu_a7f3af4d_38124cuda3std3__48in_placeE)
_ZN90_INTERNAL_d4a72ce5_54_flash_fwd_hdim192_128_bf16_paged_split_softcap_sm90_cu_a7f3af4d_38124cuda3std3__48in_placeE:
	.zero		1
	.type		_ZN90_INTERNAL_d4a72ce5_54_flash_fwd_hdim192_128_bf16_paged_split_softcap_sm90_cu_a7f3af4d_38124cuda3std6ranges3__45__cpo9iter_moveE,@object
	.size		_ZN90_INTERNAL_d4a72ce5_54_flash_fwd_hdim192_128_bf16_paged_split_softcap_sm90_cu_a7f3af4d_38124cuda3std6ranges3__45__cpo9iter_moveE,(_ZN90_INTERNAL_d4a72ce5_54_flash_fwd_hdim192_128_bf16_paged_split_softcap_sm90_cu_a7f3af4d_38124cuda3std3__45__cpo5beginE - _ZN90_INTERNAL_d4a72ce5_54_flash_fwd_hdim192_128_bf16_paged_split_softcap_sm90_cu_a7f3af4d_38124cuda3std6ranges3__45__cpo9iter_moveE)
_ZN90_INTERNAL_d4a72ce5_54_flash_fwd_hdim192_128_bf16_paged_split_softcap_sm90_cu_a7f3af4d_38124cuda3std6ranges3__45__cpo9iter_moveE:
	.zero		1
	.type		_ZN90_INTERNAL_d4a72ce5_54_flash_fwd_hdim192_128_bf16_paged_split_softcap_sm90_cu_a7f3af4d_38124cuda3std3__45__cpo5beginE,@object
	.size		_ZN90_INTERNAL_d4a72ce5_54_flash_fwd_hdim192_128_bf16_paged_split_softcap_sm90_cu_a7f3af4d_38124cuda3std3__45__cpo5beginE,(_ZN90_INTERNAL_d4a72ce5_54_flash_fwd_hdim192_128_bf16_paged_split_softcap_sm90_cu_a7f3af4d_38124cuda3std3__492_GLOBAL__N__d4a72ce5_54_flash_fwd_hdim192_128_bf16_paged_split_softcap_sm90_cu_a7f3af4d_38126ignoreE - _ZN90_INTERNAL_d4a72ce5_54_flash_fwd_hdim192_128_bf16_paged_split_softcap_sm90_cu_a7f3af4d_38124cuda3std3__45__cpo5beginE)
_ZN90_INTERNAL_d4a72ce5_54_flash_fwd_hdim192_128_bf16_paged_split_softcap_sm90_cu_a7f3af4d_38124cuda3std3__45__cpo5beginE:
	.zero		1
	.type		_ZN90_INTERNAL_d4a72ce5_54_flash_fwd_hdim192_128_bf16_paged_split_softcap_sm90_cu_a7f3af4d_38124cuda3std3__492_GLOBAL__N__d4a72ce5_54_flash_fwd_hdim192_128_bf16_paged_split_softcap_sm90_cu_a7f3af4d_38126ignoreE,@object
	.size		_ZN90_INTERNAL_d4a72ce5_54_flash_fwd_hdim192_128_bf16_paged_split_softcap_sm90_cu_a7f3af4d_38124cuda3std3__492_GLOBAL__N__d4a72ce5_54_flash_fwd_hdim192_128_bf16_paged_split_softcap_sm90_cu_a7f3af4d_38126ignoreE,(_ZN90_INTERNAL_d4a72ce5_54_flash_fwd_hdim192_128_bf16_paged_split_softcap_sm90_cu_a7f3af4d_38124cute7productE - _ZN90_INTERNAL_d4a72ce5_54_flash_fwd_hdim192_128_bf16_paged_split_softcap_sm90_cu_a7f3af4d_38124cuda3std3__492_GLOBAL__N__d4a72ce5_54_flash_fwd_hdim192_128_bf16_paged_split_softcap_sm90_cu_a7f3af4d_38126ignoreE)
_ZN90_INTERNAL_d4a72ce5_54_flash_fwd_hdim192_128_bf16_paged_split_softcap_sm90_cu_a7f3af4d_38124cuda3std3__492_GLOBAL__N__d4a72ce5_54_flash_fwd_hdim192_128_bf16_paged_split_softcap_sm90_cu_a7f3af4d_38126ignoreE:
	.zero		1
	.type		_ZN90_INTERNAL_d4a72ce5_54_flash_fwd_hdim192_128_bf16_paged_split_softcap_sm90_cu_a7f3af4d_38124cute7productE,@object
	.size		_ZN90_INTERNAL_d4a72ce5_54_flash_fwd_hdim192_128_bf16_paged_split_softcap_sm90_cu_a7f3af4d_38124cute7productE,(_ZN90_INTERNAL_d4a72ce5_54_flash_fwd_hdim192_128_bf16_paged_split_softcap_sm90_cu_a7f3af4d_38124cuda3std3__45__cpo3endE - _ZN90_INTERNAL_d4a72ce5_54_flash_fwd_hdim192_128_bf16_paged_split_softcap_sm90_cu_a7f3af4d_38124cute7productE)
_ZN90_INTERNAL_d4a72ce5_54_flash_fwd_hdim192_128_bf16_paged_split_softcap_sm90_cu_a7f3af4d_38124cute7productE:
	.zero		1
	.type		_ZN90_INTERNAL_d4a72ce5_54_flash_fwd_hdim192_128_bf16_paged_split_softcap_sm90_cu_a7f3af4d_38124cuda3std3__45__cpo3endE,@object
	.size		_ZN90_INTERNAL_d4a72ce5_54_flash_fwd_hdim192_128_bf16_paged_split_softcap_sm90_cu_a7f3af4d_38124cuda3std3__45__cpo3endE,(_ZN90_INTERNAL_d4a72ce5_54_flash_fwd_hdim192_128_bf16_paged_split_softcap_sm90_cu_a7f3af4d_38124cuda3std3__419piecewise_constructE - _ZN90_INTERNAL_d4a72ce5_54_flash_fwd_hdim192_128_bf16_paged_split_softcap_sm90_cu_a7f3af4d_38124cuda3std3__45__cpo3endE)
_ZN90_INTERNAL_d4a72ce5_54_flash_fwd_hdim192_128_bf16_paged_split_softcap_sm90_cu_a7f3af4d_38124cuda3std3__45__cpo3endE:
	.zero		1
	.type		_ZN90_INTERNAL_d4a72ce5_54_flash_fwd_hdim192_128_bf16_paged_split_softcap_sm90_cu_a7f3af4d_38124cuda3std3__419piecewise_constructE,@object
	.size		_ZN90_INTERNAL_d4a72ce5_54_flash_fwd_hdim192_128_bf16_paged_split_softcap_sm90_cu_a7f3af4d_38124cuda3std3__419piecewise_constructE,(_ZN90_INTERNAL_d4a72ce5_54_flash_fwd_hdim192_128_bf16_paged_split_softcap_sm90_cu_a7f3af4d_38124cuda3std3__45__cpo4cendE - _ZN90_INTERNAL_d4a72ce5_54_flash_fwd_hdim192_128_bf16_paged_split_softcap_sm90_cu_a7f3af4d_38124cuda3std3__419piecewise_constructE)
_ZN90_INTERNAL_d4a72ce5_54_flash_fwd_hdim192_128_bf16_paged_split_softcap_sm90_cu_a7f3af4d_38124cuda3std3__419piecewise_constructE:
	.zero		1
	.type		_ZN90_INTERNAL_d4a72ce5_54_flash_fwd_hdim192_128_bf16_paged_split_softcap_sm90_cu_a7f3af4d_38124cuda3std3__45__cpo4cendE,@object
	.size		_ZN90_INTERNAL_d4a72ce5_54_flash_fwd_hdim192_128_bf16_paged_split_softcap_sm90_cu_a7f3af4d_38124cuda3std3__45__cpo4cendE,(_ZN90_INTERNAL_d4a72ce5_54_flash_fwd_hdim192_128_bf16_paged_split_softcap_sm90_cu_a7f3af4d_38124cuda3std6ranges3__45__cpo4swapE - _ZN90_INTERNAL_d4a72ce5_54_flash_fwd_hdim192_128_bf16_paged_split_softcap_sm90_cu_a7f3af4d_38124cuda3std3__45__cpo4cendE)
_ZN90_INTERNAL_d4a72ce5_54_flash_fwd_hdim192_128_bf16_paged_split_softcap_sm90_cu_a7f3af4d_38124cuda3std3__45__cpo4cendE:
	.zero		1
	.type		_ZN90_INTERNAL_d4a72ce5_54_flash_fwd_hdim192_128_bf16_paged_split_softcap_sm90_cu_a7f3af4d_38124cuda3std6ranges3__45__cpo4swapE,@object
	.size		_ZN90_INTERNAL_d4a72ce5_54_flash_fwd_hdim192_128_bf16_paged_split_softcap_sm90_cu_a7f3af4d_38124cuda3std6ranges3__45__cpo4swapE,(.L_13 - _ZN90_INTERNAL_d4a72ce5_54_flash_fwd_hdim192_128_bf16_paged_split_softcap_sm90_cu_a7f3af4d_38124cuda3std6ranges3__45__cpo4swapE)
_ZN90_INTERNAL_d4a72ce5_54_flash_fwd_hdim192_128_bf16_paged_split_softcap_sm90_cu_a7f3af4d_38124cuda3std6ranges3__45__cpo4swapE:
	.zero		1
.L_13:


//--------------------- .nv.shared._ZN7cutlass13device_kernelIN5flash11enable_sm90INS1_16FlashAttnFwdSm90INS1_25CollectiveMainloopFwdSm90ILi2EN4cute5tupleIJNS5_1CILi1EEES8_S8_EEENS6_IJNS7_ILi128EEENS7_ILi96EEENS7_ILi192EEEEEELi128ENS_10bfloat16_tEfNS_4arch4Sm90ELb0ELb0ELb1ELb1ELb1ELb0ELb0ELb1ELb1ELb1ELb1ELb0EEENS1_21CollectiveEpilogueFwdINS6_IJSA_SA_SB_EEES9_SE_SG_Li256ELb1ELb1ELb1ELb0EEENS1_36VarlenDynamicPersistentTileSchedulerILi128ELi96ELi256ELi128ELb1ELb1ELb1ELb0ELb1ELb1EEEEEEEEEvNT_6ParamsE --------------------------
	.section	.nv.shared._ZN7cutlass13device_kernelIN5flash11enable_sm90INS1_16FlashAttnFwdSm90INS1_25CollectiveMainloopFwdSm90ILi2EN4cute5tupleIJNS5_1CILi1EEES8_S8_EEENS6_IJNS7_ILi128EEENS7_ILi96EEENS7_ILi192EEEEEELi128ENS_10bfloat16_tEfNS_4arch4Sm90ELb0ELb0ELb1ELb1ELb1ELb0ELb0ELb1ELb1ELb1ELb1ELb0EEENS1_21CollectiveEpilogueFwdINS6_IJSA_SA_SB_EEES9_SE_SG_Li256ELb1ELb1ELb1ELb0EEENS1_36VarlenDynamicPersistentTileSchedulerILi128ELi96ELi256ELi128ELb1ELb1ELb1ELb0ELb1ELb1EEEEEEEEEvNT_6ParamsE,"aw",@nobits
	.sectionflags	@""
	.align	16
	.zero		1024


//--------------------- .nv.shared._ZN7cutlass13device_kernelIN5flash11enable_sm90INS1_16FlashAttnFwdSm90INS1_25CollectiveMainloopFwdSm90ILi2EN4cute5tupleIJNS5_1CILi1EEES8_S8_EEENS6_IJNS7_ILi128EEENS7_ILi96EEENS7_ILi192EEEEEELi128ENS_10bfloat16_tEfNS_4arch4Sm90ELb0ELb0ELb1ELb1ELb1ELb1ELb0ELb1ELb1ELb1ELb1ELb0EEENS1_21CollectiveEpilogueFwdINS6_IJSA_SA_SB_EEES9_SE_SG_Li256ELb1ELb1ELb1ELb0EEENS1_36VarlenDynamicPersistentTileSchedulerILi128ELi96ELi256ELi128ELb1ELb1ELb1ELb0ELb1ELb1EEEEEEEEEvNT_6ParamsE --------------------------
	.section	.nv.shared._ZN7cutlass13device_kernelIN5flash11enable_sm90INS1_16FlashAttnFwdSm90INS1_25CollectiveMainloopFwdSm90ILi2EN4cute5tupleIJNS5_1CILi1EEES8_S8_EEENS6_IJNS7_ILi128EEENS7_ILi96EEENS7_ILi192EEEEEELi128ENS_10bfloat16_tEfNS_4arch4Sm90ELb0ELb0ELb1ELb1ELb1ELb1ELb0ELb1ELb1ELb1ELb1ELb0EEENS1_21CollectiveEpilogueFwdINS6_IJSA_SA_SB_EEES9_SE_SG_Li256ELb1ELb1ELb1ELb0EEENS1_36VarlenDynamicPersistentTileSchedulerILi128ELi96ELi256ELi128ELb1ELb1ELb1ELb0ELb1ELb1EEEEEEEEEvNT_6ParamsE,"aw",@nobits
	.sectionflags	@""
	.align	16
	.zero		1024


//--------------------- .nv.shared._ZN7cutlass13device_kernelIN5flash11enable_sm90INS1_16FlashAttnFwdSm90INS1_25CollectiveMainloopFwdSm90ILi2EN4cute5tupleIJNS5_1CILi1EEES8_S8_EEENS6_IJNS7_ILi128EEENS7_ILi96EEENS7_ILi192EEEEEELi128ENS_10bfloat16_tEfNS_4arch4Sm90ELb0ELb1ELb1ELb0ELb1ELb0ELb0ELb1ELb1ELb1ELb1ELb0EEENS1_21CollectiveEpilogueFwdINS6_IJSA_SA_SB_EEES9_SE_SG_Li256ELb0ELb1ELb1ELb0EEENS1_19SingleTileSchedulerILb0ELb1ELb1ELi128EEEEEEEEEvNT_6ParamsE --------------------------
	.section	.nv.shared._ZN7cutlass13device_kernelIN5flash11enable_sm90INS1_16FlashAttnFwdSm90INS1_25CollectiveMainloopFwdSm90ILi2EN4cute5tupleIJNS5_1CILi1EEES8_S8_EEENS6_IJNS7_ILi128EEENS7_ILi96EEENS7_ILi192EEEEEELi128ENS_10bfloat16_tEfNS_4arch4Sm90ELb0ELb1ELb1ELb0ELb1ELb0ELb0ELb1ELb1ELb1ELb1ELb0EEENS1_21CollectiveEpilogueFwdINS6_IJSA_SA_SB_EEES9_SE_SG_Li256ELb0ELb1ELb1ELb0EEENS1_19SingleTileSchedulerILb0ELb1ELb1ELi128EEEEEEEEEvNT_6ParamsE,"aw",@nobits
	.sectionflags	@""
	.align	16
	.zero		1024


//--------------------- .nv.shared._ZN7cutlass13device_kernelIN5flash11enable_sm90INS1_16FlashAttnFwdSm90INS1_25CollectiveMainloopFwdSm90ILi2EN4cute5tupleIJNS5_1CILi1EEES8_S8_EEENS6_IJNS7_ILi128EEENS7_ILi96EEENS7_ILi192EEEEEELi128ENS_10bfloat16_tEfNS_4arch4Sm90ELb0ELb1ELb1ELb1ELb1ELb0ELb0ELb1ELb1ELb1ELb1ELb0EEENS1_21CollectiveEpilogueFwdINS6_IJSA_SA_SB_EEES9_SE_SG_Li256ELb1ELb1ELb1ELb0EEENS1_36VarlenDynamicPersistentTileSchedulerILi128ELi96ELi256ELi128ELb1ELb1ELb1ELb1ELb0ELb1EEEEEEEEEvNT_6ParamsE --------------------------
	.section	.nv.shared._ZN7cutlass13device_kernelIN5flash11enable_sm90INS1_16FlashAttnFwdSm90INS1_25CollectiveMainloopFwdSm90ILi2EN4cute5tupleIJNS5_1CILi1EEES8_S8_EEENS6_IJNS7_ILi128EEENS7_ILi96EEENS7_ILi192EEEEEELi128ENS_10bfloat16_tEfNS_4arch4Sm90ELb0ELb1ELb1ELb1ELb1ELb0ELb0ELb1ELb1ELb1ELb1ELb0EEENS1_21CollectiveEpilogueFwdINS6_IJSA_SA_SB_EEES9_SE_SG_Li256ELb1ELb1ELb1ELb0EEENS1_36VarlenDynamicPersistentTileSchedulerILi128ELi96ELi256ELi128ELb1ELb1ELb1ELb1ELb0ELb1EEEEEEEEEvNT_6ParamsE,"aw",@nobits
	.sectionflags	@""
	.align	16
	.zero		1024


//--------------------- .nv.shared._ZN7cutlass13device_kernelIN5flash11enable_sm90INS1_16FlashAttnFwdSm90INS1_25CollectiveMainloopFwdSm90ILi2EN4cute5tupleIJNS5_1CILi1EEES8_S8_EEENS6_IJNS7_ILi128EEENS7_ILi96EEENS7_ILi192EEEEEELi128ENS_10bfloat16_tEfNS_4arch4Sm90ELb0ELb1ELb1ELb1ELb1ELb1ELb0ELb1ELb1ELb1ELb1ELb0EEENS1_21CollectiveEpilogueFwdINS6_IJSA_SA_SB_EEES9_SE_SG_Li256ELb1ELb1ELb1ELb0EEENS1_36VarlenDynamicPersistentTileSchedulerILi128ELi96ELi256ELi128ELb1ELb1ELb1ELb1ELb0ELb1EEEEEEEEEvNT_6ParamsE --------------------------
	.section	.nv.shared._ZN7cutlass13device_kernelIN5flash11enable_sm90INS1_16FlashAttnFwdSm90INS1_25CollectiveMainloopFwdSm90ILi2EN4cute5tupleIJNS5_1CILi1EEES8_S8_EEENS6_IJNS7_ILi128EEENS7_ILi96EEENS7_ILi192EEEEEELi128ENS_10bfloat16_tEfNS_4arch4Sm90ELb0ELb1ELb1ELb1ELb1ELb1ELb0ELb1ELb1ELb1ELb1ELb0EEENS1_21CollectiveEpilogueFwdINS6_IJSA_SA_SB_EEES9_SE_SG_Li256ELb1ELb1ELb1ELb0EEENS1_36VarlenDynamicPersistentTileSchedulerILi128ELi96ELi256ELi128ELb1ELb1ELb1ELb1ELb0ELb1EEEEEEEEEvNT_6ParamsE,"aw",@nobits
	.sectionflags	@""
	.align	16
	.zero		1024


//--------------------- .nv.shared._ZN7cutlass13device_kernelIN5flash11enable_sm90INS1_16FlashAttnFwdSm90INS1_25CollectiveMainloopFwdSm90ILi2EN4cute5tupleIJNS5_1CILi1EEES8_S8_EEENS6_IJNS7_ILi128EEENS7_ILi96EEENS7_ILi192EEEEEELi128ENS_10bfloat16_tEfNS_4arch4Sm90ELb1ELb0ELb1ELb0ELb1ELb0ELb0ELb1ELb1ELb1ELb1ELb0EEENS1_21CollectiveEpilogueFwdINS6_IJSA_SA_SB_EEES9_SE_SG_Li256ELb0ELb1ELb1ELb0EEENS1_19SingleTileSchedulerILb0ELb1ELb1ELi128EEEEEEEEEvNT_6ParamsE --------------------------
	.section	.nv.shared._ZN7cutlass13device_kernelIN5flash11enable_sm90INS1_16FlashAttnFwdSm90INS1_25CollectiveMainloopFwdSm90ILi2EN4cute5tupleIJNS5_1CILi1EEES8_S8_EEENS6_IJNS7_ILi128EEENS7_ILi96EEENS7_ILi192EEEEEELi128ENS_10bfloat16_tEfNS_4arch4Sm90ELb1ELb0ELb1ELb0ELb1ELb0ELb0ELb1ELb1ELb1ELb1ELb0EEENS1_21CollectiveEpilogueFwdINS6_IJSA_SA_SB_EEES9_SE_SG_Li256ELb0ELb1ELb1ELb0EEENS1_19SingleTileSchedulerILb0ELb1ELb1ELi128EEEEEEEEEvNT_6ParamsE,"aw",@nobits
	.sectionflags	@""
	.align	16
	.zero		1024


//--------------------- .nv.shared._ZN7cutlass13device_kernelIN5flash11enable_sm90INS1_16FlashAttnFwdSm90INS1_25CollectiveMainloopFwdSm90ILi2EN4cute5tupleIJNS5_1CILi1EEES8_S8_EEENS6_IJNS7_ILi128EEENS7_ILi96EEENS7_ILi192EEEEEELi128ENS_10bfloat16_tEfNS_4arch4Sm90ELb1ELb0ELb1ELb1ELb1ELb0ELb0ELb1ELb1ELb1ELb1ELb0EEENS1_21CollectiveEpilogueFwdINS6_IJSA_SA_SB_EEES9_SE_SG_Li256ELb1ELb1ELb1ELb0EEENS1_36VarlenDynamicPersistentTileSchedulerILi128ELi96ELi256ELi128ELb1ELb1ELb1ELb1ELb1ELb1EEEEEEEEEvNT_6ParamsE --------------------------
	.section	.nv.shared._ZN7cutlass13device_kernelIN5flash11enable_sm90INS1_16FlashAttnFwdSm90INS1_25CollectiveMainloopFwdSm90ILi2EN4cute5tupleIJNS5_1CILi1EEES8_S8_EEENS6_IJNS7_ILi128EEENS7_ILi96EEENS7_ILi192EEEEEELi128ENS_10bfloat16_tEfNS_4arch4Sm90ELb1ELb0ELb1ELb1ELb1ELb0ELb0ELb1ELb1ELb1ELb1ELb0EEENS1_21CollectiveEpilogueFwdINS6_IJSA_SA_SB_EEES9_SE_SG_Li256ELb1ELb1ELb1ELb0EEENS1_36VarlenDynamicPersistentTileSchedulerILi128ELi96ELi256ELi128ELb1ELb1ELb1ELb1ELb1ELb1EEEEEEEEEvNT_6ParamsE,"aw",@nobits
	.sectionflags	@""
	.align	16
	.zero		1024


//--------------------- .nv.shared._ZN7cutlass13device_kernelIN5flash11enable_sm90INS1_16FlashAttnFwdSm90INS1_25CollectiveMainloopFwdSm90ILi2EN4cute5tupleIJNS5_1CILi1EEES8_S8_EEENS6_IJNS7_ILi128EEENS7_ILi96EEENS7_ILi192EEEEEELi128ENS_10bfloat16_tEfNS_4arch4Sm90ELb1ELb0ELb1ELb1ELb1ELb1ELb0ELb1ELb1ELb1ELb1ELb0EEENS1_21CollectiveEpilogueFwdINS6_IJSA_SA_SB_EEES9_SE_SG_Li256ELb1ELb1ELb1ELb0EEENS1_36VarlenDynamicPersistentTileSchedulerILi128ELi96ELi256ELi128ELb1ELb1ELb1ELb1ELb1ELb1EEEEEEEEEvNT_6ParamsE --------------------------
	.section	.nv.shared._ZN7cutlass13device_kernelIN5flash11enable_sm90INS1_16FlashAttnFwdSm90INS1_25CollectiveMainloopFwdSm90ILi2EN4cute5tupleIJNS5_1CILi1EEES8_S8_EEENS6_IJNS7_ILi128EEENS7_ILi96EEENS7_ILi192EEEEEELi128ENS_10bfloat16_tEfNS_4arch4Sm90ELb1ELb0ELb1ELb1ELb1ELb1ELb0ELb1ELb1ELb1ELb1ELb0EEENS1_21CollectiveEpilogueFwdINS6_IJSA_SA_SB_EEES9_SE_SG_Li256ELb1ELb1ELb1ELb0EEENS1_36VarlenDynamicPersistentTileSchedulerILi128ELi96ELi256ELi128ELb1ELb1ELb1ELb1ELb1ELb1EEEEEEEEEvNT_6ParamsE,"aw",@nobits
	.sectionflags	@""
	.align	16
	.zero		1024


//--------------------- .nv.constant0._ZN7cutlass13device_kernelIN5flash11enable_sm90INS1_16FlashAttnFwdSm90INS1_25CollectiveMainloopFwdSm90ILi2EN4cute5tupleIJNS5_1CILi1EEES8_S8_EEENS6_IJNS7_ILi128EEENS7_ILi96EEENS7_ILi192EEEEEELi128ENS_10bfloat16_tEfNS_4arch4Sm90ELb0ELb0ELb1ELb0ELb1ELb0ELb0ELb1ELb1ELb1ELb1ELb0EEENS1_21CollectiveEpilogueFwdINS6_IJSA_SA_SB_EEES9_SE_SG_Li256ELb0ELb1ELb1ELb0EEENS1_19SingleTileSchedulerILb0ELb1ELb1ELi128EEEEEEEEEvNT_6ParamsE --------------------------
	.section	.nv.constant0._ZN7cutlass13device_kernelIN5flash11enable_sm90INS1_16FlashAttnFwdSm90INS1_25CollectiveMainloopFwdSm90ILi2EN4cute5tupleIJNS5_1CILi1EEES8_S8_EEENS6_IJNS7_ILi128EEENS7_ILi96EEENS7_ILi192EEEEEELi128ENS_10bfloat16_tEfNS_4arch4Sm90ELb0ELb0ELb1ELb0ELb1ELb0ELb0ELb1ELb1ELb1ELb1ELb0EEENS1_21CollectiveEpilogueFwdINS6_IJSA_SA_SB_EEES9_SE_SG_Li256ELb0ELb1ELb1ELb0EEENS1_19SingleTileSchedulerILb0ELb1ELb1ELi128EEEEEEEEEvNT_6ParamsE,"a",@progbits
	.sectionflags	@""
	.align	4
.nv.constant0._ZN7cutlass13device_kernelIN5flash11enable_sm90INS1_16FlashAttnFwdSm90INS1_25CollectiveMainloopFwdSm90ILi2EN4cute5tupleIJNS5_1CILi1EEES8_S8_EEENS6_IJNS7_ILi128EEENS7_ILi96EEENS7_ILi192EEEEEELi128ENS_10bfloat16_tEfNS_4arch4Sm90ELb0ELb0ELb1ELb0ELb1ELb0ELb0ELb1ELb1ELb1ELb1ELb0EEENS1_21CollectiveEpilogueFwdINS6_IJSA_SA_SB_EEES9_SE_SG_Li256ELb0ELb1ELb1ELb0EEENS1_19SingleTileSchedulerILb0ELb1ELb1ELi128EEEEEEEEEvNT_6ParamsE:
	.zero		3200


//--------------------- .nv.constant0._ZN7cutlass13device_kernelIN5flash11enable_sm90INS1_16FlashAttnFwdSm90INS1_25CollectiveMainloopFwdSm90ILi2EN4cute5tupleIJNS5_1CILi1EEES8_S8_EEENS6_IJNS7_ILi128EEENS7_ILi96EEENS7_ILi192EEEEEELi128ENS_10bfloat16_tEfNS_4arch4Sm90ELb0ELb0ELb1ELb1ELb1ELb0ELb0ELb1ELb1ELb1ELb1ELb0EEENS1_21CollectiveEpilogueFwdINS6_IJSA_SA_SB_EEES9_SE_SG_Li256ELb1ELb1ELb1ELb0EEENS1_36VarlenDynamicPersistentTileSchedulerILi128ELi96ELi256ELi128ELb1ELb1ELb1ELb0ELb1ELb1EEEEEEEEEvNT_6ParamsE --------------------------
	.section	.nv.constant0._ZN7cutlass13device_kernelIN5flash11enable_sm90INS1_16FlashAttnFwdSm90INS1_25CollectiveMainloopFwdSm90ILi2EN4cute5tupleIJNS5_1CILi1EEES8_S8_EEENS6_IJNS7_ILi128EEENS7_ILi96EEENS7_ILi192EEEEEELi128ENS_10bfloat16_tEfNS_4arch4Sm90ELb0ELb0ELb1ELb1ELb1ELb0ELb0ELb1ELb1ELb1ELb1ELb0EEENS1_21CollectiveEpilogueFwdINS6_IJSA_SA_SB_EEES9_SE_SG_Li256ELb1ELb1ELb1ELb0EEENS1_36VarlenDynamicPersistentTileSchedulerILi128ELi96ELi256ELi128ELb1ELb1ELb1ELb0ELb1ELb1EEEEEEEEEvNT_6ParamsE,"a",@progbits
	.sectionflags	@""
	.align	4
.nv.constant0._ZN7cutlass13device_kernelIN5flash11enable_sm90INS1_16FlashAttnFwdSm90INS1_25CollectiveMainloopFwdSm90ILi2EN4cute5tupleIJNS5_1CILi1EEES8_S8_EEENS6_IJNS7_ILi128EEENS7_ILi96EEENS7_ILi192EEEEEELi128ENS_10bfloat16_tEfNS_4arch4Sm90ELb0ELb0ELb1ELb1ELb1ELb0ELb0ELb1ELb1ELb1ELb1ELb0EEENS1_21CollectiveEpilogueFwdINS6_IJSA_SA_SB_EEES9_SE_SG_Li256ELb1ELb1ELb1ELb0EEENS1_36VarlenDynamicPersistentTileSchedulerILi128ELi96ELi256ELi128ELb1ELb1ELb1ELb0ELb1ELb1EEEEEEEEEvNT_6ParamsE:
	.zero		3328


//--------------------- .nv.constant0._ZN7cutlass13device_kernelIN5flash11enable_sm90INS1_16FlashAttnFwdSm90INS1_25CollectiveMainloopFwdSm90ILi2EN4cute5tupleIJNS5_1CILi1EEES8_S8_EEENS6_IJNS7_ILi128EEENS7_ILi96EEENS7_ILi192EEEEEELi128ENS_10bfloat16_tEfNS_4arch4Sm90ELb0ELb0ELb1ELb1ELb1ELb1ELb0ELb1ELb1ELb1ELb1ELb0EEENS1_21CollectiveEpilogueFwdINS6_IJSA_SA_SB_EEES9_SE_SG_Li256ELb1ELb1ELb1ELb0EEENS1_36VarlenDynamicPersistentTileSchedulerILi128ELi96ELi256ELi128ELb1ELb1ELb1ELb0ELb1ELb1EEEEEEEEEvNT_6ParamsE --------------------------
	.section	.nv.constant0._ZN7cutlass13device_kernelIN5flash11enable_sm90INS1_16FlashAttnFwdSm90INS1_25CollectiveMainloopFwdSm90ILi2EN4cute5tupleIJNS5_1CILi1EEES8_S8_EEENS6_IJNS7_ILi128EEENS7_ILi96EEENS7_ILi192EEEEEELi128ENS_10bfloat16_tEfNS_4arch4Sm90ELb0ELb0ELb1ELb1ELb1ELb1ELb0ELb1ELb1ELb1ELb1ELb0EEENS1_21CollectiveEpilogueFwdINS6_IJSA_SA_SB_EEES9_SE_SG_Li256ELb1ELb1ELb1ELb0EEENS1_36VarlenDynamicPersistentTileSchedulerILi128ELi96ELi256ELi128ELb1ELb1ELb1ELb0ELb1ELb1EEEEEEEEEvNT_6ParamsE,"a",@progbits
	.sectionflags	@""
	.align	4
.nv.constant0._ZN7cutlass13device_kernelIN5flash11enable_sm90INS1_16FlashAttnFwdSm90INS1_25CollectiveMainloopFwdSm90ILi2EN4cute5tupleIJNS5_1CILi1EEES8_S8_EEENS6_IJNS7_ILi128EEENS7_ILi96EEENS7_ILi192EEEEEELi128ENS_10bfloat16_tEfNS_4arch4Sm90ELb0ELb0ELb1ELb1ELb1ELb1ELb0ELb1ELb1ELb1ELb1ELb0EEENS1_21CollectiveEpilogueFwdINS6_IJSA_SA_SB_EEES9_SE_SG_Li256ELb1ELb1ELb1ELb0EEENS1_36VarlenDynamicPersistentTileSchedulerILi128ELi96ELi256ELi128ELb1ELb1ELb1ELb0ELb1ELb1EEEEEEEEEvNT_6ParamsE:
	.zero		3328


//--------------------- .nv.constant0._ZN7cutlass13device_kernelIN5flash11enable_sm90INS1_16FlashAttnFwdSm90INS1_25CollectiveMainloopFwdSm90ILi2EN4cute5tupleIJNS5_1CILi1EEES8_S8_EEENS6_IJNS7_ILi128EEENS7_ILi96EEENS7_ILi192EEEEEELi128ENS_10bfloat16_tEfNS_4arch4Sm90ELb0ELb1ELb1ELb0ELb1ELb0ELb0ELb1ELb1ELb1ELb1ELb0EEENS1_21CollectiveEpilogueFwdINS6_IJSA_SA_SB_EEES9_SE_SG_Li256ELb0ELb1ELb1ELb0EEENS1_19SingleTileSchedulerILb0ELb1ELb1ELi128EEEEEEEEEvNT_6ParamsE --------------------------
	.section	.nv.constant0._ZN7cutlass13device_kernelIN5flash11enable_sm90INS1_16FlashAttnFwdSm90INS1_25CollectiveMainloopFwdSm90ILi2EN4cute5tupleIJNS5_1CILi1EEES8_S8_EEENS6_IJNS7_ILi128EEENS7_ILi96EEENS7_ILi192EEEEEELi128ENS_10bfloat16_tEfNS_4arch4Sm90ELb0ELb1ELb1ELb0ELb1ELb0ELb0ELb1ELb1ELb1ELb1ELb0EEENS1_21CollectiveEpilogueFwdINS6_IJSA_SA_SB_EEES9_SE_SG_Li256ELb0ELb1ELb1ELb0EEENS1_19SingleTileSchedulerILb0ELb1ELb1ELi128EEEEEEEEEvNT_6ParamsE,"a",@progbits
	.sectionflags	@""
	.align	4
.nv.constant0._ZN7cutlass13device_kernelIN5flash11enable_sm90INS1_16FlashAttnFwdSm90INS1_25CollectiveMainloopFwdSm90ILi2EN4cute5tupleIJNS5_1CILi1EEES8_S8_EEENS6_IJNS7_ILi128EEENS7_ILi96EEENS7_ILi192EEEEEELi128ENS_10bfloat16_tEfNS_4arch4Sm90ELb0ELb1ELb1ELb0ELb1ELb0ELb0ELb1ELb1ELb1ELb1ELb0EEENS1_21CollectiveEpilogueFwdINS6_IJSA_SA_SB_EEES9_SE_SG_Li256ELb0ELb1ELb1ELb0EEENS1_19SingleTileSchedulerILb0ELb1ELb1ELi128EEEEEEEEEvNT_6ParamsE:
	.zero		3200


//--------------------- .nv.constant0._ZN7cutlass13device_kernelIN5flash11enable_sm90INS1_16FlashAttnFwdSm90INS1_25CollectiveMainloopFwdSm90ILi2EN4cute5tupleIJNS5_1CILi1EEES8_S8_EEENS6_IJNS7_ILi128EEENS7_ILi96EEENS7_ILi192EEEEEELi128ENS_10bfloat16_tEfNS_4arch4Sm90ELb0ELb1ELb1ELb1ELb1ELb0ELb0ELb1ELb1ELb1ELb1ELb0EEENS1_21CollectiveEpilogueFwdINS6_IJSA_SA_SB_EEES9_SE_SG_Li256ELb1ELb1ELb1ELb0EEENS1_36VarlenDynamicPersistentTileSchedulerILi128ELi96ELi256ELi128ELb1ELb1ELb1ELb1ELb0ELb1EEEEEEEEEvNT_6ParamsE --------------------------
	.section	.nv.constant0._ZN7cutlass13device_kernelIN5flash11enable_sm90INS1_16FlashAttnFwdSm90INS1_25CollectiveMainloopFwdSm90ILi2EN4cute5tupleIJNS5_1CILi1EEES8_S8_EEENS6_IJNS7_ILi128EEENS7_ILi96EEENS7_ILi192EEEEEELi128ENS_10bfloat16_tEfNS_4arch4Sm90ELb0ELb1ELb1ELb1ELb1ELb0ELb0ELb1ELb1ELb1ELb1ELb0EEENS1_21CollectiveEpilogueFwdINS6_IJSA_SA_SB_EEES9_SE_SG_Li256ELb1ELb1ELb1ELb0EEENS1_36VarlenDynamicPersistentTileSchedulerILi128ELi96ELi256ELi128ELb1ELb1ELb1ELb1ELb0ELb1EEEEEEEEEvNT_6ParamsE,"a",@progbits
	.sectionflags	@""
	.align	4
.nv.constant0._ZN7cutlass13device_kernelIN5flash11enable_sm90INS1_16FlashAttnFwdSm90INS1_25CollectiveMainloopFwdSm90ILi2EN4cute5tupleIJNS5_1CILi1EEES8_S8_EEENS6_IJNS7_ILi128EEENS7_ILi96EEENS7_ILi192EEEEEELi128ENS_10bfloat16_tEfNS_4arch4Sm90ELb0ELb1ELb1ELb1ELb1ELb0ELb0ELb1ELb1ELb1ELb1ELb0EEENS1_21CollectiveEpilogueFwdINS6_IJSA_SA_SB_EEES9_SE_SG_Li256ELb1ELb1ELb1ELb0EEENS1_36VarlenDynamicPersistentTileSchedulerILi128ELi96ELi256ELi128ELb1ELb1ELb1ELb1ELb0ELb1EEEEEEEEEvNT_6ParamsE:
	.zero		3328


//--------------------- .nv.constant0._ZN7cutlass13device_kernelIN5flash11enable_sm90INS1_16FlashAttnFwdSm90INS1_25CollectiveMainloopFwdSm90ILi2EN4cute5tupleIJNS5_1CILi1EEES8_S8_EEENS6_IJNS7_ILi128EEENS7_ILi96EEENS7_ILi192EEEEEELi128ENS_10bfloat16_tEfNS_4arch4Sm90ELb0ELb1ELb1ELb1ELb1ELb1ELb0ELb1ELb1ELb1ELb1ELb0EEENS1_21CollectiveEpilogueFwdINS6_IJSA_SA_SB_EEES9_SE_SG_Li256ELb1ELb1ELb1ELb0EEENS1_36VarlenDynamicPersistentTileSchedulerILi128ELi96ELi256ELi128ELb1ELb1ELb1ELb1ELb0ELb1EEEEEEEEEvNT_6ParamsE --------------------------
	.section	.nv.constant0._ZN7cutlass13device_kernelIN5flash11enable_sm90INS1_16FlashAttnFwdSm90INS1_25CollectiveMainloopFwdSm90ILi2EN4cute5tupleIJNS5_1CILi1EEES8_S8_EEENS6_IJNS7_ILi128EEENS7_ILi96EEENS7_ILi192EEEEEELi128ENS_10bfloat16_tEfNS_4arch4Sm90ELb0ELb1ELb1ELb1ELb1ELb1ELb0ELb1ELb1ELb1ELb1ELb0EEENS1_21CollectiveEpilogueFwdINS6_IJSA_SA_SB_EEES9_SE_SG_Li256ELb1ELb1ELb1ELb0EEENS1_36VarlenDynamicPersistentTileSchedulerILi128ELi96ELi256ELi128ELb1ELb1ELb1ELb1ELb0ELb1EEEEEEEEEvNT_6ParamsE,"a",@progbits
	.sectionflags	@""
	.align	4
.nv.constant0._ZN7cutlass13device_kernelIN5flash11enable_sm90INS1_16FlashAttnFwdSm90INS1_25CollectiveMainloopFwdSm90ILi2EN4cute5tupleIJNS5_1CILi1EEES8_S8_EEENS6_IJNS7_ILi128EEENS7_ILi96EEENS7_ILi192EEEEEELi128ENS_10bfloat16_tEfNS_4arch4Sm90ELb0ELb1ELb1ELb1ELb1ELb1ELb0ELb1ELb1ELb1ELb1ELb0EEENS1_21CollectiveEpilogueFwdINS6_IJSA_SA_SB_EEES9_SE_SG_Li256ELb1ELb1ELb1ELb0EEENS1_36VarlenDynamicPersistentTileSchedulerILi128ELi96ELi256ELi128ELb1ELb1ELb1ELb1ELb0ELb1EEEEEEEEEvNT_6ParamsE:
	.zero		3328


//--------------------- .nv.constant0._ZN7cutlass13device_kernelIN5flash11enable_sm90INS1_16FlashAttnFwdSm90INS1_25CollectiveMainloopFwdSm90ILi2EN4cute5tupleIJNS5_1CILi1EEES8_S8_EEENS6_IJNS7_ILi128EEENS7_ILi96EEENS7_ILi192EEEEEELi128ENS_10bfloat16_tEfNS_4arch4Sm90ELb1ELb0ELb1ELb0ELb1ELb0ELb0ELb1ELb1ELb1ELb1ELb0EEENS1_21CollectiveEpilogueFwdINS6_IJSA_SA_SB_EEES9_SE_SG_Li256ELb0ELb1ELb1ELb0EEENS1_19SingleTileSchedulerILb0ELb1ELb1ELi128EEEEEEEEEvNT_6ParamsE --------------------------
	.section	.nv.constant0._ZN7cutlass13device_kernelIN5flash11enable_sm90INS1_16FlashAttnFwdSm90INS1_25CollectiveMainloopFwdSm90ILi2EN4cute5tupleIJNS5_1CILi1EEES8_S8_EEENS6_IJNS7_ILi128EEENS7_ILi96EEENS7_ILi192EEEEEELi128ENS_10bfloat16_tEfNS_4arch4Sm90ELb1ELb0ELb1ELb0ELb1ELb0ELb0ELb1ELb1ELb1ELb1ELb0EEENS1_21CollectiveEpilogueFwdINS6_IJSA_SA_SB_EEES9_SE_SG_Li256ELb0ELb1ELb1ELb0EEENS1_19SingleTileSchedulerILb0ELb1ELb1ELi128EEEEEEEEEvNT_6ParamsE,"a",@progbits
	.sectionflags	@""
	.align	4
.nv.constant0._ZN7cutlass13device_kernelIN5flash11enable_sm90INS1_16FlashAttnFwdSm90INS1_25CollectiveMainloopFwdSm90ILi2EN4cute5tupleIJNS5_1CILi1EEES8_S8_EEENS6_IJNS7_ILi128EEENS7_ILi96EEENS7_ILi192EEEEEELi128ENS_10bfloat16_tEfNS_4arch4Sm90ELb1ELb0ELb1ELb0ELb1ELb0ELb0ELb1ELb1ELb1ELb1ELb0EEENS1_21CollectiveEpilogueFwdINS6_IJSA_SA_SB_EEES9_SE_SG_Li256ELb0ELb1ELb1ELb0EEENS1_19SingleTileSchedulerILb0ELb1ELb1ELi128EEEEEEEEEvNT_6ParamsE:
	.zero		3200


//--------------------- .nv.constant0._ZN7cutlass13device_kernelIN5flash11enable_sm90INS1_16FlashAttnFwdSm90INS1_25CollectiveMainloopFwdSm90ILi2EN4cute5tupleIJNS5_1CILi1EEES8_S8_EEENS6_IJNS7_ILi128EEENS7_ILi96EEENS7_ILi192EEEEEELi128ENS_10bfloat16_tEfNS_4arch4Sm90ELb1ELb0ELb1ELb1ELb1ELb0ELb0ELb1ELb1ELb1ELb1ELb0EEENS1_21CollectiveEpilogueFwdINS6_IJSA_SA_SB_EEES9_SE_SG_Li256ELb1ELb1ELb1ELb0EEENS1_36VarlenDynamicPersistentTileSchedulerILi128ELi96ELi256ELi128ELb1ELb1ELb1ELb1ELb1ELb1EEEEEEEEEvNT_6ParamsE --------------------------
	.section	.nv.constant0._ZN7cutlass13device_kernelIN5flash11enable_sm90INS1_16FlashAttnFwdSm90INS1_25CollectiveMainloopFwdSm90ILi2EN4cute5tupleIJNS5_1CILi1EEES8_S8_EEENS6_IJNS7_ILi128EEENS7_ILi96EEENS7_ILi192EEEEEELi128ENS_10bfloat16_tEfNS_4arch4Sm90ELb1ELb0ELb1ELb1ELb1ELb0ELb0ELb1ELb1ELb1ELb1ELb0EEENS1_21CollectiveEpilogueFwdINS6_IJSA_SA_SB_EEES9_SE_SG_Li256ELb1ELb1ELb1ELb0EEENS1_36VarlenDynamicPersistentTileSchedulerILi128ELi96ELi256ELi128ELb1ELb1ELb1ELb1ELb1ELb1EEEEEEEEEvNT_6ParamsE,"a",@progbits
	.sectionflags	@""
	.align	4
.nv.constant0._ZN7cutlass13device_kernelIN5flash11enable_sm90INS1_16FlashAttnFwdSm90INS1_25CollectiveMainloopFwdSm90ILi2EN4cute5tupleIJNS5_1CILi1EEES8_S8_EEENS6_IJNS7_ILi128EEENS7_ILi96EEENS7_ILi192EEEEEELi128ENS_10bfloat16_tEfNS_4arch4Sm90ELb1ELb0ELb1ELb1ELb1ELb0ELb0ELb1ELb1ELb1ELb1ELb0EEENS1_21CollectiveEpilogueFwdINS6_IJSA_SA_SB_EEES9_SE_SG_Li256ELb1ELb1ELb1ELb0EEENS1_36VarlenDynamicPersistentTileSchedulerILi128ELi96ELi256ELi128ELb1ELb1ELb1ELb1ELb1ELb1EEEEEEEEEvNT_6ParamsE:
	.zero		3328


//--------------------- .nv.constant0._ZN7cutlass13device_kernelIN5flash11enable_sm90INS1_16FlashAttnFwdSm90INS1_25CollectiveMainloopFwdSm90ILi2EN4cute5tupleIJNS5_1CILi1EEES8_S8_EEENS6_IJNS7_ILi128EEENS7_ILi96EEENS7_ILi192EEEEEELi128ENS_10bfloat16_tEfNS_4arch4Sm90ELb1ELb0ELb1ELb1ELb1ELb1ELb0ELb1ELb1ELb1ELb1ELb0EEENS1_21CollectiveEpilogueFwdINS6_IJSA_SA_SB_EEES9_SE_SG_Li256ELb1ELb1ELb1ELb0EEENS1_36VarlenDynamicPersistentTileSchedulerILi128ELi96ELi256ELi128ELb1ELb1ELb1ELb1ELb1ELb1EEEEEEEEEvNT_6ParamsE --------------------------
	.section	.nv.constant0._ZN7cutlass13device_kernelIN5flash11enable_sm90INS1_16FlashAttnFwdSm90INS1_25CollectiveMainloopFwdSm90ILi2EN4cute5tupleIJNS5_1CILi1EEES8_S8_EEENS6_IJNS7_ILi128EEENS7_ILi96EEENS7_ILi192EEEEEELi128ENS_10bfloat16_tEfNS_4arch4Sm90ELb1ELb0ELb1ELb1ELb1ELb1ELb0ELb1ELb1ELb1ELb1ELb0EEENS1_21CollectiveEpilogueFwdINS6_IJSA_SA_SB_EEES9_SE_SG_Li256ELb1ELb1ELb1ELb0EEENS1_36VarlenDynamicPersistentTileSchedulerILi128ELi96ELi256ELi128ELb1ELb1ELb1ELb1ELb1ELb1EEEEEEEEEvNT_6ParamsE,"a",@progbits
	.sectionflags	@""
	.align	4
.nv.constant0._ZN7cutlass13device_kernelIN5flash11enable_sm90INS1_16FlashAttnFwdSm90INS1_25CollectiveMainloopFwdSm90ILi2EN4cute5tupleIJNS5_1CILi1EEES8_S8_EEENS6_IJNS7_ILi128EEENS7_ILi96EEENS7_ILi192EEEEEELi128ENS_10bfloat16_tEfNS_4arch4Sm90ELb1ELb0ELb1ELb1ELb1ELb1ELb0ELb1ELb1ELb1ELb1ELb0EEENS1_21CollectiveEpilogueFwdINS6_IJSA_SA_SB_EEES9_SE_SG_Li256ELb1ELb1ELb1ELb0EEENS1_36VarlenDynamicPersistentTileSchedulerILi128ELi96ELi256ELi128ELb1ELb1ELb1ELb1ELb1ELb1EEEEEEEEEvNT_6ParamsE:
	.zero		3328


//--------------------- SYMBOLS --------------------------

	.type		.nv.reservedSmem.offset0,@object
	.size		.nv.reservedSmem.offset0,0x4
	.type		__assertfail,@function
